// Copyright (c) 2024, Jay Shah, Ganesh Bikshandi, Ying Zhang, Vijay Thakkar, Pradeep Ramani, Tri Dao.
// Splitting the different template instantiations to different files to speed up compilation.
// This file is auto-generated. See "generate_kernels.py"

#include "flash_fwd_launch_template.h"

#ifndef FLASHATTENTION_DISABLE_HDIM192
template void run_mha_fwd_<90, cutlass::float_e4m3_t, 192, 192, false, false, false, true>(Flash_fwd_params &params, cudaStream_t stream);
#endif


// ===== COMPILED SASS (sm_90a) =====

	.target	sm_90a

	.elftype	@"ET_EXEC"


//--------------------- .note.nv.tkinfo           --------------------------
	.section	.note.nv.tkinfo,"",@"SHT_NOTE"
	.sectionflags	@"SHF_NOTE_NV_TKINFO"
	.tkinfo
        /*0018*/ 	.word	0x00000002
        /*0030*/ 	.string	""
        /*0030*/ 	.string	"ptxas"
        /*0030*/ 	.string	"Cuda compilation tools, release 13.0, V13.0.88"
        /*0030*/ 	.string	"Build cuda_13.0.r13.0/compiler.36424714_0"
        /*0030*/ 	.string	"-arch sm_90a -m 64 "



//--------------------- .note.nv.cuinfo           --------------------------
	.section	.note.nv.cuinfo,"",@"SHT_NOTE"
	.sectionflags	@"SHF_NOTE_NV_CUINFO"
        /*0018*/ 	.short	0x0002
        /*001a*/ 	.short	0x005a
        /*001c*/ 	.short	0x0082
	.zero		2


//--------------------- .nv.info                  --------------------------
	.section	.nv.info,"",@"SHT_CUDA_INFO"
	.align	4


	//----- nvinfo : EIATTR_REGCOUNT
	.align		4
        /*0000*/ 	.byte	0x04, 0x2f
        /*0002*/ 	.short	(.L_21 - .L_20)
	.align		4
.L_20:
        /*0004*/ 	.word	index@(_ZN7cutlass13device_kernelIN5flash11enable_sm90INS1_16FlashAttnFwdSm90INS1_25CollectiveMainloopFwdSm90ILi2EN4cute5tupleIJNS5_1CILi1EEES8_S8_EEENS6_IJNS7_ILi128EEENS7_ILi160EEENS7_ILi192EEEEEELi192ENS_12float_e4m3_tEfNS_4arch4Sm90ELb1ELb0ELb0ELb1ELb0ELb1ELb0ELb1ELb1ELb1ELb0ELb0EEENS1_21CollectiveEpilogueFwdINS6_IJSA_SC_SB_EEES9_NS_10bfloat16_tESG_Li256ELb1ELb1ELb0ELb1EEENS1_36VarlenDynamicPersistentTileSchedulerILi128ELi160ELi256ELi128ELb0ELb1ELb1ELb1ELb1ELb1EEEEEEEEEvNT_6ParamsE)
        /*0008*/ 	.word	0x000000a8


	//----- nvinfo : EIATTR_FRAME_SIZE
	.align		4
.L_21:
        /*000c*/ 	.byte	0x04, 0x11
        /*000e*/ 	.short	(.L_23 - .L_22)
	.align		4
.L_22:
        /*0010*/ 	.word	index@(_ZN7cutlass13device_kernelIN5flash11enable_sm90INS1_16FlashAttnFwdSm90INS1_25CollectiveMainloopFwdSm90ILi2EN4cute5tupleIJNS5_1CILi1EEES8_S8_EEENS6_IJNS7_ILi128EEENS7_ILi160EEENS7_ILi192EEEEEELi192ENS_12float_e4m3_tEfNS_4arch4Sm90ELb1ELb0ELb0ELb1ELb0ELb1ELb0ELb1ELb1ELb1ELb0ELb0EEENS1_21CollectiveEpilogueFwdINS6_IJSA_SC_SB_EEES9_NS_10bfloat16_tESG_Li256ELb1ELb1ELb0ELb1EEENS1_36VarlenDynamicPersistentTileSchedulerILi128ELi160ELi256ELi128ELb0ELb1ELb1ELb1ELb1ELb1EEEEEEEEEvNT_6ParamsE)
        /*0014*/ 	.word	0x00000070


	//----- nvinfo : EIATTR_REGCOUNT
	.align		4
.L_23:
        /*0018*/ 	.byte	0x04, 0x2f
        /*001a*/ 	.short	(.L_25 - .L_24)
	.align		4
.L_24:
        /*001c*/ 	.word	index@(_ZN7cutlass13device_kernelIN5flash11enable_sm90INS1_16FlashAttnFwdSm90INS1_25CollectiveMainloopFwdSm90ILi2EN4cute5tupleIJNS5_1CILi1EEES8_S8_EEENS6_IJNS7_ILi128EEENS7_ILi160EEENS7_ILi192EEEEEELi192ENS_12float_e4m3_tEfNS_4arch4Sm90ELb1ELb0ELb0ELb1ELb0ELb0ELb0ELb1ELb1ELb1ELb0ELb0EEENS1_21CollectiveEpilogueFwdINS6_IJSA_SC_SB_EEES9_NS_10bfloat16_tESG_Li256ELb1ELb1ELb0ELb1EEENS1_36VarlenDynamicPersistentTileSchedulerILi128ELi160ELi256ELi128ELb0ELb1ELb1ELb1ELb1ELb1EEEEEEEEEvNT_6ParamsE)
        /*0020*/ 	.word	0x000000a8


	//----- nvinfo : EIATTR_FRAME_SIZE
	.align		4
.L_25:
        /*0024*/ 	.byte	0x04, 0x11
        /*0026*/ 	.short	(.L_27 - .L_26)
	.align		4
.L_26:
        /*0028*/ 	.word	index@(_ZN7cutlass13device_kernelIN5flash11enable_sm90INS1_16FlashAttnFwdSm90INS1_25CollectiveMainloopFwdSm90ILi2EN4cute5tupleIJNS5_1CILi1EEES8_S8_EEENS6_IJNS7_ILi128EEENS7_ILi160EEENS7_ILi192EEEEEELi192ENS_12float_e4m3_tEfNS_4arch4Sm90ELb1ELb0ELb0ELb1ELb0ELb0ELb0ELb1ELb1ELb1ELb0ELb0EEENS1_21CollectiveEpilogueFwdINS6_IJSA_SC_SB_EEES9_NS_10bfloat16_tESG_Li256ELb1ELb1ELb0ELb1EEENS1_36VarlenDynamicPersistentTileSchedulerILi128ELi160ELi256ELi128ELb0ELb1ELb1ELb1ELb1ELb1EEEEEEEEEvNT_6ParamsE)
        /*002c*/ 	.word	0x00000038


	//----- nvinfo : EIATTR_REGCOUNT
	.align		4
.L_27:
        /*0030*/ 	.byte	0x04, 0x2f
        /*0032*/ 	.short	(.L_29 - .L_28)
	.align		4
.L_28:
        /*0034*/ 	.word	index@(_ZN7cutlass13device_kernelIN5flash11enable_sm90INS1_16FlashAttnFwdSm90INS1_25CollectiveMainloopFwdSm90ILi2EN4cute5tupleIJNS5_1CILi1EEES8_S8_EEENS6_IJNS7_ILi128EEENS7_ILi160EEENS7_ILi192EEEEEELi192ENS_12float_e4m3_tEfNS_4arch4Sm90ELb1ELb0ELb0ELb0ELb0ELb0ELb0ELb1ELb1ELb1ELb0ELb0EEENS1_21CollectiveEpilogueFwdINS6_IJSA_SC_SB_EEES9_NS_10bfloat16_tESG_Li256ELb0ELb1ELb0ELb1EEENS1_30DynamicPersistentTileSchedulerILi256ELi128ELb0ELb1ELb1EEEEEEEEEvNT_6ParamsE)
        /*0038*/ 	.word	0x000000a8


	//----- nvinfo : EIATTR_FRAME_SIZE
	.align		4
.L_29:
        /*003c*/ 	.byte	0x04, 0x11
        /*003e*/ 	.short	(.L_31 - .L_30)
	.align		4
.L_30:
        /*0040*/ 	.word	index@(_ZN7cutlass13device_kernelIN5flash11enable_sm90INS1_16FlashAttnFwdSm90INS1_25CollectiveMainloopFwdSm90ILi2EN4cute5tupleIJNS5_1CILi1EEES8_S8_EEENS6_IJNS7_ILi128EEENS7_ILi160EEENS7_ILi192EEEEEELi192ENS_12float_e4m3_tEfNS_4arch4Sm90ELb1ELb0ELb0ELb0ELb0ELb0ELb0ELb1ELb1ELb1ELb0ELb0EEENS1_21CollectiveEpilogueFwdINS6_IJSA_SC_SB_EEES9_NS_10bfloat16_tESG_Li256ELb0ELb1ELb0ELb1EEENS1_30DynamicPersistentTileSchedulerILi256ELi128ELb0ELb1ELb1EEEEEEEEEvNT_6ParamsE)
        /*0044*/ 	.word	0x00000020


	//----- nvinfo : EIATTR_REGCOUNT
	.align		4
.L_31:
        /*0048*/ 	.byte	0x04, 0x2f
        /*004a*/ 	.short	(.L_33 - .L_32)
	.align		4
.L_32:
        /*004c*/ 	.word	index@(_ZN7cutlass13device_kernelIN5flash11enable_sm90INS1_16FlashAttnFwdSm90INS1_25CollectiveMainloopFwdSm90ILi2EN4cute5tupleIJNS5_1CILi1EEES8_S8_EEENS6_IJNS7_ILi128EEENS7_ILi160EEENS7_ILi192EEEEEELi192ENS_12float_e4m3_tEfNS_4arch4Sm90ELb0ELb1ELb0ELb1ELb0ELb1ELb0ELb1ELb1ELb1ELb0ELb0EEENS1_21CollectiveEpilogueFwdINS6_IJSA_SC_SB_EEES9_NS_10bfloat16_tESG_Li256ELb1ELb1ELb0ELb1EEENS1_36VarlenDynamicPersistentTileSchedulerILi128ELi160ELi256ELi128ELb0ELb1ELb1ELb1ELb0ELb1EEEEEEEEEvNT_6ParamsE)
        /*0050*/ 	.word	0x000000a8


	//----- nvinfo : EIATTR_FRAME_SIZE
	.align		4
.L_33:
        /*0054*/ 	.byte	0x04, 0x11
        /*0056*/ 	.short	(.L_35 - .L_34)
	.align		4
.L_34:
        /*0058*/ 	.word	index@($_ZN7cutlass13device_kernelIN5flash11enable_sm90INS1_16FlashAttnFwdSm90INS1_25CollectiveMainloopFwdSm90ILi2EN4cute5tupleIJNS5_1CILi1EEES8_S8_EEENS6_IJNS7_ILi128EEENS7_ILi160EEENS7_ILi192EEEEEELi192ENS_12float_e4m3_tEfNS_4arch4Sm90ELb0ELb1ELb0ELb1ELb0ELb1ELb0ELb1ELb1ELb1ELb0ELb0EEENS1_21CollectiveEpilogueFwdINS6_IJSA_SC_SB_EEES9_NS_10bfloat16_tESG_Li256ELb1ELb1ELb0ELb1EEENS1_36VarlenDynamicPersistentTileSchedulerILi128ELi160ELi256ELi128ELb0ELb1ELb1ELb1ELb0ELb1EEEEEEEEEvNT_6ParamsE$_ZZN5flash25CollectiveMainloopFwdSm90ILi2EN4cute5tupleIJNS1_1CILi1EEES4_S4_EEENS2_IJNS3_ILi128EEENS3_ILi160EEENS3_ILi192EEEEEELi192EN7cutlass12float_e4m3_tEfNSA_4arch4Sm90ELb0ELb1ELb0ELb1ELb0ELb1ELb0ELb1ELb1ELb1ELb0ELb0EE12store_kv_newINS_16FlashAttnFwdSm90ISE_NS_21CollectiveEpilogueFwdINS2_IJS6_S8_S7_EEES5_NSA_10bfloat16_tESD_Li256ELb1ELb1ELb0ELb1EEENS_36VarlenDynamicPersistentTileSchedulerILi128ELi160ELi256ELi128ELb0ELb1ELb1ELb1ELb0ELb1EEEE13SharedStorageEEEbRKNSE_6ParamsENSA_25PipelineTmaAsyncNoClusterILi2ENSA_16PipelineTmaAsyncILi2EEEEESV_RNSA_13PipelineStateILj2EEEiRT_RKNS_16SeqlenInfoQKNewKILb1ELb1EEENS2_IJiiiiEEEENKUliRKT_E_clISX_EEDaiS18_)
        /*005c*/ 	.word	0x00000330


	//----- nvinfo : EIATTR_FRAME_SIZE
	.align		4
.L_35:
        /*0060*/ 	.byte	0x04, 0x11
        /*0062*/ 	.short	(.L_37 - .L_36)
	.align		4
.L_36:
        /*0064*/ 	.word	index@(_ZN7cutlass13device_kernelIN5flash11enable_sm90INS1_16FlashAttnFwdSm90INS1_25CollectiveMainloopFwdSm90ILi2EN4cute5tupleIJNS5_1CILi1EEES8_S8_EEENS6_IJNS7_ILi128EEENS7_ILi160EEENS7_ILi192EEEEEELi192ENS_12float_e4m3_tEfNS_4arch4Sm90ELb0ELb1ELb0ELb1ELb0ELb1ELb0ELb1ELb1ELb1ELb0ELb0EEENS1_21CollectiveEpilogueFwdINS6_IJSA_SC_SB_EEES9_NS_10bfloat16_tESG_Li256ELb1ELb1ELb0ELb1EEENS1_36VarlenDynamicPersistentTileSchedulerILi128ELi160ELi256ELi128ELb0ELb1ELb1ELb1ELb0ELb1EEEEEEEEEvNT_6ParamsE)
        /*0068*/ 	.word	0x00000330


	//----- nvinfo : EIATTR_REGCOUNT
	.align		4
.L_37:
        /*006c*/ 	.byte	0x04, 0x2f
        /*006e*/ 	.short	(.L_39 - .L_38)
	.align		4
.L_38:
        /*0070*/ 	.word	index@(_ZN7cutlass13device_kernelIN5flash11enable_sm90INS1_16FlashAttnFwdSm90INS1_25CollectiveMainloopFwdSm90ILi2EN4cute5tupleIJNS5_1CILi1EEES8_S8_EEENS6_IJNS7_ILi128EEENS7_ILi160EEENS7_ILi192EEEEEELi192ENS_12float_e4m3_tEfNS_4arch4Sm90ELb0ELb1ELb0ELb1ELb0ELb0ELb0ELb1ELb1ELb1ELb0ELb0EEENS1_21CollectiveEpilogueFwdINS6_IJSA_SC_SB_EEES9_NS_10bfloat16_tESG_Li256ELb1ELb1ELb0ELb1EEENS1_36VarlenDynamicPersistentTileSchedulerILi128ELi160ELi256ELi128ELb0ELb1ELb1ELb1ELb0ELb1EEEEEEEEEvNT_6ParamsE)
        /*0074*/ 	.word	0x000000a8


	//----- nvinfo : EIATTR_FRAME_SIZE
	.align		4
.L_39:
        /*0078*/ 	.byte	0x04, 0x11
        /*007a*/ 	.short	(.L_41 - .L_40)
	.align		4
.L_40:
        /*007c*/ 	.word	index@(_ZN7cutlass13device_kernelIN5flash11enable_sm90INS1_16FlashAttnFwdSm90INS1_25CollectiveMainloopFwdSm90ILi2EN4cute5tupleIJNS5_1CILi1EEES8_S8_EEENS6_IJNS7_ILi128EEENS7_ILi160EEENS7_ILi192EEEEEELi192ENS_12float_e4m3_tEfNS_4arch4Sm90ELb0ELb1ELb0ELb1ELb0ELb0ELb0ELb1ELb1ELb1ELb0ELb0EEENS1_21CollectiveEpilogueFwdINS6_IJSA_SC_SB_EEES9_NS_10bfloat16_tESG_Li256ELb1ELb1ELb0ELb1EEENS1_36VarlenDynamicPersistentTileSchedulerILi128ELi160ELi256ELi128ELb0ELb1ELb1ELb1ELb0ELb1EEEEEEEEEvNT_6ParamsE)
        /*0080*/ 	.word	0x00000030


	//----- nvinfo : EIATTR_REGCOUNT
	.align		4
.L_41:
        /*0084*/ 	.byte	0x04, 0x2f
        /*0086*/ 	.short	(.L_43 - .L_42)
	.align		4
.L_42:
        /*0088*/ 	.word	index@(_ZN7cutlass13device_kernelIN5flash11enable_sm90INS1_16FlashAttnFwdSm90INS1_25CollectiveMainloopFwdSm90ILi2EN4cute5tupleIJNS5_1CILi1EEES8_S8_EEENS6_IJNS7_ILi128EEENS7_ILi160EEENS7_ILi192EEEEEELi192ENS_12float_e4m3_tEfNS_4arch4Sm90ELb0ELb1ELb0ELb0ELb0ELb0ELb0ELb1ELb1ELb1ELb0ELb0EEENS1_21CollectiveEpilogueFwdINS6_IJSA_SC_SB_EEES9_NS_10bfloat16_tESG_Li256ELb0ELb1ELb0ELb1EEENS1_30DynamicPersistentTileSchedulerILi256ELi128ELb0ELb1ELb1EEEEEEEEEvNT_6ParamsE)
        /*008c*/ 	.word	0x000000a8


	//----- nvinfo : EIATTR_FRAME_SIZE
	.align		4
.L_43:
        /*0090*/ 	.byte	0x04, 0x11
        /*0092*/ 	.short	(.L_45 - .L_44)
	.align		4
.L_44:
        /*0094*/ 	.word	index@(_ZN7cutlass13device_kernelIN5flash11enable_sm90INS1_16FlashAttnFwdSm90INS1_25CollectiveMainloopFwdSm90ILi2EN4cute5tupleIJNS5_1CILi1EEES8_S8_EEENS6_IJNS7_ILi128EEENS7_ILi160EEENS7_ILi192EEEEEELi192ENS_12float_e4m3_tEfNS_4arch4Sm90ELb0ELb1ELb0ELb0ELb0ELb0ELb0ELb1ELb1ELb1ELb0ELb0EEENS1_21CollectiveEpilogueFwdINS6_IJSA_SC_SB_EEES9_NS_10bfloat16_tESG_Li256ELb0ELb1ELb0ELb1EEENS1_30DynamicPersistentTileSchedulerILi256ELi128ELb0ELb1ELb1EEEEEEEEEvNT_6ParamsE)
        /*0098*/ 	.word	0x00000020


	//----- nvinfo : EIATTR_REGCOUNT
	.align		4
.L_45:
        /*009c*/ 	.byte	0x04, 0x2f
        /*009e*/ 	.short	(.L_47 - .L_46)
	.align		4
.L_46:
        /*00a0*/ 	.word	index@(_ZN7cutlass13device_kernelIN5flash11enable_sm90INS1_16FlashAttnFwdSm90INS1_25CollectiveMainloopFwdSm90ILi2EN4cute5tupleIJNS5_1CILi1EEES8_S8_EEENS6_IJNS7_ILi128EEENS7_ILi160EEENS7_ILi192EEEEEELi192ENS_12float_e4m3_tEfNS_4arch4Sm90ELb0ELb0ELb0ELb1ELb0ELb1ELb0ELb1ELb1ELb1ELb0ELb0EEENS1_21CollectiveEpilogueFwdINS6_IJSA_SC_SB_EEES9_NS_10bfloat16_tESG_Li256ELb1ELb1ELb0ELb1EEENS1_36VarlenDynamicPersistentTileSchedulerILi128ELi160ELi256ELi128ELb0ELb1ELb1ELb0ELb1ELb1EEEEEEEEEvNT_6ParamsE)
        /*00a4*/ 	.word	0x000000a8


	//----- nvinfo : EIATTR_FRAME_SIZE
	.align		4
.L_47:
        /*00a8*/ 	.byte	0x04, 0x11
        /*00aa*/ 	.short	(.L_49 - .L_48)
	.align		4
.L_48:
        /*00ac*/ 	.word	index@(_ZN7cutlass13device_kernelIN5flash11enable_sm90INS1_16FlashAttnFwdSm90INS1_25CollectiveMainloopFwdSm90ILi2EN4cute5tupleIJNS5_1CILi1EEES8_S8_EEENS6_IJNS7_ILi128EEENS7_ILi160EEENS7_ILi192EEEEEELi192ENS_12float_e4m3_tEfNS_4arch4Sm90ELb0ELb0ELb0ELb1ELb0ELb1ELb0ELb1ELb1ELb1ELb0ELb0EEENS1_21CollectiveEpilogueFwdINS6_IJSA_SC_SB_EEES9_NS_10bfloat16_tESG_Li256ELb1ELb1ELb0ELb1EEENS1_36VarlenDynamicPersistentTileSchedulerILi128ELi160ELi256ELi128ELb0ELb1ELb1ELb0ELb1ELb1EEEEEEEEEvNT_6ParamsE)
        /*00b0*/ 	.word	0x00000080


	//----- nvinfo : EIATTR_REGCOUNT
	.align		4
.L_49:
        /*00b4*/ 	.byte	0x04, 0x2f
        /*00b6*/ 	.short	(.L_51 - .L_50)
	.align		4
.L_50:
        /*00b8*/ 	.word	index@(_ZN7cutlass13device_kernelIN5flash11enable_sm90INS1_16FlashAttnFwdSm90INS1_25CollectiveMainloopFwdSm90ILi2EN4cute5tupleIJNS5_1CILi1EEES8_S8_EEENS6_IJNS7_ILi128EEENS7_ILi160EEENS7_ILi192EEEEEELi192ENS_12float_e4m3_tEfNS_4arch4Sm90ELb0ELb0ELb0ELb1ELb0ELb0ELb0ELb1ELb1ELb1ELb0ELb0EEENS1_21CollectiveEpilogueFwdINS6_IJSA_SC_SB_EEES9_NS_10bfloat16_tESG_Li256ELb1ELb1ELb0ELb1EEENS1_36VarlenDynamicPersistentTileSchedulerILi128ELi160ELi256ELi128ELb0ELb1ELb1ELb0ELb1ELb1EEEEEEEEEvNT_6ParamsE)
        /*00bc*/ 	.word	0x000000a8


	//----- nvinfo : EIATTR_FRAME_SIZE
	.align		4
.L_51:
        /*00c0*/ 	.byte	0x04, 0x11
        /*00c2*/ 	.short	(.L_53 - .L_52)
	.align		4
.L_52:
        /*00c4*/ 	.word	index@(_ZN7cutlass13device_kernelIN5flash11enable_sm90INS1_16FlashAttnFwdSm90INS1_25CollectiveMainloopFwdSm90ILi2EN4cute5tupleIJNS5_1CILi1EEES8_S8_EEENS6_IJNS7_ILi128EEENS7_ILi160EEENS7_ILi192EEEEEELi192ENS_12float_e4m3_tEfNS_4arch4Sm90ELb0ELb0ELb0ELb1ELb0ELb0ELb0ELb1ELb1ELb1ELb0ELb0EEENS1_21CollectiveEpilogueFwdINS6_IJSA_SC_SB_EEES9_NS_10bfloat16_tESG_Li256ELb1ELb1ELb0ELb1EEENS1_36VarlenDynamicPersistentTileSchedulerILi128ELi160ELi256ELi128ELb0ELb1ELb1ELb0ELb1ELb1EEEEEEEEEvNT_6ParamsE)
        /*00c8*/ 	.word	0x00000028


	//----- nvinfo : EIATTR_REGCOUNT
	.align		4
.L_53:
        /*00cc*/ 	.byte	0x04, 0x2f
        /*00ce*/ 	.short	(.L_55 - .L_54)
	.align		4
.L_54:
        /*00d0*/ 	.word	index@(_ZN7cutlass13device_kernelIN5flash11enable_sm90INS1_16FlashAttnFwdSm90INS1_25CollectiveMainloopFwdSm90ILi2EN4cute5tupleIJNS5_1CILi2EEENS7_ILi1EEES9_EEENS6_IJNS7_ILi128EEENS7_ILi160EEENS7_ILi192EEEEEELi192ENS_12float_e4m3_tEfNS_4arch4Sm90ELb0ELb0ELb0ELb0ELb0ELb0ELb0ELb1ELb1ELb1ELb0ELb0EEENS1_21CollectiveEpilogueFwdINS6_IJSB_SD_SC_EEESA_NS_10bfloat16_tESH_Li256ELb0ELb1ELb0ELb1EEENS1_29StaticPersistentTileSchedulerILb0EEEEEEEEEvNT_6ParamsE)
        /*00d4*/ 	.word	0x000000a8


	//----- nvinfo : EIATTR_FRAME_SIZE
	.align		4
.L_55:
        /*00d8*/ 	.byte	0x04, 0x11
        /*00da*/ 	.short	(.L_57 - .L_56)
	.align		4
.L_56:
        /*00dc*/ 	.word	index@(_ZN7cutlass13device_kernelIN5flash11enable_sm90INS1_16FlashAttnFwdSm90INS1_25CollectiveMainloopFwdSm90ILi2EN4cute5tupleIJNS5_1CILi2EEENS7_ILi1EEES9_EEENS6_IJNS7_ILi128EEENS7_ILi160EEENS7_ILi192EEEEEELi192ENS_12float_e4m3_tEfNS_4arch4Sm90ELb0ELb0ELb0ELb0ELb0ELb0ELb0ELb1ELb1ELb1ELb0ELb0EEENS1_21CollectiveEpilogueFwdINS6_IJSB_SD_SC_EEESA_NS_10bfloat16_tESH_Li256ELb0ELb1ELb0ELb1EEENS1_29StaticPersistentTileSchedulerILb0EEEEEEEEEvNT_6ParamsE)
        /*00e0*/ 	.word	0x00000020


	//----- nvinfo : EIATTR_REGCOUNT
	.align		4
.L_57:
        /*00e4*/ 	.byte	0x04, 0x2f
        /*00e6*/ 	.short	(.L_59 - .L_58)
	.align		4
.L_58:
        /*00e8*/ 	.word	index@(_ZN7cutlass13device_kernelIN5flash11enable_sm90INS1_16FlashAttnFwdSm90INS1_25CollectiveMainloopFwdSm90ILi2EN4cute5tupleIJNS5_1CILi1EEES8_S8_EEENS6_IJNS7_ILi128EEENS7_ILi160EEENS7_ILi192EEEEEELi192ENS_12float_e4m3_tEfNS_4arch4Sm90ELb0ELb0ELb0ELb0ELb0ELb0ELb0ELb1ELb1ELb1ELb0ELb0EEENS1_21CollectiveEpilogueFwdINS6_IJSA_SC_SB_EEES9_NS_10bfloat16_tESG_Li256ELb0ELb1ELb0ELb1EEENS1_29StaticPersistentTileSchedulerILb0EEEEEEEEEvNT_6ParamsE)
        /*00ec*/ 	.word	0x000000a8


	//----- nvinfo : EIATTR_FRAME_SIZE
	.align		4
.L_59:
        /*00f0*/ 	.byte	0x04, 0x11
        /*00f2*/ 	.short	(.L_61 - .L_60)
	.align		4
.L_60:
        /*00f4*/ 	.word	index@(_ZN7cutlass13device_kernelIN5flash11enable_sm90INS1_16FlashAttnFwdSm90INS1_25CollectiveMainloopFwdSm90ILi2EN4cute5tupleIJNS5_1CILi1EEES8_S8_EEENS6_IJNS7_ILi128EEENS7_ILi160EEENS7_ILi192EEEEEELi192ENS_12float_e4m3_tEfNS_4arch4Sm90ELb0ELb0ELb0ELb0ELb0ELb0ELb0ELb1ELb1ELb1ELb0ELb0EEENS1_21CollectiveEpilogueFwdINS6_IJSA_SC_SB_EEES9_NS_10bfloat16_tESG_Li256ELb0ELb1ELb0ELb1EEENS1_29StaticPersistentTileSchedulerILb0EEEEEEEEEvNT_6ParamsE)
        /*00f8*/ 	.word	0x00000018


	//----- nvinfo : EIATTR_MIN_STACK_SIZE
	.align		4
.L_61:
        /*00fc*/ 	.byte	0x04, 0x12
        /*00fe*/ 	.short	(.L_63 - .L_62)
	.align		4
.L_62:
        /*0100*/ 	.word	index@(_ZN7cutlass13device_kernelIN5flash11enable_sm90INS1_16FlashAttnFwdSm90INS1_25CollectiveMainloopFwdSm90ILi2EN4cute5tupleIJNS5_1CILi1EEES8_S8_EEENS6_IJNS7_ILi128EEENS7_ILi160EEENS7_ILi192EEEEEELi192ENS_12float_e4m3_tEfNS_4arch4Sm90ELb0ELb0ELb0ELb0ELb0ELb0ELb0ELb1ELb1ELb1ELb0ELb0EEENS1_21CollectiveEpilogueFwdINS6_IJSA_SC_SB_EEES9_NS_10bfloat16_tESG_Li256ELb0ELb1ELb0ELb1EEENS1_29StaticPersistentTileSchedulerILb0EEEEEEEEEvNT_6ParamsE)
        /*0104*/ 	.word	0x00000018


	//----- nvinfo : EIATTR_MIN_STACK_SIZE
	.align		4
.L_63:
        /*0108*/ 	.byte	0x04, 0x12
        /*010a*/ 	.short	(.L_65 - .L_64)
	.align		4
.L_64:
        /*010c*/ 	.word	index@(_ZN7cutlass13device_kernelIN5flash11enable_sm90INS1_16FlashAttnFwdSm90INS1_25CollectiveMainloopFwdSm90ILi2EN4cute5tupleIJNS5_1CILi2EEENS7_ILi1EEES9_EEENS6_IJNS7_ILi128EEENS7_ILi160EEENS7_ILi192EEEEEELi192ENS_12float_e4m3_tEfNS_4arch4Sm90ELb0ELb0ELb0ELb0ELb0ELb0ELb0ELb1ELb1ELb1ELb0ELb0EEENS1_21CollectiveEpilogueFwdINS6_IJSB_SD_SC_EEESA_NS_10bfloat16_tESH_Li256ELb0ELb1ELb0ELb1EEENS1_29StaticPersistentTileSchedulerILb0EEEEEEEEEvNT_6ParamsE)
        /*0110*/ 	.word	0x00000020


	//----- nvinfo : EIATTR_MIN_STACK_SIZE
	.align		4
.L_65:
        /*0114*/ 	.byte	0x04, 0x12
        /*0116*/ 	.short	(.L_67 - .L_66)
	.align		4
.L_66:
        /*0118*/ 	.word	index@(_ZN7cutlass13device_kernelIN5flash11enable_sm90INS1_16FlashAttnFwdSm90INS1_25CollectiveMainloopFwdSm90ILi2EN4cute5tupleIJNS5_1CILi1EEES8_S8_EEENS6_IJNS7_ILi128EEENS7_ILi160EEENS7_ILi192EEEEEELi192ENS_12float_e4m3_tEfNS_4arch4Sm90ELb0ELb0ELb0ELb1ELb0ELb0ELb0ELb1ELb1ELb1ELb0ELb0EEENS1_21CollectiveEpilogueFwdINS6_IJSA_SC_SB_EEES9_NS_10bfloat16_tESG_Li256ELb1ELb1ELb0ELb1EEENS1_36VarlenDynamicPersistentTileSchedulerILi128ELi160ELi256ELi128ELb0ELb1ELb1ELb0ELb1ELb1EEEEEEEEEvNT_6ParamsE)
        /*011c*/ 	.word	0x00000028


	//----- nvinfo : EIATTR_MIN_STACK_SIZE
	.align		4
.L_67:
        /*0120*/ 	.byte	0x04, 0x12
        /*0122*/ 	.short	(.L_69 - .L_68)
	.align		4
.L_68:
        /*0124*/ 	.word	index@(_ZN7cutlass13device_kernelIN5flash11enable_sm90INS1_16FlashAttnFwdSm90INS1_25CollectiveMainloopFwdSm90ILi2EN4cute5tupleIJNS5_1CILi1EEES8_S8_EEENS6_IJNS7_ILi128EEENS7_ILi160EEENS7_ILi192EEEEEELi192ENS_12float_e4m3_tEfNS_4arch4Sm90ELb0ELb0ELb0ELb1ELb0ELb1ELb0ELb1ELb1ELb1ELb0ELb0EEENS1_21CollectiveEpilogueFwdINS6_IJSA_SC_SB_EEES9_NS_10bfloat16_tESG_Li256ELb1ELb1ELb0ELb1EEENS1_36VarlenDynamicPersistentTileSchedulerILi128ELi160ELi256ELi128ELb0ELb1ELb1ELb0ELb1ELb1EEEEEEEEEvNT_6ParamsE)
        /*0128*/ 	.word	0x00000080


	//----- nvinfo : EIATTR_MIN_STACK_SIZE
	.align		4
.L_69:
        /*012c*/ 	.byte	0x04, 0x12
        /*012e*/ 	.short	(.L_71 - .L_70)
	.align		4
.L_70:
        /*0130*/ 	.word	index@(_ZN7cutlass13device_kernelIN5flash11enable_sm90INS1_16FlashAttnFwdSm90INS1_25CollectiveMainloopFwdSm90ILi2EN4cute5tupleIJNS5_1CILi1EEES8_S8_EEENS6_IJNS7_ILi128EEENS7_ILi160EEENS7_ILi192EEEEEELi192ENS_12float_e4m3_tEfNS_4arch4Sm90ELb0ELb1ELb0ELb0ELb0ELb0ELb0ELb1ELb1ELb1ELb0ELb0EEENS1_21CollectiveEpilogueFwdINS6_IJSA_SC_SB_EEES9_NS_10bfloat16_tESG_Li256ELb0ELb1ELb0ELb1EEENS1_30DynamicPersistentTileSchedulerILi256ELi128ELb0ELb1ELb1EEEEEEEEEvNT_6ParamsE)
        /*0134*/ 	.word	0x00000020


	//----- nvinfo : EIATTR_MIN_STACK_SIZE
	.align		4
.L_71:
        /*0138*/ 	.byte	0x04, 0x12
        /*013a*/ 	.short	(.L_73 - .L_72)
	.align		4
.L_72:
        /*013c*/ 	.word	index@(_ZN7cutlass13device_kernelIN5flash11enable_sm90INS1_16FlashAttnFwdSm90INS1_25CollectiveMainloopFwdSm90ILi2EN4cute5tupleIJNS5_1CILi1EEES8_S8_EEENS6_IJNS7_ILi128EEENS7_ILi160EEENS7_ILi192EEEEEELi192ENS_12float_e4m3_tEfNS_4arch4Sm90ELb0ELb1ELb0ELb1ELb0ELb0ELb0ELb1ELb1ELb1ELb0ELb0EEENS1_21CollectiveEpilogueFwdINS6_IJSA_SC_SB_EEES9_NS_10bfloat16_tESG_Li256ELb1ELb1ELb0ELb1EEENS1_36VarlenDynamicPersistentTileSchedulerILi128ELi160ELi256ELi128ELb0ELb1ELb1ELb1ELb0ELb1EEEEEEEEEvNT_6ParamsE)
        /*0140*/ 	.word	0x00000030


	//----- nvinfo : EIATTR_MIN_STACK_SIZE
	.align		4
.L_73:
        /*0144*/ 	.byte	0x04, 0x12
        /*0146*/ 	.short	(.L_75 - .L_74)
	.align		4
.L_74:
        /*0148*/ 	.word	index@(_ZN7cutlass13device_kernelIN5flash11enable_sm90INS1_16FlashAttnFwdSm90INS1_25CollectiveMainloopFwdSm90ILi2EN4cute5tupleIJNS5_1CILi1EEES8_S8_EEENS6_IJNS7_ILi128EEENS7_ILi160EEENS7_ILi192EEEEEELi192ENS_12float_e4m3_tEfNS_4arch4Sm90ELb0ELb1ELb0ELb1ELb0ELb1ELb0ELb1ELb1ELb1ELb0ELb0EEENS1_21CollectiveEpilogueFwdINS6_IJSA_SC_SB_EEES9_NS_10bfloat16_tESG_Li256ELb1ELb1ELb0ELb1EEENS1_36VarlenDynamicPersistentTileSchedulerILi128ELi160ELi256ELi128ELb0ELb1ELb1ELb1ELb0ELb1EEEEEEEEEvNT_6ParamsE)
        /*014c*/ 	.word	0x00000330


	//----- nvinfo : EIATTR_MIN_STACK_SIZE
	.align		4
.L_75:
        /*0150*/ 	.byte	0x04, 0x12
        /*0152*/ 	.short	(.L_77 - .L_76)
	.align		4
.L_76:
        /*0154*/ 	.word	index@(_ZN7cutlass13device_kernelIN5flash11enable_sm90INS1_16FlashAttnFwdSm90INS1_25CollectiveMainloopFwdSm90ILi2EN4cute5tupleIJNS5_1CILi1EEES8_S8_EEENS6_IJNS7_ILi128EEENS7_ILi160EEENS7_ILi192EEEEEELi192ENS_12float_e4m3_tEfNS_4arch4Sm90ELb1ELb0ELb0ELb0ELb0ELb0ELb0ELb1ELb1ELb1ELb0ELb0EEENS1_21CollectiveEpilogueFwdINS6_IJSA_SC_SB_EEES9_NS_10bfloat16_tESG_Li256ELb0ELb1ELb0ELb1EEENS1_30DynamicPersistentTileSchedulerILi256ELi128ELb0ELb1ELb1EEEEEEEEEvNT_6ParamsE)
        /*0158*/ 	.word	0x00000020


	//----- nvinfo : EIATTR_MIN_STACK_SIZE
	.align		4
.L_77:
        /*015c*/ 	.byte	0x04, 0x12
        /*015e*/ 	.short	(.L_79 - .L_78)
	.align		4
.L_78:
        /*0160*/ 	.word	index@(_ZN7cutlass13device_kernelIN5flash11enable_sm90INS1_16FlashAttnFwdSm90INS1_25CollectiveMainloopFwdSm90ILi2EN4cute5tupleIJNS5_1CILi1EEES8_S8_EEENS6_IJNS7_ILi128EEENS7_ILi160EEENS7_ILi192EEEEEELi192ENS_12float_e4m3_tEfNS_4arch4Sm90ELb1ELb0ELb0ELb1ELb0ELb0ELb0ELb1ELb1ELb1ELb0ELb0EEENS1_21CollectiveEpilogueFwdINS6_IJSA_SC_SB_EEES9_NS_10bfloat16_tESG_Li256ELb1ELb1ELb0ELb1EEENS1_36VarlenDynamicPersistentTileSchedulerILi128ELi160ELi256ELi128ELb0ELb1ELb1ELb1ELb1ELb1EEEEEEEEEvNT_6ParamsE)
        /*0164*/ 	.word	0x00000038


	//----- nvinfo : EIATTR_MIN_STACK_SIZE
	.align		4
.L_79:
        /*0168*/ 	.byte	0x04, 0x12
        /*016a*/ 	.short	(.L_81 - .L_80)
	.align		4
.L_80:
        /*016c*/ 	.word	index@(_ZN7cutlass13device_kernelIN5flash11enable_sm90INS1_16FlashAttnFwdSm90INS1_25CollectiveMainloopFwdSm90ILi2EN4cute5tupleIJNS5_1CILi1EEES8_S8_EEENS6_IJNS7_ILi128EEENS7_ILi160EEENS7_ILi192EEEEEELi192ENS_12float_e4m3_tEfNS_4arch4Sm90ELb1ELb0ELb0ELb1ELb0ELb1ELb0ELb1ELb1ELb1ELb0ELb0EEENS1_21CollectiveEpilogueFwdINS6_IJSA_SC_SB_EEES9_NS_10bfloat16_tESG_Li256ELb1ELb1ELb0ELb1EEENS1_36VarlenDynamicPersistentTileSchedulerILi128ELi160ELi256ELi128ELb0ELb1ELb1ELb1ELb1ELb1EEEEEEEEEvNT_6ParamsE)
        /*0170*/ 	.word	0x00000070
.L_81:


//--------------------- .nv.compat                --------------------------
	.section	.nv.compat,"",@"SHT_CUDA_COMPAT_INFO"
	.align	4
        /*0000*/ 	.byte	0x02, 0x09, 0x01, 0x00, 0x02, 0x02, 0x04, 0x00, 0x02, 0x05, 0x05, 0x00, 0x03, 0x07, 0x01, 0x01
        /*0010*/ 	.byte	0x02, 0x03, 0x01, 0x00, 0x02, 0x06, 0x01, 0x00, 0x04, 0x0b, 0x08, 0x00, 0x00, 0x00, 0x00, 0x00
        /*0020*/ 	.byte	0x00, 0x00, 0x00, 0x00


//--------------------- .nv.info._ZN7cutlass13device_kernelIN5flash11enable_sm90INS1_16FlashAttnFwdSm90INS1_25CollectiveMainloopFwdSm90ILi2EN4cute5tupleIJNS5_1CILi1EEES8_S8_EEENS6_IJNS7_ILi128EEENS7_ILi160EEENS7_ILi192EEEEEELi192ENS_12float_e4m3_tEfNS_4arch4Sm90ELb0ELb0ELb0ELb0ELb0ELb0ELb0ELb1ELb1ELb1ELb0ELb0EEENS1_21CollectiveEpilogueFwdINS6_IJSA_SC_SB_EEES9_NS_10bfloat16_tESG_Li256ELb0ELb1ELb0ELb1EEENS1_29StaticPersistentTileSchedulerILb0EEEEEEEEEvNT_6ParamsE --------------------------
	.section	.nv.info._ZN7cutlass13device_kernelIN5flash11enable_sm90INS1_16FlashAttnFwdSm90INS1_25CollectiveMainloopFwdSm90ILi2EN4cute5tupleIJNS5_1CILi1EEES8_S8_EEENS6_IJNS7_ILi128EEENS7_ILi160EEENS7_ILi192EEEEEELi192ENS_12float_e4m3_tEfNS_4arch4Sm90ELb0ELb0ELb0ELb0ELb0ELb0ELb0ELb1ELb1ELb1ELb0ELb0EEENS1_21CollectiveEpilogueFwdINS6_IJSA_SC_SB_EEES9_NS_10bfloat16_tESG_Li256ELb0ELb1ELb0ELb1EEENS1_29StaticPersistentTileSchedulerILb0EEEEEEEEEvNT_6ParamsE,"",@"SHT_CUDA_INFO"
	.sectionflags	@""
	.align	4


	//----- nvinfo : EIATTR_CUDA_API_VERSION
	.align		4
        /*0000*/ 	.byte	0x04, 0x37
        /*0002*/ 	.short	(.L_83 - .L_82)
.L_82:
        /*0004*/ 	.word	0x00000082


	//----- nvinfo : EIATTR_KPARAM_INFO
	.align		4
.L_83:
        /*0008*/ 	.byte	0x04, 0x17
        /*000a*/ 	.short	(.L_85 - .L_84)
.L_84:
        /*000c*/ 	.word	0x00000000
        /*0010*/ 	.short	0x0000
        /*0012*/ 	.short	0x0070
        /*0014*/ 	.byte	0x00, 0xf0, 0x01, 0x28


	//----- nvinfo : EIATTR_SPARSE_MMA_MASK
	.align		4
.L_85:
        /*0018*/ 	.byte	0x03, 0x50
        /*001a*/ 	.short	0x0000


	//----- nvinfo : EIATTR_MAXREG_COUNT
	.align		4
        /*001c*/ 	.byte	0x03, 0x1b
        /*001e*/ 	.short	0x00a8


	//----- nvinfo : EIATTR_NUM_BARRIERS
	.align		4
        /*0020*/ 	.byte	0x02, 0x4c
        /*0022*/ 	.byte	0x10
	.zero		1


	//----- nvinfo : EIATTR_EXTERNS
	.align		4
        /*0024*/ 	.byte	0x04, 0x0f
        /*0026*/ 	.short	(.L_87 - .L_86)


	//   ....[0]....
	.align		4
.L_86:
        /*0028*/ 	.word	index@(__assertfail)


	//----- nvinfo : EIATTR_ANNOTATIONS
	.align		4
.L_87:
        /*002c*/ 	.byte	0x04, 0x55
        /*002e*/ 	.short	(.L_89 - .L_88)


	//   ....[0]....
.L_88:
        /*0030*/ 	.word	0x00000001
        /*0034*/ 	.byte	0x90, 0xab, 0x00, 0x00, 0x01, 0x00, 0x00, 0x00, 0xa0, 0xab, 0x00, 0x00, 0x01, 0x00, 0x00, 0x00
        /*0044*/ 	.byte	0xe0, 0xab, 0x00, 0x00, 0x01, 0x00, 0x00, 0x00, 0xa0, 0xb2, 0x00, 0x00, 0x01, 0x00, 0x00, 0x00
        /*0054*/ 	.byte	0xe0, 0xb3, 0x00, 0x00, 0x01, 0x00, 0x00, 0x00, 0x00, 0xb4, 0x00, 0x00, 0x01, 0x00, 0x00, 0x00
        /*0064*/ 	.byte	0x10, 0xb4, 0x00, 0x00, 0x01, 0x00, 0x00, 0x00, 0x90, 0xb4, 0x00, 0x00, 0x01, 0x00, 0x00, 0x00
        /*0074*/ 	.byte	0xa0, 0xb9, 0x00, 0x00, 0x01, 0x00, 0x00, 0x00, 0x90, 0xbb, 0x00, 0x00, 0x01, 0x00, 0x00, 0x00
        /*0084*/ 	.byte	0x70, 0xc0, 0x00, 0x00, 0x01, 0x00, 0x00, 0x00, 0x70, 0xc5, 0x00, 0x00, 0x01, 0x00, 0x00, 0x00
        /*0094*/ 	.byte	0x30, 0xc6, 0x00, 0x00, 0x01, 0x00, 0x00, 0x00, 0x60, 0xc6, 0x00, 0x00, 0x01, 0x00, 0x00, 0x00
        /*00a4*/ 	.byte	0x40, 0xd1, 0x00, 0x00, 0x01, 0x00, 0x00, 0x00, 0x50, 0xd1, 0x00, 0x00, 0x01, 0x00, 0x00, 0x00
        /*00b4*/ 	.byte	0xb0, 0xd9, 0x00, 0x00, 0x01, 0x00, 0x00, 0x00, 0xc0, 0xd9, 0x00, 0x00


	//----- nvinfo : EIATTR_MERCURY_ISA_VERSION
	.align		4
.L_89:
        /*00c0*/ 	.byte	0x03, 0x5f
        /*00c2*/ 	.short	0x0101


	//----- nvinfo : EIATTR_INT_WARP_WIDE_INSTR_OFFSETS
	.align		4
        /*00c4*/ 	.byte	0x04, 0x31
        /*00c6*/ 	.short	(.L_91 - .L_90)


	//   ....[0]....
.L_90:
        /*00c8*/ 	.word	0x00000130


	//   ....[1]....
        /*00cc*/ 	.word	0x00000170


	//   ....[2]....
        /*00d0*/ 	.word	0x000001e0


	//----- nvinfo : EIATTR_COOP_GROUP_MASK_REGIDS
	.align		4
.L_91:
        /*00d4*/ 	.byte	0x04, 0x29
        /*00d6*/ 	.short	(.L_93 - .L_92)


	//   ....[0]....
.L_92:
        /*00d8*/ 	.word	0xffffffff


	//   ....[1]....
        /*00dc*/ 	.word	0xffffffff


	//   ....[2]....
        /*00e0*/ 	.word	0xffffffff


	//   ....[3]....
        /*00e4*/ 	.word	0xffffffff


	//   ....[4]....
        /*00e8*/ 	.word	0xffffffff


	//   ....[5]....
        /*00ec*/ 	.word	0xffffffff


	//   ....[6]....
        /*00f0*/ 	.word	0xffffffff


	//   ....[7]....
        /*00f4*/ 	.word	0xffffffff


	//   ....[8]....
        /*00f8*/ 	.word	0xffffffff


	//   ....[9]....
        /*00fc*/ 	.word	0xffffffff


	//   ....[10]....
        /*0100*/ 	.word	0xffffffff


	//   ....[11]....
        /*0104*/ 	.word	0xffffffff


	//   ....[12]....
        /*0108*/ 	.word	0xffffffff


	//   ....[13]....
        /*010c*/ 	.word	0xffffffff


	//   ....[14]....
        /*0110*/ 	.word	0xffffffff


	//   ....[15]....
        /*0114*/ 	.word	0xffffffff


	//   ....[16]....
        /*0118*/ 	.word	0xffffffff


	//   ....[17]....
        /*011c*/ 	.word	0xffffffff


	//   ....[18]....
        /*0120*/ 	.word	0xffffffff


	//   ....[19]....
        /*0124*/ 	.word	0xffffffff


	//   ....[20]....
        /*0128*/ 	.word	0xffffffff


	//   ....[21]....
        /*012c*/ 	.word	0xffffffff


	//   ....[22]....
        /*0130*/ 	.word	0xffffffff


	//   ....[23]....
        /*0134*/ 	.word	0xffffffff


	//   ....[24]....
        /*0138*/ 	.word	0xffffffff


	//   ....[25]....
        /*013c*/ 	.word	0xffffffff


	//   ....[26]....
        /*0140*/ 	.word	0xffffffff


	//   ....[27]....
        /*0144*/ 	.word	0xffffffff


	//   ....[28]....
        /*0148*/ 	.word	0xffffffff


	//   ....[29]....
        /*014c*/ 	.word	0xffffffff


	//   ....[30]....
        /*0150*/ 	.word	0xffffffff


	//   ....[31]....
        /*0154*/ 	.word	0xffffffff


	//   ....[32]....
        /*0158*/ 	.word	0xffffffff


	//   ....[33]....
        /*015c*/ 	.word	0xffffffff


	//   ....[34]....
        /*0160*/ 	.word	0xffffffff


	//   ....[35]....
        /*0164*/ 	.word	0xffffffff


	//   ....[36]....
        /*0168*/ 	.word	0xffffffff


	//   ....[37]....
        /*016c*/ 	.word	0xffffffff


	//   ....[38]....
        /*0170*/ 	.word	0xffffffff


	//   ....[39]....
        /*0174*/ 	.word	0xffffffff


	//   ....[40]....
        /*0178*/ 	.word	0xffffffff


	//   ....[41]....
        /*017c*/ 	.word	0xffffffff


	//   ....[42]....
        /*0180*/ 	.word	0xffffffff


	//   ....[43]....
        /*0184*/ 	.word	0xffffffff


	//   ....[44]....
        /*0188*/ 	.word	0xffffffff


	//   ....[45]....
        /*018c*/ 	.word	0xffffffff


	//   ....[46]....
        /*0190*/ 	.word	0xffffffff


	//   ....[47]....
        /*0194*/ 	.word	0xffffffff


	//   ....[48]....
        /*0198*/ 	.word	0xffffffff


	//   ....[49]....
        /*019c*/ 	.word	0xffffffff


	//   ....[50]....
        /*01a0*/ 	.word	0xffffffff


	//   ....[51]....
        /*01a4*/ 	.word	0xffffffff


	//   ....[52]....
        /*01a8*/ 	.word	0xffffffff


	//   ....[53]....
        /*01ac*/ 	.word	0xffffffff


	//   ....[54]....
        /*01b0*/ 	.word	0xffffffff


	//   ....[55]....
        /*01b4*/ 	.word	0xffffffff


	//   ....[56]....
        /*01b8*/ 	.word	0xffffffff


	//   ....[57]....
        /*01bc*/ 	.word	0xffffffff


	//   ....[58]....
        /*01c0*/ 	.word	0xffffffff


	//   ....[59]....
        /*01c4*/ 	.word	0xffffffff


	//   ....[60]....
        /*01c8*/ 	.word	0xffffffff


	//   ....[61]....
        /*01cc*/ 	.word	0xffffffff


	//   ....[62]....
        /*01d0*/ 	.word	0xffffffff


	//   ....[63]....
        /*01d4*/ 	.word	0xffffffff


	//   ....[64]....
        /*01d8*/ 	.word	0xffffffff


	//   ....[65]....
        /*01dc*/ 	.word	0xffffffff


	//   ....[66]....
        /*01e0*/ 	.word	0xffffffff


	//   ....[67]....
        /*01e4*/ 	.word	0xffffffff


	//   ....[68]....
        /*01e8*/ 	.word	0xffffffff


	//   ....[69]....
        /*01ec*/ 	.word	0xffffffff


	//   ....[70]....
        /*01f0*/ 	.word	0xffffffff


	//   ....[71]....
        /*01f4*/ 	.word	0xffffffff


	//   ....[72]....
        /*01f8*/ 	.word	0xffffffff


	//   ....[73]....
        /*01fc*/ 	.word	0xffffffff


	//   ....[74]....
        /*0200*/ 	.word	0xffffffff


	//   ....[75]....
        /*0204*/ 	.word	0xffffffff


	//   ....[76]....
        /*0208*/ 	.word	0xffffffff


	//   ....[77]....
        /*020c*/ 	.word	0xffffffff


	//   ....[78]....
        /*0210*/ 	.word	0xffffffff


	//   ....[79]....
        /*0214*/ 	.word	0xffffffff


	//   ....[80]....
        /*0218*/ 	.word	0xffffffff


	//   ....[81]....
        /*021c*/ 	.word	0xffffffff


	//   ....[82]....
        /*0220*/ 	.word	0xffffffff


	//   ....[83]....
        /*0224*/ 	.word	0xffffffff


	//   ....[84]....
        /*0228*/ 	.word	0xffffffff


	//   ....[85]....
        /*022c*/ 	.word	0xffffffff


	//   ....[86]....
        /*0230*/ 	.word	0xffffffff


	//   ....[87]....
        /*0234*/ 	.word	0xffffffff


	//   ....[88]....
        /*0238*/ 	.word	0xffffffff


	//   ....[89]....
        /*023c*/ 	.word	0xffffffff


	//   ....[90]....
        /*0240*/ 	.word	0x0500000f


	//   ....[91]....
        /*0244*/ 	.word	0x0500000f


	//   ....[92]....
        /*0248*/ 	.word	0x0500000f


	//   ....[93]....
        /*024c*/ 	.word	0x0500000f


	//   ....[94]....
        /*0250*/ 	.word	0x0500000f


	//   ....[95]....
        /*0254*/ 	.word	0x0500000f


	//   ....[96]....
        /*0258*/ 	.word	0x0500000f


	//   ....[97]....
        /*025c*/ 	.word	0x0500000f


	//   ....[98]....
        /*0260*/ 	.word	0x0500000f


	//----- nvinfo : EIATTR_COOP_GROUP_INSTR_OFFSETS
	.align		4
.L_93:
        /*0264*/ 	.byte	0x04, 0x28
        /*0266*/ 	.short	(.L_95 - .L_94)


	//   ....[0]....
.L_94:
        /*0268*/ 	.word	0x00000070


	//   ....[1]....
        /*026c*/ 	.word	0x00000140


	//   ....[2]....
        /*0270*/ 	.word	0x00000190


	//   ....[3]....
        /*0274*/ 	.word	0x000003c0


	//   ....[4]....
        /*0278*/ 	.word	0x00000520


	//   ....[5]....
        /*027c*/ 	.word	0x00000640


	//   ....[6]....
        /*0280*/ 	.word	0x000007a0


	//   ....[7]....
        /*0284*/ 	.word	0x00000f40


	//   ....[8]....
        /*0288*/ 	.word	0x00002c90


	//   ....[9]....
        /*028c*/ 	.word	0x00002d70


	//   ....[10]....
        /*0290*/ 	.word	0x000034d0


	//   ....[11]....
        /*0294*/ 	.word	0x00003580


	//   ....[12]....
        /*0298*/ 	.word	0x00005ea0


	//   ....[13]....
        /*029c*/ 	.word	0x00005eb0


	//   ....[14]....
        /*02a0*/ 	.word	0x00005ef0


	//   ....[15]....
        /*02a4*/ 	.word	0x00005f00


	//   ....[16]....
        /*02a8*/ 	.word	0x00007db0


	//   ....[17]....
        /*02ac*/ 	.word	0x00007dc0


	//   ....[18]....
        /*02b0*/ 	.word	0x00007df0


	//   ....[19]....
        /*02b4*/ 	.word	0x00007e00


	//   ....[20]....
        /*02b8*/ 	.word	0x000090f0


	//   ....[21]....
        /*02bc*/ 	.word	0x00009120


	//   ....[22]....
        /*02c0*/ 	.word	0x00009160


	//   ....[23]....
        /*02c4*/ 	.word	0x000091a0


	//   ....[24]....
        /*02c8*/ 	.word	0x000091d0


	//   ....[25]....
        /*02cc*/ 	.word	0x00009200


	//   ....[26]....
        /*02d0*/ 	.word	0x00009230


	//   ....[27]....
        /*02d4*/ 	.word	0x00009240


	//   ....[28]....
        /*02d8*/ 	.word	0x00009260


	//   ....[29]....
        /*02dc*/ 	.word	0x00009270


	//   ....[30]....
        /*02e0*/ 	.word	0x00009280


	//   ....[31]....
        /*02e4*/ 	.word	0x00009290


	//   ....[32]....
        /*02e8*/ 	.word	0x000092c0


	//   ....[33]....
        /*02ec*/ 	.word	0x000092e0


	//   ....[34]....
        /*02f0*/ 	.word	0x00009300


	//   ....[35]....
        /*02f4*/ 	.word	0x00009320


	//   ....[36]....
        /*02f8*/ 	.word	0x00009330


	//   ....[37]....
        /*02fc*/ 	.word	0x00009340


	//   ....[38]....
        /*0300*/ 	.word	0x00009350


	//   ....[39]....
        /*0304*/ 	.word	0x00009360


	//   ....[40]....
        /*0308*/ 	.word	0x00009370


	//   ....[41]....
        /*030c*/ 	.word	0x00009380


	//   ....[42]....
        /*0310*/ 	.word	0x00009390


	//   ....[43]....
        /*0314*/ 	.word	0x000093a0


	//   ....[44]....
        /*0318*/ 	.word	0x000093b0


	//   ....[45]....
        /*031c*/ 	.word	0x000093c0


	//   ....[46]....
        /*0320*/ 	.word	0x000093d0


	//   ....[47]....
        /*0324*/ 	.word	0x000093e0


	//   ....[48]....
        /*0328*/ 	.word	0x000093f0


	//   ....[49]....
        /*032c*/ 	.word	0x00009400


	//   ....[50]....
        /*0330*/ 	.word	0x00009420


	//   ....[51]....
        /*0334*/ 	.word	0x00009440


	//   ....[52]....
        /*0338*/ 	.word	0x000094c0


	//   ....[53]....
        /*033c*/ 	.word	0x00009500


	//   ....[54]....
        /*0340*/ 	.word	0x00009540


	//   ....[55]....
        /*0344*/ 	.word	0x00009580


	//   ....[56]....
        /*0348*/ 	.word	0x00009600


	//   ....[57]....
        /*034c*/ 	.word	0x00009640


	//   ....[58]....
        /*0350*/ 	.word	0x00009680


	//   ....[59]....
        /*0354*/ 	.word	0x000096c0


	//   ....[60]....
        /*0358*/ 	.word	0x00009730


	//   ....[61]....
        /*035c*/ 	.word	0x00009750


	//   ....[62]....
        /*0360*/ 	.word	0x00009770


	//   ....[63]....
        /*0364*/ 	.word	0x00009790


	//   ....[64]....
        /*0368*/ 	.word	0x000097b0


	//   ....[65]....
        /*036c*/ 	.word	0x000097d0


	//   ....[66]....
        /*0370*/ 	.word	0x000097f0


	//   ....[67]....
        /*0374*/ 	.word	0x00009810


	//   ....[68]....
        /*0378*/ 	.word	0x00009d50


	//   ....[69]....
        /*037c*/ 	.word	0x00009d80


	//   ....[70]....
        /*0380*/ 	.word	0x00009eb0


	//   ....[71]....
        /*0384*/ 	.word	0x00009ed0


	//   ....[72]....
        /*0388*/ 	.word	0x0000a3d0


	//   ....[73]....
        /*038c*/ 	.word	0x0000a410


	//   ....[74]....
        /*0390*/ 	.word	0x0000a520


	//   ....[75]....
        /*0394*/ 	.word	0x0000a540


	//   ....[76]....
        /*0398*/ 	.word	0x0000a630


	//   ....[77]....
        /*039c*/ 	.word	0x0000a650


	//   ....[78]....
        /*03a0*/ 	.word	0x0000a750


	//   ....[79]....
        /*03a4*/ 	.word	0x0000a790


	//   ....[80]....
        /*03a8*/ 	.word	0x0000b430


	//   ....[81]....
        /*03ac*/ 	.word	0x0000c100


	//   ....[82]....
        /*03b0*/ 	.word	0x0000c130


	//   ....[83]....
        /*03b4*/ 	.word	0x0000c200


	//   ....[84]....
        /*03b8*/ 	.word	0x0000c220


	//   ....[85]....
        /*03bc*/ 	.word	0x0000c2c0


	//   ....[86]....
        /*03c0*/ 	.word	0x0000c2e0


	//   ....[87]....
        /*03c4*/ 	.word	0x0000c2f0


	//   ....[88]....
        /*03c8*/ 	.word	0x0000c380


	//   ....[89]....
        /*03cc*/ 	.word	0x0000e210


	//   ....[90]....
        /*03d0*/ 	.word	0x0000e700


	//   ....[91]....
        /*03d4*/ 	.word	0x0000e8b0


	//   ....[92]....
        /*03d8*/ 	.word	0x0000e900


	//   ....[93]....
        /*03dc*/ 	.word	0x0000e9a0


	//   ....[94]....
        /*03e0*/ 	.word	0x0000eab0


	//   ....[95]....
        /*03e4*/ 	.word	0x0000eb10


	//   ....[96]....
        /*03e8*/ 	.word	0x0000ec30


	//   ....[97]....
        /*03ec*/ 	.word	0x0000ec90


	//   ....[98]....
        /*03f0*/ 	.word	0x0000ed30


	//----- nvinfo : EIATTR_REG_RECONFIG
	.align		4
.L_95:
        /*03f4*/ 	.byte	0x01, 0x54
	.zero		2


	//----- nvinfo : EIATTR_SYSCALL_OFFSETS
	.align		4
        /*03f8*/ 	.byte	0x04, 0x46
        /*03fa*/ 	.short	(.L_97 - .L_96)


	//   ....[0]....
.L_96:
        /*03fc*/ 	.word	0x00001460


	//   ....[1]....
        /*0400*/ 	.word	0x0000aee0


	//   ....[2]....
        /*0404*/ 	.word	0x0000b020


	//   ....[3]....
        /*0408*/ 	.word	0x0000b160


	//   ....[4]....
        /*040c*/ 	.word	0x0000b280


	//   ....[5]....
        /*0410*/ 	.word	0x0000bd00


	//----- nvinfo : EIATTR_MBARRIER_INSTR_OFFSETS
	.align		4
.L_97:
        /*0414*/ 	.byte	0x04, 0x39
        /*0416*/ 	.short	(.L_99 - .L_98)


	//   ....[0]....
.L_98:
        /*0418*/ 	.word	0x00000270
        /*041c*/ 	.word	0x000000ff
        /*0420*/ 	.word	0x00033400
        /*0424*/ 	.short	0x0100
        /*0426*/ 	.byte	0x08
	.zero		1


	//   ....[1]....
        /*0428*/ 	.word	0x00000280
        /*042c*/ 	.word	0x000000ff
        /*0430*/ 	.word	0x00033420
        /*0434*/ 	.short	0x0100
        /*0436*/ 	.byte	0x08
	.zero		1


	//   ....[2]....
        /*0438*/ 	.word	0x00000370
        /*043c*/ 	.word	0x000000ff
        /*0440*/ 	.word	0x00033430
        /*0444*/ 	.short	0x0100
        /*0446*/ 	.byte	0x08
	.zero		1


	//   ....[3]....
        /*0448*/ 	.word	0x00000380
        /*044c*/ 	.word	0x000000ff
        /*0450*/ 	.word	0x00033440
        /*0454*/ 	.short	0x0100
        /*0456*/ 	.byte	0x08
	.zero		1


	//   ....[4]....
        /*0458*/ 	.word	0x00000390
        /*045c*/ 	.word	0x000000ff
        /*0460*/ 	.word	0x00033438
        /*0464*/ 	.short	0x0100
        /*0466*/ 	.byte	0x08
	.zero		1


	//   ....[5]....
        /*0468*/ 	.word	0x000003a0
        /*046c*/ 	.word	0x000000ff
        /*0470*/ 	.word	0x00033448
        /*0474*/ 	.short	0x0100
        /*0476*/ 	.byte	0x08
	.zero		1


	//   ....[6]....
        /*0478*/ 	.word	0x000004d0
        /*047c*/ 	.word	0x000000ff
        /*0480*/ 	.word	0x00033450
        /*0484*/ 	.short	0x0100
        /*0486*/ 	.byte	0x08
	.zero		1


	//   ....[7]....
        /*0488*/ 	.word	0x000004e0
        /*048c*/ 	.word	0x000000ff
        /*0490*/ 	.word	0x00033460
        /*0494*/ 	.short	0x0100
        /*0496*/ 	.byte	0x08
	.zero		1


	//   ....[8]....
        /*0498*/ 	.word	0x000004f0
        /*049c*/ 	.word	0x000000ff
        /*04a0*/ 	.word	0x00033458
        /*04a4*/ 	.short	0x0100
        /*04a6*/ 	.byte	0x08
	.zero		1


	//   ....[9]....
        /*04a8*/ 	.word	0x00000500
        /*04ac*/ 	.word	0x000000ff
        /*04b0*/ 	.word	0x00033468
        /*04b4*/ 	.short	0x0100
        /*04b6*/ 	.byte	0x08
	.zero		1


	//   ....[10]....
        /*04b8*/ 	.word	0x000005f0
        /*04bc*/ 	.word	0x000000ff
        /*04c0*/ 	.word	0x00033470
        /*04c4*/ 	.short	0x0100
        /*04c6*/ 	.byte	0x06
	.zero		1


	//   ....[11]....
        /*04c8*/ 	.word	0x00000600
        /*04cc*/ 	.word	0x000000ff
        /*04d0*/ 	.word	0x00033480
        /*04d4*/ 	.short	0x0100
        /*04d6*/ 	.byte	0x06
	.zero		1


	//   ....[12]....
        /*04d8*/ 	.word	0x00000610
        /*04dc*/ 	.word	0x000000ff
        /*04e0*/ 	.word	0x00033478
        /*04e4*/ 	.short	0x0100
        /*04e6*/ 	.byte	0x06
	.zero		1


	//   ....[13]....
        /*04e8*/ 	.word	0x00000620
        /*04ec*/ 	.word	0x000000ff
        /*04f0*/ 	.word	0x00033488
        /*04f4*/ 	.short	0x0100
        /*04f6*/ 	.byte	0x06
	.zero		1


	//   ....[14]....
        /*04f8*/ 	.word	0x00000750
        /*04fc*/ 	.word	0x000000ff
        /*0500*/ 	.word	0x00033490
        /*0504*/ 	.short	0x0100
        /*0506*/ 	.byte	0x08
	.zero		1


	//   ....[15]....
        /*0508*/ 	.word	0x00000760
        /*050c*/ 	.word	0x000000ff
        /*0510*/ 	.word	0x000334a0
        /*0514*/ 	.short	0x0100
        /*0516*/ 	.byte	0x08
	.zero		1


	//   ....[16]....
        /*0518*/ 	.word	0x00000770
        /*051c*/ 	.word	0x000000ff
        /*0520*/ 	.word	0x00033498
        /*0524*/ 	.short	0x0100
        /*0526*/ 	.byte	0x08
	.zero		1


	//   ....[17]....
        /*0528*/ 	.word	0x00000780
        /*052c*/ 	.word	0x000000ff
        /*0530*/ 	.word	0x000334a8
        /*0534*/ 	.short	0x0100
        /*0536*/ 	.byte	0x08
	.zero		1


	//   ....[18]....
        /*0538*/ 	.word	0x000008b0
        /*053c*/ 	.word	0x000000ff
        /*0540*/ 	.word	0x000334b0
        /*0544*/ 	.short	0x0100
        /*0546*/ 	.byte	0x08
	.zero		1


	//   ....[19]....
        /*0548*/ 	.word	0x000008c0
        /*054c*/ 	.word	0x000000ff
        /*0550*/ 	.word	0x000334c0
        /*0554*/ 	.short	0x0100
        /*0556*/ 	.byte	0x08
	.zero		1


	//   ....[20]....
        /*0558*/ 	.word	0x000008d0
        /*055c*/ 	.word	0x000000ff
        /*0560*/ 	.word	0x000334b8
        /*0564*/ 	.short	0x0100
        /*0566*/ 	.byte	0x08
	.zero		1


	//   ....[21]....
        /*0568*/ 	.word	0x000008e0
        /*056c*/ 	.word	0x000000ff
        /*0570*/ 	.word	0x000334c8
        /*0574*/ 	.short	0x0100
        /*0576*/ 	.byte	0x08
	.zero		1


	//   ....[22]....
        /*0578*/ 	.word	0x000014c0
        /*057c*/ 	.word	0x000000ff
        /*0580*/ 	.word	0x00033400
        /*0584*/ 	.short	0x010a
        /*0586*/ 	.byte	0x27
	.zero		1


	//   ....[23]....
        /*0588*/ 	.word	0x00001540
        /*058c*/ 	.word	0x00000003
        /*0590*/ 	.word	0x00033430
        /*0594*/ 	.short	0x010a
        /*0596*/ 	.byte	0x3f
	.zero		1


	//   ....[24]....
        /*0598*/ 	.word	0x000015b0
        /*059c*/ 	.word	0x00000003
        /*05a0*/ 	.word	0x00033430
        /*05a4*/ 	.short	0x010a
        /*05a6*/ 	.byte	0x3f
	.zero		1


	//   ....[25]....
        /*05a8*/ 	.word	0x00003540
        /*05ac*/ 	.word	0x00000003
        /*05b0*/ 	.word	0x00000000
        /*05b4*/ 	.short	0x0101
        /*05b6*/ 	.byte	0x3f
	.zero		1


	//   ....[26]....
        /*05b8*/ 	.word	0x00004c10
        /*05bc*/ 	.word	0x000000ff
        /*05c0*/ 	.word	0x00033430
        /*05c4*/ 	.short	0x010a
        /*05c6*/ 	.byte	0x06
	.zero		1


	//   ....[27]....
        /*05c8*/ 	.word	0x00004c50
        /*05cc*/ 	.word	0x000000ff
        /*05d0*/ 	.word	0x00033430
        /*05d4*/ 	.short	0x010a
        /*05d6*/ 	.byte	0x06
	.zero		1


	//   ....[28]....
        /*05d8*/ 	.word	0x00005870
        /*05dc*/ 	.word	0x000000ff
        /*05e0*/ 	.word	0x00033450
        /*05e4*/ 	.short	0x010a
        /*05e6*/ 	.byte	0x06
	.zero		1


	//   ....[29]....
        /*05e8*/ 	.word	0x000058b0
        /*05ec*/ 	.word	0x000000ff
        /*05f0*/ 	.word	0x00033450
        /*05f4*/ 	.short	0x010a
        /*05f6*/ 	.byte	0x06
	.zero		1


	//   ....[30]....
        /*05f8*/ 	.word	0x00006ff0
        /*05fc*/ 	.word	0x00000003
        /*0600*/ 	.word	0x00000000
        /*0604*/ 	.short	0x0101
        /*0606*/ 	.byte	0x3f
	.zero		1


	//   ....[31]....
        /*0608*/ 	.word	0x000071a0
        /*060c*/ 	.word	0x000000ff
        /*0610*/ 	.word	0x00000000
        /*0614*/ 	.short	0x0101
        /*0616*/ 	.byte	0x06
	.zero		1


	//   ....[32]....
        /*0618*/ 	.word	0x00007a20
        /*061c*/ 	.word	0x000000ff
        /*0620*/ 	.word	0x00033450
        /*0624*/ 	.short	0x010a
        /*0626*/ 	.byte	0x04
	.zero		1


	//   ....[33]....
        /*0628*/ 	.word	0x00007a60
        /*062c*/ 	.word	0x000000ff
        /*0630*/ 	.word	0x00033450
        /*0634*/ 	.short	0x010a
        /*0636*/ 	.byte	0x04
	.zero		1


	//   ....[34]....
        /*0638*/ 	.word	0x00009180
        /*063c*/ 	.word	0x000000ff
        /*0640*/ 	.word	0x00000000
        /*0644*/ 	.short	0x0101
        /*0646*/ 	.byte	0x04
	.zero		1


	//   ....[35]....
        /*0648*/ 	.word	0x0000a3f0
        /*064c*/ 	.word	0x000000ff
        /*0650*/ 	.word	0x00000000
        /*0654*/ 	.short	0x0101
        /*0656*/ 	.byte	0x27
	.zero		1


	//   ....[36]....
        /*0658*/ 	.word	0x0000b670
        /*065c*/ 	.word	0x00000004
        /*0660*/ 	.word	0x00033480
        /*0664*/ 	.short	0x010a
        /*0666*/ 	.byte	0x3f
	.zero		1


	//   ....[37]....
        /*0668*/ 	.word	0x0000b900
        /*066c*/ 	.word	0x00000004
        /*0670*/ 	.word	0x00033440
        /*0674*/ 	.short	0x010a
        /*0676*/ 	.byte	0x3f
	.zero		1


	//   ....[38]....
        /*0678*/ 	.word	0x0000c460
        /*067c*/ 	.word	0x000000ff
        /*0680*/ 	.word	0x00033400
        /*0684*/ 	.short	0x0107
        /*0686*/ 	.byte	0x29
	.zero		1


	//   ....[39]....
        /*0688*/ 	.word	0x0000c4b0
        /*068c*/ 	.word	0x000000ff
        /*0690*/ 	.word	0x00033400
        /*0694*/ 	.short	0x0101
        /*0696*/ 	.byte	0x29
	.zero		1


	//   ....[40]....
        /*0698*/ 	.word	0x0000c4e0
        /*069c*/ 	.word	0x000000ff
        /*06a0*/ 	.word	0x00033420
        /*06a4*/ 	.short	0x010a
        /*06a6*/ 	.byte	0x29
	.zero		1


	//   ....[41]....
        /*06a8*/ 	.word	0x0000c7d0
        /*06ac*/ 	.word	0x00000007
        /*06b0*/ 	.word	0x00033480
        /*06b4*/ 	.short	0x010a
        /*06b6*/ 	.byte	0x3f
	.zero		1


	//   ....[42]....
        /*06b8*/ 	.word	0x0000cc00
        /*06bc*/ 	.word	0x00000007
        /*06c0*/ 	.word	0x00033440
        /*06c4*/ 	.short	0x010a
        /*06c6*/ 	.byte	0x3f
	.zero		1


	//   ....[43]....
        /*06c8*/ 	.word	0x0000d0b0
        /*06cc*/ 	.word	0x0000000c
        /*06d0*/ 	.word	0x00033470
        /*06d4*/ 	.short	0x010a
        /*06d6*/ 	.byte	0x3f
	.zero		1


	//   ....[44]....
        /*06d8*/ 	.word	0x0000d120
        /*06dc*/ 	.word	0x0000000c
        /*06e0*/ 	.word	0x00033460
        /*06e4*/ 	.short	0x010a
        /*06e6*/ 	.byte	0x3f
	.zero		1


	//   ....[45]....
        /*06e8*/ 	.word	0x0000d7d0
        /*06ec*/ 	.word	0x0000000c
        /*06f0*/ 	.word	0x00033450
        /*06f4*/ 	.short	0x0101
        /*06f6*/ 	.byte	0x3f
	.zero		1


	//   ....[46]....
        /*06f8*/ 	.word	0x0000d850
        /*06fc*/ 	.word	0x0000000c
        /*0700*/ 	.word	0x00000000
        /*0704*/ 	.short	0x0101
        /*0706*/ 	.byte	0x3f
	.zero		1


	//   ....[47]....
        /*0708*/ 	.word	0x0000d930
        /*070c*/ 	.word	0x00000003
        /*0710*/ 	.word	0x00033470
        /*0714*/ 	.short	0x010a
        /*0716*/ 	.byte	0x3f
	.zero		1


	//   ....[48]....
        /*0718*/ 	.word	0x0000d990
        /*071c*/ 	.word	0x00000003
        /*0720*/ 	.word	0x00033460
        /*0724*/ 	.short	0x010a
        /*0726*/ 	.byte	0x3f
	.zero		1


	//   ....[49]....
        /*0728*/ 	.word	0x0000e090
        /*072c*/ 	.word	0x00000003
        /*0730*/ 	.word	0x00033450
        /*0734*/ 	.short	0x0101
        /*0736*/ 	.byte	0x3f
	.zero		1


	//   ....[50]....
        /*0738*/ 	.word	0x0000e100
        /*073c*/ 	.word	0x00000000
        /*0740*/ 	.word	0x00000000
        /*0744*/ 	.short	0x0101
        /*0746*/ 	.byte	0x3f
	.zero		1


	//   ....[51]....
        /*0748*/ 	.word	0x0000e1c0
        /*074c*/ 	.word	0x00000007
        /*0750*/ 	.word	0x00033420
        /*0754*/ 	.short	0x010a
        /*0756*/ 	.byte	0x3f
	.zero		1


	//   ....[52]....
        /*0758*/ 	.word	0x0000e310
        /*075c*/ 	.word	0x00000005
        /*0760*/ 	.word	0x00000000
        /*0764*/ 	.short	0x010a
        /*0766*/ 	.byte	0x3f
	.zero		1


	//   ....[53]....
        /*0768*/ 	.word	0x0000e380
        /*076c*/ 	.word	0x00000003
        /*0770*/ 	.word	0x00000000
        /*0774*/ 	.short	0x010a
        /*0776*/ 	.byte	0x3f
	.zero		1


	//   ....[54]....
        /*0778*/ 	.word	0x0000e3d0
        /*077c*/ 	.word	0x00000003
        /*0780*/ 	.word	0x00033460
        /*0784*/ 	.short	0x010a
        /*0786*/ 	.byte	0x3f
	.zero		1


	//   ....[55]....
        /*0788*/ 	.word	0x0000e420
        /*078c*/ 	.word	0x00000005
        /*0790*/ 	.word	0x00033460
        /*0794*/ 	.short	0x010a
        /*0796*/ 	.byte	0x3f
	.zero		1


	//   ....[56]....
        /*0798*/ 	.word	0x0000e460
        /*079c*/ 	.word	0x00000003
        /*07a0*/ 	.word	0x00033480
        /*07a4*/ 	.short	0x010a
        /*07a6*/ 	.byte	0x3f
	.zero		1


	//   ....[57]....
        /*07a8*/ 	.word	0x0000e480
        /*07ac*/ 	.word	0x00000005
        /*07b0*/ 	.word	0x00033480
        /*07b4*/ 	.short	0x010a
        /*07b6*/ 	.byte	0x3f
	.zero		1


	//   ....[58]....
        /*07b8*/ 	.word	0x0000e4f0
        /*07bc*/ 	.word	0x00000003
        /*07c0*/ 	.word	0x00033400
        /*07c4*/ 	.short	0x010a
        /*07c6*/ 	.byte	0x3f
	.zero		1


	//   ....[59]....
        /*07c8*/ 	.word	0x0000e540
        /*07cc*/ 	.word	0x00000003
        /*07d0*/ 	.word	0x00033430
        /*07d4*/ 	.short	0x010a
        /*07d6*/ 	.byte	0x3f
	.zero		1


	//   ....[60]....
        /*07d8*/ 	.word	0x0000e5a0
        /*07dc*/ 	.word	0x00000005
        /*07e0*/ 	.word	0x00033430
        /*07e4*/ 	.short	0x010a
        /*07e6*/ 	.byte	0x3f
	.zero		1


	//   ....[61]....
        /*07e8*/ 	.word	0x0000e600
        /*07ec*/ 	.word	0x00000005
        /*07f0*/ 	.word	0x00033450
        /*07f4*/ 	.short	0x010a
        /*07f6*/ 	.byte	0x3f
	.zero		1


	//   ....[62]....
        /*07f8*/ 	.word	0x0000e660
        /*07fc*/ 	.word	0x00000007
        /*0800*/ 	.word	0x00033450
        /*0804*/ 	.short	0x010a
        /*0806*/ 	.byte	0x3f
	.zero		1


	//   ....[63]....
        /*0808*/ 	.word	0x0000e7b0
        /*080c*/ 	.word	0x00000004
        /*0810*/ 	.word	0x00033480
        /*0814*/ 	.short	0x010a
        /*0816*/ 	.byte	0x3f
	.zero		1


	//   ....[64]....
        /*0818*/ 	.word	0x0000e800
        /*081c*/ 	.word	0x00000004
        /*0820*/ 	.word	0x00033440
        /*0824*/ 	.short	0x010a
        /*0826*/ 	.byte	0x3f
	.zero		1


	//   ....[65]....
        /*0828*/ 	.word	0x0000ede0
        /*082c*/ 	.word	0x00000003
        /*0830*/ 	.word	0x00033420
        /*0834*/ 	.short	0x010a
        /*0836*/ 	.byte	0x3f
	.zero		1


	//   ....[66]....
        /*0838*/ 	.word	0x0000ee30
        /*083c*/ 	.word	0x00000007
        /*0840*/ 	.word	0x00033480
        /*0844*/ 	.short	0x010a
        /*0846*/ 	.byte	0x3f
	.zero		1


	//   ....[67]....
        /*0848*/ 	.word	0x0000ee80
        /*084c*/ 	.word	0x00000007
        /*0850*/ 	.word	0x00033440
        /*0854*/ 	.short	0x010a
        /*0856*/ 	.byte	0x3f
	.zero		1


	//   ....[68]....
        /*0858*/ 	.word	0x0000eed0
        /*085c*/ 	.word	0x0000000c
        /*0860*/ 	.word	0x00033470
        /*0864*/ 	.short	0x010a
        /*0866*/ 	.byte	0x3f
	.zero		1


	//   ....[69]....
        /*0868*/ 	.word	0x0000ef20
        /*086c*/ 	.word	0x0000000c
        /*0870*/ 	.word	0x00033460
        /*0874*/ 	.short	0x010a
        /*0876*/ 	.byte	0x3f
	.zero		1


	//   ....[70]....
        /*0878*/ 	.word	0x0000ef70
        /*087c*/ 	.word	0x00000003
        /*0880*/ 	.word	0x00033470
        /*0884*/ 	.short	0x010a
        /*0886*/ 	.byte	0x3f
	.zero		1


	//   ....[71]....
        /*0888*/ 	.word	0x0000efc0
        /*088c*/ 	.word	0x00000003
        /*0890*/ 	.word	0x00033460
        /*0894*/ 	.short	0x010a
        /*0896*/ 	.byte	0x3f
	.zero		1


	//   ....[72]....
        /*0898*/ 	.word	0x0000f010
        /*089c*/ 	.word	0x00000007
        /*08a0*/ 	.word	0x00033420
        /*08a4*/ 	.short	0x010a
        /*08a6*/ 	.byte	0x3f
	.zero		1


	//   ....[73]....
        /*08a8*/ 	.word	0x0000f060
        /*08ac*/ 	.word	0x00000005
        /*08b0*/ 	.word	0x00000000
        /*08b4*/ 	.short	0x010a
        /*08b6*/ 	.byte	0x3f
	.zero		1


	//   ....[74]....
        /*08b8*/ 	.word	0x0000f0b0
        /*08bc*/ 	.word	0x00000003
        /*08c0*/ 	.word	0x00000000
        /*08c4*/ 	.short	0x010a
        /*08c6*/ 	.byte	0x3f
	.zero		1


	//   ....[75]....
        /*08c8*/ 	.word	0x0000f100
        /*08cc*/ 	.word	0x00000003
        /*08d0*/ 	.word	0x00033460
        /*08d4*/ 	.short	0x010a
        /*08d6*/ 	.byte	0x3f
	.zero		1


	//   ....[76]....
        /*08d8*/ 	.word	0x0000f150
        /*08dc*/ 	.word	0x00000005
        /*08e0*/ 	.word	0x00033460
        /*08e4*/ 	.short	0x010a
        /*08e6*/ 	.byte	0x3f
	.zero		1


	//   ....[77]....
        /*08e8*/ 	.word	0x0000f1a0
        /*08ec*/ 	.word	0x00000003
        /*08f0*/ 	.word	0x00033480
        /*08f4*/ 	.short	0x010a
        /*08f6*/ 	.byte	0x3f
	.zero		1


	//----- nvinfo : EIATTR_NUM_MBARRIERS
	.align		4
.L_99:
        /*08f8*/ 	.byte	0x03, 0x38
        /*08fa*/ 	.short	0x0016


	//----- nvinfo : EIATTR_EXIT_INSTR_OFFSETS
	.align		4
        /*08fc*/ 	.byte	0x04, 0x1c
        /*08fe*/ 	.short	(.L_101 - .L_100)


	//   ....[0]....
.L_100:
        /*0900*/ 	.word	0x00000a30


	//   ....[1]....
        /*0904*/ 	.word	0x0000a8b0


	//   ....[2]....
        /*0908*/ 	.word	0x0000e230


	//   ....[3]....
        /*090c*/ 	.word	0x0000e4d0


	//----- nvinfo : EIATTR_MAX_THREADS
	.align		4
.L_101:
        /*0910*/ 	.byte	0x04, 0x05
        /*0912*/ 	.short	(.L_103 - .L_102)
.L_102:
        /*0914*/ 	.word	0x00000180
        /*0918*/ 	.word	0x00000001
        /*091c*/ 	.word	0x00000001


	//----- nvinfo : EIATTR_CRS_STACK_SIZE
	.align		4
.L_103:
        /*0920*/ 	.byte	0x04, 0x1e
        /*0922*/ 	.short	(.L_105 - .L_104)
.L_104:
        /*0924*/ 	.word	0x00000000


	//----- nvinfo : EIATTR_CBANK_PARAM_SIZE
	.align		4
.L_105:
        /*0928*/ 	.byte	0x03, 0x19
        /*092a*/ 	.short	0x0a70


	//----- nvinfo : EIATTR_PARAM_CBANK
	.align		4
        /*092c*/ 	.byte	0x04, 0x0a
        /*092e*/ 	.short	(.L_107 - .L_106)
	.align		4
.L_106:
        /*0930*/ 	.word	index@(.nv.constant0._ZN7cutlass13device_kernelIN5flash11enable_sm90INS1_16FlashAttnFwdSm90INS1_25CollectiveMainloopFwdSm90ILi2EN4cute5tupleIJNS5_1CILi1EEES8_S8_EEENS6_IJNS7_ILi128EEENS7_ILi160EEENS7_ILi192EEEEEELi192ENS_12float_e4m3_tEfNS_4arch4Sm90ELb0ELb0ELb0ELb0ELb0ELb0ELb0ELb1ELb1ELb1ELb0ELb0EEENS1_21CollectiveEpilogueFwdINS6_IJSA_SC_SB_EEES9_NS_10bfloat16_tESG_Li256ELb0ELb1ELb0ELb1EEENS1_29StaticPersistentTileSchedulerILb0EEEEEEEEEvNT_6ParamsE)
        /*0934*/ 	.short	0x0210
        /*0936*/ 	.short	0x0a70


	//----- nvinfo : EIATTR_SW_WAR
	.align		4
.L_107:
        /*0938*/ 	.byte	0x04, 0x36
        /*093a*/ 	.short	(.L_109 - .L_108)
.L_108:
        /*093c*/ 	.word	0x00000008
.L_109:


//--------------------- .nv.info._ZN7cutlass13device_kernelIN5flash11enable_sm90INS1_16FlashAttnFwdSm90INS1_25CollectiveMainloopFwdSm90ILi2EN4cute5tupleIJNS5_1CILi2EEENS7_ILi1EEES9_EEENS6_IJNS7_ILi128EEENS7_ILi160EEENS7_ILi192EEEEEELi192ENS_12float_e4m3_tEfNS_4arch4Sm90ELb0ELb0ELb0ELb0ELb0ELb0ELb0ELb1ELb1ELb1ELb0ELb0EEENS1_21CollectiveEpilogueFwdINS6_IJSB_SD_SC_EEESA_NS_10bfloat16_tESH_Li256ELb0ELb1ELb0ELb1EEENS1_29StaticPersistentTileSchedulerILb0EEEEEEEEEvNT_6ParamsE --------------------------
	.section	.nv.info._ZN7cutlass13device_kernelIN5flash11enable_sm90INS1_16FlashAttnFwdSm90INS1_25CollectiveMainloopFwdSm90ILi2EN4cute5tupleIJNS5_1CILi2EEENS7_ILi1EEES9_EEENS6_IJNS7_ILi128EEENS7_ILi160EEENS7_ILi192EEEEEELi192ENS_12float_e4m3_tEfNS_4arch4Sm90ELb0ELb0ELb0ELb0ELb0ELb0ELb0ELb1ELb1ELb1ELb0ELb0EEENS1_21CollectiveEpilogueFwdINS6_IJSB_SD_SC_EEESA_NS_10bfloat16_tESH_Li256ELb0ELb1ELb0ELb1EEENS1_29StaticPersistentTileSchedulerILb0EEEEEEEEEvNT_6ParamsE,"",@"SHT_CUDA_INFO"
	.sectionflags	@""
	.align	4


	//----- nvinfo : EIATTR_CUDA_API_VERSION
	.align		4
        /*0000*/ 	.byte	0x04, 0x37
        /*0002*/ 	.short	(.L_111 - .L_110)
.L_110:
        /*0004*/ 	.word	0x00000082


	//----- nvinfo : EIATTR_KPARAM_INFO
	.align		4
.L_111:
        /*0008*/ 	.byte	0x04, 0x17
        /*000a*/ 	.short	(.L_113 - .L_112)
.L_112:
        /*000c*/ 	.word	0x00000000
        /*0010*/ 	.short	0x0000
        /*0012*/ 	.short	0x0070
        /*0014*/ 	.byte	0x00, 0xf0, 0x01, 0x28


	//----- nvinfo : EIATTR_SPARSE_MMA_MASK
	.align		4
.L_113:
        /*0018*/ 	.byte	0x03, 0x50
        /*001a*/ 	.short	0x0000


	//----- nvinfo : EIATTR_MAXREG_COUNT
	.align		4
        /*001c*/ 	.byte	0x03, 0x1b
        /*001e*/ 	.short	0x00a8


	//----- nvinfo : EIATTR_NUM_BARRIERS
	.align		4
        /*0020*/ 	.byte	0x02, 0x4c
        /*0022*/ 	.byte	0x10
	.zero		1


	//----- nvinfo : EIATTR_EXTERNS
	.align		4
        /*0024*/ 	.byte	0x04, 0x0f
        /*0026*/ 	.short	(.L_115 - .L_114)


	//   ....[0]....
	.align		4
.L_114:
        /*0028*/ 	.word	index@(__assertfail)


	//----- nvinfo : EIATTR_ANNOTATIONS
	.align		4
.L_115:
        /*002c*/ 	.byte	0x04, 0x55
        /*002e*/ 	.short	(.L_117 - .L_116)


	//   ....[0]....
.L_116:
        /* <DEDUP_REMOVED lines=10> */


	//----- nvinfo : EIATTR_MERCURY_ISA_VERSION
	.align		4
.L_117:
        /*00c0*/ 	.byte	0x03, 0x5f
        /*00c2*/ 	.short	0x0101


	//----- nvinfo : EIATTR_INT_WARP_WIDE_INSTR_OFFSETS
	.align		4
        /*00c4*/ 	.byte	0x04, 0x31
        /*00c6*/ 	.short	(.L_119 - .L_118)


	//   ....[0]....
.L_118:
        /*00c8*/ 	.word	0x00000130


	//   ....[1]....
        /*00cc*/ 	.word	0x00000170


	//   ....[2]....
        /*00d0*/ 	.word	0x000001e0


	//----- nvinfo : EIATTR_COOP_GROUP_MASK_REGIDS
	.align		4
.L_119:
        /*00d4*/ 	.byte	0x04, 0x29
        /*00d6*/ 	.short	(.L_121 - .L_120)


	//   ....[0]....
.L_120:
        /*00d8*/ 	.word	0xffffffff


	//   ....[1]....
        /*00dc*/ 	.word	0xffffffff


	//   ....[2]....
        /*00e0*/ 	.word	0xffffffff


	//   ....[3]....
        /*00e4*/ 	.word	0xffffffff


	//   ....[4]....
        /*00e8*/ 	.word	0xffffffff


	//   ....[5]....
        /*00ec*/ 	.word	0xffffffff


	//   ....[6]....
        /*00f0*/ 	.word	0xffffffff


	//   ....[7]....
        /*00f4*/ 	.word	0xffffffff


	//   ....[8]....
        /*00f8*/ 	.word	0xffffffff


	//   ....[9]....
        /*00fc*/ 	.word	0xffffffff


	//   ....[10]....
        /*0100*/ 	.word	0xffffffff


	//   ....[11]....
        /*0104*/ 	.word	0xffffffff


	//   ....[12]....
        /*0108*/ 	.word	0xffffffff


	//   ....[13]....
        /*010c*/ 	.word	0xffffffff


	//   ....[14]....
        /*0110*/ 	.word	0xffffffff


	//   ....[15]....
        /*0114*/ 	.word	0xffffffff


	//   ....[16]....
        /*0118*/ 	.word	0xffffffff


	//   ....[17]....
        /*011c*/ 	.word	0xffffffff


	//   ....[18]....
        /*0120*/ 	.word	0xffffffff


	//   ....[19]....
        /*0124*/ 	.word	0xffffffff


	//   ....[20]....
        /*0128*/ 	.word	0xffffffff


	//   ....[21]....
        /*012c*/ 	.word	0xffffffff


	//   ....[22]....
        /*0130*/ 	.word	0xffffffff


	//   ....[23]....
        /*0134*/ 	.word	0xffffffff


	//   ....[24]....
        /*0138*/ 	.word	0xffffffff


	//   ....[25]....
        /*013c*/ 	.word	0xffffffff


	//   ....[26]....
        /*0140*/ 	.word	0xffffffff


	//   ....[27]....
        /*0144*/ 	.word	0xffffffff


	//   ....[28]....
        /*0148*/ 	.word	0xffffffff


	//   ....[29]....
        /*014c*/ 	.word	0xffffffff


	//   ....[30]....
        /*0150*/ 	.word	0xffffffff


	//   ....[31]....
        /*0154*/ 	.word	0xffffffff


	//   ....[32]....
        /*0158*/ 	.word	0xffffffff


	//   ....[33]....
        /*015c*/ 	.word	0xffffffff


	//   ....[34]....
        /*0160*/ 	.word	0xffffffff


	//   ....[35]....
        /*0164*/ 	.word	0xffffffff


	//   ....[36]....
        /*0168*/ 	.word	0xffffffff


	//   ....[37]....
        /*016c*/ 	.word	0xffffffff


	//   ....[38]....
        /*0170*/ 	.word	0xffffffff


	//   ....[39]....
        /*0174*/ 	.word	0xffffffff


	//   ....[40]....
        /*0178*/ 	.word	0xffffffff


	//   ....[41]....
        /*017c*/ 	.word	0xffffffff


	//   ....[42]....
        /*0180*/ 	.word	0xffffffff


	//   ....[43]....
        /*0184*/ 	.word	0xffffffff


	//   ....[44]....
        /*0188*/ 	.word	0xffffffff


	//   ....[45]....
        /*018c*/ 	.word	0xffffffff


	//   ....[46]....
        /*0190*/ 	.word	0xffffffff


	//   ....[47]....
        /*0194*/ 	.word	0xffffffff


	//   ....[48]....
        /*0198*/ 	.word	0xffffffff


	//   ....[49]....
        /*019c*/ 	.word	0xffffffff


	//   ....[50]....
        /*01a0*/ 	.word	0xffffffff


	//   ....[51]....
        /*01a4*/ 	.word	0xffffffff


	//   ....[52]....
        /*01a8*/ 	.word	0xffffffff


	//   ....[53]....
        /*01ac*/ 	.word	0xffffffff


	//   ....[54]....
        /*01b0*/ 	.word	0xffffffff


	//   ....[55]....
        /*01b4*/ 	.word	0xffffffff


	//   ....[56]....
        /*01b8*/ 	.word	0xffffffff


	//   ....[57]....
        /*01bc*/ 	.word	0xffffffff


	//   ....[58]....
        /*01c0*/ 	.word	0xffffffff


	//   ....[59]....
        /*01c4*/ 	.word	0xffffffff


	//   ....[60]....
        /*01c8*/ 	.word	0xffffffff


	//   ....[61]....
        /*01cc*/ 	.word	0xffffffff


	//   ....[62]....
        /*01d0*/ 	.word	0xffffffff


	//   ....[63]....
        /*01d4*/ 	.word	0xffffffff


	//   ....[64]....
        /*01d8*/ 	.word	0xffffffff


	//   ....[65]....
        /*01dc*/ 	.word	0xffffffff


	//   ....[66]....
        /*01e0*/ 	.word	0xffffffff


	//   ....[67]....
        /*01e4*/ 	.word	0xffffffff


	//   ....[68]....
        /*01e8*/ 	.word	0xffffffff


	//   ....[69]....
        /*01ec*/ 	.word	0xffffffff


	//   ....[70]....
        /*01f0*/ 	.word	0xffffffff


	//   ....[71]....
        /*01f4*/ 	.word	0xffffffff


	//   ....[72]....
        /*01f8*/ 	.word	0xffffffff


	//   ....[73]....
        /*01fc*/ 	.word	0xffffffff


	//   ....[74]....
        /*0200*/ 	.word	0xffffffff


	//   ....[75]....
        /*0204*/ 	.word	0xffffffff


	//   ....[76]....
        /*0208*/ 	.word	0xffffffff


	//   ....[77]....
        /*020c*/ 	.word	0xffffffff


	//   ....[78]....
        /*0210*/ 	.word	0xffffffff


	//   ....[79]....
        /*0214*/ 	.word	0xffffffff


	//   ....[80]....
        /*0218*/ 	.word	0xffffffff


	//   ....[81]....
        /*021c*/ 	.word	0xffffffff


	//   ....[82]....
        /*0220*/ 	.word	0xffffffff


	//   ....[83]....
        /*0224*/ 	.word	0xffffffff


	//   ....[84]....
        /*0228*/ 	.word	0xffffffff


	//   ....[85]....
        /*022c*/ 	.word	0xffffffff


	//   ....[86]....
        /*0230*/ 	.word	0xffffffff


	//   ....[87]....
        /*0234*/ 	.word	0xffffffff


	//   ....[88]....
        /*0238*/ 	.word	0xffffffff


	//   ....[89]....
        /*023c*/ 	.word	0xffffffff


	//   ....[90]....
        /*0240*/ 	.word	0xffffffff


	//   ....[91]....
        /*0244*/ 	.word	0x0500000f


	//   ....[92]....
        /*0248*/ 	.word	0x0500000f


	//   ....[93]....
        /*024c*/ 	.word	0x0500000f


	//   ....[94]....
        /*0250*/ 	.word	0x0500000f


	//   ....[95]....
        /*0254*/ 	.word	0x0500000f


	//   ....[96]....
        /*0258*/ 	.word	0x0500000f


	//   ....[97]....
        /*025c*/ 	.word	0x0500000f


	//   ....[98]....
        /*0260*/ 	.word	0x0500000f


	//   ....[99]....
        /*0264*/ 	.word	0x0500000f


	//----- nvinfo : EIATTR_COOP_GROUP_INSTR_OFFSETS
	.align		4
.L_121:
        /*0268*/ 	.byte	0x04, 0x28
        /*026a*/ 	.short	(.L_123 - .L_122)


	//   ....[0]....
.L_122:
        /*026c*/ 	.word	0x00000070


	//   ....[1]....
        /*0270*/ 	.word	0x00000140


	//   ....[2]....
        /*0274*/ 	.word	0x00000190


	//   ....[3]....
        /*0278*/ 	.word	0x000003d0


	//   ....[4]....
        /*027c*/ 	.word	0x000005f0


	//   ....[5]....
        /*0280*/ 	.word	0x00000820


	//   ....[6]....
        /*0284*/ 	.word	0x00000aa0


	//   ....[7]....
        /*0288*/ 	.word	0x00000de0


	//   ....[8]....
        /*028c*/ 	.word	0x00001460


	//   ....[9]....
        /*0290*/ 	.word	0x00003160


	//   ....[10]....
        /*0294*/ 	.word	0x00003260


	//   ....[11]....
        /*0298*/ 	.word	0x000039b0


	//   ....[12]....
        /*029c*/ 	.word	0x00003a30


	//   ....[13]....
        /*02a0*/ 	.word	0x00006020


	//   ....[14]....
        /*02a4*/ 	.word	0x00006030


	//   ....[15]....
        /*02a8*/ 	.word	0x00006060


	//   ....[16]....
        /*02ac*/ 	.word	0x00006070


	//   ....[17]....
        /*02b0*/ 	.word	0x00007dd0


	//   ....[18]....
        /*02b4*/ 	.word	0x00007de0


	//   ....[19]....
        /*02b8*/ 	.word	0x00007e10


	//   ....[20]....
        /*02bc*/ 	.word	0x00007e20


	//   ....[21]....
        /*02c0*/ 	.word	0x00009150


	//   ....[22]....
        /*02c4*/ 	.word	0x00009180


	//   ....[23]....
        /*02c8*/ 	.word	0x000091c0


	//   ....[24]....
        /*02cc*/ 	.word	0x000091e0


	//   ....[25]....
        /*02d0*/ 	.word	0x000091f0


	//   ....[26]....
        /*02d4*/ 	.word	0x00009200


	//   ....[27]....
        /*02d8*/ 	.word	0x00009210


	//   ....[28]....
        /*02dc*/ 	.word	0x00009220


	//   ....[29]....
        /*02e0*/ 	.word	0x00009230


	//   ....[30]....
        /*02e4*/ 	.word	0x00009240


	//   ....[31]....
        /*02e8*/ 	.word	0x00009250


	//   ....[32]....
        /*02ec*/ 	.word	0x00009260


	//   ....[33]....
        /*02f0*/ 	.word	0x000092a0


	//   ....[34]....
        /*02f4*/ 	.word	0x000092d0


	//   ....[35]....
        /*02f8*/ 	.word	0x000093a0


	//   ....[36]....
        /*02fc*/ 	.word	0x00009410


	//   ....[37]....
        /*0300*/ 	.word	0x00009450


	//   ....[38]....
        /*0304*/ 	.word	0x00009480


	//   ....[39]....
        /*0308*/ 	.word	0x000094a0


	//   ....[40]....
        /*030c*/ 	.word	0x000094c0


	//   ....[41]....
        /*0310*/ 	.word	0x000094f0


	//   ....[42]....
        /*0314*/ 	.word	0x00009510


	//   ....[43]....
        /*0318*/ 	.word	0x00009530


	//   ....[44]....
        /*031c*/ 	.word	0x00009540


	//   ....[45]....
        /*0320*/ 	.word	0x00009560


	//   ....[46]....
        /*0324*/ 	.word	0x00009580


	//   ....[47]....
        /*0328*/ 	.word	0x000095a0


	//   ....[48]....
        /*032c*/ 	.word	0x000095b0


	//   ....[49]....
        /*0330*/ 	.word	0x000095c0


	//   ....[50]....
        /*0334*/ 	.word	0x000095d0


	//   ....[51]....
        /*0338*/ 	.word	0x000095e0


	//   ....[52]....
        /*033c*/ 	.word	0x000095f0


	//   ....[53]....
        /*0340*/ 	.word	0x00009600


	//   ....[54]....
        /*0344*/ 	.word	0x00009610


	//   ....[55]....
        /*0348*/ 	.word	0x00009620


	//   ....[56]....
        /*034c*/ 	.word	0x00009630


	//   ....[57]....
        /*0350*/ 	.word	0x00009650


	//   ....[58]....
        /*0354*/ 	.word	0x00009690


	//   ....[59]....
        /*0358*/ 	.word	0x00009730


	//   ....[60]....
        /*035c*/ 	.word	0x00009750


	//   ....[61]....
        /*0360*/ 	.word	0x00009770


	//   ....[62]....
        /*0364*/ 	.word	0x00009790


	//   ....[63]....
        /*0368*/ 	.word	0x000097b0


	//   ....[64]....
        /*036c*/ 	.word	0x000097d0


	//   ....[65]....
        /*0370*/ 	.word	0x000097f0


	//   ....[66]....
        /*0374*/ 	.word	0x00009810


	//   ....[67]....
        /*0378*/ 	.word	0x00009820


	//   ....[68]....
        /*037c*/ 	.word	0x00009830


	//   ....[69]....
        /*0380*/ 	.word	0x00009db0


	//   ....[70]....
        /*0384*/ 	.word	0x00009de0


	//   ....[71]....
        /*0388*/ 	.word	0x00009ed0


	//   ....[72]....
        /*038c*/ 	.word	0x00009ef0


	//   ....[73]....
        /*0390*/ 	.word	0x0000a430


	//   ....[74]....
        /*0394*/ 	.word	0x0000a460


	//   ....[75]....
        /*0398*/ 	.word	0x0000a570


	//   ....[76]....
        /*039c*/ 	.word	0x0000a590


	//   ....[77]....
        /*03a0*/ 	.word	0x0000a680


	//   ....[78]....
        /*03a4*/ 	.word	0x0000a6a0


	//   ....[79]....
        /*03a8*/ 	.word	0x0000a7a0


	//   ....[80]....
        /*03ac*/ 	.word	0x0000a7e0


	//   ....[81]....
        /*03b0*/ 	.word	0x0000b4e0


	//   ....[82]....
        /*03b4*/ 	.word	0x0000c230


	//   ....[83]....
        /*03b8*/ 	.word	0x0000c260


	//   ....[84]....
        /*03bc*/ 	.word	0x0000c320


	//   ....[85]....
        /*03c0*/ 	.word	0x0000c330


	//   ....[86]....
        /*03c4*/ 	.word	0x0000c3c0


	//   ....[87]....
        /*03c8*/ 	.word	0x0000c3d0


	//   ....[88]....
        /*03cc*/ 	.word	0x0000c3e0


	//   ....[89]....
        /*03d0*/ 	.word	0x0000c3f0


	//   ....[90]....
        /*03d4*/ 	.word	0x0000e410


	//   ....[91]....
        /*03d8*/ 	.word	0x0000e900


	//   ....[92]....
        /*03dc*/ 	.word	0x0000eab0


	//   ....[93]....
        /*03e0*/ 	.word	0x0000eb00


	//   ....[94]....
        /*03e4*/ 	.word	0x0000eb90


	//   ....[95]....
        /*03e8*/ 	.word	0x0000ec90


	//   ....[96]....
        /*03ec*/ 	.word	0x0000ecf0


	//   ....[97]....
        /*03f0*/ 	.word	0x0000edf0


	//   ....[98]....
        /*03f4*/ 	.word	0x0000ee50


	//   ....[99]....
        /*03f8*/ 	.word	0x0000ef30


	//----- nvinfo : EIATTR_REG_RECONFIG
	.align		4
.L_123:
        /*03fc*/ 	.byte	0x01, 0x54
	.zero		2


	//----- nvinfo : EIATTR_SYSCALL_OFFSETS
	.align		4
        /*0400*/ 	.byte	0x04, 0x46
        /*0402*/ 	.short	(.L_125 - .L_124)


	//   ....[0]....
.L_124:
        /*0404*/ 	.word	0x00001980


	//   ....[1]....
        /*0408*/ 	.word	0x0000af90


	//   ....[2]....
        /*040c*/ 	.word	0x0000b0f0


	//   ....[3]....
        /*0410*/ 	.word	0x0000b230


	//   ....[4]....
        /*0414*/ 	.word	0x0000b350


	//   ....[5]....
        /*0418*/ 	.word	0x0000be30


	//----- nvinfo : EIATTR_MBARRIER_INSTR_OFFSETS
	.align		4
.L_125:
        /*041c*/ 	.byte	0x04, 0x39
        /*041e*/ 	.short	(.L_127 - .L_126)


	//   ....[0]....
.L_126:
        /*0420*/ 	.word	0x00000270
        /*0424*/ 	.word	0x000000ff
        /*0428*/ 	.word	0x00033400
        /*042c*/ 	.short	0x0100
        /*042e*/ 	.byte	0x08
	.zero		1


	//   ....[1]....
        /*0430*/ 	.word	0x00000280
        /*0434*/ 	.word	0x000000ff
        /*0438*/ 	.word	0x00033420
        /*043c*/ 	.short	0x0100
        /*043e*/ 	.byte	0x08
	.zero		1


	//   ....[2]....
        /*0440*/ 	.word	0x00000370
        /*0444*/ 	.word	0x000000ff
        /*0448*/ 	.word	0x00033430
        /*044c*/ 	.short	0x0100
        /*044e*/ 	.byte	0x08
	.zero		1


	//   ....[3]....
        /*0450*/ 	.word	0x00000380
        /*0454*/ 	.word	0x000000ff
        /*0458*/ 	.word	0x00033440
        /*045c*/ 	.short	0x0100
        /*045e*/ 	.byte	0x08
	.zero		1


	//   ....[4]....
        /*0460*/ 	.word	0x00000390
        /*0464*/ 	.word	0x000000ff
        /*0468*/ 	.word	0x00033438
        /*046c*/ 	.short	0x0100
        /*046e*/ 	.byte	0x08
	.zero		1


	//   ....[5]....
        /*0470*/ 	.word	0x000003a0
        /*0474*/ 	.word	0x000000ff
        /*0478*/ 	.word	0x00033448
        /*047c*/ 	.short	0x0100
        /*047e*/ 	.byte	0x08
	.zero		1


	//   ....[6]....
        /*0480*/ 	.word	0x000005a0
        /*0484*/ 	.word	0x000000ff
        /*0488*/ 	.word	0x00033450
        /*048c*/ 	.short	0x0100
        /*048e*/ 	.byte	0x08
	.zero		1


	//   ....[7]....
        /*0490*/ 	.word	0x000005b0
        /*0494*/ 	.word	0x000000ff
        /*0498*/ 	.word	0x00033460
        /*049c*/ 	.short	0x0100
        /*049e*/ 	.byte	0x08
	.zero		1


	//   ....[8]....
        /*04a0*/ 	.word	0x000005c0
        /*04a4*/ 	.word	0x000000ff
        /*04a8*/ 	.word	0x00033458
        /*04ac*/ 	.short	0x0100
        /*04ae*/ 	.byte	0x08
	.zero		1


	//   ....[9]....
        /*04b0*/ 	.word	0x000005d0
        /*04b4*/ 	.word	0x000000ff
        /*04b8*/ 	.word	0x00033468
        /*04bc*/ 	.short	0x0100
        /*04be*/ 	.byte	0x08
	.zero		1


	//   ....[10]....
        /*04c0*/ 	.word	0x000007d0
        /*04c4*/ 	.word	0x000000ff
        /*04c8*/ 	.word	0x00033470
        /*04cc*/ 	.short	0x0100
        /*04ce*/ 	.byte	0x08
	.zero		1


	//   ....[11]....
        /*04d0*/ 	.word	0x000007e0
        /*04d4*/ 	.word	0x000000ff
        /*04d8*/ 	.word	0x00033480
        /*04dc*/ 	.short	0x0100
        /*04de*/ 	.byte	0x08
	.zero		1


	//   ....[12]....
        /*04e0*/ 	.word	0x000007f0
        /*04e4*/ 	.word	0x000000ff
        /*04e8*/ 	.word	0x00033478
        /*04ec*/ 	.short	0x0100
        /*04ee*/ 	.byte	0x08
	.zero		1


	//   ....[13]....
        /*04f0*/ 	.word	0x00000800
        /*04f4*/ 	.word	0x000000ff
        /*04f8*/ 	.word	0x00033488
        /*04fc*/ 	.short	0x0100
        /*04fe*/ 	.byte	0x08
	.zero		1


	//   ....[14]....
        /*0500*/ 	.word	0x00000a50
        /*0504*/ 	.word	0x000000ff
        /*0508*/ 	.word	0x00033490
        /*050c*/ 	.short	0x0100
        /*050e*/ 	.byte	0x08
	.zero		1


	//   ....[15]....
        /*0510*/ 	.word	0x00000a60
        /*0514*/ 	.word	0x000000ff
        /*0518*/ 	.word	0x000334a0
        /*051c*/ 	.short	0x0100
        /*051e*/ 	.byte	0x08
	.zero		1


	//   ....[16]....
        /*0520*/ 	.word	0x00000a70
        /*0524*/ 	.word	0x000000ff
        /*0528*/ 	.word	0x00033498
        /*052c*/ 	.short	0x0100
        /*052e*/ 	.byte	0x08
	.zero		1


	//   ....[17]....
        /*0530*/ 	.word	0x00000a80
        /*0534*/ 	.word	0x000000ff
        /*0538*/ 	.word	0x000334a8
        /*053c*/ 	.short	0x0100
        /*053e*/ 	.byte	0x08
	.zero		1


	//   ....[18]....
        /*0540*/ 	.word	0x00000d30
        /*0544*/ 	.word	0x000000ff
        /*0548*/ 	.word	0x000334b0
        /*054c*/ 	.short	0x0100
        /*054e*/ 	.byte	0x08
	.zero		1


	//   ....[19]....
        /*0550*/ 	.word	0x00000d40
        /*0554*/ 	.word	0x000000ff
        /*0558*/ 	.word	0x000334c0
        /*055c*/ 	.short	0x0100
        /*055e*/ 	.byte	0x08
	.zero		1


	//   ....[20]....
        /*0560*/ 	.word	0x00000d50
        /*0564*/ 	.word	0x000000ff
        /*0568*/ 	.word	0x000334b8
        /*056c*/ 	.short	0x0100
        /*056e*/ 	.byte	0x08
	.zero		1


	//   ....[21]....
        /*0570*/ 	.word	0x00000d60
        /*0574*/ 	.word	0x000000ff
        /*0578*/ 	.word	0x000334c8
        /*057c*/ 	.short	0x0100
        /*057e*/ 	.byte	0x08
	.zero		1


	//   ....[22]....
        /*0580*/ 	.word	0x000019e0
        /*0584*/ 	.word	0x000000ff
        /*0588*/ 	.word	0x00033400
        /*058c*/ 	.short	0x010a
        /*058e*/ 	.byte	0x27
	.zero		1


	//   ....[23]....
        /*0590*/ 	.word	0x00001a60
        /*0594*/ 	.word	0x00000003
        /*0598*/ 	.word	0x00033430
        /*059c*/ 	.short	0x010a
        /*059e*/ 	.byte	0x3f
	.zero		1


	//   ....[24]....
        /*05a0*/ 	.word	0x00001aa0
        /*05a4*/ 	.word	0x00000003
        /*05a8*/ 	.word	0x00033430
        /*05ac*/ 	.short	0x010a
        /*05ae*/ 	.byte	0x3f
	.zero		1


	//   ....[25]....
        /*05b0*/ 	.word	0x00003d30
        /*05b4*/ 	.word	0x00000003
        /*05b8*/ 	.word	0x00000000
        /*05bc*/ 	.short	0x0101
        /*05be*/ 	.byte	0x3f
	.zero		1


	//   ....[26]....
        /*05c0*/ 	.word	0x00004be0
        /*05c4*/ 	.word	0x000000ff
        /*05c8*/ 	.word	0x00033430
        /*05cc*/ 	.short	0x010a
        /*05ce*/ 	.byte	0x06
	.zero		1


	//   ....[27]....
        /*05d0*/ 	.word	0x00004c20
        /*05d4*/ 	.word	0x000000ff
        /*05d8*/ 	.word	0x00033430
        /*05dc*/ 	.short	0x010a
        /*05de*/ 	.byte	0x06
	.zero		1


	//   ....[28]....
        /*05e0*/ 	.word	0x00005860
        /*05e4*/ 	.word	0x000000ff
        /*05e8*/ 	.word	0x00033450
        /*05ec*/ 	.short	0x010a
        /*05ee*/ 	.byte	0x06
	.zero		1


	//   ....[29]....
        /*05f0*/ 	.word	0x000058a0
        /*05f4*/ 	.word	0x000000ff
        /*05f8*/ 	.word	0x00033450
        /*05fc*/ 	.short	0x010a
        /*05fe*/ 	.byte	0x06
	.zero		1


	//   ....[30]....
        /*0600*/ 	.word	0x00006ed0
        /*0604*/ 	.word	0x00000003
        /*0608*/ 	.word	0x00000000
        /*060c*/ 	.short	0x0101
        /*060e*/ 	.byte	0x3f
	.zero		1


	//   ....[31]....
        /*0610*/ 	.word	0x000071c0
        /*0614*/ 	.word	0x000000ff
        /*0618*/ 	.word	0x00000000
        /*061c*/ 	.short	0x0101
        /*061e*/ 	.byte	0x06
	.zero		1


	//   ....[32]....
        /*0620*/ 	.word	0x00007a40
        /*0624*/ 	.word	0x000000ff
        /*0628*/ 	.word	0x00033450
        /*062c*/ 	.short	0x010a
        /*062e*/ 	.byte	0x04
	.zero		1


	//   ....[33]....
        /*0630*/ 	.word	0x00007a80
        /*0634*/ 	.word	0x000000ff
        /*0638*/ 	.word	0x00033450
        /*063c*/ 	.short	0x010a
        /*063e*/ 	.byte	0x04
	.zero		1


	//   ....[34]....
        /*0640*/ 	.word	0x000091d0
        /*0644*/ 	.word	0x000000ff
        /*0648*/ 	.word	0x00000000
        /*064c*/ 	.short	0x0101
        /*064e*/ 	.byte	0x04
	.zero		1


	//   ....[35]....
        /*0650*/ 	.word	0x0000a410
        /*0654*/ 	.word	0x000000ff
        /*0658*/ 	.word	0x00000000
        /*065c*/ 	.short	0x0101
        /*065e*/ 	.byte	0x04
	.zero		1


	//   ....[36]....
        /*0660*/ 	.word	0x0000a470
        /*0664*/ 	.word	0x000000ff
        /*0668*/ 	.word	0x00000000
        /*066c*/ 	.short	0x0101
        /*066e*/ 	.byte	0x27
	.zero		1


	//   ....[37]....
        /*0670*/ 	.word	0x0000b6e0
        /*0674*/ 	.word	0x00000004
        /*0678*/ 	.word	0x00033480
        /*067c*/ 	.short	0x010a
        /*067e*/ 	.byte	0x3f
	.zero		1


	//   ....[38]....
        /*0680*/ 	.word	0x0000ba10
        /*0684*/ 	.word	0x00000004
        /*0688*/ 	.word	0x00033440
        /*068c*/ 	.short	0x010a
        /*068e*/ 	.byte	0x3f
	.zero		1


	//   ....[39]....
        /*0690*/ 	.word	0x0000c530
        /*0694*/ 	.word	0x000000ff
        /*0698*/ 	.word	0x00033400
        /*069c*/ 	.short	0x0107
        /*069e*/ 	.byte	0x29
	.zero		1


	//   ....[40]....
        /*06a0*/ 	.word	0x0000c580
        /*06a4*/ 	.word	0x000000ff
        /*06a8*/ 	.word	0x00033400
        /*06ac*/ 	.short	0x0101
        /*06ae*/ 	.byte	0x29
	.zero		1


	//   ....[41]....
        /*06b0*/ 	.word	0x0000c5b0
        /*06b4*/ 	.word	0x000000ff
        /*06b8*/ 	.word	0x00033420
        /*06bc*/ 	.short	0x010a
        /*06be*/ 	.byte	0x29
	.zero		1


	//   ....[42]....
        /*06c0*/ 	.word	0x0000c860
        /*06c4*/ 	.word	0x00000006
        /*06c8*/ 	.word	0x00033480
        /*06cc*/ 	.short	0x010a
        /*06ce*/ 	.byte	0x3f
	.zero		1


	//   ....[43]....
        /*06d0*/ 	.word	0x0000cd70
        /*06d4*/ 	.word	0x00000006
        /*06d8*/ 	.word	0x00033440
        /*06dc*/ 	.short	0x010a
        /*06de*/ 	.byte	0x3f
	.zero		1


	//   ....[44]....
        /*06e0*/ 	.word	0x0000d250
        /*06e4*/ 	.word	0x0000000c
        /*06e8*/ 	.word	0x00033470
        /*06ec*/ 	.short	0x010a
        /*06ee*/ 	.byte	0x3f
	.zero		1


	//   ....[45]....
        /*06f0*/ 	.word	0x0000d2c0
        /*06f4*/ 	.word	0x0000000c
        /*06f8*/ 	.word	0x00033460
        /*06fc*/ 	.short	0x010a
        /*06fe*/ 	.byte	0x3f
	.zero		1


	//   ....[46]....
        /*0700*/ 	.word	0x0000d960
        /*0704*/ 	.word	0x0000000c
        /*0708*/ 	.word	0x00033450
        /*070c*/ 	.short	0x0101
        /*070e*/ 	.byte	0x3f
	.zero		1


	//   ....[47]....
        /*0710*/ 	.word	0x0000d9f0
        /*0714*/ 	.word	0x0000000c
        /*0718*/ 	.word	0x00000000
        /*071c*/ 	.short	0x0101
        /*071e*/ 	.byte	0x3f
	.zero		1


	//   ....[48]....
        /*0720*/ 	.word	0x0000db00
        /*0724*/ 	.word	0x00000003
        /*0728*/ 	.word	0x00033470
        /*072c*/ 	.short	0x010a
        /*072e*/ 	.byte	0x3f
	.zero		1


	//   ....[49]....
        /*0730*/ 	.word	0x0000db60
        /*0734*/ 	.word	0x00000003
        /*0738*/ 	.word	0x00033460
        /*073c*/ 	.short	0x010a
        /*073e*/ 	.byte	0x3f
	.zero		1


	//   ....[50]....
        /*0740*/ 	.word	0x0000e210
        /*0744*/ 	.word	0x00000003
        /*0748*/ 	.word	0x00033450
        /*074c*/ 	.short	0x0101
        /*074e*/ 	.byte	0x3f
	.zero		1


	//   ....[51]....
        /*0750*/ 	.word	0x0000e2a0
        /*0754*/ 	.word	0x00000003
        /*0758*/ 	.word	0x00000000
        /*075c*/ 	.short	0x0101
        /*075e*/ 	.byte	0x3f
	.zero		1


	//   ....[52]....
        /*0760*/ 	.word	0x0000e3c0
        /*0764*/ 	.word	0x00000007
        /*0768*/ 	.word	0x00033420
        /*076c*/ 	.short	0x010a
        /*076e*/ 	.byte	0x3f
	.zero		1


	//   ....[53]....
        /*0770*/ 	.word	0x0000e510
        /*0774*/ 	.word	0x00000005
        /*0778*/ 	.word	0x00000000
        /*077c*/ 	.short	0x010a
        /*077e*/ 	.byte	0x3f
	.zero		1


	//   ....[54]....
        /*0780*/ 	.word	0x0000e580
        /*0784*/ 	.word	0x00000003
        /*0788*/ 	.word	0x00000000
        /*078c*/ 	.short	0x010a
        /*078e*/ 	.byte	0x3f
	.zero		1


	//   ....[55]....
        /*0790*/ 	.word	0x0000e5d0
        /*0794*/ 	.word	0x00000003
        /*0798*/ 	.word	0x00033460
        /*079c*/ 	.short	0x010a
        /*079e*/ 	.byte	0x3f
	.zero		1


	//   ....[56]....
        /*07a0*/ 	.word	0x0000e620
        /*07a4*/ 	.word	0x00000005
        /*07a8*/ 	.word	0x00033460
        /*07ac*/ 	.short	0x010a
        /*07ae*/ 	.byte	0x3f
	.zero		1


	//   ....[57]....
        /*07b0*/ 	.word	0x0000e660
        /*07b4*/ 	.word	0x00000003
        /*07b8*/ 	.word	0x00033480
        /*07bc*/ 	.short	0x010a
        /*07be*/ 	.byte	0x3f
	.zero		1


	//   ....[58]....
        /*07c0*/ 	.word	0x0000e680
        /*07c4*/ 	.word	0x00000005
        /*07c8*/ 	.word	0x00033480
        /*07cc*/ 	.short	0x010a
        /*07ce*/ 	.byte	0x3f
	.zero		1


	//   ....[59]....
        /*07d0*/ 	.word	0x0000e6f0
        /*07d4*/ 	.word	0x00000003
        /*07d8*/ 	.word	0x00033400
        /*07dc*/ 	.short	0x010a
        /*07de*/ 	.byte	0x3f
	.zero		1


	//   ....[60]....
        /*07e0*/ 	.word	0x0000e740
        /*07e4*/ 	.word	0x00000003
        /*07e8*/ 	.word	0x00033430
        /*07ec*/ 	.short	0x010a
        /*07ee*/ 	.byte	0x3f
	.zero		1


	//   ....[61]....
        /*07f0*/ 	.word	0x0000e7a0
        /*07f4*/ 	.word	0x00000005
        /*07f8*/ 	.word	0x00033430
        /*07fc*/ 	.short	0x010a
        /*07fe*/ 	.byte	0x3f
	.zero		1


	//   ....[62]....
        /*0800*/ 	.word	0x0000e800
        /*0804*/ 	.word	0x00000005
        /*0808*/ 	.word	0x00033450
        /*080c*/ 	.short	0x010a
        /*080e*/ 	.byte	0x3f
	.zero		1


	//   ....[63]....
        /*0810*/ 	.word	0x0000e860
        /*0814*/ 	.word	0x00000007
        /*0818*/ 	.word	0x00033450
        /*081c*/ 	.short	0x010a
        /*081e*/ 	.byte	0x3f
	.zero		1


	//   ....[64]....
        /*0820*/ 	.word	0x0000e9b0
        /*0824*/ 	.word	0x00000004
        /*0828*/ 	.word	0x00033480
        /*082c*/ 	.short	0x010a
        /*082e*/ 	.byte	0x3f
	.zero		1


	//   ....[65]....
        /*0830*/ 	.word	0x0000ea00
        /*0834*/ 	.word	0x00000004
        /*0838*/ 	.word	0x00033440
        /*083c*/ 	.short	0x010a
        /*083e*/ 	.byte	0x3f
	.zero		1


	//   ....[66]....
        /*0840*/ 	.word	0x0000ef80
        /*0844*/ 	.word	0x00000002
        /*0848*/ 	.word	0x00033420
        /*084c*/ 	.short	0x010a
        /*084e*/ 	.byte	0x3f
	.zero		1


	//   ....[67]....
        /*0850*/ 	.word	0x0000efd0
        /*0854*/ 	.word	0x00000006
        /*0858*/ 	.word	0x00033480
        /*085c*/ 	.short	0x010a
        /*085e*/ 	.byte	0x3f
	.zero		1


	//   ....[68]....
        /*0860*/ 	.word	0x0000f020
        /*0864*/ 	.word	0x00000006
        /*0868*/ 	.word	0x00033440
        /*086c*/ 	.short	0x010a
        /*086e*/ 	.byte	0x3f
	.zero		1


	//   ....[69]....
        /*0870*/ 	.word	0x0000f070
        /*0874*/ 	.word	0x0000000c
        /*0878*/ 	.word	0x00033470
        /*087c*/ 	.short	0x010a
        /*087e*/ 	.byte	0x3f
	.zero		1


	//   ....[70]....
        /*0880*/ 	.word	0x0000f0c0
        /*0884*/ 	.word	0x0000000c
        /*0888*/ 	.word	0x00033460
        /*088c*/ 	.short	0x010a
        /*088e*/ 	.byte	0x3f
	.zero		1


	//   ....[71]....
        /*0890*/ 	.word	0x0000f110
        /*0894*/ 	.word	0x00000003
        /*0898*/ 	.word	0x00033470
        /*089c*/ 	.short	0x010a
        /*089e*/ 	.byte	0x3f
	.zero		1


	//   ....[72]....
        /*08a0*/ 	.word	0x0000f160
        /*08a4*/ 	.word	0x00000003
        /*08a8*/ 	.word	0x00033460
        /*08ac*/ 	.short	0x010a
        /*08ae*/ 	.byte	0x3f
	.zero		1


	//   ....[73]....
        /*08b0*/ 	.word	0x0000f1b0
        /*08b4*/ 	.word	0x00000007
        /*08b8*/ 	.word	0x00033420
        /*08bc*/ 	.short	0x010a
        /*08be*/ 	.byte	0x3f
	.zero		1


	//   ....[74]....
        /*08c0*/ 	.word	0x0000f200
        /*08c4*/ 	.word	0x00000005
        /*08c8*/ 	.word	0x00000000
        /*08cc*/ 	.short	0x010a
        /*08ce*/ 	.byte	0x3f
	.zero		1


	//   ....[75]....
        /*08d0*/ 	.word	0x0000f250
        /*08d4*/ 	.word	0x00000003
        /*08d8*/ 	.word	0x00000000
        /*08dc*/ 	.short	0x010a
        /*08de*/ 	.byte	0x3f
	.zero		1


	//   ....[76]....
        /*08e0*/ 	.word	0x0000f2a0
        /*08e4*/ 	.word	0x00000003
        /*08e8*/ 	.word	0x00033460
        /*08ec*/ 	.short	0x010a
        /*08ee*/ 	.byte	0x3f
	.zero		1


	//   ....[77]....
        /*08f0*/ 	.word	0x0000f2f0
        /*08f4*/ 	.word	0x00000005
        /*08f8*/ 	.word	0x00033460
        /*08fc*/ 	.short	0x010a
        /*08fe*/ 	.byte	0x3f
	.zero		1


	//   ....[78]....
        /*0900*/ 	.word	0x0000f340
        /*0904*/ 	.word	0x00000003
        /*0908*/ 	.word	0x00033480
        /*090c*/ 	.short	0x010a
        /*090e*/ 	.byte	0x3f
	.zero		1


	//----- nvinfo : EIATTR_NUM_MBARRIERS
	.align		4
.L_127:
        /*0910*/ 	.byte	0x03, 0x38
        /*0912*/ 	.short	0x0016


	//----- nvinfo : EIATTR_EXIT_INSTR_OFFSETS
	.align		4
        /*0914*/ 	.byte	0x04, 0x1c
        /*0916*/ 	.short	(.L_129 - .L_128)


	//   ....[0]....
.L_128:
        /*0918*/ 	.word	0x00000f50


	//   ....[1]....
        /*091c*/ 	.word	0x0000a900


	//   ....[2]....
        /*0920*/ 	.word	0x0000e430


	//   ....[3]....
        /*0924*/ 	.word	0x0000e6d0


	//----- nvinfo : EIATTR_MAX_THREADS
	.align		4
.L_129:
        /*0928*/ 	.byte	0x04, 0x05
        /*092a*/ 	.short	(.L_131 - .L_130)
.L_130:
        /*092c*/ 	.word	0x00000180
        /*0930*/ 	.word	0x00000001
        /*0934*/ 	.word	0x00000001


	//----- nvinfo : EIATTR_CRS_STACK_SIZE
	.align		4
.L_131:
        /*0938*/ 	.byte	0x04, 0x1e
        /*093a*/ 	.short	(.L_133 - .L_132)
.L_132:
        /*093c*/ 	.word	0x00000000


	//----- nvinfo : EIATTR_CBANK_PARAM_SIZE
	.align		4
.L_133:
        /*0940*/ 	.byte	0x03, 0x19
        /*0942*/ 	.short	0x0a70


	//----- nvinfo : EIATTR_PARAM_CBANK
	.align		4
        /*0944*/ 	.byte	0x04, 0x0a
        /*0946*/ 	.short	(.L_135 - .L_134)
	.align		4
.L_134:
        /*0948*/ 	.word	index@(.nv.constant0._ZN7cutlass13device_kernelIN5flash11enable_sm90INS1_16FlashAttnFwdSm90INS1_25CollectiveMainloopFwdSm90ILi2EN4cute5tupleIJNS5_1CILi2EEENS7_ILi1EEES9_EEENS6_IJNS7_ILi128EEENS7_ILi160EEENS7_ILi192EEEEEELi192ENS_12float_e4m3_tEfNS_4arch4Sm90ELb0ELb0ELb0ELb0ELb0ELb0ELb0ELb1ELb1ELb1ELb0ELb0EEENS1_21CollectiveEpilogueFwdINS6_IJSB_SD_SC_EEESA_NS_10bfloat16_tESH_Li256ELb0ELb1ELb0ELb1EEENS1_29StaticPersistentTileSchedulerILb0EEEEEEEEEvNT_6ParamsE)
        /*094c*/ 	.short	0x0210
        /*094e*/ 	.short	0x0a70


	//----- nvinfo : EIATTR_SW_WAR
	.align		4
.L_135:
        /*0950*/ 	.byte	0x04, 0x36
        /*0952*/ 	.short	(.L_137 - .L_136)
.L_136:
        /*0954*/ 	.word	0x00000008
.L_137:


//--------------------- .nv.info._ZN7cutlass13device_kernelIN5flash11enable_sm90INS1_16FlashAttnFwdSm90INS1_25CollectiveMainloopFwdSm90ILi2EN4cute5tupleIJNS5_1CILi1EEES8_S8_EEENS6_IJNS7_ILi128EEENS7_ILi160EEENS7_ILi192EEEEEELi192ENS_12float_e4m3_tEfNS_4arch4Sm90ELb0ELb0ELb0ELb1ELb0ELb0ELb0ELb1ELb1ELb1ELb0ELb0EEENS1_21CollectiveEpilogueFwdINS6_IJSA_SC_SB_EEES9_NS_10bfloat16_tESG_Li256ELb1ELb1ELb0ELb1EEENS1_36VarlenDynamicPersistentTileSchedulerILi128ELi160ELi256ELi128ELb0ELb1ELb1ELb0ELb1ELb1EEEEEEEEEvNT_6ParamsE --------------------------
	.section	.nv.info._ZN7cutlass13device_kernelIN5flash11enable_sm90INS1_16FlashAttnFwdSm90INS1_25CollectiveMainloopFwdSm90ILi2EN4cute5tupleIJNS5_1CILi1EEES8_S8_EEENS6_IJNS7_ILi128EEENS7_ILi160EEENS7_ILi192EEEEEELi192ENS_12float_e4m3_tEfNS_4arch4Sm90ELb0ELb0ELb0ELb1ELb0ELb0ELb0ELb1ELb1ELb1ELb0ELb0EEENS1_21CollectiveEpilogueFwdINS6_IJSA_SC_SB_EEES9_NS_10bfloat16_tESG_Li256ELb1ELb1ELb0ELb1EEENS1_36VarlenDynamicPersistentTileSchedulerILi128ELi160ELi256ELi128ELb0ELb1ELb1ELb0ELb1ELb1EEEEEEEEEvNT_6ParamsE,"",@"SHT_CUDA_INFO"
	.sectionflags	@""
	.align	4


	//----- nvinfo : EIATTR_CUDA_API_VERSION
	.align		4
        /*0000*/ 	.byte	0x04, 0x37
        /*0002*/ 	.short	(.L_139 - .L_138)
.L_138:
        /*0004*/ 	.word	0x00000082


	//----- nvinfo : EIATTR_KPARAM_INFO
	.align		4
.L_139:
        /*0008*/ 	.byte	0x04, 0x17
        /*000a*/ 	.short	(.L_141 - .L_140)
.L_140:
        /*000c*/ 	.word	0x00000000
        /*0010*/ 	.short	0x0000
        /*0012*/ 	.short	0x0070
        /*0014*/ 	.byte	0x00, 0xf0, 0x01, 0x2a


	//----- nvinfo : EIATTR_SPARSE_MMA_MASK
	.align		4
.L_141:
        /*0018*/ 	.byte	0x03, 0x50
        /*001a*/ 	.short	0x0000


	//----- nvinfo : EIATTR_MAXREG_COUNT
	.align		4
        /*001c*/ 	.byte	0x03, 0x1b
        /*001e*/ 	.short	0x00a8


	//----- nvinfo : EIATTR_NUM_BARRIERS
	.align		4
        /*0020*/ 	.byte	0x02, 0x4c
        /*0022*/ 	.byte	0x10
	.zero		1


	//----- nvinfo : EIATTR_EXTERNS
	.align		4
        /*0024*/ 	.byte	0x04, 0x0f
        /*0026*/ 	.short	(.L_143 - .L_142)


	//   ....[0]....
	.align		4
.L_142:
        /*0028*/ 	.word	index@(__assertfail)


	//----- nvinfo : EIATTR_ANNOTATIONS
	.align		4
.L_143:
        /*002c*/ 	.byte	0x04, 0x55
        /*002e*/ 	.short	(.L_145 - .L_144)


	//   ....[0]....
.L_144:
        /* <DEDUP_REMOVED lines=27> */


	//----- nvinfo : EIATTR_MERCURY_ISA_VERSION
	.align		4
.L_145:
        /*01d0*/ 	.byte	0x03, 0x5f
        /*01d2*/ 	.short	0x0101


	//----- nvinfo : EIATTR_UNUSED_LOAD_BYTE_OFFSET
	.align		4
        /*01d4*/ 	.byte	0x04, 0x44
        /*01d6*/ 	.short	(.L_147 - .L_146)


	//   ....[0]....
.L_146:
        /*01d8*/ 	.word	0x00000a40
        /*01dc*/ 	.word	0x0000fff0


	//   ....[1]....
        /*01e0*/ 	.word	0x00008e70
        /*01e4*/ 	.word	0x0000fff0


	//----- nvinfo : EIATTR_INT_WARP_WIDE_INSTR_OFFSETS
	.align		4
.L_147:
        /*01e8*/ 	.byte	0x04, 0x31
        /*01ea*/ 	.short	(.L_149 - .L_148)


	//   ....[0]....
.L_148:
        /*01ec*/ 	.word	0x00000130


	//   ....[1]....
        /*01f0*/ 	.word	0x00000170


	//   ....[2]....
        /*01f4*/ 	.word	0x000001e0


	//   ....[3]....
        /*01f8*/ 	.word	0x0000d2f0


	//   ....[4]....
        /*01fc*/ 	.word	0x0000d380


	//   ....[5]....
        /*0200*/ 	.word	0x000100b0


	//   ....[6]....
        /*0204*/ 	.word	0x00010140


	//----- nvinfo : EIATTR_COOP_GROUP_MASK_REGIDS
	.align		4
.L_149:
        /*0208*/ 	.byte	0x04, 0x29
        /*020a*/ 	.short	(.L_151 - .L_150)


	//   ....[0]....
.L_150:
        /*020c*/ 	.word	0xffffffff


	//   ....[1]....
        /*0210*/ 	.word	0xffffffff


	//   ....[2]....
        /*0214*/ 	.word	0xffffffff


	//   ....[3]....
        /*0218*/ 	.word	0xffffffff


	//   ....[4]....
        /*021c*/ 	.word	0xffffffff


	//   ....[5]....
        /*0220*/ 	.word	0xffffffff


	//   ....[6]....
        /*0224*/ 	.word	0xffffffff


	//   ....[7]....
        /*0228*/ 	.word	0xffffffff


	//   ....[8]....
        /*022c*/ 	.word	0xffffffff


	//   ....[9]....
        /*0230*/ 	.word	0xffffffff


	//   ....[10]....
        /*0234*/ 	.word	0xffffffff


	//   ....[11]....
        /*0238*/ 	.word	0xffffffff


	//   ....[12]....
        /*023c*/ 	.word	0xffffffff


	//   ....[13]....
        /*0240*/ 	.word	0xffffffff


	//   ....[14]....
        /*0244*/ 	.word	0xffffffff


	//   ....[15]....
        /*0248*/ 	.word	0xffffffff


	//   ....[16]....
        /*024c*/ 	.word	0xffffffff


	//   ....[17]....
        /*0250*/ 	.word	0xffffffff


	//   ....[18]....
        /*0254*/ 	.word	0xffffffff


	//   ....[19]....
        /*0258*/ 	.word	0xffffffff


	//   ....[20]....
        /*025c*/ 	.word	0xffffffff


	//   ....[21]....
        /*0260*/ 	.word	0xffffffff


	//   ....[22]....
        /*0264*/ 	.word	0xffffffff


	//   ....[23]....
        /*0268*/ 	.word	0xffffffff


	//   ....[24]....
        /*026c*/ 	.word	0xffffffff


	//   ....[25]....
        /*0270*/ 	.word	0xffffffff


	//   ....[26]....
        /*0274*/ 	.word	0xffffffff


	//   ....[27]....
        /*0278*/ 	.word	0xffffffff


	//   ....[28]....
        /*027c*/ 	.word	0xffffffff


	//   ....[29]....
        /*0280*/ 	.word	0xffffffff


	//   ....[30]....
        /*0284*/ 	.word	0xffffffff


	//   ....[31]....
        /*0288*/ 	.word	0xffffffff


	//   ....[32]....
        /*028c*/ 	.word	0xffffffff


	//   ....[33]....
        /*0290*/ 	.word	0xffffffff


	//   ....[34]....
        /*0294*/ 	.word	0xffffffff


	//   ....[35]....
        /*0298*/ 	.word	0xffffffff


	//   ....[36]....
        /*029c*/ 	.word	0xffffffff


	//   ....[37]....
        /*02a0*/ 	.word	0xffffffff


	//   ....[38]....
        /*02a4*/ 	.word	0xffffffff


	//   ....[39]....
        /*02a8*/ 	.word	0xffffffff


	//   ....[40]....
        /*02ac*/ 	.word	0xffffffff


	//   ....[41]....
        /*02b0*/ 	.word	0xffffffff


	//   ....[42]....
        /*02b4*/ 	.word	0xffffffff


	//   ....[43]....
        /*02b8*/ 	.word	0xffffffff


	//   ....[44]....
        /*02bc*/ 	.word	0xffffffff


	//   ....[45]....
        /*02c0*/ 	.word	0xffffffff


	//   ....[46]....
        /*02c4*/ 	.word	0xffffffff


	//   ....[47]....
        /*02c8*/ 	.word	0xffffffff


	//   ....[48]....
        /*02cc*/ 	.word	0xffffffff


	//   ....[49]....
        /*02d0*/ 	.word	0xffffffff


	//   ....[50]....
        /*02d4*/ 	.word	0xffffffff


	//   ....[51]....
        /*02d8*/ 	.word	0xffffffff


	//   ....[52]....
        /*02dc*/ 	.word	0xffffffff


	//   ....[53]....
        /*02e0*/ 	.word	0xffffffff


	//   ....[54]....
        /*02e4*/ 	.word	0xffffffff


	//   ....[55]....
        /*02e8*/ 	.word	0xffffffff


	//   ....[56]....
        /*02ec*/ 	.word	0xffffffff


	//   ....[57]....
        /*02f0*/ 	.word	0xffffffff


	//   ....[58]....
        /*02f4*/ 	.word	0xffffffff


	//   ....[59]....
        /*02f8*/ 	.word	0xffffffff


	//   ....[60]....
        /*02fc*/ 	.word	0xffffffff


	//   ....[61]....
        /*0300*/ 	.word	0xffffffff


	//   ....[62]....
        /*0304*/ 	.word	0xffffffff


	//   ....[63]....
        /*0308*/ 	.word	0xffffffff


	//   ....[64]....
        /*030c*/ 	.word	0xffffffff


	//   ....[65]....
        /*0310*/ 	.word	0xffffffff


	//   ....[66]....
        /*0314*/ 	.word	0xffffffff


	//   ....[67]....
        /*0318*/ 	.word	0xffffffff


	//   ....[68]....
        /*031c*/ 	.word	0xffffffff


	//   ....[69]....
        /*0320*/ 	.word	0xffffffff


	//   ....[70]....
        /*0324*/ 	.word	0xffffffff


	//   ....[71]....
        /*0328*/ 	.word	0xffffffff


	//   ....[72]....
        /*032c*/ 	.word	0xffffffff


	//   ....[73]....
        /*0330*/ 	.word	0xffffffff


	//   ....[74]....
        /*0334*/ 	.word	0xffffffff


	//   ....[75]....
        /*0338*/ 	.word	0xffffffff


	//   ....[76]....
        /*033c*/ 	.word	0xffffffff


	//   ....[77]....
        /*0340*/ 	.word	0xffffffff


	//   ....[78]....
        /*0344*/ 	.word	0xffffffff


	//   ....[79]....
        /*0348*/ 	.word	0xffffffff


	//   ....[80]....
        /*034c*/ 	.word	0xffffffff


	//   ....[81]....
        /*0350*/ 	.word	0xffffffff


	//   ....[82]....
        /*0354*/ 	.word	0xffffffff


	//   ....[83]....
        /*0358*/ 	.word	0xffffffff


	//   ....[84]....
        /*035c*/ 	.word	0xffffffff


	//   ....[85]....
        /*0360*/ 	.word	0xffffffff


	//   ....[86]....
        /*0364*/ 	.word	0xffffffff


	//   ....[87]....
        /*0368*/ 	.word	0xffffffff


	//   ....[88]....
        /*036c*/ 	.word	0xffffffff


	//   ....[89]....
        /*0370*/ 	.word	0xffffffff


	//   ....[90]....
        /*0374*/ 	.word	0xffffffff


	//   ....[91]....
        /*0378*/ 	.word	0xffffffff


	//   ....[92]....
        /*037c*/ 	.word	0xffffffff


	//   ....[93]....
        /*0380*/ 	.word	0xffffffff


	//   ....[94]....
        /*0384*/ 	.word	0xffffffff


	//   ....[95]....
        /*0388*/ 	.word	0xffffffff


	//   ....[96]....
        /*038c*/ 	.word	0xffffffff


	//   ....[97]....
        /*0390*/ 	.word	0xffffffff


	//   ....[98]....
        /*0394*/ 	.word	0xffffffff


	//   ....[99]....
        /*0398*/ 	.word	0xffffffff


	//   ....[100]....
        /*039c*/ 	.word	0xffffffff


	//   ....[101]....
        /*03a0*/ 	.word	0xffffffff


	//   ....[102]....
        /*03a4*/ 	.word	0xffffffff


	//   ....[103]....
        /*03a8*/ 	.word	0xffffffff


	//   ....[104]....
        /*03ac*/ 	.word	0xffffffff


	//   ....[105]....
        /*03b0*/ 	.word	0xffffffff


	//   ....[106]....
        /*03b4*/ 	.word	0xffffffff


	//   ....[107]....
        /*03b8*/ 	.word	0xffffffff


	//   ....[108]....
        /*03bc*/ 	.word	0xffffffff


	//   ....[109]....
        /*03c0*/ 	.word	0xffffffff


	//   ....[110]....
        /*03c4*/ 	.word	0xffffffff


	//   ....[111]....
        /*03c8*/ 	.word	0xffffffff


	//   ....[112]....
        /*03cc*/ 	.word	0xffffffff


	//   ....[113]....
        /*03d0*/ 	.word	0xffffffff


	//   ....[114]....
        /*03d4*/ 	.word	0xffffffff


	//   ....[115]....
        /*03d8*/ 	.word	0xffffffff


	//   ....[116]....
        /*03dc*/ 	.word	0xffffffff


	//   ....[117]....
        /*03e0*/ 	.word	0xffffffff


	//   ....[118]....
        /*03e4*/ 	.word	0xffffffff


	//   ....[119]....
        /*03e8*/ 	.word	0xffffffff


	//   ....[120]....
        /*03ec*/ 	.word	0xffffffff


	//   ....[121]....
        /*03f0*/ 	.word	0xffffffff


	//   ....[122]....
        /*03f4*/ 	.word	0xffffffff


	//   ....[123]....
        /*03f8*/ 	.word	0xffffffff


	//   ....[124]....
        /*03fc*/ 	.word	0xffffffff


	//   ....[125]....
        /*0400*/ 	.word	0xffffffff


	//   ....[126]....
        /*0404*/ 	.word	0xffffffff


	//   ....[127]....
        /*0408*/ 	.word	0xffffffff


	//   ....[128]....
        /*040c*/ 	.word	0xffffffff


	//   ....[129]....
        /*0410*/ 	.word	0xffffffff


	//   ....[130]....
        /*0414*/ 	.word	0xffffffff


	//   ....[131]....
        /*0418*/ 	.word	0x0500000f


	//   ....[132]....
        /*041c*/ 	.word	0x0500000f


	//   ....[133]....
        /*0420*/ 	.word	0x0500000f


	//   ....[134]....
        /*0424*/ 	.word	0x0500000f


	//   ....[135]....
        /*0428*/ 	.word	0x0500000f


	//   ....[136]....
        /*042c*/ 	.word	0x0500000f


	//   ....[137]....
        /*0430*/ 	.word	0x0500000f


	//   ....[138]....
        /*0434*/ 	.word	0x0500000f


	//   ....[139]....
        /*0438*/ 	.word	0x0500000f


	//   ....[140]....
        /*043c*/ 	.word	0x0500000f


	//----- nvinfo : EIATTR_COOP_GROUP_INSTR_OFFSETS
	.align		4
.L_151:
        /*0440*/ 	.byte	0x04, 0x28
        /*0442*/ 	.short	(.L_153 - .L_152)


	//   ....[0]....
.L_152:
        /*0444*/ 	.word	0x00000070


	//   ....[1]....
        /*0448*/ 	.word	0x00000140


	//   ....[2]....
        /*044c*/ 	.word	0x00000190


	//   ....[3]....
        /*0450*/ 	.word	0x000003c0


	//   ....[4]....
        /*0454*/ 	.word	0x00000520


	//   ....[5]....
        /*0458*/ 	.word	0x00000640


	//   ....[6]....
        /*045c*/ 	.word	0x000007a0


	//   ....[7]....
        /*0460*/ 	.word	0x00001800


	//   ....[8]....
        /*0464*/ 	.word	0x00003280


	//   ....[9]....
        /*0468*/ 	.word	0x00003320


	//   ....[10]....
        /*046c*/ 	.word	0x00003b30


	//   ....[11]....
        /*0470*/ 	.word	0x00003bc0


	//   ....[12]....
        /*0474*/ 	.word	0x00006530


	//   ....[13]....
        /*0478*/ 	.word	0x00006580


	//   ....[14]....
        /*047c*/ 	.word	0x000065a0


	//   ....[15]....
        /*0480*/ 	.word	0x000065d0


	//   ....[16]....
        /*0484*/ 	.word	0x00008520


	//   ....[17]....
        /*0488*/ 	.word	0x00008530


	//   ....[18]....
        /*048c*/ 	.word	0x00008560


	//   ....[19]....
        /*0490*/ 	.word	0x00008570


	//   ....[20]....
        /*0494*/ 	.word	0x000099f0


	//   ....[21]....
        /*0498*/ 	.word	0x00009a20


	//   ....[22]....
        /*049c*/ 	.word	0x00009a50


	//   ....[23]....
        /*04a0*/ 	.word	0x00009a80


	//   ....[24]....
        /*04a4*/ 	.word	0x00009ab0


	//   ....[25]....
        /*04a8*/ 	.word	0x00009ad0


	//   ....[26]....
        /*04ac*/ 	.word	0x00009ae0


	//   ....[27]....
        /*04b0*/ 	.word	0x00009af0


	//   ....[28]....
        /*04b4*/ 	.word	0x00009b00


	//   ....[29]....
        /*04b8*/ 	.word	0x00009b30


	//   ....[30]....
        /*04bc*/ 	.word	0x00009b40


	//   ....[31]....
        /*04c0*/ 	.word	0x00009b70


	//   ....[32]....
        /*04c4*/ 	.word	0x00009ba0


	//   ....[33]....
        /*04c8*/ 	.word	0x00009bb0


	//   ....[34]....
        /*04cc*/ 	.word	0x00009be0


	//   ....[35]....
        /*04d0*/ 	.word	0x00009bf0


	//   ....[36]....
        /*04d4*/ 	.word	0x00009c00


	//   ....[37]....
        /*04d8*/ 	.word	0x00009c30


	//   ....[38]....
        /*04dc*/ 	.word	0x00009c60


	//   ....[39]....
        /*04e0*/ 	.word	0x00009c70


	//   ....[40]....
        /*04e4*/ 	.word	0x00009c80


	//   ....[41]....
        /*04e8*/ 	.word	0x00009c90


	//   ....[42]....
        /*04ec*/ 	.word	0x00009cc0


	//   ....[43]....
        /*04f0*/ 	.word	0x00009cf0


	//   ....[44]....
        /*04f4*/ 	.word	0x00009d20


	//   ....[45]....
        /*04f8*/ 	.word	0x00009d30


	//   ....[46]....
        /*04fc*/ 	.word	0x00009d40


	//   ....[47]....
        /*0500*/ 	.word	0x00009d60


	//   ....[48]....
        /*0504*/ 	.word	0x00009da0


	//   ....[49]....
        /*0508*/ 	.word	0x00009dc0


	//   ....[50]....
        /*050c*/ 	.word	0x00009dd0


	//   ....[51]....
        /*0510*/ 	.word	0x00009de0


	//   ....[52]....
        /*0514*/ 	.word	0x00009df0


	//   ....[53]....
        /*0518*/ 	.word	0x00009e00


	//   ....[54]....
        /*051c*/ 	.word	0x00009e10


	//   ....[55]....
        /*0520*/ 	.word	0x00009e20


	//   ....[56]....
        /*0524*/ 	.word	0x00009e30


	//   ....[57]....
        /*0528*/ 	.word	0x00009e40


	//   ....[58]....
        /*052c*/ 	.word	0x00009e50


	//   ....[59]....
        /*0530*/ 	.word	0x00009e60


	//   ....[60]....
        /*0534*/ 	.word	0x00009e70


	//   ....[61]....
        /*0538*/ 	.word	0x00009e80


	//   ....[62]....
        /*053c*/ 	.word	0x00009ea0


	//   ....[63]....
        /*0540*/ 	.word	0x00009ee0


	//   ....[64]....
        /*0544*/ 	.word	0x00009ef0


	//   ....[65]....
        /*0548*/ 	.word	0x00009f10


	//   ....[66]....
        /*054c*/ 	.word	0x00009f40


	//   ....[67]....
        /*0550*/ 	.word	0x00009f50


	//   ....[68]....
        /*0554*/ 	.word	0x0000a630


	//   ....[69]....
        /*0558*/ 	.word	0x0000a670


	//   ....[70]....
        /*055c*/ 	.word	0x0000a6a0


	//   ....[71]....
        /*0560*/ 	.word	0x0000a6e0


	//   ....[72]....
        /*0564*/ 	.word	0x0000adf0


	//   ....[73]....
        /*0568*/ 	.word	0x0000ae30


	//   ....[74]....
        /*056c*/ 	.word	0x0000af30


	//   ....[75]....
        /*0570*/ 	.word	0x0000af50


	//   ....[76]....
        /*0574*/ 	.word	0x0000b050


	//   ....[77]....
        /*0578*/ 	.word	0x0000b070


	//   ....[78]....
        /*057c*/ 	.word	0x0000b180


	//   ....[79]....
        /*0580*/ 	.word	0x0000b1a0


	//   ....[80]....
        /*0584*/ 	.word	0x0000bad0


	//   ....[81]....
        /*0588*/ 	.word	0x0000baf0


	//   ....[82]....
        /*058c*/ 	.word	0x0000bbf0


	//   ....[83]....
        /*0590*/ 	.word	0x0000bc10


	//   ....[84]....
        /*0594*/ 	.word	0x0000bd10


	//   ....[85]....
        /*0598*/ 	.word	0x0000bd30


	//   ....[86]....
        /*059c*/ 	.word	0x0000be40


	//   ....[87]....
        /*05a0*/ 	.word	0x0000be60


	//   ....[88]....
        /*05a4*/ 	.word	0x0000bfe0


	//   ....[89]....
        /*05a8*/ 	.word	0x0000c1f0


	//   ....[90]....
        /*05ac*/ 	.word	0x0000c220


	//   ....[91]....
        /*05b0*/ 	.word	0x0000c250


	//   ....[92]....
        /*05b4*/ 	.word	0x0000c290


	//   ....[93]....
        /*05b8*/ 	.word	0x0000c2c0


	//   ....[94]....
        /*05bc*/ 	.word	0x0000c2f0


	//   ....[95]....
        /*05c0*/ 	.word	0x0000c480


	//   ....[96]....
        /*05c4*/ 	.word	0x0000c4b0


	//   ....[97]....
        /*05c8*/ 	.word	0x0000c4e0


	//   ....[98]....
        /*05cc*/ 	.word	0x0000c510


	//   ....[99]....
        /*05d0*/ 	.word	0x0000c540


	//   ....[100]....
        /*05d4*/ 	.word	0x0000c580


	//   ....[101]....
        /*05d8*/ 	.word	0x0000c610


	//   ....[102]....
        /*05dc*/ 	.word	0x0000c650


	//   ....[103]....
        /*05e0*/ 	.word	0x0000c6e0


	//   ....[104]....
        /*05e4*/ 	.word	0x0000daa0


	//   ....[105]....
        /*05e8*/ 	.word	0x0000e850


	//   ....[106]....
        /*05ec*/ 	.word	0x0000e880


	//   ....[107]....
        /*05f0*/ 	.word	0x0000e930


	//   ....[108]....
        /*05f4*/ 	.word	0x0000e940


	//   ....[109]....
        /*05f8*/ 	.word	0x0000e9d0


	//   ....[110]....
        /*05fc*/ 	.word	0x0000e9e0


	//   ....[111]....
        /*0600*/ 	.word	0x0000e9f0


	//   ....[112]....
        /*0604*/ 	.word	0x0000ea30


	//   ....[113]....
        /*0608*/ 	.word	0x00010c10


	//   ....[114]....
        /*060c*/ 	.word	0x00010c40


	//   ....[115]....
        /*0610*/ 	.word	0x00010c70


	//   ....[116]....
        /*0614*/ 	.word	0x00010ca0


	//   ....[117]....
        /*0618*/ 	.word	0x00010ce0


	//   ....[118]....
        /*061c*/ 	.word	0x00010cf0


	//   ....[119]....
        /*0620*/ 	.word	0x00010d20


	//   ....[120]....
        /*0624*/ 	.word	0x00010d30


	//   ....[121]....
        /*0628*/ 	.word	0x00010e70


	//   ....[122]....
        /*062c*/ 	.word	0x00010ea0


	//   ....[123]....
        /*0630*/ 	.word	0x00010ed0


	//   ....[124]....
        /*0634*/ 	.word	0x00010f00


	//   ....[125]....
        /*0638*/ 	.word	0x00010f30


	//   ....[126]....
        /*063c*/ 	.word	0x00010f70


	//   ....[127]....
        /*0640*/ 	.word	0x00010ff0


	//   ....[128]....
        /*0644*/ 	.word	0x00011030


	//   ....[129]....
        /*0648*/ 	.word	0x00011080


	//   ....[130]....
        /*064c*/ 	.word	0x00011530


	//   ....[131]....
        /*0650*/ 	.word	0x00011a20


	//   ....[132]....
        /*0654*/ 	.word	0x00011c20


	//   ....[133]....
        /*0658*/ 	.word	0x00011c70


	//   ....[134]....
        /*065c*/ 	.word	0x00011cd0


	//   ....[135]....
        /*0660*/ 	.word	0x00011dd0


	//   ....[136]....
        /*0664*/ 	.word	0x00011e30


	//   ....[137]....
        /*0668*/ 	.word	0x00011f30


	//   ....[138]....
        /*066c*/ 	.word	0x00011f90


	//   ....[139]....
        /*0670*/ 	.word	0x00012070


	//   ....[140]....
        /*0674*/ 	.word	0x000123c0


	//----- nvinfo : EIATTR_REG_RECONFIG
	.align		4
.L_153:
        /*0678*/ 	.byte	0x01, 0x54
	.zero		2


	//----- nvinfo : EIATTR_SYSCALL_OFFSETS
	.align		4
        /*067c*/ 	.byte	0x04, 0x46
        /*067e*/ 	.short	(.L_155 - .L_154)


	//   ....[0]....
.L_154:
        /*0680*/ 	.word	0x000019e0


	//   ....[1]....
        /*0684*/ 	.word	0x0000d4f0


	//   ....[2]....
        /*0688*/ 	.word	0x0000d680


	//   ....[3]....
        /*068c*/ 	.word	0x0000d7d0


	//   ....[4]....
        /*0690*/ 	.word	0x0000d910


	//   ....[5]....
        /*0694*/ 	.word	0x0000e440


	//----- nvinfo : EIATTR_MBARRIER_INSTR_OFFSETS
	.align		4
.L_155:
        /*0698*/ 	.byte	0x04, 0x39
        /*069a*/ 	.short	(.L_157 - .L_156)


	//   ....[0]....
.L_156:
        /*069c*/ 	.word	0x00000270
        /*06a0*/ 	.word	0x000000ff
        /*06a4*/ 	.word	0x00033400
        /*06a8*/ 	.short	0x0100
        /*06aa*/ 	.byte	0x08
	.zero		1


	//   ....[1]....
        /*06ac*/ 	.word	0x00000280
        /*06b0*/ 	.word	0x000000ff
        /*06b4*/ 	.word	0x00033420
        /*06b8*/ 	.short	0x0100
        /*06ba*/ 	.byte	0x08
	.zero		1


	//   ....[2]....
        /*06bc*/ 	.word	0x00000370
        /*06c0*/ 	.word	0x000000ff
        /*06c4*/ 	.word	0x00033430
        /*06c8*/ 	.short	0x0100
        /*06ca*/ 	.byte	0x08
	.zero		1


	//   ....[3]....
        /*06cc*/ 	.word	0x00000380
        /*06d0*/ 	.word	0x000000ff
        /*06d4*/ 	.word	0x00033440
        /*06d8*/ 	.short	0x0100
        /*06da*/ 	.byte	0x08
	.zero		1


	//   ....[4]....
        /*06dc*/ 	.word	0x00000390
        /*06e0*/ 	.word	0x000000ff
        /*06e4*/ 	.word	0x00033438
        /*06e8*/ 	.short	0x0100
        /*06ea*/ 	.byte	0x08
	.zero		1


	//   ....[5]....
        /*06ec*/ 	.word	0x000003a0
        /*06f0*/ 	.word	0x000000ff
        /*06f4*/ 	.word	0x00033448
        /*06f8*/ 	.short	0x0100
        /*06fa*/ 	.byte	0x08
	.zero		1


	//   ....[6]....
        /*06fc*/ 	.word	0x000004d0
        /*0700*/ 	.word	0x000000ff
        /*0704*/ 	.word	0x00033450
        /*0708*/ 	.short	0x0100
        /*070a*/ 	.byte	0x08
	.zero		1


	//   ....[7]....
        /*070c*/ 	.word	0x000004e0
        /*0710*/ 	.word	0x000000ff
        /*0714*/ 	.word	0x00033460
        /*0718*/ 	.short	0x0100
        /*071a*/ 	.byte	0x08
	.zero		1


	//   ....[8]....
        /*071c*/ 	.word	0x000004f0
        /*0720*/ 	.word	0x000000ff
        /*0724*/ 	.word	0x00033458
        /*0728*/ 	.short	0x0100
        /*072a*/ 	.byte	0x08
	.zero		1


	//   ....[9]....
        /*072c*/ 	.word	0x00000500
        /*0730*/ 	.word	0x000000ff
        /*0734*/ 	.word	0x00033468
        /*0738*/ 	.short	0x0100
        /*073a*/ 	.byte	0x08
	.zero		1


	//   ....[10]....
        /*073c*/ 	.word	0x000005f0
        /*0740*/ 	.word	0x000000ff
        /*0744*/ 	.word	0x00033470
        /*0748*/ 	.short	0x0100
        /*074a*/ 	.byte	0x06
	.zero		1


	//   ....[11]....
        /*074c*/ 	.word	0x00000600
        /*0750*/ 	.word	0x000000ff
        /*0754*/ 	.word	0x00033480
        /*0758*/ 	.short	0x0100
        /*075a*/ 	.byte	0x06
	.zero		1


	//   ....[12]....
        /*075c*/ 	.word	0x00000610
        /*0760*/ 	.word	0x000000ff
        /*0764*/ 	.word	0x00033478
        /*0768*/ 	.short	0x0100
        /*076a*/ 	.byte	0x06
	.zero		1


	//   ....[13]....
        /*076c*/ 	.word	0x00000620
        /*0770*/ 	.word	0x000000ff
        /*0774*/ 	.word	0x00033488
        /*0778*/ 	.short	0x0100
        /*077a*/ 	.byte	0x06
	.zero		1


	//   ....[14]....
        /*077c*/ 	.word	0x00000750
        /*0780*/ 	.word	0x000000ff
        /*0784*/ 	.word	0x00033490
        /*0788*/ 	.short	0x0100
        /*078a*/ 	.byte	0x08
	.zero		1


	//   ....[15]....
        /*078c*/ 	.word	0x00000760
        /*0790*/ 	.word	0x000000ff
        /*0794*/ 	.word	0x000334a0
        /*0798*/ 	.short	0x0100
        /*079a*/ 	.byte	0x08
	.zero		1


	//   ....[16]....
        /*079c*/ 	.word	0x00000770
        /*07a0*/ 	.word	0x000000ff
        /*07a4*/ 	.word	0x00033498
        /*07a8*/ 	.short	0x0100
        /*07aa*/ 	.byte	0x08
	.zero		1


	//   ....[17]....
        /*07ac*/ 	.word	0x00000780
        /*07b0*/ 	.word	0x000000ff
        /*07b4*/ 	.word	0x000334a8
        /*07b8*/ 	.short	0x0100
        /*07ba*/ 	.byte	0x08
	.zero		1


	//   ....[18]....
        /*07bc*/ 	.word	0x000008b0
        /*07c0*/ 	.word	0x000000ff
        /*07c4*/ 	.word	0x000334b0
        /*07c8*/ 	.short	0x0100
        /*07ca*/ 	.byte	0x08
	.zero		1


	//   ....[19]....
        /*07cc*/ 	.word	0x000008c0
        /*07d0*/ 	.word	0x000000ff
        /*07d4*/ 	.word	0x000334c0
        /*07d8*/ 	.short	0x0100
        /*07da*/ 	.byte	0x08
	.zero		1


	//   ....[20]....
        /*07dc*/ 	.word	0x000008d0
        /*07e0*/ 	.word	0x000000ff
        /*07e4*/ 	.word	0x000334b8
        /*07e8*/ 	.short	0x0100
        /*07ea*/ 	.byte	0x08
	.zero		1


	//   ....[21]....
        /*07ec*/ 	.word	0x000008e0
        /*07f0*/ 	.word	0x000000ff
        /*07f4*/ 	.word	0x000334c8
        /*07f8*/ 	.short	0x0100
        /*07fa*/ 	.byte	0x08
	.zero		1


	//   ....[22]....
        /*07fc*/ 	.word	0x00001a90
        /*0800*/ 	.word	0x00000000
        /*0804*/ 	.word	0x00033400
        /*0808*/ 	.short	0x010a
        /*080a*/ 	.byte	0x3f
	.zero		1


	//   ....[23]....
        /*080c*/ 	.word	0x00001b20
        /*0810*/ 	.word	0x00000004
        /*0814*/ 	.word	0x00033430
        /*0818*/ 	.short	0x010a
        /*081a*/ 	.byte	0x3f
	.zero		1


	//   ....[24]....
        /*081c*/ 	.word	0x00001b90
        /*0820*/ 	.word	0x00000004
        /*0824*/ 	.word	0x00033430
        /*0828*/ 	.short	0x010a
        /*082a*/ 	.byte	0x3f
	.zero		1


	//   ....[25]....
        /*082c*/ 	.word	0x00003b00
        /*0830*/ 	.word	0x00000004
        /*0834*/ 	.word	0x00000000
        /*0838*/ 	.short	0x0101
        /*083a*/ 	.byte	0x3f
	.zero		1


	//   ....[26]....
        /*083c*/ 	.word	0x00005230
        /*0840*/ 	.word	0x000000ff
        /*0844*/ 	.word	0x00033430
        /*0848*/ 	.short	0x010a
        /*084a*/ 	.byte	0x06
	.zero		1


	//   ....[27]....
        /*084c*/ 	.word	0x00005270
        /*0850*/ 	.word	0x000000ff
        /*0854*/ 	.word	0x00033430
        /*0858*/ 	.short	0x010a
        /*085a*/ 	.byte	0x06
	.zero		1


	//   ....[28]....
        /*085c*/ 	.word	0x00005ee0
        /*0860*/ 	.word	0x000000ff
        /*0864*/ 	.word	0x00033450
        /*0868*/ 	.short	0x010a
        /*086a*/ 	.byte	0x06
	.zero		1


	//   ....[29]....
        /*086c*/ 	.word	0x00005f20
        /*0870*/ 	.word	0x000000ff
        /*0874*/ 	.word	0x00033450
        /*0878*/ 	.short	0x010a
        /*087a*/ 	.byte	0x06
	.zero		1


	//   ....[30]....
        /*087c*/ 	.word	0x000076d0
        /*0880*/ 	.word	0x00000004
        /*0884*/ 	.word	0x00000000
        /*0888*/ 	.short	0x0101
        /*088a*/ 	.byte	0x3f
	.zero		1


	//   ....[31]....
        /*088c*/ 	.word	0x00007880
        /*0890*/ 	.word	0x00000009
        /*0894*/ 	.word	0x00000000
        /*0898*/ 	.short	0x0101
        /*089a*/ 	.byte	0x3f
	.zero		1


	//   ....[32]....
        /*089c*/ 	.word	0x00008110
        /*08a0*/ 	.word	0x0000000e
        /*08a4*/ 	.word	0x00033450
        /*08a8*/ 	.short	0x010a
        /*08aa*/ 	.byte	0x3f
	.zero		1


	//   ....[33]....
        /*08ac*/ 	.word	0x000081a0
        /*08b0*/ 	.word	0x0000000e
        /*08b4*/ 	.word	0x00033450
        /*08b8*/ 	.short	0x010a
        /*08ba*/ 	.byte	0x3f
	.zero		1


	//   ....[34]....
        /*08bc*/ 	.word	0x00008810
        /*08c0*/ 	.word	0x00000003
        /*08c4*/ 	.word	0x00000000
        /*08c8*/ 	.short	0x0101
        /*08ca*/ 	.byte	0x3f
	.zero		1


	//   ....[35]....
        /*08cc*/ 	.word	0x0000ae20
        /*08d0*/ 	.word	0x00000002
        /*08d4*/ 	.word	0x00000000
        /*08d8*/ 	.short	0x0101
        /*08da*/ 	.byte	0x3f
	.zero		1


	//   ....[36]....
        /*08dc*/ 	.word	0x0000dcf0
        /*08e0*/ 	.word	0x00000003
        /*08e4*/ 	.word	0x00033480
        /*08e8*/ 	.short	0x010a
        /*08ea*/ 	.byte	0x3f
	.zero		1


	//   ....[37]....
        /*08ec*/ 	.word	0x0000df80
        /*08f0*/ 	.word	0x00000003
        /*08f4*/ 	.word	0x00033440
        /*08f8*/ 	.short	0x010a
        /*08fa*/ 	.byte	0x3f
	.zero		1


	//   ....[38]....
        /*08fc*/ 	.word	0x0000eb40
        /*0900*/ 	.word	0x00000011
        /*0904*/ 	.word	0x00033400
        /*0908*/ 	.short	0x0107
        /*090a*/ 	.byte	0x3f
	.zero		1


	//   ....[39]....
        /*090c*/ 	.word	0x0000ec40
        /*0910*/ 	.word	0x00000011
        /*0914*/ 	.word	0x00033400
        /*0918*/ 	.short	0x0101
        /*091a*/ 	.byte	0x3f
	.zero		1


	//   ....[40]....
        /*091c*/ 	.word	0x0000ec60
        /*0920*/ 	.word	0x00000011
        /*0924*/ 	.word	0x00033420
        /*0928*/ 	.short	0x010a
        /*092a*/ 	.byte	0x3f
	.zero		1


	//   ....[41]....
        /*092c*/ 	.word	0x0000ef80
        /*0930*/ 	.word	0x00000006
        /*0934*/ 	.word	0x00033480
        /*0938*/ 	.short	0x010a
        /*093a*/ 	.byte	0x3f
	.zero		1


	//   ....[42]....
        /*093c*/ 	.word	0x0000f3b0
        /*0940*/ 	.word	0x00000006
        /*0944*/ 	.word	0x00033440
        /*0948*/ 	.short	0x010a
        /*094a*/ 	.byte	0x3f
	.zero		1


	//   ....[43]....
        /*094c*/ 	.word	0x0000f860
        /*0950*/ 	.word	0x00000003
        /*0954*/ 	.word	0x00033470
        /*0958*/ 	.short	0x010a
        /*095a*/ 	.byte	0x3f
	.zero		1


	//   ....[44]....
        /*095c*/ 	.word	0x0000f8d0
        /*0960*/ 	.word	0x00000003
        /*0964*/ 	.word	0x00033460
        /*0968*/ 	.short	0x010a
        /*096a*/ 	.byte	0x3f
	.zero		1


	//   ....[45]....
        /*096c*/ 	.word	0x0000ff90
        /*0970*/ 	.word	0x00000003
        /*0974*/ 	.word	0x00033450
        /*0978*/ 	.short	0x0101
        /*097a*/ 	.byte	0x3f
	.zero		1


	//   ....[46]....
        /*097c*/ 	.word	0x00010010
        /*0980*/ 	.word	0x00000003
        /*0984*/ 	.word	0x00000000
        /*0988*/ 	.short	0x0101
        /*098a*/ 	.byte	0x3f
	.zero		1


	//   ....[47]....
        /*098c*/ 	.word	0x00010220
        /*0990*/ 	.word	0x00000003
        /*0994*/ 	.word	0x00033470
        /*0998*/ 	.short	0x010a
        /*099a*/ 	.byte	0x3f
	.zero		1


	//   ....[48]....
        /*099c*/ 	.word	0x00010280
        /*09a0*/ 	.word	0x00000003
        /*09a4*/ 	.word	0x00033460
        /*09a8*/ 	.short	0x010a
        /*09aa*/ 	.byte	0x3f
	.zero		1


	//   ....[49]....
        /*09ac*/ 	.word	0x00010940
        /*09b0*/ 	.word	0x00000003
        /*09b4*/ 	.word	0x00033450
        /*09b8*/ 	.short	0x0101
        /*09ba*/ 	.byte	0x3f
	.zero		1


	//   ....[50]....
        /*09bc*/ 	.word	0x00010990
        /*09c0*/ 	.word	0x00000000
        /*09c4*/ 	.word	0x00000000
        /*09c8*/ 	.short	0x0101
        /*09ca*/ 	.byte	0x3f
	.zero		1


	//   ....[51]....
        /*09cc*/ 	.word	0x000114b0
        /*09d0*/ 	.word	0x00000003
        /*09d4*/ 	.word	0x00033420
        /*09d8*/ 	.short	0x010a
        /*09da*/ 	.byte	0x3f
	.zero		1


	//   ....[52]....
        /*09dc*/ 	.word	0x00011650
        /*09e0*/ 	.word	0x00000007
        /*09e4*/ 	.word	0x00000000
        /*09e8*/ 	.short	0x010a
        /*09ea*/ 	.byte	0x3f
	.zero		1


	//   ....[53]....
        /*09ec*/ 	.word	0x000116c0
        /*09f0*/ 	.word	0x00000005
        /*09f4*/ 	.word	0x00000000
        /*09f8*/ 	.short	0x010a
        /*09fa*/ 	.byte	0x3f
	.zero		1


	//   ....[54]....
        /*09fc*/ 	.word	0x00011710
        /*0a00*/ 	.word	0x00000005
        /*0a04*/ 	.word	0x00033460
        /*0a08*/ 	.short	0x010a
        /*0a0a*/ 	.byte	0x3f
	.zero		1


	//   ....[55]....
        /*0a0c*/ 	.word	0x00011760
        /*0a10*/ 	.word	0x00000003
        /*0a14*/ 	.word	0x00033460
        /*0a18*/ 	.short	0x010a
        /*0a1a*/ 	.byte	0x3f
	.zero		1


	//   ....[56]....
        /*0a1c*/ 	.word	0x000117a0
        /*0a20*/ 	.word	0x00000005
        /*0a24*/ 	.word	0x00033480
        /*0a28*/ 	.short	0x010a
        /*0a2a*/ 	.byte	0x3f
	.zero		1


	//   ....[57]....
        /*0a2c*/ 	.word	0x000117c0
        /*0a30*/ 	.word	0x00000003
        /*0a34*/ 	.word	0x00033480
        /*0a38*/ 	.short	0x010a
        /*0a3a*/ 	.byte	0x3f
	.zero		1


	//   ....[58]....
        /*0a3c*/ 	.word	0x00011820
        /*0a40*/ 	.word	0x00000000
        /*0a44*/ 	.word	0x00033400
        /*0a48*/ 	.short	0x010a
        /*0a4a*/ 	.byte	0x3f
	.zero		1


	//   ....[59]....
        /*0a4c*/ 	.word	0x00011870
        /*0a50*/ 	.word	0x00000004
        /*0a54*/ 	.word	0x00033430
        /*0a58*/ 	.short	0x010a
        /*0a5a*/ 	.byte	0x3f
	.zero		1


	//   ....[60]....
        /*0a5c*/ 	.word	0x000118d0
        /*0a60*/ 	.word	0x00000003
        /*0a64*/ 	.word	0x00033430
        /*0a68*/ 	.short	0x010a
        /*0a6a*/ 	.byte	0x3f
	.zero		1


	//   ....[61]....
        /*0a6c*/ 	.word	0x00011930
        /*0a70*/ 	.word	0x00000003
        /*0a74*/ 	.word	0x00033450
        /*0a78*/ 	.short	0x010a
        /*0a7a*/ 	.byte	0x3f
	.zero		1


	//   ....[62]....
        /*0a7c*/ 	.word	0x00011980
        /*0a80*/ 	.word	0x0000000e
        /*0a84*/ 	.word	0x00033450
        /*0a88*/ 	.short	0x010a
        /*0a8a*/ 	.byte	0x3f
	.zero		1


	//   ....[63]....
        /*0a8c*/ 	.word	0x00011ad0
        /*0a90*/ 	.word	0x00000003
        /*0a94*/ 	.word	0x00033480
        /*0a98*/ 	.short	0x010a
        /*0a9a*/ 	.byte	0x3f
	.zero		1


	//   ....[64]....
        /*0a9c*/ 	.word	0x00011b20
        /*0aa0*/ 	.word	0x00000003
        /*0aa4*/ 	.word	0x00033440
        /*0aa8*/ 	.short	0x010a
        /*0aaa*/ 	.byte	0x3f
	.zero		1


	//   ....[65]....
        /*0aac*/ 	.word	0x000120b0
        /*0ab0*/ 	.word	0x00000011
        /*0ab4*/ 	.word	0x00033420
        /*0ab8*/ 	.short	0x010a
        /*0aba*/ 	.byte	0x3f
	.zero		1


	//   ....[66]....
        /*0abc*/ 	.word	0x00012100
        /*0ac0*/ 	.word	0x00000006
        /*0ac4*/ 	.word	0x00033480
        /*0ac8*/ 	.short	0x010a
        /*0aca*/ 	.byte	0x3f
	.zero		1


	//   ....[67]....
        /*0acc*/ 	.word	0x00012150
        /*0ad0*/ 	.word	0x00000006
        /*0ad4*/ 	.word	0x00033440
        /*0ad8*/ 	.short	0x010a
        /*0ada*/ 	.byte	0x3f
	.zero		1


	//   ....[68]....
        /*0adc*/ 	.word	0x000121a0
        /*0ae0*/ 	.word	0x00000003
        /*0ae4*/ 	.word	0x00033470
        /*0ae8*/ 	.short	0x010a
        /*0aea*/ 	.byte	0x3f
	.zero		1


	//   ....[69]....
        /*0aec*/ 	.word	0x000121f0
        /*0af0*/ 	.word	0x00000003
        /*0af4*/ 	.word	0x00033460
        /*0af8*/ 	.short	0x010a
        /*0afa*/ 	.byte	0x3f
	.zero		1


	//   ....[70]....
        /*0afc*/ 	.word	0x00012240
        /*0b00*/ 	.word	0x00000003
        /*0b04*/ 	.word	0x00033470
        /*0b08*/ 	.short	0x010a
        /*0b0a*/ 	.byte	0x3f
	.zero		1


	//   ....[71]....
        /*0b0c*/ 	.word	0x00012290
        /*0b10*/ 	.word	0x00000003
        /*0b14*/ 	.word	0x00033460
        /*0b18*/ 	.short	0x010a
        /*0b1a*/ 	.byte	0x3f
	.zero		1


	//   ....[72]....
        /*0b1c*/ 	.word	0x000122e0
        /*0b20*/ 	.word	0x00000003
        /*0b24*/ 	.word	0x00033420
        /*0b28*/ 	.short	0x010a
        /*0b2a*/ 	.byte	0x3f
	.zero		1


	//   ....[73]....
        /*0b2c*/ 	.word	0x00012480
        /*0b30*/ 	.word	0x00000007
        /*0b34*/ 	.word	0x00000000
        /*0b38*/ 	.short	0x010a
        /*0b3a*/ 	.byte	0x3f
	.zero		1


	//   ....[74]....
        /*0b3c*/ 	.word	0x000124d0
        /*0b40*/ 	.word	0x00000005
        /*0b44*/ 	.word	0x00000000
        /*0b48*/ 	.short	0x010a
        /*0b4a*/ 	.byte	0x3f
	.zero		1


	//   ....[75]....
        /*0b4c*/ 	.word	0x00012520
        /*0b50*/ 	.word	0x00000005
        /*0b54*/ 	.word	0x00033460
        /*0b58*/ 	.short	0x010a
        /*0b5a*/ 	.byte	0x3f
	.zero		1


	//   ....[76]....
        /*0b5c*/ 	.word	0x00012570
        /*0b60*/ 	.word	0x00000003
        /*0b64*/ 	.word	0x00033460
        /*0b68*/ 	.short	0x010a
        /*0b6a*/ 	.byte	0x3f
	.zero		1


	//   ....[77]....
        /*0b6c*/ 	.word	0x000125c0
        /*0b70*/ 	.word	0x00000005
        /*0b74*/ 	.word	0x00033480
        /*0b78*/ 	.short	0x010a
        /*0b7a*/ 	.byte	0x3f
	.zero		1


	//----- nvinfo : EIATTR_NUM_MBARRIERS
	.align		4
.L_157:
        /*0b7c*/ 	.byte	0x03, 0x38
        /*0b7e*/ 	.short	0x0016


	//----- nvinfo : EIATTR_EXIT_INSTR_OFFSETS
	.align		4
        /*0b80*/ 	.byte	0x04, 0x1c
        /*0b82*/ 	.short	(.L_159 - .L_158)


	//   ....[0]....
.L_158:
        /*0b84*/ 	.word	0x00000a80


	//   ....[1]....
        /*0b88*/ 	.word	0x0000bf90


	//   ....[2]....
        /*0b8c*/ 	.word	0x00011810


	//----- nvinfo : EIATTR_MAX_THREADS
	.align		4
.L_159:
        /*0b90*/ 	.byte	0x04, 0x05
        /*0b92*/ 	.short	(.L_161 - .L_160)
.L_160:
        /*0b94*/ 	.word	0x00000180
        /*0b98*/ 	.word	0x00000001
        /*0b9c*/ 	.word	0x00000001


	//----- nvinfo : EIATTR_CRS_STACK_SIZE
	.align		4
.L_161:
        /*0ba0*/ 	.byte	0x04, 0x1e
        /*0ba2*/ 	.short	(.L_163 - .L_162)
.L_162:
        /*0ba4*/ 	.word	0x00000000


	//----- nvinfo : EIATTR_CBANK_PARAM_SIZE
	.align		4
.L_163:
        /*0ba8*/ 	.byte	0x03, 0x19
        /*0baa*/ 	.short	0x0af0


	//----- nvinfo : EIATTR_PARAM_CBANK
	.align		4
        /*0bac*/ 	.byte	0x04, 0x0a
        /*0bae*/ 	.short	(.L_165 - .L_164)
	.align		4
.L_164:
        /*0bb0*/ 	.word	index@(.nv.constant0._ZN7cutlass13device_kernelIN5flash11enable_sm90INS1_16FlashAttnFwdSm90INS1_25CollectiveMainloopFwdSm90ILi2EN4cute5tupleIJNS5_1CILi1EEES8_S8_EEENS6_IJNS7_ILi128EEENS7_ILi160EEENS7_ILi192EEEEEELi192ENS_12float_e4m3_tEfNS_4arch4Sm90ELb0ELb0ELb0ELb1ELb0ELb0ELb0ELb1ELb1ELb1ELb0ELb0EEENS1_21CollectiveEpilogueFwdINS6_IJSA_SC_SB_EEES9_NS_10bfloat16_tESG_Li256ELb1ELb1ELb0ELb1EEENS1_36VarlenDynamicPersistentTileSchedulerILi128ELi160ELi256ELi128ELb0ELb1ELb1ELb0ELb1ELb1EEEEEEEEEvNT_6ParamsE)
        /*0bb4*/ 	.short	0x0210
        /*0bb6*/ 	.short	0x0af0


	//----- nvinfo : EIATTR_SW_WAR
	.align		4
.L_165:
        /*0bb8*/ 	.byte	0x04, 0x36
        /*0bba*/ 	.short	(.L_167 - .L_166)
.L_166:
        /*0bbc*/ 	.word	0x00000008
.L_167:


//--------------------- .nv.info._ZN7cutlass13device_kernelIN5flash11enable_sm90INS1_16FlashAttnFwdSm90INS1_25CollectiveMainloopFwdSm90ILi2EN4cute5tupleIJNS5_1CILi1EEES8_S8_EEENS6_IJNS7_ILi128EEENS7_ILi160EEENS7_ILi192EEEEEELi192ENS_12float_e4m3_tEfNS_4arch4Sm90ELb0ELb0ELb0ELb1ELb0ELb1ELb0ELb1ELb1ELb1ELb0ELb0EEENS1_21CollectiveEpilogueFwdINS6_IJSA_SC_SB_EEES9_NS_10bfloat16_tESG_Li256ELb1ELb1ELb0ELb1EEENS1_36VarlenDynamicPersistentTileSchedulerILi128ELi160ELi256ELi128ELb0ELb1ELb1ELb0ELb1ELb1EEEEEEEEEvNT_6ParamsE --------------------------
	.section	.nv.info._ZN7cutlass13device_kernelIN5flash11enable_sm90INS1_16FlashAttnFwdSm90INS1_25CollectiveMainloopFwdSm90ILi2EN4cute5tupleIJNS5_1CILi1EEES8_S8_EEENS6_IJNS7_ILi128EEENS7_ILi160EEENS7_ILi192EEEEEELi192ENS_12float_e4m3_tEfNS_4arch4Sm90ELb0ELb0ELb0ELb1ELb0ELb1ELb0ELb1ELb1ELb1ELb0ELb0EEENS1_21CollectiveEpilogueFwdINS6_IJSA_SC_SB_EEES9_NS_10bfloat16_tESG_Li256ELb1ELb1ELb0ELb1EEENS1_36VarlenDynamicPersistentTileSchedulerILi128ELi160ELi256ELi128ELb0ELb1ELb1ELb0ELb1ELb1EEEEEEEEEvNT_6ParamsE,"",@"SHT_CUDA_INFO"
	.sectionflags	@""
	.align	4


	//----- nvinfo : EIATTR_CUDA_API_VERSION
	.align		4
        /*0000*/ 	.byte	0x04, 0x37
        /*0002*/ 	.short	(.L_169 - .L_168)
.L_168:
        /*0004*/ 	.word	0x00000082


	//----- nvinfo : EIATTR_KPARAM_INFO
	.align		4
.L_169:
        /*0008*/ 	.byte	0x04, 0x17
        /*000a*/ 	.short	(.L_171 - .L_170)
.L_170:
        /*000c*/ 	.word	0x00000000
        /*0010*/ 	.short	0x0000
        /*0012*/ 	.short	0x0070
        /*0014*/ 	.byte	0x00, 0xf0, 0x01, 0x2a


	//----- nvinfo : EIATTR_SPARSE_MMA_MASK
	.align		4
.L_171:
        /*0018*/ 	.byte	0x03, 0x50
        /*001a*/ 	.short	0x0000


	//----- nvinfo : EIATTR_MAXREG_COUNT
	.align		4
        /*001c*/ 	.byte	0x03, 0x1b
        /*001e*/ 	.short	0x00a8


	//----- nvinfo : EIATTR_NUM_BARRIERS
	.align		4
        /*0020*/ 	.byte	0x02, 0x4c
        /*0022*/ 	.byte	0x10
	.zero		1


	//----- nvinfo : EIATTR_EXTERNS
	.align		4
        /*0024*/ 	.byte	0x04, 0x0f
        /*0026*/ 	.short	(.L_173 - .L_172)


	//   ....[0]....
	.align		4
.L_172:
        /*0028*/ 	.word	index@(__assertfail)


	//----- nvinfo : EIATTR_ANNOTATIONS
	.align		4
.L_173:
        /*002c*/ 	.byte	0x04, 0x55
        /*002e*/ 	.short	(.L_175 - .L_174)


	//   ....[0]....
.L_174:
        /* <DEDUP_REMOVED lines=107> */


	//----- nvinfo : EIATTR_MERCURY_ISA_VERSION
	.align		4
.L_175:
        /*06d0*/ 	.byte	0x03, 0x5f
        /*06d2*/ 	.short	0x0101


	//----- nvinfo : EIATTR_UNUSED_LOAD_BYTE_OFFSET
	.align		4
        /*06d4*/ 	.byte	0x04, 0x44
        /*06d6*/ 	.short	(.L_177 - .L_176)


	//   ....[0]....
.L_176:
        /*06d8*/ 	.word	0x00000ae0
        /*06dc*/ 	.word	0x0000fff0


	//   ....[1]....
        /*06e0*/ 	.word	0x0001eed0
        /*06e4*/ 	.word	0x0000fff0


	//----- nvinfo : EIATTR_INT_WARP_WIDE_INSTR_OFFSETS
	.align		4
.L_177:
        /*06e8*/ 	.byte	0x04, 0x31
        /*06ea*/ 	.short	(.L_179 - .L_178)


	//   ....[0]....
.L_178:
        /*06ec*/ 	.word	0x00000190


	//   ....[1]....
        /*06f0*/ 	.word	0x000001d0


	//   ....[2]....
        /*06f4*/ 	.word	0x00000240


	//   ....[3]....
        /*06f8*/ 	.word	0x00024bf0


	//   ....[4]....
        /*06fc*/ 	.word	0x00024c80


	//   ....[5]....
        /*0700*/ 	.word	0x00027bc0


	//   ....[6]....
        /*0704*/ 	.word	0x00027c50


	//----- nvinfo : EIATTR_COOP_GROUP_MASK_REGIDS
	.align		4
.L_179:
        /*0708*/ 	.byte	0x04, 0x29
        /*070a*/ 	.short	(.L_181 - .L_180)


	//   ....[0]....
.L_180:
        /*070c*/ 	.word	0xffffffff


	//   ....[1]....
        /*0710*/ 	.word	0xffffffff


	//   ....[2]....
        /*0714*/ 	.word	0xffffffff


	//   ....[3]....
        /*0718*/ 	.word	0xffffffff


	//   ....[4]....
        /*071c*/ 	.word	0xffffffff


	//   ....[5]....
        /*0720*/ 	.word	0xffffffff


	//   ....[6]....
        /*0724*/ 	.word	0xffffffff


	//   ....[7]....
        /*0728*/ 	.word	0xffffffff


	//   ....[8]....
        /*072c*/ 	.word	0xffffffff


	//   ....[9]....
        /*0730*/ 	.word	0xffffffff


	//   ....[10]....
        /*0734*/ 	.word	0xffffffff


	//   ....[11]....
        /*0738*/ 	.word	0xffffffff


	//   ....[12]....
        /*073c*/ 	.word	0xffffffff


	//   ....[13]....
        /*0740*/ 	.word	0xffffffff


	//   ....[14]....
        /*0744*/ 	.word	0xffffffff


	//   ....[15]....
        /*0748*/ 	.word	0xffffffff


	//   ....[16]....
        /*074c*/ 	.word	0xffffffff


	//   ....[17]....
        /*0750*/ 	.word	0xffffffff


	//   ....[18]....
        /*0754*/ 	.word	0xffffffff


	//   ....[19]....
        /*0758*/ 	.word	0xffffffff


	//   ....[20]....
        /*075c*/ 	.word	0xffffffff


	//   ....[21]....
        /*0760*/ 	.word	0xffffffff


	//   ....[22]....
        /*0764*/ 	.word	0xffffffff


	//   ....[23]....
        /*0768*/ 	.word	0xffffffff


	//   ....[24]....
        /*076c*/ 	.word	0xffffffff


	//   ....[25]....
        /*0770*/ 	.word	0xffffffff


	//   ....[26]....
        /*0774*/ 	.word	0xffffffff


	//   ....[27]....
        /*0778*/ 	.word	0xffffffff


	//   ....[28]....
        /*077c*/ 	.word	0xffffffff


	//   ....[29]....
        /*0780*/ 	.word	0xffffffff


	//   ....[30]....
        /*0784*/ 	.word	0xffffffff


	//   ....[31]....
        /*0788*/ 	.word	0xffffffff


	//   ....[32]....
        /*078c*/ 	.word	0xffffffff


	//   ....[33]....
        /*0790*/ 	.word	0xffffffff


	//   ....[34]....
        /*0794*/ 	.word	0xffffffff


	//   ....[35]....
        /*0798*/ 	.word	0xffffffff


	//   ....[36]....
        /*079c*/ 	.word	0xffffffff


	//   ....[37]....
        /*07a0*/ 	.word	0xffffffff


	//   ....[38]....
        /*07a4*/ 	.word	0xffffffff


	//   ....[39]....
        /*07a8*/ 	.word	0xffffffff


	//   ....[40]....
        /*07ac*/ 	.word	0xffffffff


	//   ....[41]....
        /*07b0*/ 	.word	0xffffffff


	//   ....[42]....
        /*07b4*/ 	.word	0xffffffff


	//   ....[43]....
        /*07b8*/ 	.word	0xffffffff


	//   ....[44]....
        /*07bc*/ 	.word	0xffffffff


	//   ....[45]....
        /*07c0*/ 	.word	0xffffffff


	//   ....[46]....
        /*07c4*/ 	.word	0xffffffff


	//   ....[47]....
        /*07c8*/ 	.word	0xffffffff


	//   ....[48]....
        /*07cc*/ 	.word	0xffffffff


	//   ....[49]....
        /*07d0*/ 	.word	0xffffffff


	//   ....[50]....
        /*07d4*/ 	.word	0xffffffff


	//   ....[51]....
        /*07d8*/ 	.word	0xffffffff


	//   ....[52]....
        /*07dc*/ 	.word	0xffffffff


	//   ....[53]....
        /*07e0*/ 	.word	0xffffffff


	//   ....[54]....
        /*07e4*/ 	.word	0xffffffff


	//   ....[55]....
        /*07e8*/ 	.word	0xffffffff


	//   ....[56]....
        /*07ec*/ 	.word	0xffffffff


	//   ....[57]....
        /*07f0*/ 	.word	0xffffffff


	//   ....[58]....
        /*07f4*/ 	.word	0xffffffff


	//   ....[59]....
        /*07f8*/ 	.word	0xffffffff


	//   ....[60]....
        /*07fc*/ 	.word	0xffffffff


	//   ....[61]....
        /*0800*/ 	.word	0xffffffff


	//   ....[62]....
        /*0804*/ 	.word	0xffffffff


	//   ....[63]....
        /*0808*/ 	.word	0xffffffff


	//   ....[64]....
        /*080c*/ 	.word	0xffffffff


	//   ....[65]....
        /*0810*/ 	.word	0xffffffff


	//   ....[66]....
        /*0814*/ 	.word	0xffffffff


	//   ....[67]....
        /*0818*/ 	.word	0xffffffff


	//   ....[68]....
        /*081c*/ 	.word	0xffffffff


	//   ....[69]....
        /*0820*/ 	.word	0xffffffff


	//   ....[70]....
        /*0824*/ 	.word	0xffffffff


	//   ....[71]....
        /*0828*/ 	.word	0xffffffff


	//   ....[72]....
        /*082c*/ 	.word	0xffffffff


	//   ....[73]....
        /*0830*/ 	.word	0xffffffff


	//   ....[74]....
        /*0834*/ 	.word	0xffffffff


	//   ....[75]....
        /*0838*/ 	.word	0xffffffff


	//   ....[76]....
        /*083c*/ 	.word	0xffffffff


	//   ....[77]....
        /*0840*/ 	.word	0xffffffff


	//   ....[78]....
        /*0844*/ 	.word	0xffffffff


	//   ....[79]....
        /*0848*/ 	.word	0xffffffff


	//   ....[80]....
        /*084c*/ 	.word	0xffffffff


	//   ....[81]....
        /*0850*/ 	.word	0xffffffff


	//   ....[82]....
        /*0854*/ 	.word	0xffffffff


	//   ....[83]....
        /*0858*/ 	.word	0xffffffff


	//   ....[84]....
        /*085c*/ 	.word	0xffffffff


	//   ....[85]....
        /*0860*/ 	.word	0xffffffff


	//   ....[86]....
        /*0864*/ 	.word	0xffffffff


	//   ....[87]....
        /*0868*/ 	.word	0xffffffff


	//   ....[88]....
        /*086c*/ 	.word	0xffffffff


	//   ....[89]....
        /*0870*/ 	.word	0xffffffff


	//   ....[90]....
        /*0874*/ 	.word	0xffffffff


	//   ....[91]....
        /*0878*/ 	.word	0xffffffff


	//   ....[92]....
        /*087c*/ 	.word	0xffffffff


	//   ....[93]....
        /*0880*/ 	.word	0xffffffff


	//   ....[94]....
        /*0884*/ 	.word	0xffffffff


	//   ....[95]....
        /*0888*/ 	.word	0xffffffff


	//   ....[96]....
        /*088c*/ 	.word	0xffffffff


	//   ....[97]....
        /*0890*/ 	.word	0xffffffff


	//   ....[98]....
        /*0894*/ 	.word	0xffffffff


	//   ....[99]....
        /*0898*/ 	.word	0xffffffff


	//   ....[100]....
        /*089c*/ 	.word	0xffffffff


	//   ....[101]....
        /*08a0*/ 	.word	0xffffffff


	//   ....[102]....
        /*08a4*/ 	.word	0xffffffff


	//   ....[103]....
        /*08a8*/ 	.word	0xffffffff


	//   ....[104]....
        /*08ac*/ 	.word	0xffffffff


	//   ....[105]....
        /*08b0*/ 	.word	0xffffffff


	//   ....[106]....
        /*08b4*/ 	.word	0xffffffff


	//   ....[107]....
        /*08b8*/ 	.word	0xffffffff


	//   ....[108]....
        /*08bc*/ 	.word	0xffffffff


	//   ....[109]....
        /*08c0*/ 	.word	0xffffffff


	//   ....[110]....
        /*08c4*/ 	.word	0xffffffff


	//   ....[111]....
        /*08c8*/ 	.word	0xffffffff


	//   ....[112]....
        /*08cc*/ 	.word	0xffffffff


	//   ....[113]....
        /*08d0*/ 	.word	0xffffffff


	//   ....[114]....
        /*08d4*/ 	.word	0xffffffff


	//   ....[115]....
        /*08d8*/ 	.word	0xffffffff


	//   ....[116]....
        /*08dc*/ 	.word	0xffffffff


	//   ....[117]....
        /*08e0*/ 	.word	0xffffffff


	//   ....[118]....
        /*08e4*/ 	.word	0xffffffff


	//   ....[119]....
        /*08e8*/ 	.word	0xffffffff


	//   ....[120]....
        /*08ec*/ 	.word	0xffffffff


	//   ....[121]....
        /*08f0*/ 	.word	0xffffffff


	//   ....[122]....
        /*08f4*/ 	.word	0xffffffff


	//   ....[123]....
        /*08f8*/ 	.word	0xffffffff


	//   ....[124]....
        /*08fc*/ 	.word	0xffffffff


	//   ....[125]....
        /*0900*/ 	.word	0xffffffff


	//   ....[126]....
        /*0904*/ 	.word	0xffffffff


	//   ....[127]....
        /*0908*/ 	.word	0xffffffff


	//   ....[128]....
        /*090c*/ 	.word	0xffffffff


	//   ....[129]....
        /*0910*/ 	.word	0xffffffff


	//   ....[130]....
        /*0914*/ 	.word	0xffffffff


	//   ....[131]....
        /*0918*/ 	.word	0xffffffff


	//   ....[132]....
        /*091c*/ 	.word	0xffffffff


	//   ....[133]....
        /*0920*/ 	.word	0xffffffff


	//   ....[134]....
        /*0924*/ 	.word	0xffffffff


	//   ....[135]....
        /*0928*/ 	.word	0xffffffff


	//   ....[136]....
        /*092c*/ 	.word	0xffffffff


	//   ....[137]....
        /*0930*/ 	.word	0xffffffff


	//   ....[138]....
        /*0934*/ 	.word	0xffffffff


	//   ....[139]....
        /*0938*/ 	.word	0xffffffff


	//   ....[140]....
        /*093c*/ 	.word	0x0500000f


	//   ....[141]....
        /*0940*/ 	.word	0x0500000f


	//   ....[142]....
        /*0944*/ 	.word	0x0500000f


	//   ....[143]....
        /*0948*/ 	.word	0x0500000f


	//   ....[144]....
        /*094c*/ 	.word	0x0500000f


	//   ....[145]....
        /*0950*/ 	.word	0x0500000f


	//   ....[146]....
        /*0954*/ 	.word	0x0500000f


	//   ....[147]....
        /*0958*/ 	.word	0x0500000f


	//   ....[148]....
        /*095c*/ 	.word	0x0500000f


	//   ....[149]....
        /*0960*/ 	.word	0x0500000f


	//   ....[150]....
        /*0964*/ 	.word	0x0500000f


	//   ....[151]....
        /*0968*/ 	.word	0x0500000f


	//   ....[152]....
        /*096c*/ 	.word	0x0500000f


	//   ....[153]....
        /*0970*/ 	.word	0x0500000f


	//   ....[154]....
        /*0974*/ 	.word	0x0500000f


	//   ....[155]....
        /*0978*/ 	.word	0x0500000f


	//   ....[156]....
        /*097c*/ 	.word	0x0500000f


	//   ....[157]....
        /*0980*/ 	.word	0x0500000f


	//   ....[158]....
        /*0984*/ 	.word	0x0500000f


	//   ....[159]....
        /*0988*/ 	.word	0x0500000f


	//   ....[160]....
        /*098c*/ 	.word	0x0500000f


	//   ....[161]....
        /*0990*/ 	.word	0x0500000f


	//   ....[162]....
        /*0994*/ 	.word	0x0500000f


	//   ....[163]....
        /*0998*/ 	.word	0x0500000f


	//   ....[164]....
        /*099c*/ 	.word	0x0500000f


	//   ....[165]....
        /*09a0*/ 	.word	0x0500000f


	//   ....[166]....
        /*09a4*/ 	.word	0x0500000f


	//   ....[167]....
        /*09a8*/ 	.word	0x0500000f


	//   ....[168]....
        /*09ac*/ 	.word	0x0500000f


	//   ....[169]....
        /*09b0*/ 	.word	0x0500000f


	//   ....[170]....
        /*09b4*/ 	.word	0x0500000f


	//   ....[171]....
        /*09b8*/ 	.word	0x0500000f


	//   ....[172]....
        /*09bc*/ 	.word	0x0500000f


	//   ....[173]....
        /*09c0*/ 	.word	0x0500000f


	//   ....[174]....
        /*09c4*/ 	.word	0x0500000f


	//   ....[175]....
        /*09c8*/ 	.word	0x0500000f


	//   ....[176]....
        /*09cc*/ 	.word	0x0500000f


	//   ....[177]....
        /*09d0*/ 	.word	0x0500000f


	//   ....[178]....
        /*09d4*/ 	.word	0x0500000f


	//   ....[179]....
        /*09d8*/ 	.word	0x0500000f


	//   ....[180]....
        /*09dc*/ 	.word	0x0500000f


	//   ....[181]....
        /*09e0*/ 	.word	0x0500000f


	//   ....[182]....
        /*09e4*/ 	.word	0x0500000f


	//   ....[183]....
        /*09e8*/ 	.word	0x0500000f


	//   ....[184]....
        /*09ec*/ 	.word	0x0500000f


	//   ....[185]....
        /*09f0*/ 	.word	0x0500000f


	//   ....[186]....
        /*09f4*/ 	.word	0x0500000f


	//   ....[187]....
        /*09f8*/ 	.word	0x0500000f


	//   ....[188]....
        /*09fc*/ 	.word	0x0500000f


	//   ....[189]....
        /*0a00*/ 	.word	0x0500000f


	//   ....[190]....
        /*0a04*/ 	.word	0x0500000f


	//   ....[191]....
        /*0a08*/ 	.word	0x0500000f


	//   ....[192]....
        /*0a0c*/ 	.word	0x0500000f


	//   ....[193]....
        /*0a10*/ 	.word	0x0500000f


	//   ....[194]....
        /*0a14*/ 	.word	0x0500000f


	//   ....[195]....
        /*0a18*/ 	.word	0x0500000f


	//   ....[196]....
        /*0a1c*/ 	.word	0x0500000f


	//   ....[197]....
        /*0a20*/ 	.word	0x0500000f


	//   ....[198]....
        /*0a24*/ 	.word	0x0500000f


	//   ....[199]....
        /*0a28*/ 	.word	0x0500000f


	//   ....[200]....
        /*0a2c*/ 	.word	0x0500000f


	//   ....[201]....
        /*0a30*/ 	.word	0x0500000f


	//   ....[202]....
        /*0a34*/ 	.word	0x0500000f


	//   ....[203]....
        /*0a38*/ 	.word	0x0500000f


	//   ....[204]....
        /*0a3c*/ 	.word	0x0500000f


	//   ....[205]....
        /*0a40*/ 	.word	0x0500000f


	//   ....[206]....
        /*0a44*/ 	.word	0x0500000f


	//   ....[207]....
        /*0a48*/ 	.word	0x0500000f


	//   ....[208]....
        /*0a4c*/ 	.word	0x0500000f


	//   ....[209]....
        /*0a50*/ 	.word	0x0500000f


	//   ....[210]....
        /*0a54*/ 	.word	0x0500000f


	//   ....[211]....
        /*0a58*/ 	.word	0x0500000f


	//   ....[212]....
        /*0a5c*/ 	.word	0x0500000f


	//   ....[213]....
        /*0a60*/ 	.word	0x0500000f


	//   ....[214]....
        /*0a64*/ 	.word	0x0500000f


	//   ....[215]....
        /*0a68*/ 	.word	0x0500000f


	//   ....[216]....
        /*0a6c*/ 	.word	0x0500000f


	//   ....[217]....
        /*0a70*/ 	.word	0x0500000f


	//   ....[218]....
        /*0a74*/ 	.word	0x0500000f


	//   ....[219]....
        /*0a78*/ 	.word	0x0500000f


	//   ....[220]....
        /*0a7c*/ 	.word	0x0500000f


	//   ....[221]....
        /*0a80*/ 	.word	0x0500000f


	//   ....[222]....
        /*0a84*/ 	.word	0x0500000f


	//   ....[223]....
        /*0a88*/ 	.word	0x0500000f


	//   ....[224]....
        /*0a8c*/ 	.word	0x0500000f


	//   ....[225]....
        /*0a90*/ 	.word	0x0500000f


	//   ....[226]....
        /*0a94*/ 	.word	0x0500000f


	//   ....[227]....
        /*0a98*/ 	.word	0x0500000f


	//   ....[228]....
        /*0a9c*/ 	.word	0x0500000f


	//   ....[229]....
        /*0aa0*/ 	.word	0x0500000f


	//   ....[230]....
        /*0aa4*/ 	.word	0x0500000f


	//   ....[231]....
        /*0aa8*/ 	.word	0x0500000f


	//   ....[232]....
        /*0aac*/ 	.word	0x0500000f


	//----- nvinfo : EIATTR_COOP_GROUP_INSTR_OFFSETS
	.align		4
.L_181:
        /*0ab0*/ 	.byte	0x04, 0x28
        /*0ab2*/ 	.short	(.L_183 - .L_182)


	//   ....[0]....
.L_182:
        /*0ab4*/ 	.word	0x00000070


	//   ....[1]....
        /*0ab8*/ 	.word	0x000001a0


	//   ....[2]....
        /*0abc*/ 	.word	0x000001f0


	//   ....[3]....
        /*0ac0*/ 	.word	0x00000420


	//   ....[4]....
        /*0ac4*/ 	.word	0x00000580


	//   ....[5]....
        /*0ac8*/ 	.word	0x000006a0


	//   ....[6]....
        /*0acc*/ 	.word	0x00000800


	//   ....[7]....
        /*0ad0*/ 	.word	0x000102f0


	//   ....[8]....
        /*0ad4*/ 	.word	0x00010840


	//   ....[9]....
        /*0ad8*/ 	.word	0x00010850


	//   ....[10]....
        /*0adc*/ 	.word	0x00010860


	//   ....[11]....
        /*0ae0*/ 	.word	0x00010870


	//   ....[12]....
        /*0ae4*/ 	.word	0x00013d20


	//   ....[13]....
        /*0ae8*/ 	.word	0x00013d30


	//   ....[14]....
        /*0aec*/ 	.word	0x00013d40


	//   ....[15]....
        /*0af0*/ 	.word	0x00013d50


	//   ....[16]....
        /*0af4*/ 	.word	0x00018ee0


	//   ....[17]....
        /*0af8*/ 	.word	0x00018f30


	//   ....[18]....
        /*0afc*/ 	.word	0x00019620


	//   ....[19]....
        /*0b00*/ 	.word	0x000196a0


	//   ....[20]....
        /*0b04*/ 	.word	0x0001c310


	//   ....[21]....
        /*0b08*/ 	.word	0x0001c6e0


	//   ....[22]....
        /*0b0c*/ 	.word	0x0001c740


	//   ....[23]....
        /*0b10*/ 	.word	0x0001c760


	//   ....[24]....
        /*0b14*/ 	.word	0x0001e520


	//   ....[25]....
        /*0b18*/ 	.word	0x0001e580


	//   ....[26]....
        /*0b1c*/ 	.word	0x0001e5a0


	//   ....[27]....
        /*0b20*/ 	.word	0x0001e5c0


	//   ....[28]....
        /*0b24*/ 	.word	0x0001f7c0


	//   ....[29]....
        /*0b28*/ 	.word	0x0001f7f0


	//   ....[30]....
        /*0b2c*/ 	.word	0x0001f840


	//   ....[31]....
        /*0b30*/ 	.word	0x0001f880


	//   ....[32]....
        /*0b34*/ 	.word	0x0001f8b0


	//   ....[33]....
        /*0b38*/ 	.word	0x0001f8e0


	//   ....[34]....
        /*0b3c*/ 	.word	0x0001f910


	//   ....[35]....
        /*0b40*/ 	.word	0x0001f940


	//   ....[36]....
        /*0b44*/ 	.word	0x0001f970


	//   ....[37]....
        /*0b48*/ 	.word	0x0001f9a0


	//   ....[38]....
        /*0b4c*/ 	.word	0x0001f9d0


	//   ....[39]....
        /*0b50*/ 	.word	0x0001fa00


	//   ....[40]....
        /*0b54*/ 	.word	0x0001fa30


	//   ....[41]....
        /*0b58*/ 	.word	0x0001fa60


	//   ....[42]....
        /*0b5c*/ 	.word	0x0001fa90


	//   ....[43]....
        /*0b60*/ 	.word	0x0001fac0


	//   ....[44]....
        /*0b64*/ 	.word	0x0001faf0


	//   ....[45]....
        /*0b68*/ 	.word	0x0001fb20


	//   ....[46]....
        /*0b6c*/ 	.word	0x0001fb50


	//   ....[47]....
        /*0b70*/ 	.word	0x0001fb80


	//   ....[48]....
        /*0b74*/ 	.word	0x0001fbb0


	//   ....[49]....
        /*0b78*/ 	.word	0x0001fbe0


	//   ....[50]....
        /*0b7c*/ 	.word	0x0001fc10


	//   ....[51]....
        /*0b80*/ 	.word	0x0001fc40


	//   ....[52]....
        /*0b84*/ 	.word	0x0001fc70


	//   ....[53]....
        /*0b88*/ 	.word	0x0001fca0


	//   ....[54]....
        /*0b8c*/ 	.word	0x0001fcd0


	//   ....[55]....
        /*0b90*/ 	.word	0x0001fd00


	//   ....[56]....
        /*0b94*/ 	.word	0x0001fd30


	//   ....[57]....
        /*0b98*/ 	.word	0x0001fd60


	//   ....[58]....
        /*0b9c*/ 	.word	0x0001fd90


	//   ....[59]....
        /*0ba0*/ 	.word	0x0001fdc0


	//   ....[60]....
        /*0ba4*/ 	.word	0x0001fdf0


	//   ....[61]....
        /*0ba8*/ 	.word	0x0001fe20


	//   ....[62]....
        /*0bac*/ 	.word	0x0001fe50


	//   ....[63]....
        /*0bb0*/ 	.word	0x0001fe70


	//   ....[64]....
        /*0bb4*/ 	.word	0x0001fe80


	//   ....[65]....
        /*0bb8*/ 	.word	0x0001fe90


	//   ....[66]....
        /*0bbc*/ 	.word	0x0001fea0


	//   ....[67]....
        /*0bc0*/ 	.word	0x0001feb0


	//   ....[68]....
        /*0bc4*/ 	.word	0x0001fee0


	//   ....[69]....
        /*0bc8*/ 	.word	0x0001ff10


	//   ....[70]....
        /*0bcc*/ 	.word	0x0001ff40


	//   ....[71]....
        /*0bd0*/ 	.word	0x0001ff70


	//   ....[72]....
        /*0bd4*/ 	.word	0x0001ffa0


	//   ....[73]....
        /*0bd8*/ 	.word	0x0001ffd0


	//   ....[74]....
        /*0bdc*/ 	.word	0x00020000


	//   ....[75]....
        /*0be0*/ 	.word	0x00020010


	//   ....[76]....
        /*0be4*/ 	.word	0x00020840


	//   ....[77]....
        /*0be8*/ 	.word	0x00020940


	//   ....[78]....
        /*0bec*/ 	.word	0x00020970


	//   ....[79]....
        /*0bf0*/ 	.word	0x00020990


	//   ....[80]....
        /*0bf4*/ 	.word	0x00020f00


	//   ....[81]....
        /*0bf8*/ 	.word	0x00020f30


	//   ....[82]....
        /*0bfc*/ 	.word	0x00021060


	//   ....[83]....
        /*0c00*/ 	.word	0x00021080


	//   ....[84]....
        /*0c04*/ 	.word	0x00021180


	//   ....[85]....
        /*0c08*/ 	.word	0x000211a0


	//   ....[86]....
        /*0c0c*/ 	.word	0x000212b0


	//   ....[87]....
        /*0c10*/ 	.word	0x000212d0


	//   ....[88]....
        /*0c14*/ 	.word	0x00021bb0


	//   ....[89]....
        /*0c18*/ 	.word	0x00021bc0


	//   ....[90]....
        /*0c1c*/ 	.word	0x00021d70


	//   ....[91]....
        /*0c20*/ 	.word	0x00021d80


	//   ....[92]....
        /*0c24*/ 	.word	0x00021f20


	//   ....[93]....
        /*0c28*/ 	.word	0x00021f30


	//   ....[94]....
        /*0c2c*/ 	.word	0x000220d0


	//   ....[95]....
        /*0c30*/ 	.word	0x000220e0


	//   ....[96]....
        /*0c34*/ 	.word	0x000222e0


	//   ....[97]....
        /*0c38*/ 	.word	0x000224d0


	//   ....[98]....
        /*0c3c*/ 	.word	0x00022500


	//   ....[99]....
        /*0c40*/ 	.word	0x00022530


	//   ....[100]....
        /*0c44*/ 	.word	0x00022560


	//   ....[101]....
        /*0c48*/ 	.word	0x00022590


	//   ....[102]....
        /*0c4c*/ 	.word	0x000225c0


	//   ....[103]....
        /*0c50*/ 	.word	0x00022730


	//   ....[104]....
        /*0c54*/ 	.word	0x00022760


	//   ....[105]....
        /*0c58*/ 	.word	0x00022790


	//   ....[106]....
        /*0c5c*/ 	.word	0x000227c0


	//   ....[107]....
        /*0c60*/ 	.word	0x000227f0


	//   ....[108]....
        /*0c64*/ 	.word	0x00022820


	//   ....[109]....
        /*0c68*/ 	.word	0x000228c0


	//   ....[110]....
        /*0c6c*/ 	.word	0x000228f0


	//   ....[111]....
        /*0c70*/ 	.word	0x00022980


	//   ....[112]....
        /*0c74*/ 	.word	0x00023660


	//   ....[113]....
        /*0c78*/ 	.word	0x000253c0


	//   ....[114]....
        /*0c7c*/ 	.word	0x00026260


	//   ....[115]....
        /*0c80*/ 	.word	0x00026280


	//   ....[116]....
        /*0c84*/ 	.word	0x000262c0


	//   ....[117]....
        /*0c88*/ 	.word	0x00026340


	//   ....[118]....
        /*0c8c*/ 	.word	0x000263d0


	//   ....[119]....
        /*0c90*/ 	.word	0x000263e0


	//   ....[120]....
        /*0c94*/ 	.word	0x00026430


	//   ....[121]....
        /*0c98*/ 	.word	0x00026470


	//   ....[122]....
        /*0c9c*/ 	.word	0x00028710


	//   ....[123]....
        /*0ca0*/ 	.word	0x00028740


	//   ....[124]....
        /*0ca4*/ 	.word	0x00028780


	//   ....[125]....
        /*0ca8*/ 	.word	0x000287b0


	//   ....[126]....
        /*0cac*/ 	.word	0x000287e0


	//   ....[127]....
        /*0cb0*/ 	.word	0x00028810


	//   ....[128]....
        /*0cb4*/ 	.word	0x00028840


	//   ....[129]....
        /*0cb8*/ 	.word	0x00028870


	//   ....[130]....
        /*0cbc*/ 	.word	0x000289f0


	//   ....[131]....
        /*0cc0*/ 	.word	0x00028a20


	//   ....[132]....
        /*0cc4*/ 	.word	0x00028a50


	//   ....[133]....
        /*0cc8*/ 	.word	0x00028a80


	//   ....[134]....
        /*0ccc*/ 	.word	0x00028ab0


	//   ....[135]....
        /*0cd0*/ 	.word	0x00028ae0


	//   ....[136]....
        /*0cd4*/ 	.word	0x00028ba0


	//   ....[137]....
        /*0cd8*/ 	.word	0x00028bc0


	//   ....[138]....
        /*0cdc*/ 	.word	0x00028c30


	//   ....[139]....
        /*0ce0*/ 	.word	0x000290c0


	//   ....[140]....
        /*0ce4*/ 	.word	0x000295c0


	//   ....[141]....
        /*0ce8*/ 	.word	0x00029670


	//   ....[142]....
        /*0cec*/ 	.word	0x00029700


	//   ....[143]....
        /*0cf0*/ 	.word	0x00029750


	//   ....[144]....
        /*0cf4*/ 	.word	0x000297a0


	//   ....[145]....
        /*0cf8*/ 	.word	0x00029880


	//   ....[146]....
        /*0cfc*/ 	.word	0x00029910


	//   ....[147]....
        /*0d00*/ 	.word	0x00029960


	//   ....[148]....
        /*0d04*/ 	.word	0x000299b0


	//   ....[149]....
        /*0d08*/ 	.word	0x00029c00


	//   ....[150]....
        /*0d0c*/ 	.word	0x00029d40


	//   ....[151]....
        /*0d10*/ 	.word	0x00029e60


	//   ....[152]....
        /*0d14*/ 	.word	0x00029f90


	//   ....[153]....
        /*0d18*/ 	.word	0x0002a050


	//   ....[154]....
        /*0d1c*/ 	.word	0x0002a0d0


	//   ....[155]....
        /*0d20*/ 	.word	0x0002a130


	//   ....[156]....
        /*0d24*/ 	.word	0x0002a190


	//   ....[157]....
        /*0d28*/ 	.word	0x0002a1f0


	//   ....[158]....
        /*0d2c*/ 	.word	0x0002a270


	//   ....[159]....
        /*0d30*/ 	.word	0x0002a2d0


	//   ....[160]....
        /*0d34*/ 	.word	0x0002a350


	//   ....[161]....
        /*0d38*/ 	.word	0x0002a3b0


	//   ....[162]....
        /*0d3c*/ 	.word	0x0002a430


	//   ....[163]....
        /*0d40*/ 	.word	0x0002a490


	//   ....[164]....
        /*0d44*/ 	.word	0x0002a510


	//   ....[165]....
        /*0d48*/ 	.word	0x0002a570


	//   ....[166]....
        /*0d4c*/ 	.word	0x0002a5f0


	//   ....[167]....
        /*0d50*/ 	.word	0x0002a650


	//   ....[168]....
        /*0d54*/ 	.word	0x0002a6d0


	//   ....[169]....
        /*0d58*/ 	.word	0x0002a730


	//   ....[170]....
        /*0d5c*/ 	.word	0x0002a7b0


	//   ....[171]....
        /*0d60*/ 	.word	0x0002a810


	//   ....[172]....
        /*0d64*/ 	.word	0x0002a890


	//   ....[173]....
        /*0d68*/ 	.word	0x0002a8f0


	//   ....[174]....
        /*0d6c*/ 	.word	0x0002a970


	//   ....[175]....
        /*0d70*/ 	.word	0x0002a9d0


	//   ....[176]....
        /*0d74*/ 	.word	0x0002aa50


	//   ....[177]....
        /*0d78*/ 	.word	0x0002aab0


	//   ....[178]....
        /*0d7c*/ 	.word	0x0002ab10


	//   ....[179]....
        /*0d80*/ 	.word	0x0002ab70


	//   ....[180]....
        /*0d84*/ 	.word	0x0002abd0


	//   ....[181]....
        /*0d88*/ 	.word	0x0002ac30


	//   ....[182]....
        /*0d8c*/ 	.word	0x0002acb0


	//   ....[183]....
        /*0d90*/ 	.word	0x0002ad10


	//   ....[184]....
        /*0d94*/ 	.word	0x0002ad90


	//   ....[185]....
        /*0d98*/ 	.word	0x0002adf0


	//   ....[186]....
        /*0d9c*/ 	.word	0x0002ae70


	//   ....[187]....
        /*0da0*/ 	.word	0x0002aed0


	//   ....[188]....
        /*0da4*/ 	.word	0x0002af50


	//   ....[189]....
        /*0da8*/ 	.word	0x0002afb0


	//   ....[190]....
        /*0dac*/ 	.word	0x0002b020


	//   ....[191]....
        /*0db0*/ 	.word	0x0002b080


	//   ....[192]....
        /*0db4*/ 	.word	0x0002b0f0


	//   ....[193]....
        /*0db8*/ 	.word	0x0002b150


	//   ....[194]....
        /*0dbc*/ 	.word	0x0002b1d0


	//   ....[195]....
        /*0dc0*/ 	.word	0x0002b230


	//   ....[196]....
        /*0dc4*/ 	.word	0x0002b2a0


	//   ....[197]....
        /*0dc8*/ 	.word	0x0002b3c0


	//   ....[198]....
        /*0dcc*/ 	.word	0x0002b410


	//   ....[199]....
        /*0dd0*/ 	.word	0x0002b4a0


	//   ....[200]....
        /*0dd4*/ 	.word	0x0002b530


	//   ....[201]....
        /*0dd8*/ 	.word	0x0002b5c0


	//   ....[202]....
        /*0ddc*/ 	.word	0x0002b650


	//   ....[203]....
        /*0de0*/ 	.word	0x0002b6e0


	//   ....[204]....
        /*0de4*/ 	.word	0x0002b770


	//   ....[205]....
        /*0de8*/ 	.word	0x0002b830


	//   ....[206]....
        /*0dec*/ 	.word	0x0002bb20


	//   ....[207]....
        /*0df0*/ 	.word	0x0002bd20


	//   ....[208]....
        /*0df4*/ 	.word	0x0002bd70


	//   ....[209]....
        /*0df8*/ 	.word	0x0002bdd0


	//   ....[210]....
        /*0dfc*/ 	.word	0x0002bee0


	//   ....[211]....
        /*0e00*/ 	.word	0x0002bf40


	//   ....[212]....
        /*0e04*/ 	.word	0x0002c050


	//   ....[213]....
        /*0e08*/ 	.word	0x0002c0b0


	//   ....[214]....
        /*0e0c*/ 	.word	0x0002c190


	//   ....[215]....
        /*0e10*/ 	.word	0x0002c4b0


	//   ....[216]....
        /*0e14*/ 	.word	0x0002c550


	//   ....[217]....
        /*0e18*/ 	.word	0x0002c670


	//   ....[218]....
        /*0e1c*/ 	.word	0x0002c6f0


	//   ....[219]....
        /*0e20*/ 	.word	0x0002c770


	//   ....[220]....
        /*0e24*/ 	.word	0x0002c7f0


	//   ....[221]....
        /*0e28*/ 	.word	0x0002c870


	//   ....[222]....
        /*0e2c*/ 	.word	0x0002c900


	//   ....[223]....
        /*0e30*/ 	.word	0x0002c9a0


	//   ....[224]....
        /*0e34*/ 	.word	0x0002ca50


	//   ....[225]....
        /*0e38*/ 	.word	0x0002cad0


	//   ....[226]....
        /*0e3c*/ 	.word	0x0002cb50


	//   ....[227]....
        /*0e40*/ 	.word	0x0002cbd0


	//   ....[228]....
        /*0e44*/ 	.word	0x0002cc60


	//   ....[229]....
        /*0e48*/ 	.word	0x0002cce0


	//   ....[230]....
        /*0e4c*/ 	.word	0x0002cd80


	//   ....[231]....
        /*0e50*/ 	.word	0x0002ce10


	//   ....[232]....
        /*0e54*/ 	.word	0x0002cf40


	//----- nvinfo : EIATTR_REG_RECONFIG
	.align		4
.L_183:
        /*0e58*/ 	.byte	0x01, 0x54
	.zero		2


	//----- nvinfo : EIATTR_SYSCALL_OFFSETS
	.align		4
        /*0e5c*/ 	.byte	0x04, 0x46
        /*0e5e*/ 	.short	(.L_185 - .L_184)


	//   ....[0]....
.L_184:
        /*0e60*/ 	.word	0x00001c60


	//   ....[1]....
        /*0e64*/ 	.word	0x00001db0


	//   ....[2]....
        /*0e68*/ 	.word	0x00010480


	//   ....[3]....
        /*0e6c*/ 	.word	0x000107b0


	//   ....[4]....
        /*0e70*/ 	.word	0x00024df0


	//   ....[5]....
        /*0e74*/ 	.word	0x00024f90


	//   ....[6]....
        /*0e78*/ 	.word	0x000250f0


	//   ....[7]....
        /*0e7c*/ 	.word	0x00025240


	//   ....[8]....
        /*0e80*/ 	.word	0x00025e10


	//----- nvinfo : EIATTR_MBARRIER_INSTR_OFFSETS
	.align		4
.L_185:
        /*0e84*/ 	.byte	0x04, 0x39
        /*0e86*/ 	.short	(.L_187 - .L_186)


	//   ....[0]....
.L_186:
        /*0e88*/ 	.word	0x000002d0
        /*0e8c*/ 	.word	0x000000ff
        /*0e90*/ 	.word	0x00033400
        /*0e94*/ 	.short	0x0100
        /*0e96*/ 	.byte	0x08
	.zero		1


	//   ....[1]....
        /*0e98*/ 	.word	0x000002e0
        /*0e9c*/ 	.word	0x000000ff
        /*0ea0*/ 	.word	0x00033420
        /*0ea4*/ 	.short	0x0100
        /*0ea6*/ 	.byte	0x08
	.zero		1


	//   ....[2]....
        /*0ea8*/ 	.word	0x000003d0
        /*0eac*/ 	.word	0x000000ff
        /*0eb0*/ 	.word	0x00033430
        /*0eb4*/ 	.short	0x0100
        /*0eb6*/ 	.byte	0x08
	.zero		1


	//   ....[3]....
        /*0eb8*/ 	.word	0x000003e0
        /*0ebc*/ 	.word	0x000000ff
        /*0ec0*/ 	.word	0x00033440
        /*0ec4*/ 	.short	0x0100
        /*0ec6*/ 	.byte	0x08
	.zero		1


	//   ....[4]....
        /*0ec8*/ 	.word	0x000003f0
        /*0ecc*/ 	.word	0x000000ff
        /*0ed0*/ 	.word	0x00033438
        /*0ed4*/ 	.short	0x0100
        /*0ed6*/ 	.byte	0x08
	.zero		1


	//   ....[5]....
        /*0ed8*/ 	.word	0x00000400
        /*0edc*/ 	.word	0x000000ff
        /*0ee0*/ 	.word	0x00033448
        /*0ee4*/ 	.short	0x0100
        /*0ee6*/ 	.byte	0x08
	.zero		1


	//   ....[6]....
        /*0ee8*/ 	.word	0x00000530
        /*0eec*/ 	.word	0x000000ff
        /*0ef0*/ 	.word	0x00033450
        /*0ef4*/ 	.short	0x0100
        /*0ef6*/ 	.byte	0x08
	.zero		1


	//   ....[7]....
        /*0ef8*/ 	.word	0x00000540
        /*0efc*/ 	.word	0x000000ff
        /*0f00*/ 	.word	0x00033460
        /*0f04*/ 	.short	0x0100
        /*0f06*/ 	.byte	0x08
	.zero		1


	//   ....[8]....
        /*0f08*/ 	.word	0x00000550
        /*0f0c*/ 	.word	0x000000ff
        /*0f10*/ 	.word	0x00033458
        /*0f14*/ 	.short	0x0100
        /*0f16*/ 	.byte	0x08
	.zero		1


	//   ....[9]....
        /*0f18*/ 	.word	0x00000560
        /*0f1c*/ 	.word	0x000000ff
        /*0f20*/ 	.word	0x00033468
        /*0f24*/ 	.short	0x0100
        /*0f26*/ 	.byte	0x08
	.zero		1


	//   ....[10]....
        /*0f28*/ 	.word	0x00000650
        /*0f2c*/ 	.word	0x000000ff
        /*0f30*/ 	.word	0x00033470
        /*0f34*/ 	.short	0x0100
        /*0f36*/ 	.byte	0x06
	.zero		1


	//   ....[11]....
        /*0f38*/ 	.word	0x00000660
        /*0f3c*/ 	.word	0x000000ff
        /*0f40*/ 	.word	0x00033480
        /*0f44*/ 	.short	0x0100
        /*0f46*/ 	.byte	0x06
	.zero		1


	//   ....[12]....
        /*0f48*/ 	.word	0x00000670
        /*0f4c*/ 	.word	0x000000ff
        /*0f50*/ 	.word	0x00033478
        /*0f54*/ 	.short	0x0100
        /*0f56*/ 	.byte	0x06
	.zero		1


	//   ....[13]....
        /*0f58*/ 	.word	0x00000680
        /*0f5c*/ 	.word	0x000000ff
        /*0f60*/ 	.word	0x00033488
        /*0f64*/ 	.short	0x0100
        /*0f66*/ 	.byte	0x06
	.zero		1


	//   ....[14]....
        /*0f68*/ 	.word	0x000007b0
        /*0f6c*/ 	.word	0x000000ff
        /*0f70*/ 	.word	0x00033490
        /*0f74*/ 	.short	0x0100
        /*0f76*/ 	.byte	0x08
	.zero		1


	//   ....[15]....
        /*0f78*/ 	.word	0x000007c0
        /*0f7c*/ 	.word	0x000000ff
        /*0f80*/ 	.word	0x000334a0
        /*0f84*/ 	.short	0x0100
        /*0f86*/ 	.byte	0x08
	.zero		1


	//   ....[16]....
        /*0f88*/ 	.word	0x000007d0
        /*0f8c*/ 	.word	0x000000ff
        /*0f90*/ 	.word	0x00033498
        /*0f94*/ 	.short	0x0100
        /*0f96*/ 	.byte	0x08
	.zero		1


	//   ....[17]....
        /*0f98*/ 	.word	0x000007e0
        /*0f9c*/ 	.word	0x000000ff
        /*0fa0*/ 	.word	0x000334a8
        /*0fa4*/ 	.short	0x0100
        /*0fa6*/ 	.byte	0x08
	.zero		1


	//   ....[18]....
        /*0fa8*/ 	.word	0x00000910
        /*0fac*/ 	.word	0x000000ff
        /*0fb0*/ 	.word	0x000334b0
        /*0fb4*/ 	.short	0x0100
        /*0fb6*/ 	.byte	0x08
	.zero		1


	//   ....[19]....
        /*0fb8*/ 	.word	0x00000920
        /*0fbc*/ 	.word	0x000000ff
        /*0fc0*/ 	.word	0x000334c0
        /*0fc4*/ 	.short	0x0100
        /*0fc6*/ 	.byte	0x08
	.zero		1


	//   ....[20]....
        /*0fc8*/ 	.word	0x00000930
        /*0fcc*/ 	.word	0x000000ff
        /*0fd0*/ 	.word	0x000334b8
        /*0fd4*/ 	.short	0x0100
        /*0fd6*/ 	.byte	0x08
	.zero		1


	//   ....[21]....
        /*0fd8*/ 	.word	0x00000940
        /*0fdc*/ 	.word	0x000000ff
        /*0fe0*/ 	.word	0x000334c8
        /*0fe4*/ 	.short	0x0100
        /*0fe6*/ 	.byte	0x08
	.zero		1


	//   ....[22]....
        /*0fe8*/ 	.word	0x00003560
        /*0fec*/ 	.word	0x0000002b
        /*0ff0*/ 	.word	0x00033490
        /*0ff4*/ 	.short	0x010a
        /*0ff6*/ 	.byte	0x3f
	.zero		1


	//   ....[23]....
        /*0ff8*/ 	.word	0x000092f0
        /*0ffc*/ 	.word	0x0000002b
        /*1000*/ 	.word	0x00033490
        /*1004*/ 	.short	0x010a
        /*1006*/ 	.byte	0x3f
	.zero		1


	//   ....[24]....
        /*1008*/ 	.word	0x0000f230
        /*100c*/ 	.word	0x0000002b
        /*1010*/ 	.word	0x00033490
        /*1014*/ 	.short	0x010a
        /*1016*/ 	.byte	0x3f
	.zero		1


	//   ....[25]....
        /*1018*/ 	.word	0x0000f610
        /*101c*/ 	.word	0x0000002c
        /*1020*/ 	.word	0x00000000
        /*1024*/ 	.short	0x0101
        /*1026*/ 	.byte	0x3f
	.zero		1


	//   ....[26]....
        /*1028*/ 	.word	0x0000f650
        /*102c*/ 	.word	0x0000002b
        /*1030*/ 	.word	0x000334b0
        /*1034*/ 	.short	0x010a
        /*1036*/ 	.byte	0x3f
	.zero		1


	//   ....[27]....
        /*1038*/ 	.word	0x0000fb70
        /*103c*/ 	.word	0x0000002b
        /*1040*/ 	.word	0x00000000
        /*1044*/ 	.short	0x0101
        /*1046*/ 	.byte	0x3f
	.zero		1


	//   ....[28]....
        /*1048*/ 	.word	0x00010510
        /*104c*/ 	.word	0x00000010
        /*1050*/ 	.word	0x00033400
        /*1054*/ 	.short	0x010a
        /*1056*/ 	.byte	0x3f
	.zero		1


	//   ....[29]....
        /*1058*/ 	.word	0x00010560
        /*105c*/ 	.word	0x00000010
        /*1060*/ 	.word	0x00033400
        /*1064*/ 	.short	0x010a
        /*1066*/ 	.byte	0x3f
	.zero		1


	//   ....[30]....
        /*1068*/ 	.word	0x00010e00
        /*106c*/ 	.word	0x00000010
        /*1070*/ 	.word	0x00033400
        /*1074*/ 	.short	0x010a
        /*1076*/ 	.byte	0x3f
	.zero		1


	//   ....[31]....
        /*1078*/ 	.word	0x000141a0
        /*107c*/ 	.word	0x00000010
        /*1080*/ 	.word	0x00033400
        /*1084*/ 	.short	0x010a
        /*1086*/ 	.byte	0x3f
	.zero		1


	//   ....[32]....
        /*1088*/ 	.word	0x00017310
        /*108c*/ 	.word	0x00000000
        /*1090*/ 	.word	0x00033430
        /*1094*/ 	.short	0x010a
        /*1096*/ 	.byte	0x3f
	.zero		1


	//   ....[33]....
        /*1098*/ 	.word	0x00017390
        /*109c*/ 	.word	0x00000000
        /*10a0*/ 	.word	0x00033430
        /*10a4*/ 	.short	0x010a
        /*10a6*/ 	.byte	0x3f
	.zero		1


	//   ....[34]....
        /*10a8*/ 	.word	0x00019970
        /*10ac*/ 	.word	0x00000029
        /*10b0*/ 	.word	0x00000000
        /*10b4*/ 	.short	0x0101
        /*10b6*/ 	.byte	0x3f
	.zero		1


	//   ....[35]....
        /*10b8*/ 	.word	0x0001add0
        /*10bc*/ 	.word	0x0000000b
        /*10c0*/ 	.word	0x00033430
        /*10c4*/ 	.short	0x010a
        /*10c6*/ 	.byte	0x3f
	.zero		1


	//   ....[36]....
        /*10c8*/ 	.word	0x0001ae20
        /*10cc*/ 	.word	0x0000000b
        /*10d0*/ 	.word	0x00033430
        /*10d4*/ 	.short	0x010a
        /*10d6*/ 	.byte	0x3f
	.zero		1


	//   ....[37]....
        /*10d8*/ 	.word	0x0001bf20
        /*10dc*/ 	.word	0x0000000a
        /*10e0*/ 	.word	0x00033450
        /*10e4*/ 	.short	0x010a
        /*10e6*/ 	.byte	0x3f
	.zero		1


	//   ....[38]....
        /*10e8*/ 	.word	0x0001bf60
        /*10ec*/ 	.word	0x0000000a
        /*10f0*/ 	.word	0x00033450
        /*10f4*/ 	.short	0x010a
        /*10f6*/ 	.byte	0x3f
	.zero		1


	//   ....[39]....
        /*10f8*/ 	.word	0x0001d5c0
        /*10fc*/ 	.word	0x00000000
        /*1100*/ 	.word	0x00000000
        /*1104*/ 	.short	0x0101
        /*1106*/ 	.byte	0x3f
	.zero		1


	//   ....[40]....
        /*1108*/ 	.word	0x0001d8b0
        /*110c*/ 	.word	0x00000007
        /*1110*/ 	.word	0x00000000
        /*1114*/ 	.short	0x0101
        /*1116*/ 	.byte	0x3f
	.zero		1


	//   ....[41]....
        /*1118*/ 	.word	0x0001e180
        /*111c*/ 	.word	0x00000003
        /*1120*/ 	.word	0x00033450
        /*1124*/ 	.short	0x010a
        /*1126*/ 	.byte	0x3f
	.zero		1


	//   ....[42]....
        /*1128*/ 	.word	0x0001e200
        /*112c*/ 	.word	0x00000003
        /*1130*/ 	.word	0x00033450
        /*1134*/ 	.short	0x010a
        /*1136*/ 	.byte	0x3f
	.zero		1


	//   ....[43]....
        /*1138*/ 	.word	0x0001e840
        /*113c*/ 	.word	0x00000003
        /*1140*/ 	.word	0x00000000
        /*1144*/ 	.short	0x0101
        /*1146*/ 	.byte	0x3f
	.zero		1


	//   ....[44]....
        /*1148*/ 	.word	0x00020ee0
        /*114c*/ 	.word	0x00000000
        /*1150*/ 	.word	0x00000000
        /*1154*/ 	.short	0x0101
        /*1156*/ 	.byte	0x3f
	.zero		1


	//   ....[45]....
        /*1158*/ 	.word	0x00023750
        /*115c*/ 	.word	0x00000006
        /*1160*/ 	.word	0x00033420
        /*1164*/ 	.short	0x010a
        /*1166*/ 	.byte	0x3f
	.zero		1


	//   ....[46]....
        /*1168*/ 	.word	0x00023840
        /*116c*/ 	.word	0x00000006
        /*1170*/ 	.word	0x000334a0
        /*1174*/ 	.short	0x010a
        /*1176*/ 	.byte	0x3f
	.zero		1


	//   ....[47]....
        /*1178*/ 	.word	0x00023c90
        /*117c*/ 	.word	0x00000006
        /*1180*/ 	.word	0x000334c0
        /*1184*/ 	.short	0x010a
        /*1186*/ 	.byte	0x3f
	.zero		1


	//   ....[48]....
        /*1188*/ 	.word	0x00024230
        /*118c*/ 	.word	0x00000008
        /*1190*/ 	.word	0x000334a0
        /*1194*/ 	.short	0x010a
        /*1196*/ 	.byte	0x3f
	.zero		1


	//   ....[49]....
        /*1198*/ 	.word	0x00024670
        /*119c*/ 	.word	0x00000008
        /*11a0*/ 	.word	0x000334c0
        /*11a4*/ 	.short	0x010a
        /*11a6*/ 	.byte	0x3f
	.zero		1


	//   ....[50]....
        /*11a8*/ 	.word	0x00025680
        /*11ac*/ 	.word	0x00000002
        /*11b0*/ 	.word	0x00033480
        /*11b4*/ 	.short	0x010a
        /*11b6*/ 	.byte	0x3f
	.zero		1


	//   ....[51]....
        /*11b8*/ 	.word	0x000258f0
        /*11bc*/ 	.word	0x00000002
        /*11c0*/ 	.word	0x00033440
        /*11c4*/ 	.short	0x010a
        /*11c6*/ 	.byte	0x3f
	.zero		1


	//   ....[52]....
        /*11c8*/ 	.word	0x00026570
        /*11cc*/ 	.word	0x00000008
        /*11d0*/ 	.word	0x00033400
        /*11d4*/ 	.short	0x0107
        /*11d6*/ 	.byte	0x3f
	.zero		1


	//   ....[53]....
        /*11d8*/ 	.word	0x00026670
        /*11dc*/ 	.word	0x00000002
        /*11e0*/ 	.word	0x00033400
        /*11e4*/ 	.short	0x0101
        /*11e6*/ 	.byte	0x3f
	.zero		1


	//   ....[54]....
        /*11e8*/ 	.word	0x00026690
        /*11ec*/ 	.word	0x00000002
        /*11f0*/ 	.word	0x00033420
        /*11f4*/ 	.short	0x010a
        /*11f6*/ 	.byte	0x3f
	.zero		1


	//   ....[55]....
        /*11f8*/ 	.word	0x000269f0
        /*11fc*/ 	.word	0x00000006
        /*1200*/ 	.word	0x00033480
        /*1204*/ 	.short	0x010a
        /*1206*/ 	.byte	0x3f
	.zero		1


	//   ....[56]....
        /*1208*/ 	.word	0x00026e70
        /*120c*/ 	.word	0x00000006
        /*1210*/ 	.word	0x00033440
        /*1214*/ 	.short	0x010a
        /*1216*/ 	.byte	0x3f
	.zero		1


	//   ....[57]....
        /*1218*/ 	.word	0x00027360
        /*121c*/ 	.word	0x00000003
        /*1220*/ 	.word	0x00033470
        /*1224*/ 	.short	0x010a
        /*1226*/ 	.byte	0x3f
	.zero		1


	//   ....[58]....
        /*1228*/ 	.word	0x000273d0
        /*122c*/ 	.word	0x00000003
        /*1230*/ 	.word	0x00033460
        /*1234*/ 	.short	0x010a
        /*1236*/ 	.byte	0x3f
	.zero		1


	//   ....[59]....
        /*1238*/ 	.word	0x00027aa0
        /*123c*/ 	.word	0x00000003
        /*1240*/ 	.word	0x00033450
        /*1244*/ 	.short	0x0101
        /*1246*/ 	.byte	0x3f
	.zero		1


	//   ....[60]....
        /*1248*/ 	.word	0x00027b20
        /*124c*/ 	.word	0x00000003
        /*1250*/ 	.word	0x00000000
        /*1254*/ 	.short	0x0101
        /*1256*/ 	.byte	0x3f
	.zero		1


	//   ....[61]....
        /*1258*/ 	.word	0x00027d50
        /*125c*/ 	.word	0x00000003
        /*1260*/ 	.word	0x00033470
        /*1264*/ 	.short	0x010a
        /*1266*/ 	.byte	0x3f
	.zero		1


	//   ....[62]....
        /*1268*/ 	.word	0x00027dc0
        /*126c*/ 	.word	0x00000003
        /*1270*/ 	.word	0x00033460
        /*1274*/ 	.short	0x010a
        /*1276*/ 	.byte	0x3f
	.zero		1


	//   ....[63]....
        /*1278*/ 	.word	0x000284b0
        /*127c*/ 	.word	0x00000003
        /*1280*/ 	.word	0x00033450
        /*1284*/ 	.short	0x0101
        /*1286*/ 	.byte	0x3f
	.zero		1


	//   ....[64]....
        /*1288*/ 	.word	0x00028500
        /*128c*/ 	.word	0x00000003
        /*1290*/ 	.word	0x00000000
        /*1294*/ 	.short	0x0101
        /*1296*/ 	.byte	0x3f
	.zero		1


	//   ....[65]....
        /*1298*/ 	.word	0x00029040
        /*129c*/ 	.word	0x00000000
        /*12a0*/ 	.word	0x00033420
        /*12a4*/ 	.short	0x010a
        /*12a6*/ 	.byte	0x3f
	.zero		1


	//   ....[66]....
        /*12a8*/ 	.word	0x000291f0
        /*12ac*/ 	.word	0x00000006
        /*12b0*/ 	.word	0x00000000
        /*12b4*/ 	.short	0x010a
        /*12b6*/ 	.byte	0x3f
	.zero		1


	//   ....[67]....
        /*12b8*/ 	.word	0x00029260
        /*12bc*/ 	.word	0x00000007
        /*12c0*/ 	.word	0x00000000
        /*12c4*/ 	.short	0x010a
        /*12c6*/ 	.byte	0x3f
	.zero		1


	//   ....[68]....
        /*12c8*/ 	.word	0x000292c0
        /*12cc*/ 	.word	0x00000004
        /*12d0*/ 	.word	0x00033460
        /*12d4*/ 	.short	0x010a
        /*12d6*/ 	.byte	0x3f
	.zero		1


	//   ....[69]....
        /*12d8*/ 	.word	0x00029310
        /*12dc*/ 	.word	0x00000003
        /*12e0*/ 	.word	0x00033460
        /*12e4*/ 	.short	0x010a
        /*12e6*/ 	.byte	0x3f
	.zero		1


	//   ....[70]....
        /*12e8*/ 	.word	0x00029350
        /*12ec*/ 	.word	0x00000004
        /*12f0*/ 	.word	0x00033480
        /*12f4*/ 	.short	0x010a
        /*12f6*/ 	.byte	0x3f
	.zero		1


	//   ....[71]....
        /*12f8*/ 	.word	0x00029370
        /*12fc*/ 	.word	0x00000003
        /*1300*/ 	.word	0x00033480
        /*1304*/ 	.short	0x010a
        /*1306*/ 	.byte	0x3f
	.zero		1


	//   ....[72]....
        /*1308*/ 	.word	0x000293d0
        /*130c*/ 	.word	0x0000002b
        /*1310*/ 	.word	0x00033490
        /*1314*/ 	.short	0x010a
        /*1316*/ 	.byte	0x3f
	.zero		1


	//   ....[73]....
        /*1318*/ 	.word	0x00029420
        /*131c*/ 	.word	0x0000002b
        /*1320*/ 	.word	0x00033490
        /*1324*/ 	.short	0x010a
        /*1326*/ 	.byte	0x3f
	.zero		1


	//   ....[74]....
        /*1328*/ 	.word	0x00029470
        /*132c*/ 	.word	0x0000002b
        /*1330*/ 	.word	0x00033490
        /*1334*/ 	.short	0x010a
        /*1336*/ 	.byte	0x3f
	.zero		1


	//   ....[75]....
        /*1338*/ 	.word	0x000294c0
        /*133c*/ 	.word	0x0000002b
        /*1340*/ 	.word	0x000334b0
        /*1344*/ 	.short	0x010a
        /*1346*/ 	.byte	0x3f
	.zero		1


	//   ....[76]....
        /*1348*/ 	.word	0x000297d0
        /*134c*/ 	.word	0x00000010
        /*1350*/ 	.word	0x00033400
        /*1354*/ 	.short	0x010a
        /*1356*/ 	.byte	0x3f
	.zero		1


	//   ....[77]....
        /*1358*/ 	.word	0x000299f0
        /*135c*/ 	.word	0x00000010
        /*1360*/ 	.word	0x00033400
        /*1364*/ 	.short	0x010a
        /*1366*/ 	.byte	0x3f
	.zero		1


	//   ....[78]....
        /*1368*/ 	.word	0x00029a40
        /*136c*/ 	.word	0x00000000
        /*1370*/ 	.word	0x00033430
        /*1374*/ 	.short	0x010a
        /*1376*/ 	.byte	0x3f
	.zero		1


	//   ....[79]....
        /*1378*/ 	.word	0x00029a90
        /*137c*/ 	.word	0x0000000b
        /*1380*/ 	.word	0x00033430
        /*1384*/ 	.short	0x010a
        /*1386*/ 	.byte	0x3f
	.zero		1


	//   ....[80]....
        /*1388*/ 	.word	0x00029ae0
        /*138c*/ 	.word	0x0000000a
        /*1390*/ 	.word	0x00033450
        /*1394*/ 	.short	0x010a
        /*1396*/ 	.byte	0x3f
	.zero		1


	//   ....[81]....
        /*1398*/ 	.word	0x00029b30
        /*139c*/ 	.word	0x00000003
        /*13a0*/ 	.word	0x00033450
        /*13a4*/ 	.short	0x010a
        /*13a6*/ 	.byte	0x3f
	.zero		1


	//   ....[82]....
        /*13a8*/ 	.word	0x0002b900
        /*13ac*/ 	.word	0x00000005
        /*13b0*/ 	.word	0x00033420
        /*13b4*/ 	.short	0x010a
        /*13b6*/ 	.byte	0x3f
	.zero		1


	//   ....[83]....
        /*13b8*/ 	.word	0x0002b950
        /*13bc*/ 	.word	0x00000006
        /*13c0*/ 	.word	0x000334a0
        /*13c4*/ 	.short	0x010a
        /*13c6*/ 	.byte	0x3f
	.zero		1


	//   ....[84]....
        /*13c8*/ 	.word	0x0002b9a0
        /*13cc*/ 	.word	0x00000006
        /*13d0*/ 	.word	0x000334c0
        /*13d4*/ 	.short	0x010a
        /*13d6*/ 	.byte	0x3f
	.zero		1


	//   ....[85]....
        /*13d8*/ 	.word	0x0002b9f0
        /*13dc*/ 	.word	0x00000008
        /*13e0*/ 	.word	0x000334a0
        /*13e4*/ 	.short	0x010a
        /*13e6*/ 	.byte	0x3f
	.zero		1


	//   ....[86]....
        /*13e8*/ 	.word	0x0002ba40
        /*13ec*/ 	.word	0x00000008
        /*13f0*/ 	.word	0x000334c0
        /*13f4*/ 	.short	0x010a
        /*13f6*/ 	.byte	0x3f
	.zero		1


	//   ....[87]....
        /*13f8*/ 	.word	0x0002bbe0
        /*13fc*/ 	.word	0x00000002
        /*1400*/ 	.word	0x00033480
        /*1404*/ 	.short	0x010a
        /*1406*/ 	.byte	0x3f
	.zero		1


	//   ....[88]....
        /*1408*/ 	.word	0x0002bc30
        /*140c*/ 	.word	0x00000002
        /*1410*/ 	.word	0x00033440
        /*1414*/ 	.short	0x010a
        /*1416*/ 	.byte	0x3f
	.zero		1


	//   ....[89]....
        /*1418*/ 	.word	0x0002c220
        /*141c*/ 	.word	0x00000002
        /*1420*/ 	.word	0x00033420
        /*1424*/ 	.short	0x010a
        /*1426*/ 	.byte	0x3f
	.zero		1


	//   ....[90]....
        /*1428*/ 	.word	0x0002c270
        /*142c*/ 	.word	0x00000006
        /*1430*/ 	.word	0x00033480
        /*1434*/ 	.short	0x010a
        /*1436*/ 	.byte	0x3f
	.zero		1


	//   ....[91]....
        /*1438*/ 	.word	0x0002c2c0
        /*143c*/ 	.word	0x00000006
        /*1440*/ 	.word	0x00033440
        /*1444*/ 	.short	0x010a
        /*1446*/ 	.byte	0x3f
	.zero		1


	//   ....[92]....
        /*1448*/ 	.word	0x0002c310
        /*144c*/ 	.word	0x00000003
        /*1450*/ 	.word	0x00033470
        /*1454*/ 	.short	0x010a
        /*1456*/ 	.byte	0x3f
	.zero		1


	//   ....[93]....
        /*1458*/ 	.word	0x0002c360
        /*145c*/ 	.word	0x00000003
        /*1460*/ 	.word	0x00033460
        /*1464*/ 	.short	0x010a
        /*1466*/ 	.byte	0x3f
	.zero		1


	//   ....[94]....
        /*1468*/ 	.word	0x0002c3b0
        /*146c*/ 	.word	0x00000003
        /*1470*/ 	.word	0x00033470
        /*1474*/ 	.short	0x010a
        /*1476*/ 	.byte	0x3f
	.zero		1


	//   ....[95]....
        /*1478*/ 	.word	0x0002c400
        /*147c*/ 	.word	0x00000003
        /*1480*/ 	.word	0x00033460
        /*1484*/ 	.short	0x010a
        /*1486*/ 	.byte	0x3f
	.zero		1


	//   ....[96]....
        /*1488*/ 	.word	0x0002ce60
        /*148c*/ 	.word	0x00000000
        /*1490*/ 	.word	0x00033420
        /*1494*/ 	.short	0x010a
        /*1496*/ 	.byte	0x3f
	.zero		1


	//   ....[97]....
        /*1498*/ 	.word	0x0002d000
        /*149c*/ 	.word	0x00000006
        /*14a0*/ 	.word	0x00000000
        /*14a4*/ 	.short	0x010a
        /*14a6*/ 	.byte	0x3f
	.zero		1


	//   ....[98]....
        /*14a8*/ 	.word	0x0002d050
        /*14ac*/ 	.word	0x00000007
        /*14b0*/ 	.word	0x00000000
        /*14b4*/ 	.short	0x010a
        /*14b6*/ 	.byte	0x3f
	.zero		1


	//   ....[99]....
        /*14b8*/ 	.word	0x0002d0a0
        /*14bc*/ 	.word	0x00000004
        /*14c0*/ 	.word	0x00033460
        /*14c4*/ 	.short	0x010a
        /*14c6*/ 	.byte	0x3f
	.zero		1


	//   ....[100]....
        /*14c8*/ 	.word	0x0002d0f0
        /*14cc*/ 	.word	0x00000003
        /*14d0*/ 	.word	0x00033460
        /*14d4*/ 	.short	0x010a
        /*14d6*/ 	.byte	0x3f
	.zero		1


	//   ....[101]....
        /*14d8*/ 	.word	0x0002d140
        /*14dc*/ 	.word	0x00000004
        /*14e0*/ 	.word	0x00033480
        /*14e4*/ 	.short	0x010a
        /*14e6*/ 	.byte	0x3f
	.zero		1


	//----- nvinfo : EIATTR_NUM_MBARRIERS
	.align		4
.L_187:
        /*14e8*/ 	.byte	0x03, 0x38
        /*14ea*/ 	.short	0x0016


	//----- nvinfo : EIATTR_EXIT_INSTR_OFFSETS
	.align		4
        /*14ec*/ 	.byte	0x04, 0x1c
        /*14ee*/ 	.short	(.L_189 - .L_188)


	//   ....[0]....
.L_188:
        /*14f0*/ 	.word	0x000293c0


	//----- nvinfo : EIATTR_MAX_THREADS
	.align		4
.L_189:
        /*14f4*/ 	.byte	0x04, 0x05
        /*14f6*/ 	.short	(.L_191 - .L_190)
.L_190:
        /*14f8*/ 	.word	0x00000180
        /*14fc*/ 	.word	0x00000001
        /*1500*/ 	.word	0x00000001


	//----- nvinfo : EIATTR_CRS_STACK_SIZE
	.align		4
.L_191:
        /*1504*/ 	.byte	0x04, 0x1e
        /*1506*/ 	.short	(.L_193 - .L_192)
.L_192:
        /*1508*/ 	.word	0x00000000


	//----- nvinfo : EIATTR_CBANK_PARAM_SIZE
	.align		4
.L_193:
        /*150c*/ 	.byte	0x03, 0x19
        /*150e*/ 	.short	0x0af0


	//----- nvinfo : EIATTR_PARAM_CBANK
	.align		4
        /*1510*/ 	.byte	0x04, 0x0a
        /*1512*/ 	.short	(.L_195 - .L_194)
	.align		4
.L_194:
        /*1514*/ 	.word	index@(.nv.constant0._ZN7cutlass13device_kernelIN5flash11enable_sm90INS1_16FlashAttnFwdSm90INS1_25CollectiveMainloopFwdSm90ILi2EN4cute5tupleIJNS5_1CILi1EEES8_S8_EEENS6_IJNS7_ILi128EEENS7_ILi160EEENS7_ILi192EEEEEELi192ENS_12float_e4m3_tEfNS_4arch4Sm90ELb0ELb0ELb0ELb1ELb0ELb1ELb0ELb1ELb1ELb1ELb0ELb0EEENS1_21CollectiveEpilogueFwdINS6_IJSA_SC_SB_EEES9_NS_10bfloat16_tESG_Li256ELb1ELb1ELb0ELb1EEENS1_36VarlenDynamicPersistentTileSchedulerILi128ELi160ELi256ELi128ELb0ELb1ELb1ELb0ELb1ELb1EEEEEEEEEvNT_6ParamsE)
        /*1518*/ 	.short	0x0210
        /*151a*/ 	.short	0x0af0


	//----- nvinfo : EIATTR_SW_WAR
	.align		4
.L_195:
        /*151c*/ 	.byte	0x04, 0x36
        /*151e*/ 	.short	(.L_197 - .L_196)
.L_196:
        /*1520*/ 	.word	0x00000008
.L_197:


//--------------------- .nv.info._ZN7cutlass13device_kernelIN5flash11enable_sm90INS1_16FlashAttnFwdSm90INS1_25CollectiveMainloopFwdSm90ILi2EN4cute5tupleIJNS5_1CILi1EEES8_S8_EEENS6_IJNS7_ILi128EEENS7_ILi160EEENS7_ILi192EEEEEELi192ENS_12float_e4m3_tEfNS_4arch4Sm90ELb0ELb1ELb0ELb0ELb0ELb0ELb0ELb1ELb1ELb1ELb0ELb0EEENS1_21CollectiveEpilogueFwdINS6_IJSA_SC_SB_EEES9_NS_10bfloat16_tESG_Li256ELb0ELb1ELb0ELb1EEENS1_30DynamicPersistentTileSchedulerILi256ELi128ELb0ELb1ELb1EEEEEEEEEvNT_6ParamsE --------------------------
	.section	.nv.info._ZN7cutlass13device_kernelIN5flash11enable_sm90INS1_16FlashAttnFwdSm90INS1_25CollectiveMainloopFwdSm90ILi2EN4cute5tupleIJNS5_1CILi1EEES8_S8_EEENS6_IJNS7_ILi128EEENS7_ILi160EEENS7_ILi192EEEEEELi192ENS_12float_e4m3_tEfNS_4arch4Sm90ELb0ELb1ELb0ELb0ELb0ELb0ELb0ELb1ELb1ELb1ELb0ELb0EEENS1_21CollectiveEpilogueFwdINS6_IJSA_SC_SB_EEES9_NS_10bfloat16_tESG_Li256ELb0ELb1ELb0ELb1EEENS1_30DynamicPersistentTileSchedulerILi256ELi128ELb0ELb1ELb1EEEEEEEEEvNT_6ParamsE,"",@"SHT_CUDA_INFO"
	.sectionflags	@""
	.align	4


	//----- nvinfo : EIATTR_CUDA_API_VERSION
	.align		4
        /*0000*/ 	.byte	0x04, 0x37
        /*0002*/ 	.short	(.L_199 - .L_198)
.L_198:
        /*0004*/ 	.word	0x00000082


	//----- nvinfo : EIATTR_KPARAM_INFO
	.align		4
.L_199:
        /*0008*/ 	.byte	0x04, 0x17
        /*000a*/ 	.short	(.L_201 - .L_200)
.L_200:
        /*000c*/ 	.word	0x00000000
        /*0010*/ 	.short	0x0000
        /*0012*/ 	.short	0x0070
        /*0014*/ 	.byte	0x00, 0xf0, 0x01, 0x2a


	//----- nvinfo : EIATTR_SPARSE_MMA_MASK
	.align		4
.L_201:
        /*0018*/ 	.byte	0x03, 0x50
        /*001a*/ 	.short	0x0000


	//----- nvinfo : EIATTR_MAXREG_COUNT
	.align		4
        /*001c*/ 	.byte	0x03, 0x1b
        /*001e*/ 	.short	0x00a8


	//----- nvinfo : EIATTR_NUM_BARRIERS
	.align		4
        /*0020*/ 	.byte	0x02, 0x4c
        /*0022*/ 	.byte	0x10
	.zero		1


	//----- nvinfo : EIATTR_EXTERNS
	.align		4
        /*0024*/ 	.byte	0x04, 0x0f
        /*0026*/ 	.short	(.L_203 - .L_202)


	//   ....[0]....
	.align		4
.L_202:
        /*0028*/ 	.word	index@(__assertfail)


	//----- nvinfo : EIATTR_ANNOTATIONS
	.align		4
.L_203:
        /*002c*/ 	.byte	0x04, 0x55
        /*002e*/ 	.short	(.L_205 - .L_204)


	//   ....[0]....
.L_204:
        /* <DEDUP_REMOVED lines=19> */


	//----- nvinfo : EIATTR_MERCURY_ISA_VERSION
	.align		4
.L_205:
        /*0150*/ 	.byte	0x03, 0x5f
        /*0152*/ 	.short	0x0101


	//----- nvinfo : EIATTR_INT_WARP_WIDE_INSTR_OFFSETS
	.align		4
        /*0154*/ 	.byte	0x04, 0x31
        /*0156*/ 	.short	(.L_207 - .L_206)


	//   ....[0]....
.L_206:
        /*0158*/ 	.word	0x00000130


	//   ....[1]....
        /*015c*/ 	.word	0x00000170


	//   ....[2]....
        /*0160*/ 	.word	0x000001e0


	//   ....[3]....
        /*0164*/ 	.word	0x000171c0


	//   ....[4]....
        /*0168*/ 	.word	0x00017250


	//   ....[5]....
        /*016c*/ 	.word	0x00019ea0


	//   ....[6]....
        /*0170*/ 	.word	0x00019f30


	//----- nvinfo : EIATTR_COOP_GROUP_MASK_REGIDS
	.align		4
.L_207:
        /*0174*/ 	.byte	0x04, 0x29
        /*0176*/ 	.short	(.L_209 - .L_208)


	//   ....[0]....
.L_208:
        /*0178*/ 	.word	0xffffffff


	//   ....[1]....
        /*017c*/ 	.word	0xffffffff


	//   ....[2]....
        /*0180*/ 	.word	0xffffffff


	//   ....[3]....
        /*0184*/ 	.word	0xffffffff


	//   ....[4]....
        /*0188*/ 	.word	0xffffffff


	//   ....[5]....
        /*018c*/ 	.word	0xffffffff


	//   ....[6]....
        /*0190*/ 	.word	0xffffffff


	//   ....[7]....
        /*0194*/ 	.word	0xffffffff


	//   ....[8]....
        /*0198*/ 	.word	0xffffffff


	//   ....[9]....
        /*019c*/ 	.word	0xffffffff


	//   ....[10]....
        /*01a0*/ 	.word	0xffffffff


	//   ....[11]....
        /*01a4*/ 	.word	0xffffffff


	//   ....[12]....
        /*01a8*/ 	.word	0xffffffff


	//   ....[13]....
        /*01ac*/ 	.word	0xffffffff


	//   ....[14]....
        /*01b0*/ 	.word	0xffffffff


	//   ....[15]....
        /*01b4*/ 	.word	0xffffffff


	//   ....[16]....
        /*01b8*/ 	.word	0xffffffff


	//   ....[17]....
        /*01bc*/ 	.word	0xffffffff


	//   ....[18]....
        /*01c0*/ 	.word	0xffffffff


	//   ....[19]....
        /*01c4*/ 	.word	0xffffffff


	//   ....[20]....
        /*01c8*/ 	.word	0xffffffff


	//   ....[21]....
        /*01cc*/ 	.word	0xffffffff


	//   ....[22]....
        /*01d0*/ 	.word	0xffffffff


	//   ....[23]....
        /*01d4*/ 	.word	0xffffffff


	//   ....[24]....
        /*01d8*/ 	.word	0xffffffff


	//   ....[25]....
        /*01dc*/ 	.word	0xffffffff


	//   ....[26]....
        /*01e0*/ 	.word	0xffffffff


	//   ....[27]....
        /*01e4*/ 	.word	0xffffffff


	//   ....[28]....
        /*01e8*/ 	.word	0xffffffff


	//   ....[29]....
        /*01ec*/ 	.word	0xffffffff


	//   ....[30]....
        /*01f0*/ 	.word	0xffffffff


	//   ....[31]....
        /*01f4*/ 	.word	0xffffffff


	//   ....[32]....
        /*01f8*/ 	.word	0xffffffff


	//   ....[33]....
        /*01fc*/ 	.word	0xffffffff


	//   ....[34]....
        /*0200*/ 	.word	0xffffffff


	//   ....[35]....
        /*0204*/ 	.word	0xffffffff


	//   ....[36]....
        /*0208*/ 	.word	0xffffffff


	//   ....[37]....
        /*020c*/ 	.word	0xffffffff


	//   ....[38]....
        /*0210*/ 	.word	0xffffffff


	//   ....[39]....
        /*0214*/ 	.word	0xffffffff


	//   ....[40]....
        /*0218*/ 	.word	0xffffffff


	//   ....[41]....
        /*021c*/ 	.word	0xffffffff


	//   ....[42]....
        /*0220*/ 	.word	0xffffffff


	//   ....[43]....
        /*0224*/ 	.word	0xffffffff


	//   ....[44]....
        /*0228*/ 	.word	0xffffffff


	//   ....[45]....
        /*022c*/ 	.word	0xffffffff


	//   ....[46]....
        /*0230*/ 	.word	0xffffffff


	//   ....[47]....
        /*0234*/ 	.word	0xffffffff


	//   ....[48]....
        /*0238*/ 	.word	0xffffffff


	//   ....[49]....
        /*023c*/ 	.word	0xffffffff


	//   ....[50]....
        /*0240*/ 	.word	0xffffffff


	//   ....[51]....
        /*0244*/ 	.word	0xffffffff


	//   ....[52]....
        /*0248*/ 	.word	0xffffffff


	//   ....[53]....
        /*024c*/ 	.word	0xffffffff


	//   ....[54]....
        /*0250*/ 	.word	0xffffffff


	//   ....[55]....
        /*0254*/ 	.word	0xffffffff


	//   ....[56]....
        /*0258*/ 	.word	0xffffffff


	//   ....[57]....
        /*025c*/ 	.word	0xffffffff


	//   ....[58]....
        /*0260*/ 	.word	0xffffffff


	//   ....[59]....
        /*0264*/ 	.word	0xffffffff


	//   ....[60]....
        /*0268*/ 	.word	0xffffffff


	//   ....[61]....
        /*026c*/ 	.word	0xffffffff


	//   ....[62]....
        /*0270*/ 	.word	0xffffffff


	//   ....[63]....
        /*0274*/ 	.word	0xffffffff


	//   ....[64]....
        /*0278*/ 	.word	0xffffffff


	//   ....[65]....
        /*027c*/ 	.word	0xffffffff


	//   ....[66]....
        /*0280*/ 	.word	0xffffffff


	//   ....[67]....
        /*0284*/ 	.word	0xffffffff


	//   ....[68]....
        /*0288*/ 	.word	0xffffffff


	//   ....[69]....
        /*028c*/ 	.word	0xffffffff


	//   ....[70]....
        /*0290*/ 	.word	0xffffffff


	//   ....[71]....
        /*0294*/ 	.word	0xffffffff


	//   ....[72]....
        /*0298*/ 	.word	0xffffffff


	//   ....[73]....
        /*029c*/ 	.word	0xffffffff


	//   ....[74]....
        /*02a0*/ 	.word	0xffffffff


	//   ....[75]....
        /*02a4*/ 	.word	0xffffffff


	//   ....[76]....
        /*02a8*/ 	.word	0xffffffff


	//   ....[77]....
        /*02ac*/ 	.word	0xffffffff


	//   ....[78]....
        /*02b0*/ 	.word	0xffffffff


	//   ....[79]....
        /*02b4*/ 	.word	0xffffffff


	//   ....[80]....
        /*02b8*/ 	.word	0xffffffff


	//   ....[81]....
        /*02bc*/ 	.word	0xffffffff


	//   ....[82]....
        /*02c0*/ 	.word	0xffffffff


	//   ....[83]....
        /*02c4*/ 	.word	0xffffffff


	//   ....[84]....
        /*02c8*/ 	.word	0xffffffff


	//   ....[85]....
        /*02cc*/ 	.word	0xffffffff


	//   ....[86]....
        /*02d0*/ 	.word	0xffffffff


	//   ....[87]....
        /*02d4*/ 	.word	0xffffffff


	//   ....[88]....
        /*02d8*/ 	.word	0xffffffff


	//   ....[89]....
        /*02dc*/ 	.word	0xffffffff


	//   ....[90]....
        /*02e0*/ 	.word	0xffffffff


	//   ....[91]....
        /*02e4*/ 	.word	0xffffffff


	//   ....[92]....
        /*02e8*/ 	.word	0xffffffff


	//   ....[93]....
        /*02ec*/ 	.word	0xffffffff


	//   ....[94]....
        /*02f0*/ 	.word	0xffffffff


	//   ....[95]....
        /*02f4*/ 	.word	0xffffffff


	//   ....[96]....
        /*02f8*/ 	.word	0xffffffff


	//   ....[97]....
        /*02fc*/ 	.word	0xffffffff


	//   ....[98]....
        /*0300*/ 	.word	0xffffffff


	//   ....[99]....
        /*0304*/ 	.word	0xffffffff


	//   ....[100]....
        /*0308*/ 	.word	0xffffffff


	//   ....[101]....
        /*030c*/ 	.word	0xffffffff


	//   ....[102]....
        /*0310*/ 	.word	0xffffffff


	//   ....[103]....
        /*0314*/ 	.word	0xffffffff


	//   ....[104]....
        /*0318*/ 	.word	0xffffffff


	//   ....[105]....
        /*031c*/ 	.word	0xffffffff


	//   ....[106]....
        /*0320*/ 	.word	0xffffffff


	//   ....[107]....
        /*0324*/ 	.word	0xffffffff


	//   ....[108]....
        /*0328*/ 	.word	0xffffffff


	//   ....[109]....
        /*032c*/ 	.word	0xffffffff


	//   ....[110]....
        /*0330*/ 	.word	0xffffffff


	//   ....[111]....
        /*0334*/ 	.word	0xffffffff


	//   ....[112]....
        /*0338*/ 	.word	0xffffffff


	//   ....[113]....
        /*033c*/ 	.word	0xffffffff


	//   ....[114]....
        /*0340*/ 	.word	0x0500000f


	//   ....[115]....
        /*0344*/ 	.word	0x0500000f


	//   ....[116]....
        /*0348*/ 	.word	0x0500000f


	//   ....[117]....
        /*034c*/ 	.word	0x0500000f


	//   ....[118]....
        /*0350*/ 	.word	0x0500000f


	//   ....[119]....
        /*0354*/ 	.word	0x0500000f


	//   ....[120]....
        /*0358*/ 	.word	0x0500000f


	//   ....[121]....
        /*035c*/ 	.word	0x0500000f


	//   ....[122]....
        /*0360*/ 	.word	0x0500000f


	//   ....[123]....
        /*0364*/ 	.word	0x0500000f


	//----- nvinfo : EIATTR_COOP_GROUP_INSTR_OFFSETS
	.align		4
.L_209:
        /*0368*/ 	.byte	0x04, 0x28
        /*036a*/ 	.short	(.L_211 - .L_210)


	//   ....[0]....
.L_210:
        /*036c*/ 	.word	0x00000070


	//   ....[1]....
        /*0370*/ 	.word	0x00000140


	//   ....[2]....
        /*0374*/ 	.word	0x00000190


	//   ....[3]....
        /*0378*/ 	.word	0x000003c0


	//   ....[4]....
        /*037c*/ 	.word	0x00000520


	//   ....[5]....
        /*0380*/ 	.word	0x00000640


	//   ....[6]....
        /*0384*/ 	.word	0x000007a0


	//   ....[7]....
        /*0388*/ 	.word	0x00001bc0


	//   ....[8]....
        /*038c*/ 	.word	0x00002c00


	//   ....[9]....
        /*0390*/ 	.word	0x00002ed0


	//   ....[10]....
        /*0394*/ 	.word	0x000043f0


	//   ....[11]....
        /*0398*/ 	.word	0x00004500


	//   ....[12]....
        /*039c*/ 	.word	0x00004fc0


	//   ....[13]....
        /*03a0*/ 	.word	0x00005020


	//   ....[14]....
        /*03a4*/ 	.word	0x000073b0


	//   ....[15]....
        /*03a8*/ 	.word	0x000083b0


	//   ....[16]....
        /*03ac*/ 	.word	0x00008bc0


	//   ....[17]....
        /*03b0*/ 	.word	0x00008cd0


	//   ....[18]....
        /*03b4*/ 	.word	0x00009820


	//   ....[19]....
        /*03b8*/ 	.word	0x00009890


	//   ....[20]....
        /*03bc*/ 	.word	0x0000c450


	//   ....[21]....
        /*03c0*/ 	.word	0x0000c460


	//   ....[22]....
        /*03c4*/ 	.word	0x0000c4a0


	//   ....[23]....
        /*03c8*/ 	.word	0x0000c4b0


	//   ....[24]....
        /*03cc*/ 	.word	0x0000f080


	//   ....[25]....
        /*03d0*/ 	.word	0x0000f2a0


	//   ....[26]....
        /*03d4*/ 	.word	0x000108e0


	//   ....[27]....
        /*03d8*/ 	.word	0x000109f0


	//   ....[28]....
        /*03dc*/ 	.word	0x00011530


	//   ....[29]....
        /*03e0*/ 	.word	0x000115c0


	//   ....[30]....
        /*03e4*/ 	.word	0x00012f20


	//   ....[31]....
        /*03e8*/ 	.word	0x00012f30


	//   ....[32]....
        /*03ec*/ 	.word	0x00012f60


	//   ....[33]....
        /*03f0*/ 	.word	0x00012f70


	//   ....[34]....
        /*03f4*/ 	.word	0x000147f0


	//   ....[35]....
        /*03f8*/ 	.word	0x00014820


	//   ....[36]....
        /*03fc*/ 	.word	0x00014860


	//   ....[37]....
        /*0400*/ 	.word	0x00014890


	//   ....[38]....
        /*0404*/ 	.word	0x000148d0


	//   ....[39]....
        /*0408*/ 	.word	0x00014900


	//   ....[40]....
        /*040c*/ 	.word	0x00014930


	//   ....[41]....
        /*0410*/ 	.word	0x00014960


	//   ....[42]....
        /*0414*/ 	.word	0x00014990


	//   ....[43]....
        /*0418*/ 	.word	0x000149c0


	//   ....[44]....
        /*041c*/ 	.word	0x000149f0


	//   ....[45]....
        /*0420*/ 	.word	0x00014a30


	//   ....[46]....
        /*0424*/ 	.word	0x00014a60


	//   ....[47]....
        /*0428*/ 	.word	0x00014a90


	//   ....[48]....
        /*042c*/ 	.word	0x00014aa0


	//   ....[49]....
        /*0430*/ 	.word	0x00014ab0


	//   ....[50]....
        /*0434*/ 	.word	0x00014ad0


	//   ....[51]....
        /*0438*/ 	.word	0x00014ae0


	//   ....[52]....
        /*043c*/ 	.word	0x00014af0


	//   ....[53]....
        /*0440*/ 	.word	0x00014b20


	//   ....[54]....
        /*0444*/ 	.word	0x00014b50


	//   ....[55]....
        /*0448*/ 	.word	0x00014b60


	//   ....[56]....
        /*044c*/ 	.word	0x00014b70


	//   ....[57]....
        /*0450*/ 	.word	0x00014b80


	//   ....[58]....
        /*0454*/ 	.word	0x00014b90


	//   ....[59]....
        /*0458*/ 	.word	0x00014bb0


	//   ....[60]....
        /*045c*/ 	.word	0x00014bc0


	//   ....[61]....
        /*0460*/ 	.word	0x00014bd0


	//   ....[62]....
        /*0464*/ 	.word	0x00014be0


	//   ....[63]....
        /*0468*/ 	.word	0x00014bf0


	//   ....[64]....
        /*046c*/ 	.word	0x00014c00


	//   ....[65]....
        /*0470*/ 	.word	0x00014c10


	//   ....[66]....
        /*0474*/ 	.word	0x00014c20


	//   ....[67]....
        /*0478*/ 	.word	0x00014c30


	//   ....[68]....
        /*047c*/ 	.word	0x00014c40


	//   ....[69]....
        /*0480*/ 	.word	0x00014c50


	//   ....[70]....
        /*0484*/ 	.word	0x00014c60


	//   ....[71]....
        /*0488*/ 	.word	0x00014c70


	//   ....[72]....
        /*048c*/ 	.word	0x00014c80


	//   ....[73]....
        /*0490*/ 	.word	0x00014c90


	//   ....[74]....
        /*0494*/ 	.word	0x00014ca0


	//   ....[75]....
        /*0498*/ 	.word	0x00014cb0


	//   ....[76]....
        /*049c*/ 	.word	0x00014cc0


	//   ....[77]....
        /*04a0*/ 	.word	0x00014cd0


	//   ....[78]....
        /*04a4*/ 	.word	0x00014ce0


	//   ....[79]....
        /*04a8*/ 	.word	0x00014d00


	//   ....[80]....
        /*04ac*/ 	.word	0x00014d10


	//   ....[81]....
        /*04b0*/ 	.word	0x00014d20


	//   ....[82]....
        /*04b4*/ 	.word	0x00015030


	//   ....[83]....
        /*04b8*/ 	.word	0x00015060


	//   ....[84]....
        /*04bc*/ 	.word	0x00015090


	//   ....[85]....
        /*04c0*/ 	.word	0x000150c0


	//   ....[86]....
        /*04c4*/ 	.word	0x000155d0


	//   ....[87]....
        /*04c8*/ 	.word	0x000155f0


	//   ....[88]....
        /*04cc*/ 	.word	0x00015700


	//   ....[89]....
        /*04d0*/ 	.word	0x00015720


	//   ....[90]....
        /*04d4*/ 	.word	0x00015820


	//   ....[91]....
        /*04d8*/ 	.word	0x00015840


	//   ....[92]....
        /*04dc*/ 	.word	0x00015950


	//   ....[93]....
        /*04e0*/ 	.word	0x00015970


	//   ....[94]....
        /*04e4*/ 	.word	0x00016050


	//   ....[95]....
        /*04e8*/ 	.word	0x00016060


	//   ....[96]....
        /*04ec*/ 	.word	0x00016170


	//   ....[97]....
        /*04f0*/ 	.word	0x00016190


	//   ....[98]....
        /*04f4*/ 	.word	0x00016290


	//   ....[99]....
        /*04f8*/ 	.word	0x000162b0


	//   ....[100]....
        /*04fc*/ 	.word	0x000163c0


	//   ....[101]....
        /*0500*/ 	.word	0x000163e0


	//   ....[102]....
        /*0504*/ 	.word	0x000165a0


	//   ....[103]....
        /*0508*/ 	.word	0x00017960


	//   ....[104]....
        /*050c*/ 	.word	0x000185f0


	//   ....[105]....
        /*0510*/ 	.word	0x00018620


	//   ....[106]....
        /*0514*/ 	.word	0x000186f0


	//   ....[107]....
        /*0518*/ 	.word	0x00018710


	//   ....[108]....
        /*051c*/ 	.word	0x000187b0


	//   ....[109]....
        /*0520*/ 	.word	0x000187d0


	//   ....[110]....
        /*0524*/ 	.word	0x000187e0


	//   ....[111]....
        /*0528*/ 	.word	0x00018870


	//   ....[112]....
        /*052c*/ 	.word	0x0001a920


	//   ....[113]....
        /*0530*/ 	.word	0x0001aac0


	//   ....[114]....
        /*0534*/ 	.word	0x0001b160


	//   ....[115]....
        /*0538*/ 	.word	0x0001b310


	//   ....[116]....
        /*053c*/ 	.word	0x0001b360


	//   ....[117]....
        /*0540*/ 	.word	0x0001b400


	//   ....[118]....
        /*0544*/ 	.word	0x0001b510


	//   ....[119]....
        /*0548*/ 	.word	0x0001b570


	//   ....[120]....
        /*054c*/ 	.word	0x0001b690


	//   ....[121]....
        /*0550*/ 	.word	0x0001b6f0


	//   ....[122]....
        /*0554*/ 	.word	0x0001b790


	//   ....[123]....
        /*0558*/ 	.word	0x0001bb40


	//----- nvinfo : EIATTR_REG_RECONFIG
	.align		4
.L_211:
        /*055c*/ 	.byte	0x01, 0x54
	.zero		2


	//----- nvinfo : EIATTR_SYSCALL_OFFSETS
	.align		4
        /*0560*/ 	.byte	0x04, 0x46
        /*0562*/ 	.short	(.L_213 - .L_212)


	//   ....[0]....
.L_212:
        /*0564*/ 	.word	0x00001d80


	//   ....[1]....
        /*0568*/ 	.word	0x000173c0


	//   ....[2]....
        /*056c*/ 	.word	0x00017530


	//   ....[3]....
        /*0570*/ 	.word	0x00017680


	//   ....[4]....
        /*0574*/ 	.word	0x000177c0


	//   ....[5]....
        /*0578*/ 	.word	0x000181f0


	//----- nvinfo : EIATTR_MBARRIER_INSTR_OFFSETS
	.align		4
.L_213:
        /*057c*/ 	.byte	0x04, 0x39
        /*057e*/ 	.short	(.L_215 - .L_214)


	//   ....[0]....
.L_214:
        /*0580*/ 	.word	0x00000270
        /*0584*/ 	.word	0x000000ff
        /*0588*/ 	.word	0x00033400
        /*058c*/ 	.short	0x0100
        /*058e*/ 	.byte	0x08
	.zero		1


	//   ....[1]....
        /*0590*/ 	.word	0x00000280
        /*0594*/ 	.word	0x000000ff
        /*0598*/ 	.word	0x00033420
        /*059c*/ 	.short	0x0100
        /*059e*/ 	.byte	0x08
	.zero		1


	//   ....[2]....
        /*05a0*/ 	.word	0x00000370
        /*05a4*/ 	.word	0x000000ff
        /*05a8*/ 	.word	0x00033430
        /*05ac*/ 	.short	0x0100
        /*05ae*/ 	.byte	0x08
	.zero		1


	//   ....[3]....
        /*05b0*/ 	.word	0x00000380
        /*05b4*/ 	.word	0x000000ff
        /*05b8*/ 	.word	0x00033440
        /*05bc*/ 	.short	0x0100
        /*05be*/ 	.byte	0x08
	.zero		1


	//   ....[4]....
        /*05c0*/ 	.word	0x00000390
        /*05c4*/ 	.word	0x000000ff
        /*05c8*/ 	.word	0x00033438
        /*05cc*/ 	.short	0x0100
        /*05ce*/ 	.byte	0x08
	.zero		1


	//   ....[5]....
        /*05d0*/ 	.word	0x000003a0
        /*05d4*/ 	.word	0x000000ff
        /*05d8*/ 	.word	0x00033448
        /*05dc*/ 	.short	0x0100
        /*05de*/ 	.byte	0x08
	.zero		1


	//   ....[6]....
        /*05e0*/ 	.word	0x000004d0
        /*05e4*/ 	.word	0x000000ff
        /*05e8*/ 	.word	0x00033450
        /*05ec*/ 	.short	0x0100
        /*05ee*/ 	.byte	0x08
	.zero		1


	//   ....[7]....
        /*05f0*/ 	.word	0x000004e0
        /*05f4*/ 	.word	0x000000ff
        /*05f8*/ 	.word	0x00033460
        /*05fc*/ 	.short	0x0100
        /*05fe*/ 	.byte	0x08
	.zero		1


	//   ....[8]....
        /*0600*/ 	.word	0x000004f0
        /*0604*/ 	.word	0x000000ff
        /*0608*/ 	.word	0x00033458
        /*060c*/ 	.short	0x0100
        /*060e*/ 	.byte	0x08
	.zero		1


	//   ....[9]....
        /*0610*/ 	.word	0x00000500
        /*0614*/ 	.word	0x000000ff
        /*0618*/ 	.word	0x00033468
        /*061c*/ 	.short	0x0100
        /*061e*/ 	.byte	0x08
	.zero		1


	//   ....[10]....
        /*0620*/ 	.word	0x000005f0
        /*0624*/ 	.word	0x000000ff
        /*0628*/ 	.word	0x00033470
        /*062c*/ 	.short	0x0100
        /*062e*/ 	.byte	0x06
	.zero		1


	//   ....[11]....
        /*0630*/ 	.word	0x00000600
        /*0634*/ 	.word	0x000000ff
        /*0638*/ 	.word	0x00033480
        /*063c*/ 	.short	0x0100
        /*063e*/ 	.byte	0x06
	.zero		1


	//   ....[12]....
        /*0640*/ 	.word	0x00000610
        /*0644*/ 	.word	0x000000ff
        /*0648*/ 	.word	0x00033478
        /*064c*/ 	.short	0x0100
        /*064e*/ 	.byte	0x06
	.zero		1


	//   ....[13]....
        /*0650*/ 	.word	0x00000620
        /*0654*/ 	.word	0x000000ff
        /*0658*/ 	.word	0x00033488
        /*065c*/ 	.short	0x0100
        /*065e*/ 	.byte	0x06
	.zero		1


	//   ....[14]....
        /*0660*/ 	.word	0x00000750
        /*0664*/ 	.word	0x000000ff
        /*0668*/ 	.word	0x00033490
        /*066c*/ 	.short	0x0100
        /*066e*/ 	.byte	0x08
	.zero		1


	//   ....[15]....
        /*0670*/ 	.word	0x00000760
        /*0674*/ 	.word	0x000000ff
        /*0678*/ 	.word	0x000334a0
        /*067c*/ 	.short	0x0100
        /*067e*/ 	.byte	0x08
	.zero		1


	//   ....[16]....
        /*0680*/ 	.word	0x00000770
        /*0684*/ 	.word	0x000000ff
        /*0688*/ 	.word	0x00033498
        /*068c*/ 	.short	0x0100
        /*068e*/ 	.byte	0x08
	.zero		1


	//   ....[17]....
        /*0690*/ 	.word	0x00000780
        /*0694*/ 	.word	0x000000ff
        /*0698*/ 	.word	0x000334a8
        /*069c*/ 	.short	0x0100
        /*069e*/ 	.byte	0x08
	.zero		1


	//   ....[18]....
        /*06a0*/ 	.word	0x000008b0
        /*06a4*/ 	.word	0x000000ff
        /*06a8*/ 	.word	0x000334b0
        /*06ac*/ 	.short	0x0100
        /*06ae*/ 	.byte	0x08
	.zero		1


	//   ....[19]....
        /*06b0*/ 	.word	0x000008c0
        /*06b4*/ 	.word	0x000000ff
        /*06b8*/ 	.word	0x000334c0
        /*06bc*/ 	.short	0x0100
        /*06be*/ 	.byte	0x08
	.zero		1


	//   ....[20]....
        /*06c0*/ 	.word	0x000008d0
        /*06c4*/ 	.word	0x000000ff
        /*06c8*/ 	.word	0x000334b8
        /*06cc*/ 	.short	0x0100
        /*06ce*/ 	.byte	0x08
	.zero		1


	//   ....[21]....
        /*06d0*/ 	.word	0x000008e0
        /*06d4*/ 	.word	0x000000ff
        /*06d8*/ 	.word	0x000334c8
        /*06dc*/ 	.short	0x0100
        /*06de*/ 	.byte	0x08
	.zero		1


	//   ....[22]....
        /*06e0*/ 	.word	0x00001e00
        /*06e4*/ 	.word	0x000000ff
        /*06e8*/ 	.word	0x00033400
        /*06ec*/ 	.short	0x010a
        /*06ee*/ 	.byte	0x29
	.zero		1


	//   ....[23]....
        /*06f0*/ 	.word	0x00001e80
        /*06f4*/ 	.word	0x00000003
        /*06f8*/ 	.word	0x00033430
        /*06fc*/ 	.short	0x010a
        /*06fe*/ 	.byte	0x3f
	.zero		1


	//   ....[24]....
        /*0700*/ 	.word	0x00001f00
        /*0704*/ 	.word	0x00000003
        /*0708*/ 	.word	0x00033430
        /*070c*/ 	.short	0x010a
        /*070e*/ 	.byte	0x3f
	.zero		1


	//   ....[25]....
        /*0710*/ 	.word	0x00002cd0
        /*0714*/ 	.word	0x00000000
        /*0718*/ 	.word	0x00000000
        /*071c*/ 	.short	0x0101
        /*071e*/ 	.byte	0x3f
	.zero		1


	//   ....[26]....
        /*0720*/ 	.word	0x000063d0
        /*0724*/ 	.word	0x000000ff
        /*0728*/ 	.word	0x00033430
        /*072c*/ 	.short	0x010a
        /*072e*/ 	.byte	0x06
	.zero		1


	//   ....[27]....
        /*0730*/ 	.word	0x00006410
        /*0734*/ 	.word	0x000000ff
        /*0738*/ 	.word	0x00033430
        /*073c*/ 	.short	0x010a
        /*073e*/ 	.byte	0x06
	.zero		1


	//   ....[28]....
        /*0740*/ 	.word	0x00007000
        /*0744*/ 	.word	0x000000ff
        /*0748*/ 	.word	0x00033450
        /*074c*/ 	.short	0x010a
        /*074e*/ 	.byte	0x06
	.zero		1


	//   ....[29]....
        /*0750*/ 	.word	0x00007040
        /*0754*/ 	.word	0x000000ff
        /*0758*/ 	.word	0x00033450
        /*075c*/ 	.short	0x010a
        /*075e*/ 	.byte	0x06
	.zero		1


	//   ....[30]....
        /*0760*/ 	.word	0x000073e0
        /*0764*/ 	.word	0x00000009
        /*0768*/ 	.word	0x00000000
        /*076c*/ 	.short	0x0101
        /*076e*/ 	.byte	0x3f
	.zero		1


	//   ....[31]....
        /*0770*/ 	.word	0x0000a5e0
        /*0774*/ 	.word	0x000000ff
        /*0778*/ 	.word	0x00000000
        /*077c*/ 	.short	0x0101
        /*077e*/ 	.byte	0x06
	.zero		1


	//   ....[32]....
        /*0780*/ 	.word	0x0000b1c0
        /*0784*/ 	.word	0x000000ff
        /*0788*/ 	.word	0x00033430
        /*078c*/ 	.short	0x010a
        /*078e*/ 	.byte	0x06
	.zero		1


	//   ....[33]....
        /*0790*/ 	.word	0x0000b200
        /*0794*/ 	.word	0x000000ff
        /*0798*/ 	.word	0x00033430
        /*079c*/ 	.short	0x010a
        /*079e*/ 	.byte	0x06
	.zero		1


	//   ....[34]....
        /*07a0*/ 	.word	0x0000be20
        /*07a4*/ 	.word	0x000000ff
        /*07a8*/ 	.word	0x00033450
        /*07ac*/ 	.short	0x010a
        /*07ae*/ 	.byte	0x06
	.zero		1


	//   ....[35]....
        /*07b0*/ 	.word	0x0000be60
        /*07b4*/ 	.word	0x000000ff
        /*07b8*/ 	.word	0x00033450
        /*07bc*/ 	.short	0x010a
        /*07be*/ 	.byte	0x06
	.zero		1


	//   ....[36]....
        /*07c0*/ 	.word	0x0000d570
        /*07c4*/ 	.word	0x00000005
        /*07c8*/ 	.word	0x00000000
        /*07cc*/ 	.short	0x0101
        /*07ce*/ 	.byte	0x3f
	.zero		1


	//   ....[37]....
        /*07d0*/ 	.word	0x0000d750
        /*07d4*/ 	.word	0x000000ff
        /*07d8*/ 	.word	0x00000000
        /*07dc*/ 	.short	0x0101
        /*07de*/ 	.byte	0x06
	.zero		1


	//   ....[38]....
        /*07e0*/ 	.word	0x0000e0d0
        /*07e4*/ 	.word	0x000000ff
        /*07e8*/ 	.word	0x00033430
        /*07ec*/ 	.short	0x010a
        /*07ee*/ 	.byte	0x06
	.zero		1


	//   ....[39]....
        /*07f0*/ 	.word	0x0000e110
        /*07f4*/ 	.word	0x000000ff
        /*07f8*/ 	.word	0x00033430
        /*07fc*/ 	.short	0x010a
        /*07fe*/ 	.byte	0x06
	.zero		1


	//   ....[40]....
        /*0800*/ 	.word	0x0000ed30
        /*0804*/ 	.word	0x000000ff
        /*0808*/ 	.word	0x00033450
        /*080c*/ 	.short	0x010a
        /*080e*/ 	.byte	0x06
	.zero		1


	//   ....[41]....
        /*0810*/ 	.word	0x0000ed70
        /*0814*/ 	.word	0x000000ff
        /*0818*/ 	.word	0x00033450
        /*081c*/ 	.short	0x010a
        /*081e*/ 	.byte	0x06
	.zero		1


	//   ....[42]....
        /*0820*/ 	.word	0x0000f0b0
        /*0824*/ 	.word	0x00000000
        /*0828*/ 	.word	0x00000000
        /*082c*/ 	.short	0x0101
        /*082e*/ 	.byte	0x3f
	.zero		1


	//   ....[43]....
        /*0830*/ 	.word	0x00012300
        /*0834*/ 	.word	0x000000ff
        /*0838*/ 	.word	0x00000000
        /*083c*/ 	.short	0x0101
        /*083e*/ 	.byte	0x06
	.zero		1


	//   ....[44]....
        /*0840*/ 	.word	0x00012b80
        /*0844*/ 	.word	0x000000ff
        /*0848*/ 	.word	0x00033450
        /*084c*/ 	.short	0x010a
        /*084e*/ 	.byte	0x09
	.zero		1


	//   ....[45]....
        /*0850*/ 	.word	0x00012bc0
        /*0854*/ 	.word	0x000000ff
        /*0858*/ 	.word	0x00033450
        /*085c*/ 	.short	0x010a
        /*085e*/ 	.byte	0x09
	.zero		1


	//   ....[46]....
        /*0860*/ 	.word	0x00013300
        /*0864*/ 	.word	0x000000ff
        /*0868*/ 	.word	0x00000000
        /*086c*/ 	.short	0x0101
        /*086e*/ 	.byte	0x04
	.zero		1


	//   ....[47]....
        /*0870*/ 	.word	0x000155c0
        /*0874*/ 	.word	0x00000025
        /*0878*/ 	.word	0x00000000
        /*087c*/ 	.short	0x0101
        /*087e*/ 	.byte	0x3f
	.zero		1


	//   ....[48]....
        /*0880*/ 	.word	0x00017bb0
        /*0884*/ 	.word	0x00000004
        /*0888*/ 	.word	0x00033480
        /*088c*/ 	.short	0x010a
        /*088e*/ 	.byte	0x3f
	.zero		1


	//   ....[49]....
        /*0890*/ 	.word	0x00017e10
        /*0894*/ 	.word	0x00000004
        /*0898*/ 	.word	0x00033440
        /*089c*/ 	.short	0x010a
        /*089e*/ 	.byte	0x3f
	.zero		1


	//   ....[50]....
        /*08a0*/ 	.word	0x00018950
        /*08a4*/ 	.word	0x00000012
        /*08a8*/ 	.word	0x00033400
        /*08ac*/ 	.short	0x0107
        /*08ae*/ 	.byte	0x3f
	.zero		1


	//   ....[51]....
        /*08b0*/ 	.word	0x00018a50
        /*08b4*/ 	.word	0x00000012
        /*08b8*/ 	.word	0x00033400
        /*08bc*/ 	.short	0x0101
        /*08be*/ 	.byte	0x3f
	.zero		1


	//   ....[52]....
        /*08c0*/ 	.word	0x00018a70
        /*08c4*/ 	.word	0x00000012
        /*08c8*/ 	.word	0x00033420
        /*08cc*/ 	.short	0x010a
        /*08ce*/ 	.byte	0x3f
	.zero		1


	//   ....[53]....
        /*08d0*/ 	.word	0x00018d80
        /*08d4*/ 	.word	0x00000006
        /*08d8*/ 	.word	0x00033480
        /*08dc*/ 	.short	0x010a
        /*08de*/ 	.byte	0x3f
	.zero		1


	//   ....[54]....
        /*08e0*/ 	.word	0x000191a0
        /*08e4*/ 	.word	0x00000006
        /*08e8*/ 	.word	0x00033440
        /*08ec*/ 	.short	0x010a
        /*08ee*/ 	.byte	0x3f
	.zero		1


	//   ....[55]....
        /*08f0*/ 	.word	0x00019650
        /*08f4*/ 	.word	0x00000003
        /*08f8*/ 	.word	0x00033470
        /*08fc*/ 	.short	0x010a
        /*08fe*/ 	.byte	0x3f
	.zero		1


	//   ....[56]....
        /*0900*/ 	.word	0x000196c0
        /*0904*/ 	.word	0x00000003
        /*0908*/ 	.word	0x00033460
        /*090c*/ 	.short	0x010a
        /*090e*/ 	.byte	0x3f
	.zero		1


	//   ....[57]....
        /*0910*/ 	.word	0x00019d80
        /*0914*/ 	.word	0x00000003
        /*0918*/ 	.word	0x00033450
        /*091c*/ 	.short	0x0101
        /*091e*/ 	.byte	0x3f
	.zero		1


	//   ....[58]....
        /*0920*/ 	.word	0x00019e00
        /*0924*/ 	.word	0x00000003
        /*0928*/ 	.word	0x00000000
        /*092c*/ 	.short	0x0101
        /*092e*/ 	.byte	0x3f
	.zero		1


	//   ....[59]....
        /*0930*/ 	.word	0x0001a020
        /*0934*/ 	.word	0x00000003
        /*0938*/ 	.word	0x00033470
        /*093c*/ 	.short	0x010a
        /*093e*/ 	.byte	0x3f
	.zero		1


	//   ....[60]....
        /*0940*/ 	.word	0x0001a090
        /*0944*/ 	.word	0x00000003
        /*0948*/ 	.word	0x00033460
        /*094c*/ 	.short	0x010a
        /*094e*/ 	.byte	0x3f
	.zero		1


	//   ....[61]....
        /*0950*/ 	.word	0x0001a760
        /*0954*/ 	.word	0x00000003
        /*0958*/ 	.word	0x00033450
        /*095c*/ 	.short	0x0101
        /*095e*/ 	.byte	0x3f
	.zero		1


	//   ....[62]....
        /*0960*/ 	.word	0x0001a7d0
        /*0964*/ 	.word	0x00000000
        /*0968*/ 	.word	0x00000000
        /*096c*/ 	.short	0x0101
        /*096e*/ 	.byte	0x3f
	.zero		1


	//   ....[63]....
        /*0970*/ 	.word	0x0001aa40
        /*0974*/ 	.word	0x00000000
        /*0978*/ 	.word	0x00033420
        /*097c*/ 	.short	0x010a
        /*097e*/ 	.byte	0x3f
	.zero		1


	//   ....[64]....
        /*0980*/ 	.word	0x0001ac30
        /*0984*/ 	.word	0x00000006
        /*0988*/ 	.word	0x00000000
        /*098c*/ 	.short	0x010a
        /*098e*/ 	.byte	0x3f
	.zero		1


	//   ....[65]....
        /*0990*/ 	.word	0x0001ac60
        /*0994*/ 	.word	0x00000007
        /*0998*/ 	.word	0x00000000
        /*099c*/ 	.short	0x010a
        /*099e*/ 	.byte	0x3f
	.zero		1


	//   ....[66]....
        /*09a0*/ 	.word	0x0001acb0
        /*09a4*/ 	.word	0x00000004
        /*09a8*/ 	.word	0x00033460
        /*09ac*/ 	.short	0x010a
        /*09ae*/ 	.byte	0x3f
	.zero		1


	//   ....[67]....
        /*09b0*/ 	.word	0x0001ad00
        /*09b4*/ 	.word	0x00000003
        /*09b8*/ 	.word	0x00033460
        /*09bc*/ 	.short	0x010a
        /*09be*/ 	.byte	0x3f
	.zero		1


	//   ....[68]....
        /*09c0*/ 	.word	0x0001ad40
        /*09c4*/ 	.word	0x00000004
        /*09c8*/ 	.word	0x00033480
        /*09cc*/ 	.short	0x010a
        /*09ce*/ 	.byte	0x3f
	.zero		1


	//   ....[69]....
        /*09d0*/ 	.word	0x0001ad60
        /*09d4*/ 	.word	0x00000003
        /*09d8*/ 	.word	0x00033480
        /*09dc*/ 	.short	0x010a
        /*09de*/ 	.byte	0x3f
	.zero		1


	//   ....[70]....
        /*09e0*/ 	.word	0x0001add0
        /*09e4*/ 	.word	0x00000003
        /*09e8*/ 	.word	0x00033400
        /*09ec*/ 	.short	0x010a
        /*09ee*/ 	.byte	0x3f
	.zero		1


	//   ....[71]....
        /*09f0*/ 	.word	0x0001ae20
        /*09f4*/ 	.word	0x00000003
        /*09f8*/ 	.word	0x00033430
        /*09fc*/ 	.short	0x010a
        /*09fe*/ 	.byte	0x3f
	.zero		1


	//   ....[72]....
        /*0a00*/ 	.word	0x0001ae80
        /*0a04*/ 	.word	0x00000008
        /*0a08*/ 	.word	0x00033430
        /*0a0c*/ 	.short	0x010a
        /*0a0e*/ 	.byte	0x3f
	.zero		1


	//   ....[73]....
        /*0a10*/ 	.word	0x0001aee0
        /*0a14*/ 	.word	0x00000008
        /*0a18*/ 	.word	0x00033450
        /*0a1c*/ 	.short	0x010a
        /*0a1e*/ 	.byte	0x3f
	.zero		1


	//   ....[74]....
        /*0a20*/ 	.word	0x0001af40
        /*0a24*/ 	.word	0x00000003
        /*0a28*/ 	.word	0x00033430
        /*0a2c*/ 	.short	0x010a
        /*0a2e*/ 	.byte	0x3f
	.zero		1


	//   ....[75]....
        /*0a30*/ 	.word	0x0001afa0
        /*0a34*/ 	.word	0x00000003
        /*0a38*/ 	.word	0x00033450
        /*0a3c*/ 	.short	0x010a
        /*0a3e*/ 	.byte	0x3f
	.zero		1


	//   ....[76]....
        /*0a40*/ 	.word	0x0001b000
        /*0a44*/ 	.word	0x00000003
        /*0a48*/ 	.word	0x00033430
        /*0a4c*/ 	.short	0x010a
        /*0a4e*/ 	.byte	0x3f
	.zero		1


	//   ....[77]....
        /*0a50*/ 	.word	0x0001b060
        /*0a54*/ 	.word	0x00000003
        /*0a58*/ 	.word	0x00033450
        /*0a5c*/ 	.short	0x010a
        /*0a5e*/ 	.byte	0x3f
	.zero		1


	//   ....[78]....
        /*0a60*/ 	.word	0x0001b0c0
        /*0a64*/ 	.word	0x00000007
        /*0a68*/ 	.word	0x00033450
        /*0a6c*/ 	.short	0x010a
        /*0a6e*/ 	.byte	0x3f
	.zero		1


	//   ....[79]....
        /*0a70*/ 	.word	0x0001b210
        /*0a74*/ 	.word	0x00000004
        /*0a78*/ 	.word	0x00033480
        /*0a7c*/ 	.short	0x010a
        /*0a7e*/ 	.byte	0x3f
	.zero		1


	//   ....[80]....
        /*0a80*/ 	.word	0x0001b260
        /*0a84*/ 	.word	0x00000004
        /*0a88*/ 	.word	0x00033440
        /*0a8c*/ 	.short	0x010a
        /*0a8e*/ 	.byte	0x3f
	.zero		1


	//   ....[81]....
        /*0a90*/ 	.word	0x0001b830
        /*0a94*/ 	.word	0x00000012
        /*0a98*/ 	.word	0x00033420
        /*0a9c*/ 	.short	0x010a
        /*0a9e*/ 	.byte	0x3f
	.zero		1


	//   ....[82]....
        /*0aa0*/ 	.word	0x0001b880
        /*0aa4*/ 	.word	0x00000006
        /*0aa8*/ 	.word	0x00033480
        /*0aac*/ 	.short	0x010a
        /*0aae*/ 	.byte	0x3f
	.zero		1


	//   ....[83]....
        /*0ab0*/ 	.word	0x0001b8d0
        /*0ab4*/ 	.word	0x00000006
        /*0ab8*/ 	.word	0x00033440
        /*0abc*/ 	.short	0x010a
        /*0abe*/ 	.byte	0x3f
	.zero		1


	//   ....[84]....
        /*0ac0*/ 	.word	0x0001b920
        /*0ac4*/ 	.word	0x00000003
        /*0ac8*/ 	.word	0x00033470
        /*0acc*/ 	.short	0x010a
        /*0ace*/ 	.byte	0x3f
	.zero		1


	//   ....[85]....
        /*0ad0*/ 	.word	0x0001b970
        /*0ad4*/ 	.word	0x00000003
        /*0ad8*/ 	.word	0x00033460
        /*0adc*/ 	.short	0x010a
        /*0ade*/ 	.byte	0x3f
	.zero		1


	//   ....[86]....
        /*0ae0*/ 	.word	0x0001b9c0
        /*0ae4*/ 	.word	0x00000003
        /*0ae8*/ 	.word	0x00033470
        /*0aec*/ 	.short	0x010a
        /*0aee*/ 	.byte	0x3f
	.zero		1


	//   ....[87]....
        /*0af0*/ 	.word	0x0001ba10
        /*0af4*/ 	.word	0x00000003
        /*0af8*/ 	.word	0x00033460
        /*0afc*/ 	.short	0x010a
        /*0afe*/ 	.byte	0x3f
	.zero		1


	//   ....[88]....
        /*0b00*/ 	.word	0x0001ba60
        /*0b04*/ 	.word	0x00000000
        /*0b08*/ 	.word	0x00033420
        /*0b0c*/ 	.short	0x010a
        /*0b0e*/ 	.byte	0x3f
	.zero		1


	//   ....[89]....
        /*0b10*/ 	.word	0x0001bc00
        /*0b14*/ 	.word	0x00000006
        /*0b18*/ 	.word	0x00000000
        /*0b1c*/ 	.short	0x010a
        /*0b1e*/ 	.byte	0x3f
	.zero		1


	//   ....[90]....
        /*0b20*/ 	.word	0x0001bc50
        /*0b24*/ 	.word	0x00000007
        /*0b28*/ 	.word	0x00000000
        /*0b2c*/ 	.short	0x010a
        /*0b2e*/ 	.byte	0x3f
	.zero		1


	//   ....[91]....
        /*0b30*/ 	.word	0x0001bca0
        /*0b34*/ 	.word	0x00000004
        /*0b38*/ 	.word	0x00033460
        /*0b3c*/ 	.short	0x010a
        /*0b3e*/ 	.byte	0x3f
	.zero		1


	//   ....[92]....
        /*0b40*/ 	.word	0x0001bcf0
        /*0b44*/ 	.word	0x00000003
        /*0b48*/ 	.word	0x00033460
        /*0b4c*/ 	.short	0x010a
        /*0b4e*/ 	.byte	0x3f
	.zero		1


	//   ....[93]....
        /*0b50*/ 	.word	0x0001bd40
        /*0b54*/ 	.word	0x00000004
        /*0b58*/ 	.word	0x00033480
        /*0b5c*/ 	.short	0x010a
        /*0b5e*/ 	.byte	0x3f
	.zero		1


	//----- nvinfo : EIATTR_NUM_MBARRIERS
	.align		4
.L_215:
        /*0b60*/ 	.byte	0x03, 0x38
        /*0b62*/ 	.short	0x0016


	//----- nvinfo : EIATTR_EXIT_INSTR_OFFSETS
	.align		4
        /*0b64*/ 	.byte	0x04, 0x1c
        /*0b66*/ 	.short	(.L_217 - .L_216)


	//   ....[0]....
.L_216:
        /*0b68*/ 	.word	0x00000a40


	//   ....[1]....
        /*0b6c*/ 	.word	0x00016520


	//   ....[2]....
        /*0b70*/ 	.word	0x0001adb0


	//----- nvinfo : EIATTR_MAX_THREADS
	.align		4
.L_217:
        /*0b74*/ 	.byte	0x04, 0x05
        /*0b76*/ 	.short	(.L_219 - .L_218)
.L_218:
        /*0b78*/ 	.word	0x00000180
        /*0b7c*/ 	.word	0x00000001
        /*0b80*/ 	.word	0x00000001


	//----- nvinfo : EIATTR_CRS_STACK_SIZE
	.align		4
.L_219:
        /*0b84*/ 	.byte	0x04, 0x1e
        /*0b86*/ 	.short	(.L_221 - .L_220)
.L_220:
        /*0b88*/ 	.word	0x00000000


	//----- nvinfo : EIATTR_CBANK_PARAM_SIZE
	.align		4
.L_221:
        /*0b8c*/ 	.byte	0x03, 0x19
        /*0b8e*/ 	.short	0x0af0


	//----- nvinfo : EIATTR_PARAM_CBANK
	.align		4
        /*0b90*/ 	.byte	0x04, 0x0a
        /*0b92*/ 	.short	(.L_223 - .L_222)
	.align		4
.L_222:
        /*0b94*/ 	.word	index@(.nv.constant0._ZN7cutlass13device_kernelIN5flash11enable_sm90INS1_16FlashAttnFwdSm90INS1_25CollectiveMainloopFwdSm90ILi2EN4cute5tupleIJNS5_1CILi1EEES8_S8_EEENS6_IJNS7_ILi128EEENS7_ILi160EEENS7_ILi192EEEEEELi192ENS_12float_e4m3_tEfNS_4arch4Sm90ELb0ELb1ELb0ELb0ELb0ELb0ELb0ELb1ELb1ELb1ELb0ELb0EEENS1_21CollectiveEpilogueFwdINS6_IJSA_SC_SB_EEES9_NS_10bfloat16_tESG_Li256ELb0ELb1ELb0ELb1EEENS1_30DynamicPersistentTileSchedulerILi256ELi128ELb0ELb1ELb1EEEEEEEEEvNT_6ParamsE)
        /*0b98*/ 	.short	0x0210
        /*0b9a*/ 	.short	0x0af0


	//----- nvinfo : EIATTR_SW_WAR
	.align		4
.L_223:
        /*0b9c*/ 	.byte	0x04, 0x36
        /*0b9e*/ 	.short	(.L_225 - .L_224)
.L_224:
        /*0ba0*/ 	.word	0x00000008
.L_225:


//--------------------- .nv.info._ZN7cutlass13device_kernelIN5flash11enable_sm90INS1_16FlashAttnFwdSm90INS1_25CollectiveMainloopFwdSm90ILi2EN4cute5tupleIJNS5_1CILi1EEES8_S8_EEENS6_IJNS7_ILi128EEENS7_ILi160EEENS7_ILi192EEEEEELi192ENS_12float_e4m3_tEfNS_4arch4Sm90ELb0ELb1ELb0ELb1ELb0ELb0ELb0ELb1ELb1ELb1ELb0ELb0EEENS1_21CollectiveEpilogueFwdINS6_IJSA_SC_SB_EEES9_NS_10bfloat16_tESG_Li256ELb1ELb1ELb0ELb1EEENS1_36VarlenDynamicPersistentTileSchedulerILi128ELi160ELi256ELi128ELb0ELb1ELb1ELb1ELb0ELb1EEEEEEEEEvNT_6ParamsE --------------------------
	.section	.nv.info._ZN7cutlass13device_kernelIN5flash11enable_sm90INS1_16FlashAttnFwdSm90INS1_25CollectiveMainloopFwdSm90ILi2EN4cute5tupleIJNS5_1CILi1EEES8_S8_EEENS6_IJNS7_ILi128EEENS7_ILi160EEENS7_ILi192EEEEEELi192ENS_12float_e4m3_tEfNS_4arch4Sm90ELb0ELb1ELb0ELb1ELb0ELb0ELb0ELb1ELb1ELb1ELb0ELb0EEENS1_21CollectiveEpilogueFwdINS6_IJSA_SC_SB_EEES9_NS_10bfloat16_tESG_Li256ELb1ELb1ELb0ELb1EEENS1_36VarlenDynamicPersistentTileSchedulerILi128ELi160ELi256ELi128ELb0ELb1ELb1ELb1ELb0ELb1EEEEEEEEEvNT_6ParamsE,"",@"SHT_CUDA_INFO"
	.sectionflags	@""
	.align	4


	//----- nvinfo : EIATTR_CUDA_API_VERSION
	.align		4
        /*0000*/ 	.byte	0x04, 0x37
        /*0002*/ 	.short	(.L_227 - .L_226)
.L_226:
        /*0004*/ 	.word	0x00000082


	//----- nvinfo : EIATTR_KPARAM_INFO
	.align		4
.L_227:
        /*0008*/ 	.byte	0x04, 0x17
        /*000a*/ 	.short	(.L_229 - .L_228)
.L_228:
        /*000c*/ 	.word	0x00000000
        /*0010*/ 	.short	0x0000
        /*0012*/ 	.short	0x0070
        /*0014*/ 	.byte	0x00, 0xf0, 0x01, 0x2a


	//----- nvinfo : EIATTR_SPARSE_MMA_MASK
	.align		4
.L_229:
        /*0018*/ 	.byte	0x03, 0x50
        /*001a*/ 	.short	0x0000


	//----- nvinfo : EIATTR_MAXREG_COUNT
	.align		4
        /*001c*/ 	.byte	0x03, 0x1b
        /*001e*/ 	.short	0x00a8


	//----- nvinfo : EIATTR_NUM_BARRIERS
	.align		4
        /*0020*/ 	.byte	0x02, 0x4c
        /*0022*/ 	.byte	0x10
	.zero		1


	//----- nvinfo : EIATTR_EXTERNS
	.align		4
        /*0024*/ 	.byte	0x04, 0x0f
        /*0026*/ 	.short	(.L_231 - .L_230)


	//   ....[0]....
	.align		4
.L_230:
        /*0028*/ 	.word	index@(__assertfail)


	//----- nvinfo : EIATTR_ANNOTATIONS
	.align		4
.L_231:
        /*002c*/ 	.byte	0x04, 0x55
        /*002e*/ 	.short	(.L_233 - .L_232)


	//   ....[0]....
.L_232:
        /* <DEDUP_REMOVED lines=29> */


	//----- nvinfo : EIATTR_MERCURY_ISA_VERSION
	.align		4
.L_233:
        /*01f0*/ 	.byte	0x03, 0x5f
        /*01f2*/ 	.short	0x0101


	//----- nvinfo : EIATTR_UNUSED_LOAD_BYTE_OFFSET
	.align		4
        /*01f4*/ 	.byte	0x04, 0x44
        /*01f6*/ 	.short	(.L_235 - .L_234)


	//   ....[0]....
.L_234:
        /*01f8*/ 	.word	0x00000a40
        /*01fc*/ 	.word	0x0000fff0


	//   ....[1]....
        /*0200*/ 	.word	0x00013a40
        /*0204*/ 	.word	0x0000fff0


	//----- nvinfo : EIATTR_INT_WARP_WIDE_INSTR_OFFSETS
	.align		4
.L_235:
        /*0208*/ 	.byte	0x04, 0x31
        /*020a*/ 	.short	(.L_237 - .L_236)


	//   ....[0]....
.L_236:
        /*020c*/ 	.word	0x00000130


	//   ....[1]....
        /*0210*/ 	.word	0x00000170


	//   ....[2]....
        /*0214*/ 	.word	0x000001e0


	//   ....[3]....
        /*0218*/ 	.word	0x00018530


	//   ....[4]....
        /*021c*/ 	.word	0x000185c0


	//   ....[5]....
        /*0220*/ 	.word	0x0001b2e0


	//   ....[6]....
        /*0224*/ 	.word	0x0001b370


	//----- nvinfo : EIATTR_COOP_GROUP_MASK_REGIDS
	.align		4
.L_237:
        /*0228*/ 	.byte	0x04, 0x29
        /*022a*/ 	.short	(.L_239 - .L_238)


	//   ....[0]....
.L_238:
        /*022c*/ 	.word	0xffffffff


	//   ....[1]....
        /*0230*/ 	.word	0xffffffff


	//   ....[2]....
        /*0234*/ 	.word	0xffffffff


	//   ....[3]....
        /*0238*/ 	.word	0xffffffff


	//   ....[4]....
        /*023c*/ 	.word	0xffffffff


	//   ....[5]....
        /*0240*/ 	.word	0xffffffff


	//   ....[6]....
        /*0244*/ 	.word	0xffffffff


	//   ....[7]....
        /*0248*/ 	.word	0xffffffff


	//   ....[8]....
        /*024c*/ 	.word	0xffffffff


	//   ....[9]....
        /*0250*/ 	.word	0xffffffff


	//   ....[10]....
        /*0254*/ 	.word	0xffffffff


	//   ....[11]....
        /*0258*/ 	.word	0xffffffff


	//   ....[12]....
        /*025c*/ 	.word	0xffffffff


	//   ....[13]....
        /*0260*/ 	.word	0xffffffff


	//   ....[14]....
        /*0264*/ 	.word	0xffffffff


	//   ....[15]....
        /*0268*/ 	.word	0xffffffff


	//   ....[16]....
        /*026c*/ 	.word	0xffffffff


	//   ....[17]....
        /*0270*/ 	.word	0xffffffff


	//   ....[18]....
        /*0274*/ 	.word	0xffffffff


	//   ....[19]....
        /*0278*/ 	.word	0xffffffff


	//   ....[20]....
        /*027c*/ 	.word	0xffffffff


	//   ....[21]....
        /*0280*/ 	.word	0xffffffff


	//   ....[22]....
        /*0284*/ 	.word	0xffffffff


	//   ....[23]....
        /*0288*/ 	.word	0xffffffff


	//   ....[24]....
        /*028c*/ 	.word	0xffffffff


	//   ....[25]....
        /*0290*/ 	.word	0xffffffff


	//   ....[26]....
        /*0294*/ 	.word	0xffffffff


	//   ....[27]....
        /*0298*/ 	.word	0xffffffff


	//   ....[28]....
        /*029c*/ 	.word	0xffffffff


	//   ....[29]....
        /*02a0*/ 	.word	0xffffffff


	//   ....[30]....
        /*02a4*/ 	.word	0xffffffff


	//   ....[31]....
        /*02a8*/ 	.word	0xffffffff


	//   ....[32]....
        /*02ac*/ 	.word	0xffffffff


	//   ....[33]....
        /*02b0*/ 	.word	0xffffffff


	//   ....[34]....
        /*02b4*/ 	.word	0xffffffff


	//   ....[35]....
        /*02b8*/ 	.word	0xffffffff


	//   ....[36]....
        /*02bc*/ 	.word	0xffffffff


	//   ....[37]....
        /*02c0*/ 	.word	0xffffffff


	//   ....[38]....
        /*02c4*/ 	.word	0xffffffff


	//   ....[39]....
        /*02c8*/ 	.word	0xffffffff


	//   ....[40]....
        /*02cc*/ 	.word	0xffffffff


	//   ....[41]....
        /*02d0*/ 	.word	0xffffffff


	//   ....[42]....
        /*02d4*/ 	.word	0xffffffff


	//   ....[43]....
        /*02d8*/ 	.word	0xffffffff


	//   ....[44]....
        /*02dc*/ 	.word	0xffffffff


	//   ....[45]....
        /*02e0*/ 	.word	0xffffffff


	//   ....[46]....
        /*02e4*/ 	.word	0xffffffff


	//   ....[47]....
        /*02e8*/ 	.word	0xffffffff


	//   ....[48]....
        /*02ec*/ 	.word	0xffffffff


	//   ....[49]....
        /*02f0*/ 	.word	0xffffffff


	//   ....[50]....
        /*02f4*/ 	.word	0xffffffff


	//   ....[51]....
        /*02f8*/ 	.word	0xffffffff


	//   ....[52]....
        /*02fc*/ 	.word	0xffffffff


	//   ....[53]....
        /*0300*/ 	.word	0xffffffff


	//   ....[54]....
        /*0304*/ 	.word	0xffffffff


	//   ....[55]....
        /*0308*/ 	.word	0xffffffff


	//   ....[56]....
        /*030c*/ 	.word	0xffffffff


	//   ....[57]....
        /*0310*/ 	.word	0xffffffff


	//   ....[58]....
        /*0314*/ 	.word	0xffffffff


	//   ....[59]....
        /*0318*/ 	.word	0xffffffff


	//   ....[60]....
        /*031c*/ 	.word	0xffffffff


	//   ....[61]....
        /*0320*/ 	.word	0xffffffff


	//   ....[62]....
        /*0324*/ 	.word	0xffffffff


	//   ....[63]....
        /*0328*/ 	.word	0xffffffff


	//   ....[64]....
        /*032c*/ 	.word	0xffffffff


	//   ....[65]....
        /*0330*/ 	.word	0xffffffff


	//   ....[66]....
        /*0334*/ 	.word	0xffffffff


	//   ....[67]....
        /*0338*/ 	.word	0xffffffff


	//   ....[68]....
        /*033c*/ 	.word	0xffffffff


	//   ....[69]....
        /*0340*/ 	.word	0xffffffff


	//   ....[70]....
        /*0344*/ 	.word	0xffffffff


	//   ....[71]....
        /*0348*/ 	.word	0xffffffff


	//   ....[72]....
        /*034c*/ 	.word	0xffffffff


	//   ....[73]....
        /*0350*/ 	.word	0xffffffff


	//   ....[74]....
        /*0354*/ 	.word	0xffffffff


	//   ....[75]....
        /*0358*/ 	.word	0xffffffff


	//   ....[76]....
        /*035c*/ 	.word	0xffffffff


	//   ....[77]....
        /*0360*/ 	.word	0xffffffff


	//   ....[78]....
        /*0364*/ 	.word	0xffffffff


	//   ....[79]....
        /*0368*/ 	.word	0xffffffff


	//   ....[80]....
        /*036c*/ 	.word	0xffffffff


	//   ....[81]....
        /*0370*/ 	.word	0xffffffff


	//   ....[82]....
        /*0374*/ 	.word	0xffffffff


	//   ....[83]....
        /*0378*/ 	.word	0xffffffff


	//   ....[84]....
        /*037c*/ 	.word	0xffffffff


	//   ....[85]....
        /*0380*/ 	.word	0xffffffff


	//   ....[86]....
        /*0384*/ 	.word	0xffffffff


	//   ....[87]....
        /*0388*/ 	.word	0xffffffff


	//   ....[88]....
        /*038c*/ 	.word	0xffffffff


	//   ....[89]....
        /*0390*/ 	.word	0xffffffff


	//   ....[90]....
        /*0394*/ 	.word	0xffffffff


	//   ....[91]....
        /*0398*/ 	.word	0xffffffff


	//   ....[92]....
        /*039c*/ 	.word	0xffffffff


	//   ....[93]....
        /*03a0*/ 	.word	0xffffffff


	//   ....[94]....
        /*03a4*/ 	.word	0xffffffff


	//   ....[95]....
        /*03a8*/ 	.word	0xffffffff


	//   ....[96]....
        /*03ac*/ 	.word	0xffffffff


	//   ....[97]....
        /*03b0*/ 	.word	0xffffffff


	//   ....[98]....
        /*03b4*/ 	.word	0xffffffff


	//   ....[99]....
        /*03b8*/ 	.word	0xffffffff


	//   ....[100]....
        /*03bc*/ 	.word	0xffffffff


	//   ....[101]....
        /*03c0*/ 	.word	0xffffffff


	//   ....[102]....
        /*03c4*/ 	.word	0xffffffff


	//   ....[103]....
        /*03c8*/ 	.word	0xffffffff


	//   ....[104]....
        /*03cc*/ 	.word	0xffffffff


	//   ....[105]....
        /*03d0*/ 	.word	0xffffffff


	//   ....[106]....
        /*03d4*/ 	.word	0xffffffff


	//   ....[107]....
        /*03d8*/ 	.word	0xffffffff


	//   ....[108]....
        /*03dc*/ 	.word	0xffffffff


	//   ....[109]....
        /*03e0*/ 	.word	0xffffffff


	//   ....[110]....
        /*03e4*/ 	.word	0xffffffff


	//   ....[111]....
        /*03e8*/ 	.word	0xffffffff


	//   ....[112]....
        /*03ec*/ 	.word	0xffffffff


	//   ....[113]....
        /*03f0*/ 	.word	0xffffffff


	//   ....[114]....
        /*03f4*/ 	.word	0xffffffff


	//   ....[115]....
        /*03f8*/ 	.word	0xffffffff


	//   ....[116]....
        /*03fc*/ 	.word	0xffffffff


	//   ....[117]....
        /*0400*/ 	.word	0xffffffff


	//   ....[118]....
        /*0404*/ 	.word	0xffffffff


	//   ....[119]....
        /*0408*/ 	.word	0xffffffff


	//   ....[120]....
        /*040c*/ 	.word	0xffffffff


	//   ....[121]....
        /*0410*/ 	.word	0xffffffff


	//   ....[122]....
        /*0414*/ 	.word	0xffffffff


	//   ....[123]....
        /*0418*/ 	.word	0xffffffff


	//   ....[124]....
        /*041c*/ 	.word	0xffffffff


	//   ....[125]....
        /*0420*/ 	.word	0xffffffff


	//   ....[126]....
        /*0424*/ 	.word	0xffffffff


	//   ....[127]....
        /*0428*/ 	.word	0xffffffff


	//   ....[128]....
        /*042c*/ 	.word	0xffffffff


	//   ....[129]....
        /*0430*/ 	.word	0xffffffff


	//   ....[130]....
        /*0434*/ 	.word	0xffffffff


	//   ....[131]....
        /*0438*/ 	.word	0xffffffff


	//   ....[132]....
        /*043c*/ 	.word	0xffffffff


	//   ....[133]....
        /*0440*/ 	.word	0xffffffff


	//   ....[134]....
        /*0444*/ 	.word	0xffffffff


	//   ....[135]....
        /*0448*/ 	.word	0xffffffff


	//   ....[136]....
        /*044c*/ 	.word	0xffffffff


	//   ....[137]....
        /*0450*/ 	.word	0xffffffff


	//   ....[138]....
        /*0454*/ 	.word	0xffffffff


	//   ....[139]....
        /*0458*/ 	.word	0xffffffff


	//   ....[140]....
        /*045c*/ 	.word	0xffffffff


	//   ....[141]....
        /*0460*/ 	.word	0xffffffff


	//   ....[142]....
        /*0464*/ 	.word	0xffffffff


	//   ....[143]....
        /*0468*/ 	.word	0xffffffff


	//   ....[144]....
        /*046c*/ 	.word	0xffffffff


	//   ....[145]....
        /*0470*/ 	.word	0x0500000f


	//   ....[146]....
        /*0474*/ 	.word	0x0500000f


	//   ....[147]....
        /*0478*/ 	.word	0x0500000f


	//   ....[148]....
        /*047c*/ 	.word	0x0500000f


	//   ....[149]....
        /*0480*/ 	.word	0x0500000f


	//   ....[150]....
        /*0484*/ 	.word	0x0500000f


	//   ....[151]....
        /*0488*/ 	.word	0x0500000f


	//   ....[152]....
        /*048c*/ 	.word	0x0500000f


	//   ....[153]....
        /*0490*/ 	.word	0x0500000f


	//   ....[154]....
        /*0494*/ 	.word	0x0500000f


	//----- nvinfo : EIATTR_COOP_GROUP_INSTR_OFFSETS
	.align		4
.L_239:
        /*0498*/ 	.byte	0x04, 0x28
        /*049a*/ 	.short	(.L_241 - .L_240)


	//   ....[0]....
.L_240:
        /*049c*/ 	.word	0x00000070


	//   ....[1]....
        /*04a0*/ 	.word	0x00000140


	//   ....[2]....
        /*04a4*/ 	.word	0x00000190


	//   ....[3]....
        /*04a8*/ 	.word	0x000003c0


	//   ....[4]....
        /*04ac*/ 	.word	0x00000520


	//   ....[5]....
        /*04b0*/ 	.word	0x00000640


	//   ....[6]....
        /*04b4*/ 	.word	0x000007a0


	//   ....[7]....
        /*04b8*/ 	.word	0x00001d20


	//   ....[8]....
        /*04bc*/ 	.word	0x00002d40


	//   ....[9]....
        /*04c0*/ 	.word	0x00003040


	//   ....[10]....
        /*04c4*/ 	.word	0x00004560


	//   ....[11]....
        /*04c8*/ 	.word	0x00004670


	//   ....[12]....
        /*04cc*/ 	.word	0x00005140


	//   ....[13]....
        /*04d0*/ 	.word	0x000051a0


	//   ....[14]....
        /*04d4*/ 	.word	0x00007520


	//   ....[15]....
        /*04d8*/ 	.word	0x00008540


	//   ....[16]....
        /*04dc*/ 	.word	0x00008d50


	//   ....[17]....
        /*04e0*/ 	.word	0x00008e60


	//   ....[18]....
        /*04e4*/ 	.word	0x000099a0


	//   ....[19]....
        /*04e8*/ 	.word	0x00009a00


	//   ....[20]....
        /*04ec*/ 	.word	0x0000c600


	//   ....[21]....
        /*04f0*/ 	.word	0x0000c610


	//   ....[22]....
        /*04f4*/ 	.word	0x0000c650


	//   ....[23]....
        /*04f8*/ 	.word	0x0000c660


	//   ....[24]....
        /*04fc*/ 	.word	0x0000f2a0


	//   ....[25]....
        /*0500*/ 	.word	0x000102c0


	//   ....[26]....
        /*0504*/ 	.word	0x00010ad0


	//   ....[27]....
        /*0508*/ 	.word	0x00010be0


	//   ....[28]....
        /*050c*/ 	.word	0x00011720


	//   ....[29]....
        /*0510*/ 	.word	0x00011780


	//   ....[30]....
        /*0514*/ 	.word	0x000130f0


	//   ....[31]....
        /*0518*/ 	.word	0x00013100


	//   ....[32]....
        /*051c*/ 	.word	0x00013130


	//   ....[33]....
        /*0520*/ 	.word	0x00013140


	//   ....[34]....
        /*0524*/ 	.word	0x000145b0


	//   ....[35]....
        /*0528*/ 	.word	0x000145e0


	//   ....[36]....
        /*052c*/ 	.word	0x00014610


	//   ....[37]....
        /*0530*/ 	.word	0x00014640


	//   ....[38]....
        /*0534*/ 	.word	0x00014670


	//   ....[39]....
        /*0538*/ 	.word	0x00014690


	//   ....[40]....
        /*053c*/ 	.word	0x000146a0


	//   ....[41]....
        /*0540*/ 	.word	0x000146b0


	//   ....[42]....
        /*0544*/ 	.word	0x000146e0


	//   ....[43]....
        /*0548*/ 	.word	0x000146f0


	//   ....[44]....
        /*054c*/ 	.word	0x00014700


	//   ....[45]....
        /*0550*/ 	.word	0x00014730


	//   ....[46]....
        /*0554*/ 	.word	0x00014760


	//   ....[47]....
        /*0558*/ 	.word	0x00014770


	//   ....[48]....
        /*055c*/ 	.word	0x000147a0


	//   ....[49]....
        /*0560*/ 	.word	0x000147b0


	//   ....[50]....
        /*0564*/ 	.word	0x000147c0


	//   ....[51]....
        /*0568*/ 	.word	0x000147f0


	//   ....[52]....
        /*056c*/ 	.word	0x00014820


	//   ....[53]....
        /*0570*/ 	.word	0x00014830


	//   ....[54]....
        /*0574*/ 	.word	0x00014840


	//   ....[55]....
        /*0578*/ 	.word	0x00014850


	//   ....[56]....
        /*057c*/ 	.word	0x00014880


	//   ....[57]....
        /*0580*/ 	.word	0x000148b0


	//   ....[58]....
        /*0584*/ 	.word	0x000148f0


	//   ....[59]....
        /*0588*/ 	.word	0x00014910


	//   ....[60]....
        /*058c*/ 	.word	0x00014940


	//   ....[61]....
        /*0590*/ 	.word	0x00014950


	//   ....[62]....
        /*0594*/ 	.word	0x00014960


	//   ....[63]....
        /*0598*/ 	.word	0x00014970


	//   ....[64]....
        /*059c*/ 	.word	0x00014990


	//   ....[65]....
        /*05a0*/ 	.word	0x000149d0


	//   ....[66]....
        /*05a4*/ 	.word	0x00014a00


	//   ....[67]....
        /*05a8*/ 	.word	0x00014a10


	//   ....[68]....
        /*05ac*/ 	.word	0x00014a20


	//   ....[69]....
        /*05b0*/ 	.word	0x00014a30


	//   ....[70]....
        /*05b4*/ 	.word	0x00014a40


	//   ....[71]....
        /*05b8*/ 	.word	0x00014a50


	//   ....[72]....
        /*05bc*/ 	.word	0x00014a60


	//   ....[73]....
        /*05c0*/ 	.word	0x00014a70


	//   ....[74]....
        /*05c4*/ 	.word	0x00014a80


	//   ....[75]....
        /*05c8*/ 	.word	0x00014a90


	//   ....[76]....
        /*05cc*/ 	.word	0x00014aa0


	//   ....[77]....
        /*05d0*/ 	.word	0x00014ab0


	//   ....[78]....
        /*05d4*/ 	.word	0x00014ac0


	//   ....[79]....
        /*05d8*/ 	.word	0x00014ad0


	//   ....[80]....
        /*05dc*/ 	.word	0x00014ae0


	//   ....[81]....
        /*05e0*/ 	.word	0x00014af0


	//   ....[82]....
        /*05e4*/ 	.word	0x000151d0


	//   ....[83]....
        /*05e8*/ 	.word	0x00015200


	//   ....[84]....
        /*05ec*/ 	.word	0x00015230


	//   ....[85]....
        /*05f0*/ 	.word	0x00015260


	//   ....[86]....
        /*05f4*/ 	.word	0x00015990


	//   ....[87]....
        /*05f8*/ 	.word	0x000159c0


	//   ....[88]....
        /*05fc*/ 	.word	0x00015ac0


	//   ....[89]....
        /*0600*/ 	.word	0x00015ae0


	//   ....[90]....
        /*0604*/ 	.word	0x00015be0


	//   ....[91]....
        /*0608*/ 	.word	0x00015c00


	//   ....[92]....
        /*060c*/ 	.word	0x00015d10


	//   ....[93]....
        /*0610*/ 	.word	0x00015d30


	//   ....[94]....
        /*0614*/ 	.word	0x00016640


	//   ....[95]....
        /*0618*/ 	.word	0x00016660


	//   ....[96]....
        /*061c*/ 	.word	0x00016760


	//   ....[97]....
        /*0620*/ 	.word	0x00016780


	//   ....[98]....
        /*0624*/ 	.word	0x00016880


	//   ....[99]....
        /*0628*/ 	.word	0x000168a0


	//   ....[100]....
        /*062c*/ 	.word	0x000169b0


	//   ....[101]....
        /*0630*/ 	.word	0x000169d0


	//   ....[102]....
        /*0634*/ 	.word	0x00016b70


	//   ....[103]....
        /*0638*/ 	.word	0x00016d40


	//   ....[104]....
        /*063c*/ 	.word	0x00016d70


	//   ....[105]....
        /*0640*/ 	.word	0x00016da0


	//   ....[106]....
        /*0644*/ 	.word	0x00016de0


	//   ....[107]....
        /*0648*/ 	.word	0x00016e10


	//   ....[108]....
        /*064c*/ 	.word	0x00016e50


	//   ....[109]....
        /*0650*/ 	.word	0x00016fe0


	//   ....[110]....
        /*0654*/ 	.word	0x00017010


	//   ....[111]....
        /*0658*/ 	.word	0x00017040


	//   ....[112]....
        /*065c*/ 	.word	0x00017070


	//   ....[113]....
        /*0660*/ 	.word	0x000170a0


	//   ....[114]....
        /*0664*/ 	.word	0x000170e0


	//   ....[115]....
        /*0668*/ 	.word	0x00017180


	//   ....[116]....
        /*066c*/ 	.word	0x00017210


	//   ....[117]....
        /*0670*/ 	.word	0x000172c0


	//   ....[118]....
        /*0674*/ 	.word	0x00018cc0


	//   ....[119]....
        /*0678*/ 	.word	0x00019a50


	//   ....[120]....
        /*067c*/ 	.word	0x00019a90


	//   ....[121]....
        /*0680*/ 	.word	0x00019b50


	//   ....[122]....
        /*0684*/ 	.word	0x00019b60


	//   ....[123]....
        /*0688*/ 	.word	0x00019bf0


	//   ....[124]....
        /*068c*/ 	.word	0x00019c00


	//   ....[125]....
        /*0690*/ 	.word	0x00019c10


	//   ....[126]....
        /*0694*/ 	.word	0x00019c20


	//   ....[127]....
        /*0698*/ 	.word	0x0001be70


	//   ....[128]....
        /*069c*/ 	.word	0x0001bea0


	//   ....[129]....
        /*06a0*/ 	.word	0x0001bed0


	//   ....[130]....
        /*06a4*/ 	.word	0x0001bf10


	//   ....[131]....
        /*06a8*/ 	.word	0x0001bf40


	//   ....[132]....
        /*06ac*/ 	.word	0x0001bf50


	//   ....[133]....
        /*06b0*/ 	.word	0x0001bf80


	//   ....[134]....
        /*06b4*/ 	.word	0x0001bf90


	//   ....[135]....
        /*06b8*/ 	.word	0x0001c0d0


	//   ....[136]....
        /*06bc*/ 	.word	0x0001c100


	//   ....[137]....
        /*06c0*/ 	.word	0x0001c130


	//   ....[138]....
        /*06c4*/ 	.word	0x0001c160


	//   ....[139]....
        /*06c8*/ 	.word	0x0001c190


	//   ....[140]....
        /*06cc*/ 	.word	0x0001c1d0


	//   ....[141]....
        /*06d0*/ 	.word	0x0001c260


	//   ....[142]....
        /*06d4*/ 	.word	0x0001c2f0


	//   ....[143]....
        /*06d8*/ 	.word	0x0001c360


	//   ....[144]....
        /*06dc*/ 	.word	0x0001c9f0


	//   ....[145]....
        /*06e0*/ 	.word	0x0001d090


	//   ....[146]....
        /*06e4*/ 	.word	0x0001d280


	//   ....[147]....
        /*06e8*/ 	.word	0x0001d2e0


	//   ....[148]....
        /*06ec*/ 	.word	0x0001d340


	//   ....[149]....
        /*06f0*/ 	.word	0x0001d440


	//   ....[150]....
        /*06f4*/ 	.word	0x0001d4a0


	//   ....[151]....
        /*06f8*/ 	.word	0x0001d5a0


	//   ....[152]....
        /*06fc*/ 	.word	0x0001d600


	//   ....[153]....
        /*0700*/ 	.word	0x0001d6e0


	//   ....[154]....
        /*0704*/ 	.word	0x0001da30


	//----- nvinfo : EIATTR_REG_RECONFIG
	.align		4
.L_241:
        /*0708*/ 	.byte	0x01, 0x54
	.zero		2


	//----- nvinfo : EIATTR_SYSCALL_OFFSETS
	.align		4
        /*070c*/ 	.byte	0x04, 0x46
        /*070e*/ 	.short	(.L_243 - .L_242)


	//   ....[0]....
.L_242:
        /*0710*/ 	.word	0x00001f00


	//   ....[1]....
        /*0714*/ 	.word	0x00018730


	//   ....[2]....
        /*0718*/ 	.word	0x000188a0


	//   ....[3]....
        /*071c*/ 	.word	0x000189f0


	//   ....[4]....
        /*0720*/ 	.word	0x00018b30


	//   ....[5]....
        /*0724*/ 	.word	0x000195d0


	//----- nvinfo : EIATTR_MBARRIER_INSTR_OFFSETS
	.align		4
.L_243:
        /*0728*/ 	.byte	0x04, 0x39
        /*072a*/ 	.short	(.L_245 - .L_244)


	//   ....[0]....
.L_244:
        /*072c*/ 	.word	0x00000270
        /*0730*/ 	.word	0x000000ff
        /*0734*/ 	.word	0x00033400
        /*0738*/ 	.short	0x0100
        /*073a*/ 	.byte	0x08
	.zero		1


	//   ....[1]....
        /*073c*/ 	.word	0x00000280
        /*0740*/ 	.word	0x000000ff
        /*0744*/ 	.word	0x00033420
        /*0748*/ 	.short	0x0100
        /*074a*/ 	.byte	0x08
	.zero		1


	//   ....[2]....
        /*074c*/ 	.word	0x00000370
        /*0750*/ 	.word	0x000000ff
        /*0754*/ 	.word	0x00033430
        /*0758*/ 	.short	0x0100
        /*075a*/ 	.byte	0x08
	.zero		1


	//   ....[3]....
        /*075c*/ 	.word	0x00000380
        /*0760*/ 	.word	0x000000ff
        /*0764*/ 	.word	0x00033440
        /*0768*/ 	.short	0x0100
        /*076a*/ 	.byte	0x08
	.zero		1


	//   ....[4]....
        /*076c*/ 	.word	0x00000390
        /*0770*/ 	.word	0x000000ff
        /*0774*/ 	.word	0x00033438
        /*0778*/ 	.short	0x0100
        /*077a*/ 	.byte	0x08
	.zero		1


	//   ....[5]....
        /*077c*/ 	.word	0x000003a0
        /*0780*/ 	.word	0x000000ff
        /*0784*/ 	.word	0x00033448
        /*0788*/ 	.short	0x0100
        /*078a*/ 	.byte	0x08
	.zero		1


	//   ....[6]....
        /*078c*/ 	.word	0x000004d0
        /*0790*/ 	.word	0x000000ff
        /*0794*/ 	.word	0x00033450
        /*0798*/ 	.short	0x0100
        /*079a*/ 	.byte	0x08
	.zero		1


	//   ....[7]....
        /*079c*/ 	.word	0x000004e0
        /*07a0*/ 	.word	0x000000ff
        /*07a4*/ 	.word	0x00033460
        /*07a8*/ 	.short	0x0100
        /*07aa*/ 	.byte	0x08
	.zero		1


	//   ....[8]....
        /*07ac*/ 	.word	0x000004f0
        /*07b0*/ 	.word	0x000000ff
        /*07b4*/ 	.word	0x00033458
        /*07b8*/ 	.short	0x0100
        /*07ba*/ 	.byte	0x08
	.zero		1


	//   ....[9]....
        /*07bc*/ 	.word	0x00000500
        /*07c0*/ 	.word	0x000000ff
        /*07c4*/ 	.word	0x00033468
        /*07c8*/ 	.short	0x0100
        /*07ca*/ 	.byte	0x08
	.zero		1


	//   ....[10]....
        /*07cc*/ 	.word	0x000005f0
        /*07d0*/ 	.word	0x000000ff
        /*07d4*/ 	.word	0x00033470
        /*07d8*/ 	.short	0x0100
        /*07da*/ 	.byte	0x06
	.zero		1


	//   ....[11]....
        /*07dc*/ 	.word	0x00000600
        /*07e0*/ 	.word	0x000000ff
        /*07e4*/ 	.word	0x00033480
        /*07e8*/ 	.short	0x0100
        /*07ea*/ 	.byte	0x06
	.zero		1


	//   ....[12]....
        /*07ec*/ 	.word	0x00000610
        /*07f0*/ 	.word	0x000000ff
        /*07f4*/ 	.word	0x00033478
        /*07f8*/ 	.short	0x0100
        /*07fa*/ 	.byte	0x06
	.zero		1


	//   ....[13]....
        /*07fc*/ 	.word	0x00000620
        /*0800*/ 	.word	0x000000ff
        /*0804*/ 	.word	0x00033488
        /*0808*/ 	.short	0x0100
        /*080a*/ 	.byte	0x06
	.zero		1


	//   ....[14]....
        /*080c*/ 	.word	0x00000750
        /*0810*/ 	.word	0x000000ff
        /*0814*/ 	.word	0x00033490
        /*0818*/ 	.short	0x0100
        /*081a*/ 	.byte	0x08
	.zero		1


	//   ....[15]....
        /*081c*/ 	.word	0x00000760
        /*0820*/ 	.word	0x000000ff
        /*0824*/ 	.word	0x000334a0
        /*0828*/ 	.short	0x0100
        /*082a*/ 	.byte	0x08
	.zero		1


	//   ....[16]....
        /*082c*/ 	.word	0x00000770
        /*0830*/ 	.word	0x000000ff
        /*0834*/ 	.word	0x00033498
        /*0838*/ 	.short	0x0100
        /*083a*/ 	.byte	0x08
	.zero		1


	//   ....[17]....
        /*083c*/ 	.word	0x00000780
        /*0840*/ 	.word	0x000000ff
        /*0844*/ 	.word	0x000334a8
        /*0848*/ 	.short	0x0100
        /*084a*/ 	.byte	0x08
	.zero		1


	//   ....[18]....
        /*084c*/ 	.word	0x000008b0
        /*0850*/ 	.word	0x000000ff
        /*0854*/ 	.word	0x000334b0
        /*0858*/ 	.short	0x0100
        /*085a*/ 	.byte	0x08
	.zero		1


	//   ....[19]....
        /*085c*/ 	.word	0x000008c0
        /*0860*/ 	.word	0x000000ff
        /*0864*/ 	.word	0x000334c0
        /*0868*/ 	.short	0x0100
        /*086a*/ 	.byte	0x08
	.zero		1


	//   ....[20]....
        /*086c*/ 	.word	0x000008d0
        /*0870*/ 	.word	0x000000ff
        /*0874*/ 	.word	0x000334b8
        /*0878*/ 	.short	0x0100
        /*087a*/ 	.byte	0x08
	.zero		1


	//   ....[21]....
        /*087c*/ 	.word	0x000008e0
        /*0880*/ 	.word	0x000000ff
        /*0884*/ 	.word	0x000334c8
        /*0888*/ 	.short	0x0100
        /*088a*/ 	.byte	0x08
	.zero		1


	//   ....[22]....
        /*088c*/ 	.word	0x00001f80
        /*0890*/ 	.word	0x000000ff
        /*0894*/ 	.word	0x00033400
        /*0898*/ 	.short	0x010a
        /*089a*/ 	.byte	0x29
	.zero		1


	//   ....[23]....
        /*089c*/ 	.word	0x00002000
        /*08a0*/ 	.word	0x00000005
        /*08a4*/ 	.word	0x00033430
        /*08a8*/ 	.short	0x010a
        /*08aa*/ 	.byte	0x3f
	.zero		1


	//   ....[24]....
        /*08ac*/ 	.word	0x00002080
        /*08b0*/ 	.word	0x00000005
        /*08b4*/ 	.word	0x00033430
        /*08b8*/ 	.short	0x010a
        /*08ba*/ 	.byte	0x3f
	.zero		1


	//   ....[25]....
        /*08bc*/ 	.word	0x00002e80
        /*08c0*/ 	.word	0x00000000
        /*08c4*/ 	.word	0x00000000
        /*08c8*/ 	.short	0x0101
        /*08ca*/ 	.byte	0x3f
	.zero		1


	//   ....[26]....
        /*08cc*/ 	.word	0x00006540
        /*08d0*/ 	.word	0x000000ff
        /*08d4*/ 	.word	0x00033430
        /*08d8*/ 	.short	0x010a
        /*08da*/ 	.byte	0x06
	.zero		1


	//   ....[27]....
        /*08dc*/ 	.word	0x00006580
        /*08e0*/ 	.word	0x000000ff
        /*08e4*/ 	.word	0x00033430
        /*08e8*/ 	.short	0x010a
        /*08ea*/ 	.byte	0x06
	.zero		1


	//   ....[28]....
        /*08ec*/ 	.word	0x00007190
        /*08f0*/ 	.word	0x000000ff
        /*08f4*/ 	.word	0x00033450
        /*08f8*/ 	.short	0x010a
        /*08fa*/ 	.byte	0x06
	.zero		1


	//   ....[29]....
        /*08fc*/ 	.word	0x000071d0
        /*0900*/ 	.word	0x000000ff
        /*0904*/ 	.word	0x00033450
        /*0908*/ 	.short	0x010a
        /*090a*/ 	.byte	0x06
	.zero		1


	//   ....[30]....
        /*090c*/ 	.word	0x00007570
        /*0910*/ 	.word	0x00000007
        /*0914*/ 	.word	0x00000000
        /*0918*/ 	.short	0x0101
        /*091a*/ 	.byte	0x3f
	.zero		1


	//   ....[31]....
        /*091c*/ 	.word	0x0000a770
        /*0920*/ 	.word	0x000000ff
        /*0924*/ 	.word	0x00000000
        /*0928*/ 	.short	0x0101
        /*092a*/ 	.byte	0x06
	.zero		1


	//   ....[32]....
        /*092c*/ 	.word	0x0000b350
        /*0930*/ 	.word	0x000000ff
        /*0934*/ 	.word	0x00033430
        /*0938*/ 	.short	0x010a
        /*093a*/ 	.byte	0x06
	.zero		1


	//   ....[33]....
        /*093c*/ 	.word	0x0000b390
        /*0940*/ 	.word	0x000000ff
        /*0944*/ 	.word	0x00033430
        /*0948*/ 	.short	0x010a
        /*094a*/ 	.byte	0x06
	.zero		1


	//   ....[34]....
        /*094c*/ 	.word	0x0000bfd0
        /*0950*/ 	.word	0x000000ff
        /*0954*/ 	.word	0x00033450
        /*0958*/ 	.short	0x010a
        /*095a*/ 	.byte	0x06
	.zero		1


	//   ....[35]....
        /*095c*/ 	.word	0x0000c010
        /*0960*/ 	.word	0x000000ff
        /*0964*/ 	.word	0x00033450
        /*0968*/ 	.short	0x010a
        /*096a*/ 	.byte	0x06
	.zero		1


	//   ....[36]....
        /*096c*/ 	.word	0x0000d770
        /*0970*/ 	.word	0x00000005
        /*0974*/ 	.word	0x00000000
        /*0978*/ 	.short	0x0101
        /*097a*/ 	.byte	0x3f
	.zero		1


	//   ....[37]....
        /*097c*/ 	.word	0x0000d920
        /*0980*/ 	.word	0x000000ff
        /*0984*/ 	.word	0x00000000
        /*0988*/ 	.short	0x0101
        /*098a*/ 	.byte	0x06
	.zero		1


	//   ....[38]....
        /*098c*/ 	.word	0x0000e290
        /*0990*/ 	.word	0x000000ff
        /*0994*/ 	.word	0x00033430
        /*0998*/ 	.short	0x010a
        /*099a*/ 	.byte	0x06
	.zero		1


	//   ....[39]....
        /*099c*/ 	.word	0x0000e2d0
        /*09a0*/ 	.word	0x000000ff
        /*09a4*/ 	.word	0x00033430
        /*09a8*/ 	.short	0x010a
        /*09aa*/ 	.byte	0x06
	.zero		1


	//   ....[40]....
        /*09ac*/ 	.word	0x0000ef10
        /*09b0*/ 	.word	0x000000ff
        /*09b4*/ 	.word	0x00033450
        /*09b8*/ 	.short	0x010a
        /*09ba*/ 	.byte	0x06
	.zero		1


	//   ....[41]....
        /*09bc*/ 	.word	0x0000ef50
        /*09c0*/ 	.word	0x000000ff
        /*09c4*/ 	.word	0x00033450
        /*09c8*/ 	.short	0x010a
        /*09ca*/ 	.byte	0x06
	.zero		1


	//   ....[42]....
        /*09cc*/ 	.word	0x0000f300
        /*09d0*/ 	.word	0x00000000
        /*09d4*/ 	.word	0x00000000
        /*09d8*/ 	.short	0x0101
        /*09da*/ 	.byte	0x3f
	.zero		1


	//   ....[43]....
        /*09dc*/ 	.word	0x000124f0
        /*09e0*/ 	.word	0x000000ff
        /*09e4*/ 	.word	0x00000000
        /*09e8*/ 	.short	0x0101
        /*09ea*/ 	.byte	0x06
	.zero		1


	//   ....[44]....
        /*09ec*/ 	.word	0x00012d70
        /*09f0*/ 	.word	0x000000ff
        /*09f4*/ 	.word	0x00033450
        /*09f8*/ 	.short	0x010a
        /*09fa*/ 	.byte	0x09
	.zero		1


	//   ....[45]....
        /*09fc*/ 	.word	0x00012db0
        /*0a00*/ 	.word	0x000000ff
        /*0a04*/ 	.word	0x00033450
        /*0a08*/ 	.short	0x010a
        /*0a0a*/ 	.byte	0x09
	.zero		1


	//   ....[46]....
        /*0a0c*/ 	.word	0x00013500
        /*0a10*/ 	.word	0x000000ff
        /*0a14*/ 	.word	0x00000000
        /*0a18*/ 	.short	0x0101
        /*0a1a*/ 	.byte	0x04
	.zero		1


	//   ....[47]....
        /*0a1c*/ 	.word	0x00015980
        /*0a20*/ 	.word	0x00000000
        /*0a24*/ 	.word	0x00000000
        /*0a28*/ 	.short	0x0101
        /*0a2a*/ 	.byte	0x3f
	.zero		1


	//   ....[48]....
        /*0a2c*/ 	.word	0x00018f20
        /*0a30*/ 	.word	0x00000004
        /*0a34*/ 	.word	0x00033480
        /*0a38*/ 	.short	0x010a
        /*0a3a*/ 	.byte	0x3f
	.zero		1


	//   ....[49]....
        /*0a3c*/ 	.word	0x00019190
        /*0a40*/ 	.word	0x00000004
        /*0a44*/ 	.word	0x00033440
        /*0a48*/ 	.short	0x010a
        /*0a4a*/ 	.byte	0x3f
	.zero		1


	//   ....[50]....
        /*0a4c*/ 	.word	0x00019d60
        /*0a50*/ 	.word	0x00000012
        /*0a54*/ 	.word	0x00033400
        /*0a58*/ 	.short	0x0107
        /*0a5a*/ 	.byte	0x3f
	.zero		1


	//   ....[51]....
        /*0a5c*/ 	.word	0x00019e60
        /*0a60*/ 	.word	0x00000012
        /*0a64*/ 	.word	0x00033400
        /*0a68*/ 	.short	0x0101
        /*0a6a*/ 	.byte	0x3f
	.zero		1


	//   ....[52]....
        /*0a6c*/ 	.word	0x00019e80
        /*0a70*/ 	.word	0x00000012
        /*0a74*/ 	.word	0x00033420
        /*0a78*/ 	.short	0x010a
        /*0a7a*/ 	.byte	0x3f
	.zero		1


	//   ....[53]....
        /*0a7c*/ 	.word	0x0001a180
        /*0a80*/ 	.word	0x00000006
        /*0a84*/ 	.word	0x00033480
        /*0a88*/ 	.short	0x010a
        /*0a8a*/ 	.byte	0x3f
	.zero		1


	//   ....[54]....
        /*0a8c*/ 	.word	0x0001a5d0
        /*0a90*/ 	.word	0x00000006
        /*0a94*/ 	.word	0x00033440
        /*0a98*/ 	.short	0x010a
        /*0a9a*/ 	.byte	0x3f
	.zero		1


	//   ....[55]....
        /*0a9c*/ 	.word	0x0001aa80
        /*0aa0*/ 	.word	0x00000003
        /*0aa4*/ 	.word	0x00033470
        /*0aa8*/ 	.short	0x010a
        /*0aaa*/ 	.byte	0x3f
	.zero		1


	//   ....[56]....
        /*0aac*/ 	.word	0x0001aaf0
        /*0ab0*/ 	.word	0x00000003
        /*0ab4*/ 	.word	0x00033460
        /*0ab8*/ 	.short	0x010a
        /*0aba*/ 	.byte	0x3f
	.zero		1


	//   ....[57]....
        /*0abc*/ 	.word	0x0001b1b0
        /*0ac0*/ 	.word	0x00000003
        /*0ac4*/ 	.word	0x00033450
        /*0ac8*/ 	.short	0x0101
        /*0aca*/ 	.byte	0x3f
	.zero		1


	//   ....[58]....
        /*0acc*/ 	.word	0x0001b230
        /*0ad0*/ 	.word	0x00000003
        /*0ad4*/ 	.word	0x00000000
        /*0ad8*/ 	.short	0x0101
        /*0ada*/ 	.byte	0x3f
	.zero		1


	//   ....[59]....
        /*0adc*/ 	.word	0x0001b460
        /*0ae0*/ 	.word	0x00000003
        /*0ae4*/ 	.word	0x00033470
        /*0ae8*/ 	.short	0x010a
        /*0aea*/ 	.byte	0x3f
	.zero		1


	//   ....[60]....
        /*0aec*/ 	.word	0x0001b4d0
        /*0af0*/ 	.word	0x00000003
        /*0af4*/ 	.word	0x00033460
        /*0af8*/ 	.short	0x010a
        /*0afa*/ 	.byte	0x3f
	.zero		1


	//   ....[61]....
        /*0afc*/ 	.word	0x0001bba0
        /*0b00*/ 	.word	0x00000003
        /*0b04*/ 	.word	0x00033450
        /*0b08*/ 	.short	0x0101
        /*0b0a*/ 	.byte	0x3f
	.zero		1


	//   ....[62]....
        /*0b0c*/ 	.word	0x0001bbf0
        /*0b10*/ 	.word	0x00000000
        /*0b14*/ 	.word	0x00000000
        /*0b18*/ 	.short	0x0101
        /*0b1a*/ 	.byte	0x3f
	.zero		1


	//   ....[63]....
        /*0b1c*/ 	.word	0x0001c970
        /*0b20*/ 	.word	0x00000000
        /*0b24*/ 	.word	0x00033420
        /*0b28*/ 	.short	0x010a
        /*0b2a*/ 	.byte	0x3f
	.zero		1


	//   ....[64]....
        /*0b2c*/ 	.word	0x0001cb60
        /*0b30*/ 	.word	0x00000006
        /*0b34*/ 	.word	0x00000000
        /*0b38*/ 	.short	0x010a
        /*0b3a*/ 	.byte	0x3f
	.zero		1


	//   ....[65]....
        /*0b3c*/ 	.word	0x0001cb90
        /*0b40*/ 	.word	0x00000007
        /*0b44*/ 	.word	0x00000000
        /*0b48*/ 	.short	0x010a
        /*0b4a*/ 	.byte	0x3f
	.zero		1


	//   ....[66]....
        /*0b4c*/ 	.word	0x0001cbe0
        /*0b50*/ 	.word	0x00000004
        /*0b54*/ 	.word	0x00033460
        /*0b58*/ 	.short	0x010a
        /*0b5a*/ 	.byte	0x3f
	.zero		1


	//   ....[67]....
        /*0b5c*/ 	.word	0x0001cc30
        /*0b60*/ 	.word	0x00000003
        /*0b64*/ 	.word	0x00033460
        /*0b68*/ 	.short	0x010a
        /*0b6a*/ 	.byte	0x3f
	.zero		1


	//   ....[68]....
        /*0b6c*/ 	.word	0x0001cc70
        /*0b70*/ 	.word	0x00000004
        /*0b74*/ 	.word	0x00033480
        /*0b78*/ 	.short	0x010a
        /*0b7a*/ 	.byte	0x3f
	.zero		1


	//   ....[69]....
        /*0b7c*/ 	.word	0x0001cc90
        /*0b80*/ 	.word	0x00000003
        /*0b84*/ 	.word	0x00033480
        /*0b88*/ 	.short	0x010a
        /*0b8a*/ 	.byte	0x3f
	.zero		1


	//   ....[70]....
        /*0b8c*/ 	.word	0x0001cd00
        /*0b90*/ 	.word	0x00000003
        /*0b94*/ 	.word	0x00033400
        /*0b98*/ 	.short	0x010a
        /*0b9a*/ 	.byte	0x3f
	.zero		1


	//   ....[71]....
        /*0b9c*/ 	.word	0x0001cd50
        /*0ba0*/ 	.word	0x00000005
        /*0ba4*/ 	.word	0x00033430
        /*0ba8*/ 	.short	0x010a
        /*0baa*/ 	.byte	0x3f
	.zero		1


	//   ....[72]....
        /*0bac*/ 	.word	0x0001cdb0
        /*0bb0*/ 	.word	0x00000008
        /*0bb4*/ 	.word	0x00033430
        /*0bb8*/ 	.short	0x010a
        /*0bba*/ 	.byte	0x3f
	.zero		1


	//   ....[73]....
        /*0bbc*/ 	.word	0x0001ce10
        /*0bc0*/ 	.word	0x00000008
        /*0bc4*/ 	.word	0x00033450
        /*0bc8*/ 	.short	0x010a
        /*0bca*/ 	.byte	0x3f
	.zero		1


	//   ....[74]....
        /*0bcc*/ 	.word	0x0001ce70
        /*0bd0*/ 	.word	0x00000003
        /*0bd4*/ 	.word	0x00033430
        /*0bd8*/ 	.short	0x010a
        /*0bda*/ 	.byte	0x3f
	.zero		1


	//   ....[75]....
        /*0bdc*/ 	.word	0x0001ced0
        /*0be0*/ 	.word	0x00000003
        /*0be4*/ 	.word	0x00033450
        /*0be8*/ 	.short	0x010a
        /*0bea*/ 	.byte	0x3f
	.zero		1


	//   ....[76]....
        /*0bec*/ 	.word	0x0001cf30
        /*0bf0*/ 	.word	0x00000003
        /*0bf4*/ 	.word	0x00033430
        /*0bf8*/ 	.short	0x010a
        /*0bfa*/ 	.byte	0x3f
	.zero		1


	//   ....[77]....
        /*0bfc*/ 	.word	0x0001cf90
        /*0c00*/ 	.word	0x00000003
        /*0c04*/ 	.word	0x00033450
        /*0c08*/ 	.short	0x010a
        /*0c0a*/ 	.byte	0x3f
	.zero		1


	//   ....[78]....
        /*0c0c*/ 	.word	0x0001cff0
        /*0c10*/ 	.word	0x00000007
        /*0c14*/ 	.word	0x00033450
        /*0c18*/ 	.short	0x010a
        /*0c1a*/ 	.byte	0x3f
	.zero		1


	//   ....[79]....
        /*0c1c*/ 	.word	0x0001d140
        /*0c20*/ 	.word	0x00000004
        /*0c24*/ 	.word	0x00033480
        /*0c28*/ 	.short	0x010a
        /*0c2a*/ 	.byte	0x3f
	.zero		1


	//   ....[80]....
        /*0c2c*/ 	.word	0x0001d190
        /*0c30*/ 	.word	0x00000004
        /*0c34*/ 	.word	0x00033440
        /*0c38*/ 	.short	0x010a
        /*0c3a*/ 	.byte	0x3f
	.zero		1


	//   ....[81]....
        /*0c3c*/ 	.word	0x0001d720
        /*0c40*/ 	.word	0x00000012
        /*0c44*/ 	.word	0x00033420
        /*0c48*/ 	.short	0x010a
        /*0c4a*/ 	.byte	0x3f
	.zero		1


	//   ....[82]....
        /*0c4c*/ 	.word	0x0001d770
        /*0c50*/ 	.word	0x00000006
        /*0c54*/ 	.word	0x00033480
        /*0c58*/ 	.short	0x010a
        /*0c5a*/ 	.byte	0x3f
	.zero		1


	//   ....[83]....
        /*0c5c*/ 	.word	0x0001d7c0
        /*0c60*/ 	.word	0x00000006
        /*0c64*/ 	.word	0x00033440
        /*0c68*/ 	.short	0x010a
        /*0c6a*/ 	.byte	0x3f
	.zero		1


	//   ....[84]....
        /*0c6c*/ 	.word	0x0001d810
        /*0c70*/ 	.word	0x00000003
        /*0c74*/ 	.word	0x00033470
        /*0c78*/ 	.short	0x010a
        /*0c7a*/ 	.byte	0x3f
	.zero		1


	//   ....[85]....
        /*0c7c*/ 	.word	0x0001d860
        /*0c80*/ 	.word	0x00000003
        /*0c84*/ 	.word	0x00033460
        /*0c88*/ 	.short	0x010a
        /*0c8a*/ 	.byte	0x3f
	.zero		1


	//   ....[86]....
        /*0c8c*/ 	.word	0x0001d8b0
        /*0c90*/ 	.word	0x00000003
        /*0c94*/ 	.word	0x00033470
        /*0c98*/ 	.short	0x010a
        /*0c9a*/ 	.byte	0x3f
	.zero		1


	//   ....[87]....
        /*0c9c*/ 	.word	0x0001d900
        /*0ca0*/ 	.word	0x00000003
        /*0ca4*/ 	.word	0x00033460
        /*0ca8*/ 	.short	0x010a
        /*0caa*/ 	.byte	0x3f
	.zero		1


	//   ....[88]....
        /*0cac*/ 	.word	0x0001d950
        /*0cb0*/ 	.word	0x00000000
        /*0cb4*/ 	.word	0x00033420
        /*0cb8*/ 	.short	0x010a
        /*0cba*/ 	.byte	0x3f
	.zero		1


	//   ....[89]....
        /*0cbc*/ 	.word	0x0001daf0
        /*0cc0*/ 	.word	0x00000006
        /*0cc4*/ 	.word	0x00000000
        /*0cc8*/ 	.short	0x010a
        /*0cca*/ 	.byte	0x3f
	.zero		1


	//   ....[90]....
        /*0ccc*/ 	.word	0x0001db40
        /*0cd0*/ 	.word	0x00000007
        /*0cd4*/ 	.word	0x00000000
        /*0cd8*/ 	.short	0x010a
        /*0cda*/ 	.byte	0x3f
	.zero		1


	//   ....[91]....
        /*0cdc*/ 	.word	0x0001db90
        /*0ce0*/ 	.word	0x00000004
        /*0ce4*/ 	.word	0x00033460
        /*0ce8*/ 	.short	0x010a
        /*0cea*/ 	.byte	0x3f
	.zero		1


	//   ....[92]....
        /*0cec*/ 	.word	0x0001dbe0
        /*0cf0*/ 	.word	0x00000003
        /*0cf4*/ 	.word	0x00033460
        /*0cf8*/ 	.short	0x010a
        /*0cfa*/ 	.byte	0x3f
	.zero		1


	//   ....[93]....
        /*0cfc*/ 	.word	0x0001dc30
        /*0d00*/ 	.word	0x00000004
        /*0d04*/ 	.word	0x00033480
        /*0d08*/ 	.short	0x010a
        /*0d0a*/ 	.byte	0x3f
	.zero		1


	//----- nvinfo : EIATTR_NUM_MBARRIERS
	.align		4
.L_245:
        /*0d0c*/ 	.byte	0x03, 0x38
        /*0d0e*/ 	.short	0x0016


	//----- nvinfo : EIATTR_EXIT_INSTR_OFFSETS
	.align		4
        /*0d10*/ 	.byte	0x04, 0x1c
        /*0d12*/ 	.short	(.L_247 - .L_246)


	//   ....[0]....
.L_246:
        /*0d14*/ 	.word	0x00000a80


	//   ....[1]....
        /*0d18*/ 	.word	0x00016b10


	//   ....[2]....
        /*0d1c*/ 	.word	0x0001cce0


	//----- nvinfo : EIATTR_MAX_THREADS
	.align		4
.L_247:
        /*0d20*/ 	.byte	0x04, 0x05
        /*0d22*/ 	.short	(.L_249 - .L_248)
.L_248:
        /*0d24*/ 	.word	0x00000180
        /*0d28*/ 	.word	0x00000001
        /*0d2c*/ 	.word	0x00000001


	//----- nvinfo : EIATTR_CRS_STACK_SIZE
	.align		4
.L_249:
        /*0d30*/ 	.byte	0x04, 0x1e
        /*0d32*/ 	.short	(.L_251 - .L_250)
.L_250:
        /*0d34*/ 	.word	0x00000000


	//----- nvinfo : EIATTR_CBANK_PARAM_SIZE
	.align		4
.L_251:
        /*0d38*/ 	.byte	0x03, 0x19
        /*0d3a*/ 	.short	0x0af0


	//----- nvinfo : EIATTR_PARAM_CBANK
	.align		4
        /*0d3c*/ 	.byte	0x04, 0x0a
        /*0d3e*/ 	.short	(.L_253 - .L_252)
	.align		4
.L_252:
        /*0d40*/ 	.word	index@(.nv.constant0._ZN7cutlass13device_kernelIN5flash11enable_sm90INS1_16FlashAttnFwdSm90INS1_25CollectiveMainloopFwdSm90ILi2EN4cute5tupleIJNS5_1CILi1EEES8_S8_EEENS6_IJNS7_ILi128EEENS7_ILi160EEENS7_ILi192EEEEEELi192ENS_12float_e4m3_tEfNS_4arch4Sm90ELb0ELb1ELb0ELb1ELb0ELb0ELb0ELb1ELb1ELb1ELb0ELb0EEENS1_21CollectiveEpilogueFwdINS6_IJSA_SC_SB_EEES9_NS_10bfloat16_tESG_Li256ELb1ELb1ELb0ELb1EEENS1_36VarlenDynamicPersistentTileSchedulerILi128ELi160ELi256ELi128ELb0ELb1ELb1ELb1ELb0ELb1EEEEEEEEEvNT_6ParamsE)
        /*0d44*/ 	.short	0x0210
        /*0d46*/ 	.short	0x0af0


	//----- nvinfo : EIATTR_SW_WAR
	.align		4
.L_253:
        /*0d48*/ 	.byte	0x04, 0x36
        /*0d4a*/ 	.short	(.L_255 - .L_254)
.L_254:
        /*0d4c*/ 	.word	0x00000008
.L_255:


//--------------------- .nv.info._ZN7cutlass13device_kernelIN5flash11enable_sm90INS1_16FlashAttnFwdSm90INS1_25CollectiveMainloopFwdSm90ILi2EN4cute5tupleIJNS5_1CILi1EEES8_S8_EEENS6_IJNS7_ILi128EEENS7_ILi160EEENS7_ILi192EEEEEELi192ENS_12float_e4m3_tEfNS_4arch4Sm90ELb0ELb1ELb0ELb1ELb0ELb1ELb0ELb1ELb1ELb1ELb0ELb0EEENS1_21CollectiveEpilogueFwdINS6_IJSA_SC_SB_EEES9_NS_10bfloat16_tESG_Li256ELb1ELb1ELb0ELb1EEENS1_36VarlenDynamicPersistentTileSchedulerILi128ELi160ELi256ELi128ELb0ELb1ELb1ELb1ELb0ELb1EEEEEEEEEvNT_6ParamsE --------------------------
	.section	.nv.info._ZN7cutlass13device_kernelIN5flash11enable_sm90INS1_16FlashAttnFwdSm90INS1_25CollectiveMainloopFwdSm90ILi2EN4cute5tupleIJNS5_1CILi1EEES8_S8_EEENS6_IJNS7_ILi128EEENS7_ILi160EEENS7_ILi192EEEEEELi192ENS_12float_e4m3_tEfNS_4arch4Sm90ELb0ELb1ELb0ELb1ELb0ELb1ELb0ELb1ELb1ELb1ELb0ELb0EEENS1_21CollectiveEpilogueFwdINS6_IJSA_SC_SB_EEES9_NS_10bfloat16_tESG_Li256ELb1ELb1ELb0ELb1EEENS1_36VarlenDynamicPersistentTileSchedulerILi128ELi160ELi256ELi128ELb0ELb1ELb1ELb1ELb0ELb1EEEEEEEEEvNT_6ParamsE,"",@"SHT_CUDA_INFO"
	.sectionflags	@""
	.align	4


	//----- nvinfo : EIATTR_CUDA_API_VERSION
	.align		4
        /*0000*/ 	.byte	0x04, 0x37
        /*0002*/ 	.short	(.L_257 - .L_256)
.L_256:
        /*0004*/ 	.word	0x00000082


	//----- nvinfo : EIATTR_KPARAM_INFO
	.align		4
.L_257:
        /*0008*/ 	.byte	0x04, 0x17
        /*000a*/ 	.short	(.L_259 - .L_258)
.L_258:
        /*000c*/ 	.word	0x00000000
        /*0010*/ 	.short	0x0000
        /*0012*/ 	.short	0x0070
        /*0014*/ 	.byte	0x00, 0xf0, 0x01, 0x2a


	//----- nvinfo : EIATTR_SPARSE_MMA_MASK
	.align		4
.L_259:
        /*0018*/ 	.byte	0x03, 0x50
        /*001a*/ 	.short	0x0000


	//----- nvinfo : EIATTR_MAXREG_COUNT
	.align		4
        /*001c*/ 	.byte	0x03, 0x1b
        /*001e*/ 	.short	0x00a8


	//----- nvinfo : EIATTR_NUM_BARRIERS
	.align		4
        /*0020*/ 	.byte	0x02, 0x4c
        /*0022*/ 	.byte	0x10
	.zero		1


	//----- nvinfo : EIATTR_EXTERNS
	.align		4
        /*0024*/ 	.byte	0x04, 0x0f
        /*0026*/ 	.short	(.L_261 - .L_260)


	//   ....[0]....
	.align		4
.L_260:
        /*0028*/ 	.word	index@(__assertfail)


	//----- nvinfo : EIATTR_ANNOTATIONS
	.align		4
.L_261:
        /*002c*/ 	.byte	0x04, 0x55
        /*002e*/ 	.short	(.L_263 - .L_262)


	//   ....[0]....
.L_262:
        /* <DEDUP_REMOVED lines=60> */
        /*03e4*/ 	.byte	0x20, 0x9a, 0x02, 0x00


	//----- nvinfo : EIATTR_MERCURY_ISA_VERSION
	.align		4
.L_263:
        /*03e8*/ 	.byte	0x03, 0x5f
        /*03ea*/ 	.short	0x0101


	//----- nvinfo : EIATTR_UNUSED_LOAD_BYTE_OFFSET
	.align		4
        /*03ec*/ 	.byte	0x04, 0x44
        /*03ee*/ 	.short	(.L_265 - .L_264)


	//   ....[0]....
.L_264:
        /*03f0*/ 	.word	0x00000b40
        /*03f4*/ 	.word	0x0000fff0


	//   ....[1]....
        /*03f8*/ 	.word	0x0001dae0
        /*03fc*/ 	.word	0x0000fff0


	//----- nvinfo : EIATTR_INT_WARP_WIDE_INSTR_OFFSETS
	.align		4
.L_265:
        /*0400*/ 	.byte	0x04, 0x31
        /*0402*/ 	.short	(.L_267 - .L_266)


	//   ....[0]....
.L_266:
        /*0404*/ 	.word	0x000001e0


	//   ....[1]....
        /*0408*/ 	.word	0x00000220


	//   ....[2]....
        /*040c*/ 	.word	0x00000290


	//   ....[3]....
        /*0410*/ 	.word	0x00023fc0


	//   ....[4]....
        /*0414*/ 	.word	0x00024050


	//   ....[5]....
        /*0418*/ 	.word	0x00026e70


	//   ....[6]....
        /*041c*/ 	.word	0x00026f00


	//----- nvinfo : EIATTR_COOP_GROUP_MASK_REGIDS
	.align		4
.L_267:
        /*0420*/ 	.byte	0x04, 0x29
        /*0422*/ 	.short	(.L_269 - .L_268)


	//   ....[0]....
.L_268:
        /*0424*/ 	.word	0xffffffff


	//   ....[1]....
        /*0428*/ 	.word	0xffffffff


	//   ....[2]....
        /*042c*/ 	.word	0xffffffff


	//   ....[3]....
        /*0430*/ 	.word	0xffffffff


	//   ....[4]....
        /*0434*/ 	.word	0xffffffff


	//   ....[5]....
        /*0438*/ 	.word	0xffffffff


	//   ....[6]....
        /*043c*/ 	.word	0xffffffff


	//   ....[7]....
        /*0440*/ 	.word	0xffffffff


	//   ....[8]....
        /*0444*/ 	.word	0xffffffff


	//   ....[9]....
        /*0448*/ 	.word	0xffffffff


	//   ....[10]....
        /*044c*/ 	.word	0xffffffff


	//   ....[11]....
        /*0450*/ 	.word	0xffffffff


	//   ....[12]....
        /*0454*/ 	.word	0xffffffff


	//   ....[13]....
        /*0458*/ 	.word	0xffffffff


	//   ....[14]....
        /*045c*/ 	.word	0xffffffff


	//   ....[15]....
        /*0460*/ 	.word	0xffffffff


	//   ....[16]....
        /*0464*/ 	.word	0xffffffff


	//   ....[17]....
        /*0468*/ 	.word	0xffffffff


	//   ....[18]....
        /*046c*/ 	.word	0xffffffff


	//   ....[19]....
        /*0470*/ 	.word	0xffffffff


	//   ....[20]....
        /*0474*/ 	.word	0xffffffff


	//   ....[21]....
        /*0478*/ 	.word	0xffffffff


	//   ....[22]....
        /*047c*/ 	.word	0xffffffff


	//   ....[23]....
        /*0480*/ 	.word	0xffffffff


	//   ....[24]....
        /*0484*/ 	.word	0xffffffff


	//   ....[25]....
        /*0488*/ 	.word	0xffffffff


	//   ....[26]....
        /*048c*/ 	.word	0xffffffff


	//   ....[27]....
        /*0490*/ 	.word	0xffffffff


	//   ....[28]....
        /*0494*/ 	.word	0xffffffff


	//   ....[29]....
        /*0498*/ 	.word	0xffffffff


	//   ....[30]....
        /*049c*/ 	.word	0xffffffff


	//   ....[31]....
        /*04a0*/ 	.word	0xffffffff


	//   ....[32]....
        /*04a4*/ 	.word	0xffffffff


	//   ....[33]....
        /*04a8*/ 	.word	0xffffffff


	//   ....[34]....
        /*04ac*/ 	.word	0xffffffff


	//   ....[35]....
        /*04b0*/ 	.word	0xffffffff


	//   ....[36]....
        /*04b4*/ 	.word	0xffffffff


	//   ....[37]....
        /*04b8*/ 	.word	0xffffffff


	//   ....[38]....
        /*04bc*/ 	.word	0xffffffff


	//   ....[39]....
        /*04c0*/ 	.word	0xffffffff


	//   ....[40]....
        /*04c4*/ 	.word	0xffffffff


	//   ....[41]....
        /*04c8*/ 	.word	0xffffffff


	//   ....[42]....
        /*04cc*/ 	.word	0xffffffff


	//   ....[43]....
        /*04d0*/ 	.word	0xffffffff


	//   ....[44]....
        /*04d4*/ 	.word	0xffffffff


	//   ....[45]....
        /*04d8*/ 	.word	0xffffffff


	//   ....[46]....
        /*04dc*/ 	.word	0xffffffff


	//   ....[47]....
        /*04e0*/ 	.word	0xffffffff


	//   ....[48]....
        /*04e4*/ 	.word	0xffffffff


	//   ....[49]....
        /*04e8*/ 	.word	0xffffffff


	//   ....[50]....
        /*04ec*/ 	.word	0xffffffff


	//   ....[51]....
        /*04f0*/ 	.word	0xffffffff


	//   ....[52]....
        /*04f4*/ 	.word	0xffffffff


	//   ....[53]....
        /*04f8*/ 	.word	0xffffffff


	//   ....[54]....
        /*04fc*/ 	.word	0xffffffff


	//   ....[55]....
        /*0500*/ 	.word	0xffffffff


	//   ....[56]....
        /*0504*/ 	.word	0xffffffff


	//   ....[57]....
        /*0508*/ 	.word	0xffffffff


	//   ....[58]....
        /*050c*/ 	.word	0xffffffff


	//   ....[59]....
        /*0510*/ 	.word	0xffffffff


	//   ....[60]....
        /*0514*/ 	.word	0xffffffff


	//   ....[61]....
        /*0518*/ 	.word	0xffffffff


	//   ....[62]....
        /*051c*/ 	.word	0xffffffff


	//   ....[63]....
        /*0520*/ 	.word	0xffffffff


	//   ....[64]....
        /*0524*/ 	.word	0xffffffff


	//   ....[65]....
        /*0528*/ 	.word	0xffffffff


	//   ....[66]....
        /*052c*/ 	.word	0xffffffff


	//   ....[67]....
        /*0530*/ 	.word	0xffffffff


	//   ....[68]....
        /*0534*/ 	.word	0xffffffff


	//   ....[69]....
        /*0538*/ 	.word	0xffffffff


	//   ....[70]....
        /*053c*/ 	.word	0xffffffff


	//   ....[71]....
        /*0540*/ 	.word	0xffffffff


	//   ....[72]....
        /*0544*/ 	.word	0xffffffff


	//   ....[73]....
        /*0548*/ 	.word	0xffffffff


	//   ....[74]....
        /*054c*/ 	.word	0xffffffff


	//   ....[75]....
        /*0550*/ 	.word	0xffffffff


	//   ....[76]....
        /*0554*/ 	.word	0xffffffff


	//   ....[77]....
        /*0558*/ 	.word	0xffffffff


	//   ....[78]....
        /*055c*/ 	.word	0xffffffff


	//   ....[79]....
        /*0560*/ 	.word	0xffffffff


	//   ....[80]....
        /*0564*/ 	.word	0xffffffff


	//   ....[81]....
        /*0568*/ 	.word	0xffffffff


	//   ....[82]....
        /*056c*/ 	.word	0xffffffff


	//   ....[83]....
        /*0570*/ 	.word	0xffffffff


	//   ....[84]....
        /*0574*/ 	.word	0xffffffff


	//   ....[85]....
        /*0578*/ 	.word	0xffffffff


	//   ....[86]....
        /*057c*/ 	.word	0xffffffff


	//   ....[87]....
        /*0580*/ 	.word	0xffffffff


	//   ....[88]....
        /*0584*/ 	.word	0xffffffff


	//   ....[89]....
        /*0588*/ 	.word	0xffffffff


	//   ....[90]....
        /*058c*/ 	.word	0xffffffff


	//   ....[91]....
        /*0590*/ 	.word	0xffffffff


	//   ....[92]....
        /*0594*/ 	.word	0xffffffff


	//   ....[93]....
        /*0598*/ 	.word	0xffffffff


	//   ....[94]....
        /*059c*/ 	.word	0xffffffff


	//   ....[95]....
        /*05a0*/ 	.word	0xffffffff


	//   ....[96]....
        /*05a4*/ 	.word	0xffffffff


	//   ....[97]....
        /*05a8*/ 	.word	0xffffffff


	//   ....[98]....
        /*05ac*/ 	.word	0xffffffff


	//   ....[99]....
        /*05b0*/ 	.word	0xffffffff


	//   ....[100]....
        /*05b4*/ 	.word	0xffffffff


	//   ....[101]....
        /*05b8*/ 	.word	0xffffffff


	//   ....[102]....
        /*05bc*/ 	.word	0xffffffff


	//   ....[103]....
        /*05c0*/ 	.word	0xffffffff


	//   ....[104]....
        /*05c4*/ 	.word	0xffffffff


	//   ....[105]....
        /*05c8*/ 	.word	0xffffffff


	//   ....[106]....
        /*05cc*/ 	.word	0xffffffff


	//   ....[107]....
        /*05d0*/ 	.word	0xffffffff


	//   ....[108]....
        /*05d4*/ 	.word	0xffffffff


	//   ....[109]....
        /*05d8*/ 	.word	0xffffffff


	//   ....[110]....
        /*05dc*/ 	.word	0xffffffff


	//   ....[111]....
        /*05e0*/ 	.word	0xffffffff


	//   ....[112]....
        /*05e4*/ 	.word	0xffffffff


	//   ....[113]....
        /*05e8*/ 	.word	0xffffffff


	//   ....[114]....
        /*05ec*/ 	.word	0xffffffff


	//   ....[115]....
        /*05f0*/ 	.word	0xffffffff


	//   ....[116]....
        /*05f4*/ 	.word	0xffffffff


	//   ....[117]....
        /*05f8*/ 	.word	0xffffffff


	//   ....[118]....
        /*05fc*/ 	.word	0xffffffff


	//   ....[119]....
        /*0600*/ 	.word	0xffffffff


	//   ....[120]....
        /*0604*/ 	.word	0xffffffff


	//   ....[121]....
        /*0608*/ 	.word	0xffffffff


	//   ....[122]....
        /*060c*/ 	.word	0xffffffff


	//   ....[123]....
        /*0610*/ 	.word	0xffffffff


	//   ....[124]....
        /*0614*/ 	.word	0xffffffff


	//   ....[125]....
        /*0618*/ 	.word	0xffffffff


	//   ....[126]....
        /*061c*/ 	.word	0xffffffff


	//   ....[127]....
        /*0620*/ 	.word	0xffffffff


	//   ....[128]....
        /*0624*/ 	.word	0xffffffff


	//   ....[129]....
        /*0628*/ 	.word	0xffffffff


	//   ....[130]....
        /*062c*/ 	.word	0xffffffff


	//   ....[131]....
        /*0630*/ 	.word	0xffffffff


	//   ....[132]....
        /*0634*/ 	.word	0xffffffff


	//   ....[133]....
        /*0638*/ 	.word	0xffffffff


	//   ....[134]....
        /*063c*/ 	.word	0xffffffff


	//   ....[135]....
        /*0640*/ 	.word	0xffffffff


	//   ....[136]....
        /*0644*/ 	.word	0xffffffff


	//   ....[137]....
        /*0648*/ 	.word	0xffffffff


	//   ....[138]....
        /*064c*/ 	.word	0xffffffff


	//   ....[139]....
        /*0650*/ 	.word	0xffffffff


	//   ....[140]....
        /*0654*/ 	.word	0xffffffff


	//   ....[141]....
        /*0658*/ 	.word	0xffffffff


	//   ....[142]....
        /*065c*/ 	.word	0xffffffff


	//   ....[143]....
        /*0660*/ 	.word	0xffffffff


	//   ....[144]....
        /*0664*/ 	.word	0xffffffff


	//   ....[145]....
        /*0668*/ 	.word	0xffffffff


	//   ....[146]....
        /*066c*/ 	.word	0xffffffff


	//   ....[147]....
        /*0670*/ 	.word	0xffffffff


	//   ....[148]....
        /*0674*/ 	.word	0xffffffff


	//   ....[149]....
        /*0678*/ 	.word	0xffffffff


	//   ....[150]....
        /*067c*/ 	.word	0xffffffff


	//   ....[151]....
        /*0680*/ 	.word	0xffffffff


	//   ....[152]....
        /*0684*/ 	.word	0xffffffff


	//   ....[153]....
        /*0688*/ 	.word	0xffffffff


	//   ....[154]....
        /*068c*/ 	.word	0x0500000f


	//   ....[155]....
        /*0690*/ 	.word	0x0500000f


	//   ....[156]....
        /*0694*/ 	.word	0x0500000f


	//   ....[157]....
        /*0698*/ 	.word	0x0500000f


	//   ....[158]....
        /*069c*/ 	.word	0x0500000f


	//   ....[159]....
        /*06a0*/ 	.word	0x0500000f


	//   ....[160]....
        /*06a4*/ 	.word	0x0500000f


	//   ....[161]....
        /*06a8*/ 	.word	0x0500000f


	//   ....[162]....
        /*06ac*/ 	.word	0x0500000f


	//   ....[163]....
        /*06b0*/ 	.word	0x0500000f


	//   ....[164]....
        /*06b4*/ 	.word	0x0500000f


	//   ....[165]....
        /*06b8*/ 	.word	0x0500000f


	//   ....[166]....
        /*06bc*/ 	.word	0x0500000f


	//   ....[167]....
        /*06c0*/ 	.word	0x0500000f


	//   ....[168]....
        /*06c4*/ 	.word	0x0500000f


	//   ....[169]....
        /*06c8*/ 	.word	0x0500000f


	//   ....[170]....
        /*06cc*/ 	.word	0x0500000f


	//   ....[171]....
        /*06d0*/ 	.word	0x0500000f


	//   ....[172]....
        /*06d4*/ 	.word	0x0500000f


	//   ....[173]....
        /*06d8*/ 	.word	0x0500000f


	//   ....[174]....
        /*06dc*/ 	.word	0x0500000f


	//   ....[175]....
        /*06e0*/ 	.word	0x0500000f


	//   ....[176]....
        /*06e4*/ 	.word	0x0500000f


	//   ....[177]....
        /*06e8*/ 	.word	0x0500000f


	//   ....[178]....
        /*06ec*/ 	.word	0x0500000f


	//   ....[179]....
        /*06f0*/ 	.word	0x0500000f


	//   ....[180]....
        /*06f4*/ 	.word	0x0500000f


	//   ....[181]....
        /*06f8*/ 	.word	0x0500000f


	//   ....[182]....
        /*06fc*/ 	.word	0x0500000f


	//   ....[183]....
        /*0700*/ 	.word	0x0500000f


	//   ....[184]....
        /*0704*/ 	.word	0x0500000f


	//   ....[185]....
        /*0708*/ 	.word	0x0500000f


	//   ....[186]....
        /*070c*/ 	.word	0x0500000f


	//   ....[187]....
        /*0710*/ 	.word	0x0500000f


	//   ....[188]....
        /*0714*/ 	.word	0x0500000f


	//   ....[189]....
        /*0718*/ 	.word	0x0500000f


	//----- nvinfo : EIATTR_COOP_GROUP_INSTR_OFFSETS
	.align		4
.L_269:
        /*071c*/ 	.byte	0x04, 0x28
        /*071e*/ 	.short	(.L_271 - .L_270)


	//   ....[0]....
.L_270:
        /*0720*/ 	.word	0x000000c0


	//   ....[1]....
        /*0724*/ 	.word	0x000001f0


	//   ....[2]....
        /*0728*/ 	.word	0x00000240


	//   ....[3]....
        /*072c*/ 	.word	0x00000470


	//   ....[4]....
        /*0730*/ 	.word	0x000005d0


	//   ....[5]....
        /*0734*/ 	.word	0x000006f0


	//   ....[6]....
        /*0738*/ 	.word	0x00000850


	//   ....[7]....
        /*073c*/ 	.word	0x00004d10


	//   ....[8]....
        /*0740*/ 	.word	0x00005440


	//   ....[9]....
        /*0744*/ 	.word	0x00005450


	//   ....[10]....
        /*0748*/ 	.word	0x00005460


	//   ....[11]....
        /*074c*/ 	.word	0x00005470


	//   ....[12]....
        /*0750*/ 	.word	0x00008b20


	//   ....[13]....
        /*0754*/ 	.word	0x00008b30


	//   ....[14]....
        /*0758*/ 	.word	0x00008b40


	//   ....[15]....
        /*075c*/ 	.word	0x00008b50


	//   ....[16]....
        /*0760*/ 	.word	0x0000cde0


	//   ....[17]....
        /*0764*/ 	.word	0x0000d080


	//   ....[18]....
        /*0768*/ 	.word	0x0000e510


	//   ....[19]....
        /*076c*/ 	.word	0x0000e630


	//   ....[20]....
        /*0770*/ 	.word	0x0000f1a0


	//   ....[21]....
        /*0774*/ 	.word	0x0000f1f0


	//   ....[22]....
        /*0778*/ 	.word	0x00011540


	//   ....[23]....
        /*077c*/ 	.word	0x000125c0


	//   ....[24]....
        /*0780*/ 	.word	0x00012e10


	//   ....[25]....
        /*0784*/ 	.word	0x00012f20


	//   ....[26]....
        /*0788*/ 	.word	0x00013a60


	//   ....[27]....
        /*078c*/ 	.word	0x00013ab0


	//   ....[28]....
        /*0790*/ 	.word	0x00016690


	//   ....[29]....
        /*0794*/ 	.word	0x000166a0


	//   ....[30]....
        /*0798*/ 	.word	0x000166e0


	//   ....[31]....
        /*079c*/ 	.word	0x000166f0


	//   ....[32]....
        /*07a0*/ 	.word	0x00019300


	//   ....[33]....
        /*07a4*/ 	.word	0x0001a350


	//   ....[34]....
        /*07a8*/ 	.word	0x0001aba0


	//   ....[35]....
        /*07ac*/ 	.word	0x0001acb0


	//   ....[36]....
        /*07b0*/ 	.word	0x0001b7f0


	//   ....[37]....
        /*07b4*/ 	.word	0x0001b840


	//   ....[38]....
        /*07b8*/ 	.word	0x0001d190


	//   ....[39]....
        /*07bc*/ 	.word	0x0001d1a0


	//   ....[40]....
        /*07c0*/ 	.word	0x0001d1d0


	//   ....[41]....
        /*07c4*/ 	.word	0x0001d1e0


	//   ....[42]....
        /*07c8*/ 	.word	0x0001e660


	//   ....[43]....
        /*07cc*/ 	.word	0x0001e690


	//   ....[44]....
        /*07d0*/ 	.word	0x0001e6c0


	//   ....[45]....
        /*07d4*/ 	.word	0x0001e6f0


	//   ....[46]....
        /*07d8*/ 	.word	0x0001e720


	//   ....[47]....
        /*07dc*/ 	.word	0x0001e750


	//   ....[48]....
        /*07e0*/ 	.word	0x0001e760


	//   ....[49]....
        /*07e4*/ 	.word	0x0001e770


	//   ....[50]....
        /*07e8*/ 	.word	0x0001e780


	//   ....[51]....
        /*07ec*/ 	.word	0x0001e790


	//   ....[52]....
        /*07f0*/ 	.word	0x0001e7a0


	//   ....[53]....
        /*07f4*/ 	.word	0x0001e7d0


	//   ....[54]....
        /*07f8*/ 	.word	0x0001e850


	//   ....[55]....
        /*07fc*/ 	.word	0x0001e890


	//   ....[56]....
        /*0800*/ 	.word	0x0001e8a0


	//   ....[57]....
        /*0804*/ 	.word	0x0001e8d0


	//   ....[58]....
        /*0808*/ 	.word	0x0001e900


	//   ....[59]....
        /*080c*/ 	.word	0x0001e910


	//   ....[60]....
        /*0810*/ 	.word	0x0001e920


	//   ....[61]....
        /*0814*/ 	.word	0x0001e930


	//   ....[62]....
        /*0818*/ 	.word	0x0001e940


	//   ....[63]....
        /*081c*/ 	.word	0x0001e970


	//   ....[64]....
        /*0820*/ 	.word	0x0001e9a0


	//   ....[65]....
        /*0824*/ 	.word	0x0001e9b0


	//   ....[66]....
        /*0828*/ 	.word	0x0001e9c0


	//   ....[67]....
        /*082c*/ 	.word	0x0001e9f0


	//   ....[68]....
        /*0830*/ 	.word	0x0001ea20


	//   ....[69]....
        /*0834*/ 	.word	0x0001ea30


	//   ....[70]....
        /*0838*/ 	.word	0x0001ea40


	//   ....[71]....
        /*083c*/ 	.word	0x0001ea60


	//   ....[72]....
        /*0840*/ 	.word	0x0001ea90


	//   ....[73]....
        /*0844*/ 	.word	0x0001eaa0


	//   ....[74]....
        /*0848*/ 	.word	0x0001eab0


	//   ....[75]....
        /*084c*/ 	.word	0x0001eac0


	//   ....[76]....
        /*0850*/ 	.word	0x0001ead0


	//   ....[77]....
        /*0854*/ 	.word	0x0001eae0


	//   ....[78]....
        /*0858*/ 	.word	0x0001eaf0


	//   ....[79]....
        /*085c*/ 	.word	0x0001eb00


	//   ....[80]....
        /*0860*/ 	.word	0x0001eb10


	//   ....[81]....
        /*0864*/ 	.word	0x0001eb20


	//   ....[82]....
        /*0868*/ 	.word	0x0001eb30


	//   ....[83]....
        /*086c*/ 	.word	0x0001eb40


	//   ....[84]....
        /*0870*/ 	.word	0x0001eb50


	//   ....[85]....
        /*0874*/ 	.word	0x0001eb60


	//   ....[86]....
        /*0878*/ 	.word	0x0001eb70


	//   ....[87]....
        /*087c*/ 	.word	0x0001eb80


	//   ....[88]....
        /*0880*/ 	.word	0x0001eba0


	//   ....[89]....
        /*0884*/ 	.word	0x0001ebb0


	//   ....[90]....
        /*0888*/ 	.word	0x0001f2a0


	//   ....[91]....
        /*088c*/ 	.word	0x0001f2d0


	//   ....[92]....
        /*0890*/ 	.word	0x0001f350


	//   ....[93]....
        /*0894*/ 	.word	0x0001f3a0


	//   ....[94]....
        /*0898*/ 	.word	0x0001fa80


	//   ....[95]....
        /*089c*/ 	.word	0x0001fab0


	//   ....[96]....
        /*08a0*/ 	.word	0x0001fbe0


	//   ....[97]....
        /*08a4*/ 	.word	0x0001fc00


	//   ....[98]....
        /*08a8*/ 	.word	0x0001fd00


	//   ....[99]....
        /*08ac*/ 	.word	0x0001fd20


	//   ....[100]....
        /*08b0*/ 	.word	0x0001fe30


	//   ....[101]....
        /*08b4*/ 	.word	0x0001fe50


	//   ....[102]....
        /*08b8*/ 	.word	0x00020790


	//   ....[103]....
        /*08bc*/ 	.word	0x000207c0


	//   ....[104]....
        /*08c0*/ 	.word	0x000208e0


	//   ....[105]....
        /*08c4*/ 	.word	0x00020900


	//   ....[106]....
        /*08c8*/ 	.word	0x00020a00


	//   ....[107]....
        /*08cc*/ 	.word	0x00020a20


	//   ....[108]....
        /*08d0*/ 	.word	0x00020b30


	//   ....[109]....
        /*08d4*/ 	.word	0x00020b50


	//   ....[110]....
        /*08d8*/ 	.word	0x00020cf0


	//   ....[111]....
        /*08dc*/ 	.word	0x00020ed0


	//   ....[112]....
        /*08e0*/ 	.word	0x00020f00


	//   ....[113]....
        /*08e4*/ 	.word	0x00020f30


	//   ....[114]....
        /*08e8*/ 	.word	0x00020f60


	//   ....[115]....
        /*08ec*/ 	.word	0x00020f90


	//   ....[116]....
        /*08f0*/ 	.word	0x00020fc0


	//   ....[117]....
        /*08f4*/ 	.word	0x00021130


	//   ....[118]....
        /*08f8*/ 	.word	0x00021160


	//   ....[119]....
        /*08fc*/ 	.word	0x00021190


	//   ....[120]....
        /*0900*/ 	.word	0x000211c0


	//   ....[121]....
        /*0904*/ 	.word	0x000211f0


	//   ....[122]....
        /*0908*/ 	.word	0x00021220


	//   ....[123]....
        /*090c*/ 	.word	0x000212c0


	//   ....[124]....
        /*0910*/ 	.word	0x00021320


	//   ....[125]....
        /*0914*/ 	.word	0x000213b0


	//   ....[126]....
        /*0918*/ 	.word	0x00022600


	//   ....[127]....
        /*091c*/ 	.word	0x00024760


	//   ....[128]....
        /*0920*/ 	.word	0x00025550


	//   ....[129]....
        /*0924*/ 	.word	0x00025570


	//   ....[130]....
        /*0928*/ 	.word	0x000255d0


	//   ....[131]....
        /*092c*/ 	.word	0x00025650


	//   ....[132]....
        /*0930*/ 	.word	0x000256e0


	//   ....[133]....
        /*0934*/ 	.word	0x000256f0


	//   ....[134]....
        /*0938*/ 	.word	0x00025740


	//   ....[135]....
        /*093c*/ 	.word	0x00025780


	//   ....[136]....
        /*0940*/ 	.word	0x000279c0


	//   ....[137]....
        /*0944*/ 	.word	0x000279f0


	//   ....[138]....
        /*0948*/ 	.word	0x00027a30


	//   ....[139]....
        /*094c*/ 	.word	0x00027a60


	//   ....[140]....
        /*0950*/ 	.word	0x00027a90


	//   ....[141]....
        /*0954*/ 	.word	0x00027ac0


	//   ....[142]....
        /*0958*/ 	.word	0x00027af0


	//   ....[143]....
        /*095c*/ 	.word	0x00027b20


	//   ....[144]....
        /*0960*/ 	.word	0x00027ca0


	//   ....[145]....
        /*0964*/ 	.word	0x00027cd0


	//   ....[146]....
        /*0968*/ 	.word	0x00027d00


	//   ....[147]....
        /*096c*/ 	.word	0x00027d30


	//   ....[148]....
        /*0970*/ 	.word	0x00027d60


	//   ....[149]....
        /*0974*/ 	.word	0x00027d90


	//   ....[150]....
        /*0978*/ 	.word	0x00027e50


	//   ....[151]....
        /*097c*/ 	.word	0x00027e70


	//   ....[152]....
        /*0980*/ 	.word	0x00027ee0


	//   ....[153]....
        /*0984*/ 	.word	0x000285c0


	//   ....[154]....
        /*0988*/ 	.word	0x00028970


	//   ....[155]....
        /*098c*/ 	.word	0x000289c0


	//   ....[156]....
        /*0990*/ 	.word	0x00028a10


	//   ....[157]....
        /*0994*/ 	.word	0x00028a60


	//   ....[158]....
        /*0998*/ 	.word	0x00028b30


	//   ....[159]....
        /*099c*/ 	.word	0x00028b80


	//   ....[160]....
        /*09a0*/ 	.word	0x00028bd0


	//   ....[161]....
        /*09a4*/ 	.word	0x00028c20


	//   ....[162]....
        /*09a8*/ 	.word	0x00029030


	//   ....[163]....
        /*09ac*/ 	.word	0x00029320


	//   ....[164]....
        /*09b0*/ 	.word	0x00029530


	//   ....[165]....
        /*09b4*/ 	.word	0x00029580


	//   ....[166]....
        /*09b8*/ 	.word	0x000295e0


	//   ....[167]....
        /*09bc*/ 	.word	0x000296f0


	//   ....[168]....
        /*09c0*/ 	.word	0x00029750


	//   ....[169]....
        /*09c4*/ 	.word	0x00029860


	//   ....[170]....
        /*09c8*/ 	.word	0x000298c0


	//   ....[171]....
        /*09cc*/ 	.word	0x000299a0


	//   ....[172]....
        /*09d0*/ 	.word	0x00029cc0


	//   ....[173]....
        /*09d4*/ 	.word	0x00029d60


	//   ....[174]....
        /*09d8*/ 	.word	0x00029e80


	//   ....[175]....
        /*09dc*/ 	.word	0x00029f00


	//   ....[176]....
        /*09e0*/ 	.word	0x00029f80


	//   ....[177]....
        /*09e4*/ 	.word	0x0002a000


	//   ....[178]....
        /*09e8*/ 	.word	0x0002a080


	//   ....[179]....
        /*09ec*/ 	.word	0x0002a110


	//   ....[180]....
        /*09f0*/ 	.word	0x0002a1b0


	//   ....[181]....
        /*09f4*/ 	.word	0x0002a260


	//   ....[182]....
        /*09f8*/ 	.word	0x0002a2e0


	//   ....[183]....
        /*09fc*/ 	.word	0x0002a360


	//   ....[184]....
        /*0a00*/ 	.word	0x0002a3e0


	//   ....[185]....
        /*0a04*/ 	.word	0x0002a470


	//   ....[186]....
        /*0a08*/ 	.word	0x0002a4f0


	//   ....[187]....
        /*0a0c*/ 	.word	0x0002a590


	//   ....[188]....
        /*0a10*/ 	.word	0x0002a620


	//   ....[189]....
        /*0a14*/ 	.word	0x0002a750


	//----- nvinfo : EIATTR_REG_RECONFIG
	.align		4
.L_271:
        /*0a18*/ 	.byte	0x01, 0x54
	.zero		2


	//----- nvinfo : EIATTR_SYSCALL_OFFSETS
	.align		4
        /*0a1c*/ 	.byte	0x04, 0x46
        /*0a1e*/ 	.short	(.L_273 - .L_272)


	//   ....[0]....
.L_272:
        /*0a20*/ 	.word	0x00002030


	//   ....[1]....
        /*0a24*/ 	.word	0x000021f0


	//   ....[2]....
        /*0a28*/ 	.word	0x00004ec0


	//   ....[3]....
        /*0a2c*/ 	.word	0x00005200


	//   ....[4]....
        /*0a30*/ 	.word	0x000241c0


	//   ....[5]....
        /*0a34*/ 	.word	0x00024360


	//   ....[6]....
        /*0a38*/ 	.word	0x000244c0


	//   ....[7]....
        /*0a3c*/ 	.word	0x00024600


	//   ....[8]....
        /*0a40*/ 	.word	0x000250c0


	//----- nvinfo : EIATTR_MBARRIER_INSTR_OFFSETS
	.align		4
.L_273:
        /*0a44*/ 	.byte	0x04, 0x39
        /*0a46*/ 	.short	(.L_275 - .L_274)


	//   ....[0]....
.L_274:
        /*0a48*/ 	.word	0x00000320
        /*0a4c*/ 	.word	0x000000ff
        /*0a50*/ 	.word	0x00033400
        /*0a54*/ 	.short	0x0100
        /*0a56*/ 	.byte	0x08
	.zero		1


	//   ....[1]....
        /*0a58*/ 	.word	0x00000330
        /*0a5c*/ 	.word	0x000000ff
        /*0a60*/ 	.word	0x00033420
        /*0a64*/ 	.short	0x0100
        /*0a66*/ 	.byte	0x08
	.zero		1


	//   ....[2]....
        /*0a68*/ 	.word	0x00000420
        /*0a6c*/ 	.word	0x000000ff
        /*0a70*/ 	.word	0x00033430
        /*0a74*/ 	.short	0x0100
        /*0a76*/ 	.byte	0x08
	.zero		1


	//   ....[3]....
        /*0a78*/ 	.word	0x00000430
        /*0a7c*/ 	.word	0x000000ff
        /*0a80*/ 	.word	0x00033440
        /*0a84*/ 	.short	0x0100
        /*0a86*/ 	.byte	0x08
	.zero		1


	//   ....[4]....
        /*0a88*/ 	.word	0x00000440
        /*0a8c*/ 	.word	0x000000ff
        /*0a90*/ 	.word	0x00033438
        /*0a94*/ 	.short	0x0100
        /*0a96*/ 	.byte	0x08
	.zero		1


	//   ....[5]....
        /*0a98*/ 	.word	0x00000450
        /*0a9c*/ 	.word	0x000000ff
        /*0aa0*/ 	.word	0x00033448
        /*0aa4*/ 	.short	0x0100
        /*0aa6*/ 	.byte	0x08
	.zero		1


	//   ....[6]....
        /*0aa8*/ 	.word	0x00000580
        /*0aac*/ 	.word	0x000000ff
        /*0ab0*/ 	.word	0x00033450
        /*0ab4*/ 	.short	0x0100
        /*0ab6*/ 	.byte	0x08
	.zero		1


	//   ....[7]....
        /*0ab8*/ 	.word	0x00000590
        /*0abc*/ 	.word	0x000000ff
        /*0ac0*/ 	.word	0x00033460
        /*0ac4*/ 	.short	0x0100
        /*0ac6*/ 	.byte	0x08
	.zero		1


	//   ....[8]....
        /*0ac8*/ 	.word	0x000005a0
        /*0acc*/ 	.word	0x000000ff
        /*0ad0*/ 	.word	0x00033458
        /*0ad4*/ 	.short	0x0100
        /*0ad6*/ 	.byte	0x08
	.zero		1


	//   ....[9]....
        /*0ad8*/ 	.word	0x000005b0
        /*0adc*/ 	.word	0x000000ff
        /*0ae0*/ 	.word	0x00033468
        /*0ae4*/ 	.short	0x0100
        /*0ae6*/ 	.byte	0x08
	.zero		1


	//   ....[10]....
        /*0ae8*/ 	.word	0x000006a0
        /*0aec*/ 	.word	0x000000ff
        /*0af0*/ 	.word	0x00033470
        /*0af4*/ 	.short	0x0100
        /*0af6*/ 	.byte	0x06
	.zero		1


	//   ....[11]....
        /*0af8*/ 	.word	0x000006b0
        /*0afc*/ 	.word	0x000000ff
        /*0b00*/ 	.word	0x00033480
        /*0b04*/ 	.short	0x0100
        /*0b06*/ 	.byte	0x06
	.zero		1


	//   ....[12]....
        /*0b08*/ 	.word	0x000006c0
        /*0b0c*/ 	.word	0x000000ff
        /*0b10*/ 	.word	0x00033478
        /*0b14*/ 	.short	0x0100
        /*0b16*/ 	.byte	0x06
	.zero		1


	//   ....[13]....
        /*0b18*/ 	.word	0x000006d0
        /*0b1c*/ 	.word	0x000000ff
        /*0b20*/ 	.word	0x00033488
        /*0b24*/ 	.short	0x0100
        /*0b26*/ 	.byte	0x06
	.zero		1


	//   ....[14]....
        /*0b28*/ 	.word	0x00000800
        /*0b2c*/ 	.word	0x000000ff
        /*0b30*/ 	.word	0x00033490
        /*0b34*/ 	.short	0x0100
        /*0b36*/ 	.byte	0x08
	.zero		1


	//   ....[15]....
        /*0b38*/ 	.word	0x00000810
        /*0b3c*/ 	.word	0x000000ff
        /*0b40*/ 	.word	0x000334a0
        /*0b44*/ 	.short	0x0100
        /*0b46*/ 	.byte	0x08
	.zero		1


	//   ....[16]....
        /*0b48*/ 	.word	0x00000820
        /*0b4c*/ 	.word	0x000000ff
        /*0b50*/ 	.word	0x00033498
        /*0b54*/ 	.short	0x0100
        /*0b56*/ 	.byte	0x08
	.zero		1


	//   ....[17]....
        /*0b58*/ 	.word	0x00000830
        /*0b5c*/ 	.word	0x000000ff
        /*0b60*/ 	.word	0x000334a8
        /*0b64*/ 	.short	0x0100
        /*0b66*/ 	.byte	0x08
	.zero		1


	//   ....[18]....
        /*0b68*/ 	.word	0x00000960
        /*0b6c*/ 	.word	0x000000ff
        /*0b70*/ 	.word	0x000334b0
        /*0b74*/ 	.short	0x0100
        /*0b76*/ 	.byte	0x08
	.zero		1


	//   ....[19]....
        /*0b78*/ 	.word	0x00000970
        /*0b7c*/ 	.word	0x000000ff
        /*0b80*/ 	.word	0x000334c0
        /*0b84*/ 	.short	0x0100
        /*0b86*/ 	.byte	0x08
	.zero		1


	//   ....[20]....
        /*0b88*/ 	.word	0x00000980
        /*0b8c*/ 	.word	0x000000ff
        /*0b90*/ 	.word	0x000334b8
        /*0b94*/ 	.short	0x0100
        /*0b96*/ 	.byte	0x08
	.zero		1


	//   ....[21]....
        /*0b98*/ 	.word	0x00000990
        /*0b9c*/ 	.word	0x000000ff
        /*0ba0*/ 	.word	0x000334c8
        /*0ba4*/ 	.short	0x0100
        /*0ba6*/ 	.byte	0x08
	.zero		1


	//   ....[22]....
        /*0ba8*/ 	.word	0x00003bd0
        /*0bac*/ 	.word	0x00000040
        /*0bb0*/ 	.word	0x000334b0
        /*0bb4*/ 	.short	0x010a
        /*0bb6*/ 	.byte	0x3f
	.zero		1


	//   ....[23]....
        /*0bb8*/ 	.word	0x00004140
        /*0bbc*/ 	.word	0x00000003
        /*0bc0*/ 	.word	0x00000000
        /*0bc4*/ 	.short	0x0101
        /*0bc6*/ 	.byte	0x3f
	.zero		1


	//   ....[24]....
        /*0bc8*/ 	.word	0x00004f60
        /*0bcc*/ 	.word	0x00000003
        /*0bd0*/ 	.word	0x00033400
        /*0bd4*/ 	.short	0x010a
        /*0bd6*/ 	.byte	0x3f
	.zero		1


	//   ....[25]....
        /*0bd8*/ 	.word	0x00004fb0
        /*0bdc*/ 	.word	0x00000003
        /*0be0*/ 	.word	0x00033400
        /*0be4*/ 	.short	0x010a
        /*0be6*/ 	.byte	0x3f
	.zero		1


	//   ....[26]....
        /*0be8*/ 	.word	0x000059e0
        /*0bec*/ 	.word	0x000000ff
        /*0bf0*/ 	.word	0x00033400
        /*0bf4*/ 	.short	0x010a
        /*0bf6*/ 	.byte	0x27
	.zero		1


	//   ....[27]....
        /*0bf8*/ 	.word	0x00008f80
        /*0bfc*/ 	.word	0x000000ff
        /*0c00*/ 	.word	0x00033400
        /*0c04*/ 	.short	0x010a
        /*0c06*/ 	.byte	0x27
	.zero		1


	//   ....[28]....
        /*0c08*/ 	.word	0x0000c010
        /*0c0c*/ 	.word	0x00000005
        /*0c10*/ 	.word	0x00033430
        /*0c14*/ 	.short	0x010a
        /*0c16*/ 	.byte	0x3f
	.zero		1


	//   ....[29]....
        /*0c18*/ 	.word	0x0000c080
        /*0c1c*/ 	.word	0x00000005
        /*0c20*/ 	.word	0x00033430
        /*0c24*/ 	.short	0x010a
        /*0c26*/ 	.byte	0x3f
	.zero		1


	//   ....[30]....
        /*0c28*/ 	.word	0x0000cec0
        /*0c2c*/ 	.word	0x00000000
        /*0c30*/ 	.word	0x00000000
        /*0c34*/ 	.short	0x0101
        /*0c36*/ 	.byte	0x3f
	.zero		1


	//   ....[31]....
        /*0c38*/ 	.word	0x000105a0
        /*0c3c*/ 	.word	0x000000ff
        /*0c40*/ 	.word	0x00033430
        /*0c44*/ 	.short	0x010a
        /*0c46*/ 	.byte	0x06
	.zero		1


	//   ....[32]....
        /*0c48*/ 	.word	0x000105e0
        /*0c4c*/ 	.word	0x000000ff
        /*0c50*/ 	.word	0x00033430
        /*0c54*/ 	.short	0x010a
        /*0c56*/ 	.byte	0x06
	.zero		1


	//   ....[33]....
        /*0c58*/ 	.word	0x000111f0
        /*0c5c*/ 	.word	0x000000ff
        /*0c60*/ 	.word	0x00033450
        /*0c64*/ 	.short	0x010a
        /*0c66*/ 	.byte	0x06
	.zero		1


	//   ....[34]....
        /*0c68*/ 	.word	0x00011230
        /*0c6c*/ 	.word	0x000000ff
        /*0c70*/ 	.word	0x00033450
        /*0c74*/ 	.short	0x010a
        /*0c76*/ 	.byte	0x06
	.zero		1


	//   ....[35]....
        /*0c78*/ 	.word	0x000115c0
        /*0c7c*/ 	.word	0x00000007
        /*0c80*/ 	.word	0x00000000
        /*0c84*/ 	.short	0x0101
        /*0c86*/ 	.byte	0x3f
	.zero		1


	//   ....[36]....
        /*0c88*/ 	.word	0x00014810
        /*0c8c*/ 	.word	0x000000ff
        /*0c90*/ 	.word	0x00000000
        /*0c94*/ 	.short	0x0101
        /*0c96*/ 	.byte	0x06
	.zero		1


	//   ....[37]....
        /*0c98*/ 	.word	0x000153e0
        /*0c9c*/ 	.word	0x000000ff
        /*0ca0*/ 	.word	0x00033430
        /*0ca4*/ 	.short	0x010a
        /*0ca6*/ 	.byte	0x05
	.zero		1


	//   ....[38]....
        /*0ca8*/ 	.word	0x00015420
        /*0cac*/ 	.word	0x000000ff
        /*0cb0*/ 	.word	0x00033430
        /*0cb4*/ 	.short	0x010a
        /*0cb6*/ 	.byte	0x05
	.zero		1


	//   ....[39]....
        /*0cb8*/ 	.word	0x00016060
        /*0cbc*/ 	.word	0x000000ff
        /*0cc0*/ 	.word	0x00033450
        /*0cc4*/ 	.short	0x010a
        /*0cc6*/ 	.byte	0x06
	.zero		1


	//   ....[40]....
        /*0cc8*/ 	.word	0x000160a0
        /*0ccc*/ 	.word	0x000000ff
        /*0cd0*/ 	.word	0x00033450
        /*0cd4*/ 	.short	0x010a
        /*0cd6*/ 	.byte	0x06
	.zero		1


	//   ....[41]....
        /*0cd8*/ 	.word	0x00017780
        /*0cdc*/ 	.word	0x00000005
        /*0ce0*/ 	.word	0x00000000
        /*0ce4*/ 	.short	0x0101
        /*0ce6*/ 	.byte	0x3f
	.zero		1


	//   ....[42]....
        /*0ce8*/ 	.word	0x00017990
        /*0cec*/ 	.word	0x000000ff
        /*0cf0*/ 	.word	0x00000000
        /*0cf4*/ 	.short	0x0101
        /*0cf6*/ 	.byte	0x06
	.zero		1


	//   ....[43]....
        /*0cf8*/ 	.word	0x00018300
        /*0cfc*/ 	.word	0x000000ff
        /*0d00*/ 	.word	0x00033430
        /*0d04*/ 	.short	0x010a
        /*0d06*/ 	.byte	0x05
	.zero		1


	//   ....[44]....
        /*0d08*/ 	.word	0x00018340
        /*0d0c*/ 	.word	0x000000ff
        /*0d10*/ 	.word	0x00033430
        /*0d14*/ 	.short	0x010a
        /*0d16*/ 	.byte	0x05
	.zero		1


	//   ....[45]....
        /*0d18*/ 	.word	0x00018f80
        /*0d1c*/ 	.word	0x000000ff
        /*0d20*/ 	.word	0x00033450
        /*0d24*/ 	.short	0x010a
        /*0d26*/ 	.byte	0x06
	.zero		1


	//   ....[46]....
        /*0d28*/ 	.word	0x00018fc0
        /*0d2c*/ 	.word	0x000000ff
        /*0d30*/ 	.word	0x00033450
        /*0d34*/ 	.short	0x010a
        /*0d36*/ 	.byte	0x06
	.zero		1


	//   ....[47]....
        /*0d38*/ 	.word	0x00019360
        /*0d3c*/ 	.word	0x00000000
        /*0d40*/ 	.word	0x00000000
        /*0d44*/ 	.short	0x0101
        /*0d46*/ 	.byte	0x3f
	.zero		1


	//   ....[48]....
        /*0d48*/ 	.word	0x0001c5a0
        /*0d4c*/ 	.word	0x000000ff
        /*0d50*/ 	.word	0x00000000
        /*0d54*/ 	.short	0x0101
        /*0d56*/ 	.byte	0x06
	.zero		1


	//   ....[49]....
        /*0d58*/ 	.word	0x0001ce20
        /*0d5c*/ 	.word	0x000000ff
        /*0d60*/ 	.word	0x00033450
        /*0d64*/ 	.short	0x010a
        /*0d66*/ 	.byte	0x0c
	.zero		1


	//   ....[50]....
        /*0d68*/ 	.word	0x0001ce60
        /*0d6c*/ 	.word	0x000000ff
        /*0d70*/ 	.word	0x00033450
        /*0d74*/ 	.short	0x010a
        /*0d76*/ 	.byte	0x0c
	.zero		1


	//   ....[51]....
        /*0d78*/ 	.word	0x0001d550
        /*0d7c*/ 	.word	0x000000ff
        /*0d80*/ 	.word	0x00000000
        /*0d84*/ 	.short	0x0101
        /*0d86*/ 	.byte	0x04
	.zero		1


	//   ....[52]....
        /*0d88*/ 	.word	0x0001fa90
        /*0d8c*/ 	.word	0x000000ff
        /*0d90*/ 	.word	0x00000000
        /*0d94*/ 	.short	0x0101
        /*0d96*/ 	.byte	0x04
	.zero		1


	//   ....[53]....
        /*0d98*/ 	.word	0x000226f0
        /*0d9c*/ 	.word	0x00000006
        /*0da0*/ 	.word	0x00033420
        /*0da4*/ 	.short	0x010a
        /*0da6*/ 	.byte	0x3f
	.zero		1


	//   ....[54]....
        /*0da8*/ 	.word	0x000227e0
        /*0dac*/ 	.word	0x00000007
        /*0db0*/ 	.word	0x000334a0
        /*0db4*/ 	.short	0x010a
        /*0db6*/ 	.byte	0x3f
	.zero		1


	//   ....[55]....
        /*0db8*/ 	.word	0x00022c30
        /*0dbc*/ 	.word	0x00000007
        /*0dc0*/ 	.word	0x000334c0
        /*0dc4*/ 	.short	0x010a
        /*0dc6*/ 	.byte	0x3f
	.zero		1


	//   ....[56]....
        /*0dc8*/ 	.word	0x000231d0
        /*0dcc*/ 	.word	0x00000008
        /*0dd0*/ 	.word	0x000334a0
        /*0dd4*/ 	.short	0x010a
        /*0dd6*/ 	.byte	0x3f
	.zero		1


	//   ....[57]....
        /*0dd8*/ 	.word	0x00023610
        /*0ddc*/ 	.word	0x00000008
        /*0de0*/ 	.word	0x000334c0
        /*0de4*/ 	.short	0x010a
        /*0de6*/ 	.byte	0x3f
	.zero		1


	//   ....[58]....
        /*0de8*/ 	.word	0x00024a00
        /*0dec*/ 	.word	0x00000002
        /*0df0*/ 	.word	0x00033480
        /*0df4*/ 	.short	0x010a
        /*0df6*/ 	.byte	0x3f
	.zero		1


	//   ....[59]....
        /*0df8*/ 	.word	0x00024c60
        /*0dfc*/ 	.word	0x00000002
        /*0e00*/ 	.word	0x00033440
        /*0e04*/ 	.short	0x010a
        /*0e06*/ 	.byte	0x3f
	.zero		1


	//   ....[60]....
        /*0e08*/ 	.word	0x00025880
        /*0e0c*/ 	.word	0x00000008
        /*0e10*/ 	.word	0x00033400
        /*0e14*/ 	.short	0x0107
        /*0e16*/ 	.byte	0x3f
	.zero		1


	//   ....[61]....
        /*0e18*/ 	.word	0x00025980
        /*0e1c*/ 	.word	0x00000002
        /*0e20*/ 	.word	0x00033400
        /*0e24*/ 	.short	0x0101
        /*0e26*/ 	.byte	0x3f
	.zero		1


	//   ....[62]....
        /*0e28*/ 	.word	0x000259a0
        /*0e2c*/ 	.word	0x00000002
        /*0e30*/ 	.word	0x00033420
        /*0e34*/ 	.short	0x010a
        /*0e36*/ 	.byte	0x3f
	.zero		1


	//   ....[63]....
        /*0e38*/ 	.word	0x00025cf0
        /*0e3c*/ 	.word	0x00000006
        /*0e40*/ 	.word	0x00033480
        /*0e44*/ 	.short	0x010a
        /*0e46*/ 	.byte	0x3f
	.zero		1


	//   ....[64]....
        /*0e48*/ 	.word	0x00026140
        /*0e4c*/ 	.word	0x00000006
        /*0e50*/ 	.word	0x00033440
        /*0e54*/ 	.short	0x010a
        /*0e56*/ 	.byte	0x3f
	.zero		1


	//   ....[65]....
        /*0e58*/ 	.word	0x00026600
        /*0e5c*/ 	.word	0x00000003
        /*0e60*/ 	.word	0x00033470
        /*0e64*/ 	.short	0x010a
        /*0e66*/ 	.byte	0x3f
	.zero		1


	//   ....[66]....
        /*0e68*/ 	.word	0x00026670
        /*0e6c*/ 	.word	0x00000003
        /*0e70*/ 	.word	0x00033460
        /*0e74*/ 	.short	0x010a
        /*0e76*/ 	.byte	0x3f
	.zero		1


	//   ....[67]....
        /*0e78*/ 	.word	0x00026d40
        /*0e7c*/ 	.word	0x00000003
        /*0e80*/ 	.word	0x00033450
        /*0e84*/ 	.short	0x0101
        /*0e86*/ 	.byte	0x3f
	.zero		1


	//   ....[68]....
        /*0e88*/ 	.word	0x00026dc0
        /*0e8c*/ 	.word	0x00000003
        /*0e90*/ 	.word	0x00000000
        /*0e94*/ 	.short	0x0101
        /*0e96*/ 	.byte	0x3f
	.zero		1


	//   ....[69]....
        /*0e98*/ 	.word	0x00027000
        /*0e9c*/ 	.word	0x00000003
        /*0ea0*/ 	.word	0x00033470
        /*0ea4*/ 	.short	0x010a
        /*0ea6*/ 	.byte	0x3f
	.zero		1


	//   ....[70]....
        /*0ea8*/ 	.word	0x00027070
        /*0eac*/ 	.word	0x00000003
        /*0eb0*/ 	.word	0x00033460
        /*0eb4*/ 	.short	0x010a
        /*0eb6*/ 	.byte	0x3f
	.zero		1


	//   ....[71]....
        /*0eb8*/ 	.word	0x00027760
        /*0ebc*/ 	.word	0x00000003
        /*0ec0*/ 	.word	0x00033450
        /*0ec4*/ 	.short	0x0101
        /*0ec6*/ 	.byte	0x3f
	.zero		1


	//   ....[72]....
        /*0ec8*/ 	.word	0x000277b0
        /*0ecc*/ 	.word	0x00000003
        /*0ed0*/ 	.word	0x00000000
        /*0ed4*/ 	.short	0x0101
        /*0ed6*/ 	.byte	0x3f
	.zero		1


	//   ....[73]....
        /*0ed8*/ 	.word	0x00028540
        /*0edc*/ 	.word	0x00000000
        /*0ee0*/ 	.word	0x00033420
        /*0ee4*/ 	.short	0x010a
        /*0ee6*/ 	.byte	0x3f
	.zero		1


	//   ....[74]....
        /*0ee8*/ 	.word	0x00028700
        /*0eec*/ 	.word	0x00000006
        /*0ef0*/ 	.word	0x00000000
        /*0ef4*/ 	.short	0x010a
        /*0ef6*/ 	.byte	0x3f
	.zero		1


	//   ....[75]....
        /*0ef8*/ 	.word	0x00028770
        /*0efc*/ 	.word	0x00000007
        /*0f00*/ 	.word	0x00000000
        /*0f04*/ 	.short	0x010a
        /*0f06*/ 	.byte	0x3f
	.zero		1


	//   ....[76]....
        /*0f08*/ 	.word	0x000287d0
        /*0f0c*/ 	.word	0x00000004
        /*0f10*/ 	.word	0x00033460
        /*0f14*/ 	.short	0x010a
        /*0f16*/ 	.byte	0x3f
	.zero		1


	//   ....[77]....
        /*0f18*/ 	.word	0x00028820
        /*0f1c*/ 	.word	0x00000003
        /*0f20*/ 	.word	0x00033460
        /*0f24*/ 	.short	0x010a
        /*0f26*/ 	.byte	0x3f
	.zero		1


	//   ....[78]....
        /*0f28*/ 	.word	0x00028860
        /*0f2c*/ 	.word	0x00000004
        /*0f30*/ 	.word	0x00033480
        /*0f34*/ 	.short	0x010a
        /*0f36*/ 	.byte	0x3f
	.zero		1


	//   ....[79]....
        /*0f38*/ 	.word	0x00028880
        /*0f3c*/ 	.word	0x00000003
        /*0f40*/ 	.word	0x00033480
        /*0f44*/ 	.short	0x010a
        /*0f46*/ 	.byte	0x3f
	.zero		1


	//   ....[80]....
        /*0f48*/ 	.word	0x000288e0
        /*0f4c*/ 	.word	0x00000040
        /*0f50*/ 	.word	0x000334b0
        /*0f54*/ 	.short	0x010a
        /*0f56*/ 	.byte	0x3f
	.zero		1


	//   ....[81]....
        /*0f58*/ 	.word	0x00028aa0
        /*0f5c*/ 	.word	0x00000003
        /*0f60*/ 	.word	0x00033400
        /*0f64*/ 	.short	0x010a
        /*0f66*/ 	.byte	0x3f
	.zero		1


	//   ....[82]....
        /*0f68*/ 	.word	0x00028c60
        /*0f6c*/ 	.word	0x00000003
        /*0f70*/ 	.word	0x00033400
        /*0f74*/ 	.short	0x010a
        /*0f76*/ 	.byte	0x3f
	.zero		1


	//   ....[83]....
        /*0f78*/ 	.word	0x00028cb0
        /*0f7c*/ 	.word	0x00000005
        /*0f80*/ 	.word	0x00033430
        /*0f84*/ 	.short	0x010a
        /*0f86*/ 	.byte	0x3f
	.zero		1


	//   ....[84]....
        /*0f88*/ 	.word	0x00028d10
        /*0f8c*/ 	.word	0x00000008
        /*0f90*/ 	.word	0x00033430
        /*0f94*/ 	.short	0x010a
        /*0f96*/ 	.byte	0x3f
	.zero		1


	//   ....[85]....
        /*0f98*/ 	.word	0x00028d70
        /*0f9c*/ 	.word	0x00000008
        /*0fa0*/ 	.word	0x00033450
        /*0fa4*/ 	.short	0x010a
        /*0fa6*/ 	.byte	0x3f
	.zero		1


	//   ....[86]....
        /*0fa8*/ 	.word	0x00028dd0
        /*0fac*/ 	.word	0x00000003
        /*0fb0*/ 	.word	0x00033430
        /*0fb4*/ 	.short	0x010a
        /*0fb6*/ 	.byte	0x3f
	.zero		1


	//   ....[87]....
        /*0fb8*/ 	.word	0x00028e30
        /*0fbc*/ 	.word	0x00000003
        /*0fc0*/ 	.word	0x00033450
        /*0fc4*/ 	.short	0x010a
        /*0fc6*/ 	.byte	0x3f
	.zero		1


	//   ....[88]....
        /*0fc8*/ 	.word	0x00028e90
        /*0fcc*/ 	.word	0x00000003
        /*0fd0*/ 	.word	0x00033430
        /*0fd4*/ 	.short	0x010a
        /*0fd6*/ 	.byte	0x3f
	.zero		1


	//   ....[89]....
        /*0fd8*/ 	.word	0x00028ef0
        /*0fdc*/ 	.word	0x00000003
        /*0fe0*/ 	.word	0x00033450
        /*0fe4*/ 	.short	0x010a
        /*0fe6*/ 	.byte	0x3f
	.zero		1


	//   ....[90]....
        /*0fe8*/ 	.word	0x00028f50
        /*0fec*/ 	.word	0x00000007
        /*0ff0*/ 	.word	0x00033450
        /*0ff4*/ 	.short	0x010a
        /*0ff6*/ 	.byte	0x3f
	.zero		1


	//   ....[91]....
        /*0ff8*/ 	.word	0x00029100
        /*0ffc*/ 	.word	0x00000005
        /*1000*/ 	.word	0x00033420
        /*1004*/ 	.short	0x010a
        /*1006*/ 	.byte	0x3f
	.zero		1


	//   ....[92]....
        /*1008*/ 	.word	0x00029150
        /*100c*/ 	.word	0x00000007
        /*1010*/ 	.word	0x000334a0
        /*1014*/ 	.short	0x010a
        /*1016*/ 	.byte	0x3f
	.zero		1


	//   ....[93]....
        /*1018*/ 	.word	0x000291a0
        /*101c*/ 	.word	0x00000007
        /*1020*/ 	.word	0x000334c0
        /*1024*/ 	.short	0x010a
        /*1026*/ 	.byte	0x3f
	.zero		1


	//   ....[94]....
        /*1028*/ 	.word	0x000291f0
        /*102c*/ 	.word	0x00000008
        /*1030*/ 	.word	0x000334a0
        /*1034*/ 	.short	0x010a
        /*1036*/ 	.byte	0x3f
	.zero		1


	//   ....[95]....
        /*1038*/ 	.word	0x00029240
        /*103c*/ 	.word	0x00000008
        /*1040*/ 	.word	0x000334c0
        /*1044*/ 	.short	0x010a
        /*1046*/ 	.byte	0x3f
	.zero		1


	//   ....[96]....
        /*1048*/ 	.word	0x000293e0
        /*104c*/ 	.word	0x00000002
        /*1050*/ 	.word	0x00033480
        /*1054*/ 	.short	0x010a
        /*1056*/ 	.byte	0x3f
	.zero		1


	//   ....[97]....
        /*1058*/ 	.word	0x00029430
        /*105c*/ 	.word	0x00000002
        /*1060*/ 	.word	0x00033440
        /*1064*/ 	.short	0x010a
        /*1066*/ 	.byte	0x3f
	.zero		1


	//   ....[98]....
        /*1068*/ 	.word	0x00029a30
        /*106c*/ 	.word	0x00000002
        /*1070*/ 	.word	0x00033420
        /*1074*/ 	.short	0x010a
        /*1076*/ 	.byte	0x3f
	.zero		1


	//   ....[99]....
        /*1078*/ 	.word	0x00029a80
        /*107c*/ 	.word	0x00000006
        /*1080*/ 	.word	0x00033480
        /*1084*/ 	.short	0x010a
        /*1086*/ 	.byte	0x3f
	.zero		1


	//   ....[100]....
        /*1088*/ 	.word	0x00029ad0
        /*108c*/ 	.word	0x00000006
        /*1090*/ 	.word	0x00033440
        /*1094*/ 	.short	0x010a
        /*1096*/ 	.byte	0x3f
	.zero		1


	//   ....[101]....
        /*1098*/ 	.word	0x00029b20
        /*109c*/ 	.word	0x00000003
        /*10a0*/ 	.word	0x00033470
        /*10a4*/ 	.short	0x010a
        /*10a6*/ 	.byte	0x3f
	.zero		1


	//   ....[102]....
        /*10a8*/ 	.word	0x00029b70
        /*10ac*/ 	.word	0x00000003
        /*10b0*/ 	.word	0x00033460
        /*10b4*/ 	.short	0x010a
        /*10b6*/ 	.byte	0x3f
	.zero		1


	//   ....[103]....
        /*10b8*/ 	.word	0x00029bc0
        /*10bc*/ 	.word	0x00000003
        /*10c0*/ 	.word	0x00033470
        /*10c4*/ 	.short	0x010a
        /*10c6*/ 	.byte	0x3f
	.zero		1


	//   ....[104]....
        /*10c8*/ 	.word	0x00029c10
        /*10cc*/ 	.word	0x00000003
        /*10d0*/ 	.word	0x00033460
        /*10d4*/ 	.short	0x010a
        /*10d6*/ 	.byte	0x3f
	.zero		1


	//   ....[105]....
        /*10d8*/ 	.word	0x0002a670
        /*10dc*/ 	.word	0x00000000
        /*10e0*/ 	.word	0x00033420
        /*10e4*/ 	.short	0x010a
        /*10e6*/ 	.byte	0x3f
	.zero		1


	//   ....[106]....
        /*10e8*/ 	.word	0x0002a810
        /*10ec*/ 	.word	0x00000006
        /*10f0*/ 	.word	0x00000000
        /*10f4*/ 	.short	0x010a
        /*10f6*/ 	.byte	0x3f
	.zero		1


	//   ....[107]....
        /*10f8*/ 	.word	0x0002a860
        /*10fc*/ 	.word	0x00000007
        /*1100*/ 	.word	0x00000000
        /*1104*/ 	.short	0x010a
        /*1106*/ 	.byte	0x3f
	.zero		1


	//   ....[108]....
        /*1108*/ 	.word	0x0002a8b0
        /*110c*/ 	.word	0x00000004
        /*1110*/ 	.word	0x00033460
        /*1114*/ 	.short	0x010a
        /*1116*/ 	.byte	0x3f
	.zero		1


	//   ....[109]....
        /*1118*/ 	.word	0x0002a900
        /*111c*/ 	.word	0x00000003
        /*1120*/ 	.word	0x00033460
        /*1124*/ 	.short	0x010a
        /*1126*/ 	.byte	0x3f
	.zero		1


	//   ....[110]....
        /*1128*/ 	.word	0x0002a950
        /*112c*/ 	.word	0x00000004
        /*1130*/ 	.word	0x00033480
        /*1134*/ 	.short	0x010a
        /*1136*/ 	.byte	0x3f
	.zero		1


	//   ....[111]....
        /*1138*/ 	.word	0x0002b780
        /*113c*/ 	.word	0x0000000d
        /*1140*/ 	.word	0x00000000
        /*1144*/ 	.short	0x010a
        /*1146*/ 	.byte	0x3f
	.zero		1


	//   ....[112]....
        /*1148*/ 	.word	0x00033010
        /*114c*/ 	.word	0x0000000d
        /*1150*/ 	.word	0x00000000
        /*1154*/ 	.short	0x010a
        /*1156*/ 	.byte	0x3f
	.zero		1


	//   ....[113]....
        /*1158*/ 	.word	0x0003aac0
        /*115c*/ 	.word	0x0000000d
        /*1160*/ 	.word	0x00000000
        /*1164*/ 	.short	0x010a
        /*1166*/ 	.byte	0x3f
	.zero		1


	//   ....[114]....
        /*1168*/ 	.word	0x0003b770
        /*116c*/ 	.word	0x0000000d
        /*1170*/ 	.word	0x00000000
        /*1174*/ 	.short	0x0101
        /*1176*/ 	.byte	0x3f
	.zero		1


	//   ....[115]....
        /*1178*/ 	.word	0x0003b7a0
        /*117c*/ 	.word	0x0000000d
        /*1180*/ 	.word	0x00000000
        /*1184*/ 	.short	0x010a
        /*1186*/ 	.byte	0x3f
	.zero		1


	//   ....[116]....
        /*1188*/ 	.word	0x0003b7f0
        /*118c*/ 	.word	0x0000000d
        /*1190*/ 	.word	0x00000000
        /*1194*/ 	.short	0x010a
        /*1196*/ 	.byte	0x3f
	.zero		1


	//   ....[117]....
        /*1198*/ 	.word	0x0003b840
        /*119c*/ 	.word	0x0000000d
        /*11a0*/ 	.word	0x00000000
        /*11a4*/ 	.short	0x010a
        /*11a6*/ 	.byte	0x3f
	.zero		1


	//----- nvinfo : EIATTR_NUM_MBARRIERS
	.align		4
.L_275:
        /*11a8*/ 	.byte	0x03, 0x38
        /*11aa*/ 	.short	0x0016


	//----- nvinfo : EIATTR_EXIT_INSTR_OFFSETS
	.align		4
        /*11ac*/ 	.byte	0x04, 0x1c
        /*11ae*/ 	.short	(.L_277 - .L_276)


	//   ....[0]....
.L_276:
        /*11b0*/ 	.word	0x00000b70


	//   ....[1]....
        /*11b4*/ 	.word	0x00020c90


	//   ....[2]....
        /*11b8*/ 	.word	0x000288d0


	//----- nvinfo : EIATTR_MAX_THREADS
	.align		4
.L_277:
        /*11bc*/ 	.byte	0x04, 0x05
        /*11be*/ 	.short	(.L_279 - .L_278)
.L_278:
        /*11c0*/ 	.word	0x00000180
        /*11c4*/ 	.word	0x00000001
        /*11c8*/ 	.word	0x00000001


	//----- nvinfo : EIATTR_CRS_STACK_SIZE
	.align		4
.L_279:
        /*11cc*/ 	.byte	0x04, 0x1e
        /*11ce*/ 	.short	(.L_281 - .L_280)
.L_280:
        /*11d0*/ 	.word	0x00000000


	//----- nvinfo : EIATTR_CBANK_PARAM_SIZE
	.align		4
.L_281:
        /*11d4*/ 	.byte	0x03, 0x19
        /*11d6*/ 	.short	0x0af0


	//----- nvinfo : EIATTR_PARAM_CBANK
	.align		4
        /*11d8*/ 	.byte	0x04, 0x0a
        /*11da*/ 	.short	(.L_283 - .L_282)
	.align		4
.L_282:
        /*11dc*/ 	.word	index@(.nv.constant0._ZN7cutlass13device_kernelIN5flash11enable_sm90INS1_16FlashAttnFwdSm90INS1_25CollectiveMainloopFwdSm90ILi2EN4cute5tupleIJNS5_1CILi1EEES8_S8_EEENS6_IJNS7_ILi128EEENS7_ILi160EEENS7_ILi192EEEEEELi192ENS_12float_e4m3_tEfNS_4arch4Sm90ELb0ELb1ELb0ELb1ELb0ELb1ELb0ELb1ELb1ELb1ELb0ELb0EEENS1_21CollectiveEpilogueFwdINS6_IJSA_SC_SB_EEES9_NS_10bfloat16_tESG_Li256ELb1ELb1ELb0ELb1EEENS1_36VarlenDynamicPersistentTileSchedulerILi128ELi160ELi256ELi128ELb0ELb1ELb1ELb1ELb0ELb1EEEEEEEEEvNT_6ParamsE)
        /*11e0*/ 	.short	0x0210
        /*11e2*/ 	.short	0x0af0


	//----- nvinfo : EIATTR_SW_WAR
	.align		4
.L_283:
        /*11e4*/ 	.byte	0x04, 0x36
        /*11e6*/ 	.short	(.L_285 - .L_284)
.L_284:
        /*11e8*/ 	.word	0x00000008
.L_285:


//--------------------- .nv.info._ZN7cutlass13device_kernelIN5flash11enable_sm90INS1_16FlashAttnFwdSm90INS1_25CollectiveMainloopFwdSm90ILi2EN4cute5tupleIJNS5_1CILi1EEES8_S8_EEENS6_IJNS7_ILi128EEENS7_ILi160EEENS7_ILi192EEEEEELi192ENS_12float_e4m3_tEfNS_4arch4Sm90ELb1ELb0ELb0ELb0ELb0ELb0ELb0ELb1ELb1ELb1ELb0ELb0EEENS1_21CollectiveEpilogueFwdINS6_IJSA_SC_SB_EEES9_NS_10bfloat16_tESG_Li256ELb0ELb1ELb0ELb1EEENS1_30DynamicPersistentTileSchedulerILi256ELi128ELb0ELb1ELb1EEEEEEEEEvNT_6ParamsE --------------------------
	.section	.nv.info._ZN7cutlass13device_kernelIN5flash11enable_sm90INS1_16FlashAttnFwdSm90INS1_25CollectiveMainloopFwdSm90ILi2EN4cute5tupleIJNS5_1CILi1EEES8_S8_EEENS6_IJNS7_ILi128EEENS7_ILi160EEENS7_ILi192EEEEEELi192ENS_12float_e4m3_tEfNS_4arch4Sm90ELb1ELb0ELb0ELb0ELb0ELb0ELb0ELb1ELb1ELb1ELb0ELb0EEENS1_21CollectiveEpilogueFwdINS6_IJSA_SC_SB_EEES9_NS_10bfloat16_tESG_Li256ELb0ELb1ELb0ELb1EEENS1_30DynamicPersistentTileSchedulerILi256ELi128ELb0ELb1ELb1EEEEEEEEEvNT_6ParamsE,"",@"SHT_CUDA_INFO"
	.sectionflags	@""
	.align	4


	//----- nvinfo : EIATTR_CUDA_API_VERSION
	.align		4
        /*0000*/ 	.byte	0x04, 0x37
        /*0002*/ 	.short	(.L_287 - .L_286)
.L_286:
        /*0004*/ 	.word	0x00000082


	//----- nvinfo : EIATTR_KPARAM_INFO
	.align		4
.L_287:
        /*0008*/ 	.byte	0x04, 0x17
        /*000a*/ 	.short	(.L_289 - .L_288)
.L_288:
        /*000c*/ 	.word	0x00000000
        /*0010*/ 	.short	0x0000
        /*0012*/ 	.short	0x0070
        /*0014*/ 	.byte	0x00, 0xf0, 0x01, 0x2a


	//----- nvinfo : EIATTR_SPARSE_MMA_MASK
	.align		4
.L_289:
        /*0018*/ 	.byte	0x03, 0x50
        /*001a*/ 	.short	0x0000


	//----- nvinfo : EIATTR_MAXREG_COUNT
	.align		4
        /*001c*/ 	.byte	0x03, 0x1b
        /*001e*/ 	.short	0x00a8


	//----- nvinfo : EIATTR_NUM_BARRIERS
	.align		4
        /*0020*/ 	.byte	0x02, 0x4c
        /*0022*/ 	.byte	0x10
	.zero		1


	//----- nvinfo : EIATTR_EXTERNS
	.align		4
        /*0024*/ 	.byte	0x04, 0x0f
        /*0026*/ 	.short	(.L_291 - .L_290)


	//   ....[0]....
	.align		4
.L_290:
        /*0028*/ 	.word	index@(__assertfail)


	//----- nvinfo : EIATTR_ANNOTATIONS
	.align		4
.L_291:
        /*002c*/ 	.byte	0x04, 0x55
        /*002e*/ 	.short	(.L_293 - .L_292)


	//   ....[0]....
.L_292:
        /* <DEDUP_REMOVED lines=19> */


	//----- nvinfo : EIATTR_MERCURY_ISA_VERSION
	.align		4
.L_293:
        /*0148*/ 	.byte	0x03, 0x5f
        /*014a*/ 	.short	0x0101


	//----- nvinfo : EIATTR_INT_WARP_WIDE_INSTR_OFFSETS
	.align		4
        /*014c*/ 	.byte	0x04, 0x31
        /*014e*/ 	.short	(.L_295 - .L_294)


	//   ....[0]....
.L_294:
        /*0150*/ 	.word	0x00000130


	//   ....[1]....
        /*0154*/ 	.word	0x00000170


	//   ....[2]....
        /*0158*/ 	.word	0x000001e0


	//   ....[3]....
        /*015c*/ 	.word	0x0000fa40


	//   ....[4]....
        /*0160*/ 	.word	0x0000fad0


	//   ....[5]....
        /*0164*/ 	.word	0x000127b0


	//   ....[6]....
        /*0168*/ 	.word	0x00012840


	//----- nvinfo : EIATTR_COOP_GROUP_MASK_REGIDS
	.align		4
.L_295:
        /*016c*/ 	.byte	0x04, 0x29
        /*016e*/ 	.short	(.L_297 - .L_296)


	//   ....[0]....
.L_296:
        /*0170*/ 	.word	0xffffffff


	//   ....[1]....
        /*0174*/ 	.word	0xffffffff


	//   ....[2]....
        /*0178*/ 	.word	0xffffffff


	//   ....[3]....
        /*017c*/ 	.word	0xffffffff


	//   ....[4]....
        /*0180*/ 	.word	0xffffffff


	//   ....[5]....
        /*0184*/ 	.word	0xffffffff


	//   ....[6]....
        /*0188*/ 	.word	0xffffffff


	//   ....[7]....
        /*018c*/ 	.word	0xffffffff


	//   ....[8]....
        /*0190*/ 	.word	0xffffffff


	//   ....[9]....
        /*0194*/ 	.word	0xffffffff


	//   ....[10]....
        /*0198*/ 	.word	0xffffffff


	//   ....[11]....
        /*019c*/ 	.word	0xffffffff


	//   ....[12]....
        /*01a0*/ 	.word	0xffffffff


	//   ....[13]....
        /*01a4*/ 	.word	0xffffffff


	//   ....[14]....
        /*01a8*/ 	.word	0xffffffff


	//   ....[15]....
        /*01ac*/ 	.word	0xffffffff


	//   ....[16]....
        /*01b0*/ 	.word	0xffffffff


	//   ....[17]....
        /*01b4*/ 	.word	0xffffffff


	//   ....[18]....
        /*01b8*/ 	.word	0xffffffff


	//   ....[19]....
        /*01bc*/ 	.word	0xffffffff


	//   ....[20]....
        /*01c0*/ 	.word	0xffffffff


	//   ....[21]....
        /*01c4*/ 	.word	0xffffffff


	//   ....[22]....
        /*01c8*/ 	.word	0xffffffff


	//   ....[23]....
        /*01cc*/ 	.word	0xffffffff


	//   ....[24]....
        /*01d0*/ 	.word	0xffffffff


	//   ....[25]....
        /*01d4*/ 	.word	0xffffffff


	//   ....[26]....
        /*01d8*/ 	.word	0xffffffff


	//   ....[27]....
        /*01dc*/ 	.word	0xffffffff


	//   ....[28]....
        /*01e0*/ 	.word	0xffffffff


	//   ....[29]....
        /*01e4*/ 	.word	0xffffffff


	//   ....[30]....
        /*01e8*/ 	.word	0xffffffff


	//   ....[31]....
        /*01ec*/ 	.word	0xffffffff


	//   ....[32]....
        /*01f0*/ 	.word	0xffffffff


	//   ....[33]....
        /*01f4*/ 	.word	0xffffffff


	//   ....[34]....
        /*01f8*/ 	.word	0xffffffff


	//   ....[35]....
        /*01fc*/ 	.word	0xffffffff


	//   ....[36]....
        /*0200*/ 	.word	0xffffffff


	//   ....[37]....
        /*0204*/ 	.word	0xffffffff


	//   ....[38]....
        /*0208*/ 	.word	0xffffffff


	//   ....[39]....
        /*020c*/ 	.word	0xffffffff


	//   ....[40]....
        /*0210*/ 	.word	0xffffffff


	//   ....[41]....
        /*0214*/ 	.word	0xffffffff


	//   ....[42]....
        /*0218*/ 	.word	0xffffffff


	//   ....[43]....
        /*021c*/ 	.word	0xffffffff


	//   ....[44]....
        /*0220*/ 	.word	0xffffffff


	//   ....[45]....
        /*0224*/ 	.word	0xffffffff


	//   ....[46]....
        /*0228*/ 	.word	0xffffffff


	//   ....[47]....
        /*022c*/ 	.word	0xffffffff


	//   ....[48]....
        /*0230*/ 	.word	0xffffffff


	//   ....[49]....
        /*0234*/ 	.word	0xffffffff


	//   ....[50]....
        /*0238*/ 	.word	0xffffffff


	//   ....[51]....
        /*023c*/ 	.word	0xffffffff


	//   ....[52]....
        /*0240*/ 	.word	0xffffffff


	//   ....[53]....
        /*0244*/ 	.word	0xffffffff


	//   ....[54]....
        /*0248*/ 	.word	0xffffffff


	//   ....[55]....
        /*024c*/ 	.word	0xffffffff


	//   ....[56]....
        /*0250*/ 	.word	0xffffffff


	//   ....[57]....
        /*0254*/ 	.word	0xffffffff


	//   ....[58]....
        /*0258*/ 	.word	0xffffffff


	//   ....[59]....
        /*025c*/ 	.word	0xffffffff


	//   ....[60]....
        /*0260*/ 	.word	0xffffffff


	//   ....[61]....
        /*0264*/ 	.word	0xffffffff


	//   ....[62]....
        /*0268*/ 	.word	0xffffffff


	//   ....[63]....
        /*026c*/ 	.word	0xffffffff


	//   ....[64]....
        /*0270*/ 	.word	0xffffffff


	//   ....[65]....
        /*0274*/ 	.word	0xffffffff


	//   ....[66]....
        /*0278*/ 	.word	0xffffffff


	//   ....[67]....
        /*027c*/ 	.word	0xffffffff


	//   ....[68]....
        /*0280*/ 	.word	0xffffffff


	//   ....[69]....
        /*0284*/ 	.word	0xffffffff


	//   ....[70]....
        /*0288*/ 	.word	0xffffffff


	//   ....[71]....
        /*028c*/ 	.word	0xffffffff


	//   ....[72]....
        /*0290*/ 	.word	0xffffffff


	//   ....[73]....
        /*0294*/ 	.word	0xffffffff


	//   ....[74]....
        /*0298*/ 	.word	0xffffffff


	//   ....[75]....
        /*029c*/ 	.word	0xffffffff


	//   ....[76]....
        /*02a0*/ 	.word	0xffffffff


	//   ....[77]....
        /*02a4*/ 	.word	0xffffffff


	//   ....[78]....
        /*02a8*/ 	.word	0xffffffff


	//   ....[79]....
        /*02ac*/ 	.word	0xffffffff


	//   ....[80]....
        /*02b0*/ 	.word	0xffffffff


	//   ....[81]....
        /*02b4*/ 	.word	0xffffffff


	//   ....[82]....
        /*02b8*/ 	.word	0xffffffff


	//   ....[83]....
        /*02bc*/ 	.word	0xffffffff


	//   ....[84]....
        /*02c0*/ 	.word	0xffffffff


	//   ....[85]....
        /*02c4*/ 	.word	0xffffffff


	//   ....[86]....
        /*02c8*/ 	.word	0xffffffff


	//   ....[87]....
        /*02cc*/ 	.word	0xffffffff


	//   ....[88]....
        /*02d0*/ 	.word	0xffffffff


	//   ....[89]....
        /*02d4*/ 	.word	0xffffffff


	//   ....[90]....
        /*02d8*/ 	.word	0xffffffff


	//   ....[91]....
        /*02dc*/ 	.word	0xffffffff


	//   ....[92]....
        /*02e0*/ 	.word	0xffffffff


	//   ....[93]....
        /*02e4*/ 	.word	0xffffffff


	//   ....[94]....
        /*02e8*/ 	.word	0xffffffff


	//   ....[95]....
        /*02ec*/ 	.word	0xffffffff


	//   ....[96]....
        /*02f0*/ 	.word	0xffffffff


	//   ....[97]....
        /*02f4*/ 	.word	0xffffffff


	//   ....[98]....
        /*02f8*/ 	.word	0xffffffff


	//   ....[99]....
        /*02fc*/ 	.word	0xffffffff


	//   ....[100]....
        /*0300*/ 	.word	0xffffffff


	//   ....[101]....
        /*0304*/ 	.word	0xffffffff


	//   ....[102]....
        /*0308*/ 	.word	0xffffffff


	//   ....[103]....
        /*030c*/ 	.word	0xffffffff


	//   ....[104]....
        /*0310*/ 	.word	0xffffffff


	//   ....[105]....
        /*0314*/ 	.word	0xffffffff


	//   ....[106]....
        /*0318*/ 	.word	0xffffffff


	//   ....[107]....
        /*031c*/ 	.word	0xffffffff


	//   ....[108]....
        /*0320*/ 	.word	0x0500000f


	//   ....[109]....
        /*0324*/ 	.word	0x0500000f


	//   ....[110]....
        /*0328*/ 	.word	0x0500000f


	//   ....[111]....
        /*032c*/ 	.word	0x0500000f


	//   ....[112]....
        /*0330*/ 	.word	0x0500000f


	//   ....[113]....
        /*0334*/ 	.word	0x0500000f


	//   ....[114]....
        /*0338*/ 	.word	0x0500000f


	//   ....[115]....
        /*033c*/ 	.word	0x0500000f


	//   ....[116]....
        /*0340*/ 	.word	0x0500000f


	//   ....[117]....
        /*0344*/ 	.word	0x0500000f


	//----- nvinfo : EIATTR_COOP_GROUP_INSTR_OFFSETS
	.align		4
.L_297:
        /*0348*/ 	.byte	0x04, 0x28
        /*034a*/ 	.short	(.L_299 - .L_298)


	//   ....[0]....
.L_298:
        /*034c*/ 	.word	0x00000070


	//   ....[1]....
        /*0350*/ 	.word	0x00000140


	//   ....[2]....
        /*0354*/ 	.word	0x00000190


	//   ....[3]....
        /*0358*/ 	.word	0x000003c0


	//   ....[4]....
        /*035c*/ 	.word	0x00000520


	//   ....[5]....
        /*0360*/ 	.word	0x00000640


	//   ....[6]....
        /*0364*/ 	.word	0x000007a0


	//   ....[7]....
        /*0368*/ 	.word	0x00001880


	//   ....[8]....
        /*036c*/ 	.word	0x00002700


	//   ....[9]....
        /*0370*/ 	.word	0x00002c30


	//   ....[10]....
        /*0374*/ 	.word	0x00003210


	//   ....[11]....
        /*0378*/ 	.word	0x000032d0


	//   ....[12]....
        /*037c*/ 	.word	0x00003e20


	//   ....[13]....
        /*0380*/ 	.word	0x00003ef0


	//   ....[14]....
        /*0384*/ 	.word	0x00005d80


	//   ....[15]....
        /*0388*/ 	.word	0x00005da0


	//   ....[16]....
        /*038c*/ 	.word	0x00006630


	//   ....[17]....
        /*0390*/ 	.word	0x00006730


	//   ....[18]....
        /*0394*/ 	.word	0x00007210


	//   ....[19]....
        /*0398*/ 	.word	0x00007270


	//   ....[20]....
        /*039c*/ 	.word	0x00009c80


	//   ....[21]....
        /*03a0*/ 	.word	0x00009c90


	//   ....[22]....
        /*03a4*/ 	.word	0x00009cc0


	//   ....[23]....
        /*03a8*/ 	.word	0x00009cd0


	//   ....[24]....
        /*03ac*/ 	.word	0x0000bb90


	//   ....[25]....
        /*03b0*/ 	.word	0x0000bba0


	//   ....[26]....
        /*03b4*/ 	.word	0x0000bbd0


	//   ....[27]....
        /*03b8*/ 	.word	0x0000bbe0


	//   ....[28]....
        /*03bc*/ 	.word	0x0000d450


	//   ....[29]....
        /*03c0*/ 	.word	0x0000d480


	//   ....[30]....
        /*03c4*/ 	.word	0x0000d4b0


	//   ....[31]....
        /*03c8*/ 	.word	0x0000d4e0


	//   ....[32]....
        /*03cc*/ 	.word	0x0000d510


	//   ....[33]....
        /*03d0*/ 	.word	0x0000d540


	//   ....[34]....
        /*03d4*/ 	.word	0x0000d570


	//   ....[35]....
        /*03d8*/ 	.word	0x0000d5b0


	//   ....[36]....
        /*03dc*/ 	.word	0x0000d5d0


	//   ....[37]....
        /*03e0*/ 	.word	0x0000d600


	//   ....[38]....
        /*03e4*/ 	.word	0x0000d630


	//   ....[39]....
        /*03e8*/ 	.word	0x0000d660


	//   ....[40]....
        /*03ec*/ 	.word	0x0000d690


	//   ....[41]....
        /*03f0*/ 	.word	0x0000d6a0


	//   ....[42]....
        /*03f4*/ 	.word	0x0000d6b0


	//   ....[43]....
        /*03f8*/ 	.word	0x0000d6c0


	//   ....[44]....
        /*03fc*/ 	.word	0x0000d6e0


	//   ....[45]....
        /*0400*/ 	.word	0x0000d6f0


	//   ....[46]....
        /*0404*/ 	.word	0x0000d700


	//   ....[47]....
        /*0408*/ 	.word	0x0000d730


	//   ....[48]....
        /*040c*/ 	.word	0x0000d760


	//   ....[49]....
        /*0410*/ 	.word	0x0000d770


	//   ....[50]....
        /*0414*/ 	.word	0x0000d780


	//   ....[51]....
        /*0418*/ 	.word	0x0000d790


	//   ....[52]....
        /*041c*/ 	.word	0x0000d7a0


	//   ....[53]....
        /*0420*/ 	.word	0x0000d7c0


	//   ....[54]....
        /*0424*/ 	.word	0x0000d7d0


	//   ....[55]....
        /*0428*/ 	.word	0x0000d7e0


	//   ....[56]....
        /*042c*/ 	.word	0x0000d7f0


	//   ....[57]....
        /*0430*/ 	.word	0x0000d800


	//   ....[58]....
        /*0434*/ 	.word	0x0000d810


	//   ....[59]....
        /*0438*/ 	.word	0x0000d820


	//   ....[60]....
        /*043c*/ 	.word	0x0000d830


	//   ....[61]....
        /*0440*/ 	.word	0x0000d840


	//   ....[62]....
        /*0444*/ 	.word	0x0000d850


	//   ....[63]....
        /*0448*/ 	.word	0x0000d860


	//   ....[64]....
        /*044c*/ 	.word	0x0000d870


	//   ....[65]....
        /*0450*/ 	.word	0x0000d880


	//   ....[66]....
        /*0454*/ 	.word	0x0000d890


	//   ....[67]....
        /*0458*/ 	.word	0x0000d8a0


	//   ....[68]....
        /*045c*/ 	.word	0x0000d8b0


	//   ....[69]....
        /*0460*/ 	.word	0x0000d8c0


	//   ....[70]....
        /*0464*/ 	.word	0x0000d8d0


	//   ....[71]....
        /*0468*/ 	.word	0x0000d8e0


	//   ....[72]....
        /*046c*/ 	.word	0x0000d8f0


	//   ....[73]....
        /*0470*/ 	.word	0x0000d900


	//   ....[74]....
        /*0474*/ 	.word	0x0000d910


	//   ....[75]....
        /*0478*/ 	.word	0x0000d920


	//   ....[76]....
        /*047c*/ 	.word	0x0000dc30


	//   ....[77]....
        /*0480*/ 	.word	0x0000dc60


	//   ....[78]....
        /*0484*/ 	.word	0x0000dc90


	//   ....[79]....
        /*0488*/ 	.word	0x0000dcc0


	//   ....[80]....
        /*048c*/ 	.word	0x0000e1e0


	//   ....[81]....
        /*0490*/ 	.word	0x0000e210


	//   ....[82]....
        /*0494*/ 	.word	0x0000e310


	//   ....[83]....
        /*0498*/ 	.word	0x0000e330


	//   ....[84]....
        /*049c*/ 	.word	0x0000e430


	//   ....[85]....
        /*04a0*/ 	.word	0x0000e450


	//   ....[86]....
        /*04a4*/ 	.word	0x0000e560


	//   ....[87]....
        /*04a8*/ 	.word	0x0000e580


	//   ....[88]....
        /*04ac*/ 	.word	0x0000ec60


	//   ....[89]....
        /*04b0*/ 	.word	0x0000ec80


	//   ....[90]....
        /*04b4*/ 	.word	0x0000ed80


	//   ....[91]....
        /*04b8*/ 	.word	0x0000eda0


	//   ....[92]....
        /*04bc*/ 	.word	0x0000eea0


	//   ....[93]....
        /*04c0*/ 	.word	0x0000eec0


	//   ....[94]....
        /*04c4*/ 	.word	0x0000efd0


	//   ....[95]....
        /*04c8*/ 	.word	0x0000eff0


	//   ....[96]....
        /*04cc*/ 	.word	0x0000f1b0


	//   ....[97]....
        /*04d0*/ 	.word	0x00010220


	//   ....[98]....
        /*04d4*/ 	.word	0x00010ef0


	//   ....[99]....
        /*04d8*/ 	.word	0x00010f20


	//   ....[100]....
        /*04dc*/ 	.word	0x00011000


	//   ....[101]....
        /*04e0*/ 	.word	0x00011020


	//   ....[102]....
        /*04e4*/ 	.word	0x000110c0


	//   ....[103]....
        /*04e8*/ 	.word	0x000110e0


	//   ....[104]....
        /*04ec*/ 	.word	0x000110f0


	//   ....[105]....
        /*04f0*/ 	.word	0x00011180


	//   ....[106]....
        /*04f4*/ 	.word	0x00013200


	//   ....[107]....
        /*04f8*/ 	.word	0x000133a0


	//   ....[108]....
        /*04fc*/ 	.word	0x00013970


	//   ....[109]....
        /*0500*/ 	.word	0x00013b20


	//   ....[110]....
        /*0504*/ 	.word	0x00013b80


	//   ....[111]....
        /*0508*/ 	.word	0x00013c10


	//   ....[112]....
        /*050c*/ 	.word	0x00013d30


	//   ....[113]....
        /*0510*/ 	.word	0x00013d90


	//   ....[114]....
        /*0514*/ 	.word	0x00013eb0


	//   ....[115]....
        /*0518*/ 	.word	0x00013f10


	//   ....[116]....
        /*051c*/ 	.word	0x00013fb0


	//   ....[117]....
        /*0520*/ 	.word	0x00014360


	//----- nvinfo : EIATTR_REG_RECONFIG
	.align		4
.L_299:
        /*0524*/ 	.byte	0x01, 0x54
	.zero		2


	//----- nvinfo : EIATTR_SYSCALL_OFFSETS
	.align		4
        /*0528*/ 	.byte	0x04, 0x46
        /*052a*/ 	.short	(.L_301 - .L_300)


	//   ....[0]....
.L_300:
        /*052c*/ 	.word	0x00001a60


	//   ....[1]....
        /*0530*/ 	.word	0x0000fc40


	//   ....[2]....
        /*0534*/ 	.word	0x0000fdd0


	//   ....[3]....
        /*0538*/ 	.word	0x0000ff20


	//   ....[4]....
        /*053c*/ 	.word	0x00010060


	//   ....[5]....
        /*0540*/ 	.word	0x00010ad0


	//----- nvinfo : EIATTR_MBARRIER_INSTR_OFFSETS
	.align		4
.L_301:
        /*0544*/ 	.byte	0x04, 0x39
        /*0546*/ 	.short	(.L_303 - .L_302)


	//   ....[0]....
.L_302:
        /*0548*/ 	.word	0x00000270
        /*054c*/ 	.word	0x000000ff
        /*0550*/ 	.word	0x00033400
        /*0554*/ 	.short	0x0100
        /*0556*/ 	.byte	0x08
	.zero		1


	//   ....[1]....
        /*0558*/ 	.word	0x00000280
        /*055c*/ 	.word	0x000000ff
        /*0560*/ 	.word	0x00033420
        /*0564*/ 	.short	0x0100
        /*0566*/ 	.byte	0x08
	.zero		1


	//   ....[2]....
        /*0568*/ 	.word	0x00000370
        /*056c*/ 	.word	0x000000ff
        /*0570*/ 	.word	0x00033430
        /*0574*/ 	.short	0x0100
        /*0576*/ 	.byte	0x08
	.zero		1


	//   ....[3]....
        /*0578*/ 	.word	0x00000380
        /*057c*/ 	.word	0x000000ff
        /*0580*/ 	.word	0x00033440
        /*0584*/ 	.short	0x0100
        /*0586*/ 	.byte	0x08
	.zero		1


	//   ....[4]....
        /*0588*/ 	.word	0x00000390
        /*058c*/ 	.word	0x000000ff
        /*0590*/ 	.word	0x00033438
        /*0594*/ 	.short	0x0100
        /*0596*/ 	.byte	0x08
	.zero		1


	//   ....[5]....
        /*0598*/ 	.word	0x000003a0
        /*059c*/ 	.word	0x000000ff
        /*05a0*/ 	.word	0x00033448
        /*05a4*/ 	.short	0x0100
        /*05a6*/ 	.byte	0x08
	.zero		1


	//   ....[6]....
        /*05a8*/ 	.word	0x000004d0
        /*05ac*/ 	.word	0x000000ff
        /*05b0*/ 	.word	0x00033450
        /*05b4*/ 	.short	0x0100
        /*05b6*/ 	.byte	0x08
	.zero		1


	//   ....[7]....
        /*05b8*/ 	.word	0x000004e0
        /*05bc*/ 	.word	0x000000ff
        /*05c0*/ 	.word	0x00033460
        /*05c4*/ 	.short	0x0100
        /*05c6*/ 	.byte	0x08
	.zero		1


	//   ....[8]....
        /*05c8*/ 	.word	0x000004f0
        /*05cc*/ 	.word	0x000000ff
        /*05d0*/ 	.word	0x00033458
        /*05d4*/ 	.short	0x0100
        /*05d6*/ 	.byte	0x08
	.zero		1


	//   ....[9]....
        /*05d8*/ 	.word	0x00000500
        /*05dc*/ 	.word	0x000000ff
        /*05e0*/ 	.word	0x00033468
        /*05e4*/ 	.short	0x0100
        /*05e6*/ 	.byte	0x08
	.zero		1


	//   ....[10]....
        /*05e8*/ 	.word	0x000005f0
        /*05ec*/ 	.word	0x000000ff
        /*05f0*/ 	.word	0x00033470
        /*05f4*/ 	.short	0x0100
        /*05f6*/ 	.byte	0x06
	.zero		1


	//   ....[11]....
        /*05f8*/ 	.word	0x00000600
        /*05fc*/ 	.word	0x000000ff
        /*0600*/ 	.word	0x00033480
        /*0604*/ 	.short	0x0100
        /*0606*/ 	.byte	0x06
	.zero		1


	//   ....[12]....
        /*0608*/ 	.word	0x00000610
        /*060c*/ 	.word	0x000000ff
        /*0610*/ 	.word	0x00033478
        /*0614*/ 	.short	0x0100
        /*0616*/ 	.byte	0x06
	.zero		1


	//   ....[13]....
        /*0618*/ 	.word	0x00000620
        /*061c*/ 	.word	0x000000ff
        /*0620*/ 	.word	0x00033488
        /*0624*/ 	.short	0x0100
        /*0626*/ 	.byte	0x06
	.zero		1


	//   ....[14]....
        /*0628*/ 	.word	0x00000750
        /*062c*/ 	.word	0x000000ff
        /*0630*/ 	.word	0x00033490
        /*0634*/ 	.short	0x0100
        /*0636*/ 	.byte	0x08
	.zero		1


	//   ....[15]....
        /*0638*/ 	.word	0x00000760
        /*063c*/ 	.word	0x000000ff
        /*0640*/ 	.word	0x000334a0
        /*0644*/ 	.short	0x0100
        /*0646*/ 	.byte	0x08
	.zero		1


	//   ....[16]....
        /*0648*/ 	.word	0x00000770
        /*064c*/ 	.word	0x000000ff
        /*0650*/ 	.word	0x00033498
        /*0654*/ 	.short	0x0100
        /*0656*/ 	.byte	0x08
	.zero		1


	//   ....[17]....
        /*0658*/ 	.word	0x00000780
        /*065c*/ 	.word	0x000000ff
        /*0660*/ 	.word	0x000334a8
        /*0664*/ 	.short	0x0100
        /*0666*/ 	.byte	0x08
	.zero		1


	//   ....[18]....
        /*0668*/ 	.word	0x000008b0
        /*066c*/ 	.word	0x000000ff
        /*0670*/ 	.word	0x000334b0
        /*0674*/ 	.short	0x0100
        /*0676*/ 	.byte	0x08
	.zero		1


	//   ....[19]....
        /*0678*/ 	.word	0x000008c0
        /*067c*/ 	.word	0x000000ff
        /*0680*/ 	.word	0x000334c0
        /*0684*/ 	.short	0x0100
        /*0686*/ 	.byte	0x08
	.zero		1


	//   ....[20]....
        /*0688*/ 	.word	0x000008d0
        /*068c*/ 	.word	0x000000ff
        /*0690*/ 	.word	0x000334b8
        /*0694*/ 	.short	0x0100
        /*0696*/ 	.byte	0x08
	.zero		1


	//   ....[21]....
        /*0698*/ 	.word	0x000008e0
        /*069c*/ 	.word	0x000000ff
        /*06a0*/ 	.word	0x000334c8
        /*06a4*/ 	.short	0x0100
        /*06a6*/ 	.byte	0x08
	.zero		1


	//   ....[22]....
        /*06a8*/ 	.word	0x00001ae0
        /*06ac*/ 	.word	0x000000ff
        /*06b0*/ 	.word	0x00033400
        /*06b4*/ 	.short	0x010a
        /*06b6*/ 	.byte	0x29
	.zero		1


	//   ....[23]....
        /*06b8*/ 	.word	0x00001b60
        /*06bc*/ 	.word	0x00000002
        /*06c0*/ 	.word	0x00033430
        /*06c4*/ 	.short	0x010a
        /*06c6*/ 	.byte	0x3f
	.zero		1


	//   ....[24]....
        /*06c8*/ 	.word	0x00001bc0
        /*06cc*/ 	.word	0x00000002
        /*06d0*/ 	.word	0x00033430
        /*06d4*/ 	.short	0x010a
        /*06d6*/ 	.byte	0x3f
	.zero		1


	//   ....[25]....
        /*06d8*/ 	.word	0x00003070
        /*06dc*/ 	.word	0x00000002
        /*06e0*/ 	.word	0x00000000
        /*06e4*/ 	.short	0x0101
        /*06e6*/ 	.byte	0x3f
	.zero		1


	//   ....[26]....
        /*06e8*/ 	.word	0x00004fa0
        /*06ec*/ 	.word	0x000000ff
        /*06f0*/ 	.word	0x00033430
        /*06f4*/ 	.short	0x010a
        /*06f6*/ 	.byte	0x06
	.zero		1


	//   ....[27]....
        /*06f8*/ 	.word	0x00004fe0
        /*06fc*/ 	.word	0x000000ff
        /*0700*/ 	.word	0x00033430
        /*0704*/ 	.short	0x010a
        /*0706*/ 	.byte	0x06
	.zero		1


	//   ....[28]....
        /*0708*/ 	.word	0x00005c20
        /*070c*/ 	.word	0x000000ff
        /*0710*/ 	.word	0x00033450
        /*0714*/ 	.short	0x010a
        /*0716*/ 	.byte	0x06
	.zero		1


	//   ....[29]....
        /*0718*/ 	.word	0x00005c60
        /*071c*/ 	.word	0x000000ff
        /*0720*/ 	.word	0x00033450
        /*0724*/ 	.short	0x010a
        /*0726*/ 	.byte	0x06
	.zero		1


	//   ....[30]....
        /*0728*/ 	.word	0x00007ed0
        /*072c*/ 	.word	0x00000002
        /*0730*/ 	.word	0x00000000
        /*0734*/ 	.short	0x0101
        /*0736*/ 	.byte	0x3f
	.zero		1


	//   ....[31]....
        /*0738*/ 	.word	0x000080c0
        /*073c*/ 	.word	0x000000ff
        /*0740*/ 	.word	0x00000000
        /*0744*/ 	.short	0x0101
        /*0746*/ 	.byte	0x06
	.zero		1


	//   ....[32]....
        /*0748*/ 	.word	0x000089f0
        /*074c*/ 	.word	0x000000ff
        /*0750*/ 	.word	0x00033430
        /*0754*/ 	.short	0x010a
        /*0756*/ 	.byte	0x06
	.zero		1


	//   ....[33]....
        /*0758*/ 	.word	0x00008a30
        /*075c*/ 	.word	0x000000ff
        /*0760*/ 	.word	0x00033430
        /*0764*/ 	.short	0x010a
        /*0766*/ 	.byte	0x06
	.zero		1


	//   ....[34]....
        /*0768*/ 	.word	0x00009640
        /*076c*/ 	.word	0x000000ff
        /*0770*/ 	.word	0x00033450
        /*0774*/ 	.short	0x010a
        /*0776*/ 	.byte	0x06
	.zero		1


	//   ....[35]....
        /*0778*/ 	.word	0x00009680
        /*077c*/ 	.word	0x000000ff
        /*0780*/ 	.word	0x00033450
        /*0784*/ 	.short	0x010a
        /*0786*/ 	.byte	0x06
	.zero		1


	//   ....[36]....
        /*0788*/ 	.word	0x0000ad60
        /*078c*/ 	.word	0x00000002
        /*0790*/ 	.word	0x00000000
        /*0794*/ 	.short	0x0101
        /*0796*/ 	.byte	0x3f
	.zero		1


	//   ....[37]....
        /*0798*/ 	.word	0x0000af70
        /*079c*/ 	.word	0x000000ff
        /*07a0*/ 	.word	0x00000000
        /*07a4*/ 	.short	0x0101
        /*07a6*/ 	.byte	0x06
	.zero		1


	//   ....[38]....
        /*07a8*/ 	.word	0x0000b7f0
        /*07ac*/ 	.word	0x000000ff
        /*07b0*/ 	.word	0x00033450
        /*07b4*/ 	.short	0x010a
        /*07b6*/ 	.byte	0x09
	.zero		1


	//   ....[39]....
        /*07b8*/ 	.word	0x0000b830
        /*07bc*/ 	.word	0x000000ff
        /*07c0*/ 	.word	0x00033450
        /*07c4*/ 	.short	0x010a
        /*07c6*/ 	.byte	0x09
	.zero		1


	//   ....[40]....
        /*07c8*/ 	.word	0x0000bf70
        /*07cc*/ 	.word	0x000000ff
        /*07d0*/ 	.word	0x00000000
        /*07d4*/ 	.short	0x0101
        /*07d6*/ 	.byte	0x04
	.zero		1


	//   ....[41]....
        /*07d8*/ 	.word	0x0000e1d0
        /*07dc*/ 	.word	0x00000000
        /*07e0*/ 	.word	0x00000000
        /*07e4*/ 	.short	0x0101
        /*07e6*/ 	.byte	0x3f
	.zero		1


	//   ....[42]....
        /*07e8*/ 	.word	0x00010450
        /*07ec*/ 	.word	0x00000004
        /*07f0*/ 	.word	0x00033480
        /*07f4*/ 	.short	0x010a
        /*07f6*/ 	.byte	0x3f
	.zero		1


	//   ....[43]....
        /*07f8*/ 	.word	0x000106d0
        /*07fc*/ 	.word	0x00000004
        /*0800*/ 	.word	0x00033440
        /*0804*/ 	.short	0x010a
        /*0806*/ 	.byte	0x3f
	.zero		1


	//   ....[44]....
        /*0808*/ 	.word	0x00011260
        /*080c*/ 	.word	0x00000011
        /*0810*/ 	.word	0x00033400
        /*0814*/ 	.short	0x0107
        /*0816*/ 	.byte	0x3f
	.zero		1


	//   ....[45]....
        /*0818*/ 	.word	0x00011360
        /*081c*/ 	.word	0x00000011
        /*0820*/ 	.word	0x00033400
        /*0824*/ 	.short	0x0101
        /*0826*/ 	.byte	0x3f
	.zero		1


	//   ....[46]....
        /*0828*/ 	.word	0x00011380
        /*082c*/ 	.word	0x00000011
        /*0830*/ 	.word	0x00033420
        /*0834*/ 	.short	0x010a
        /*0836*/ 	.byte	0x3f
	.zero		1


	//   ....[47]....
        /*0838*/ 	.word	0x00011690
        /*083c*/ 	.word	0x00000006
        /*0840*/ 	.word	0x00033480
        /*0844*/ 	.short	0x010a
        /*0846*/ 	.byte	0x3f
	.zero		1


	//   ....[48]....
        /*0848*/ 	.word	0x00011ab0
        /*084c*/ 	.word	0x00000006
        /*0850*/ 	.word	0x00033440
        /*0854*/ 	.short	0x010a
        /*0856*/ 	.byte	0x3f
	.zero		1


	//   ....[49]....
        /*0858*/ 	.word	0x00011f60
        /*085c*/ 	.word	0x00000003
        /*0860*/ 	.word	0x00033470
        /*0864*/ 	.short	0x010a
        /*0866*/ 	.byte	0x3f
	.zero		1


	//   ....[50]....
        /*0868*/ 	.word	0x00011fd0
        /*086c*/ 	.word	0x00000003
        /*0870*/ 	.word	0x00033460
        /*0874*/ 	.short	0x010a
        /*0876*/ 	.byte	0x3f
	.zero		1


	//   ....[51]....
        /*0878*/ 	.word	0x00012690
        /*087c*/ 	.word	0x00000003
        /*0880*/ 	.word	0x00033450
        /*0884*/ 	.short	0x0101
        /*0886*/ 	.byte	0x3f
	.zero		1


	//   ....[52]....
        /*0888*/ 	.word	0x00012710
        /*088c*/ 	.word	0x00000003
        /*0890*/ 	.word	0x00000000
        /*0894*/ 	.short	0x0101
        /*0896*/ 	.byte	0x3f
	.zero		1


	//   ....[53]....
        /*0898*/ 	.word	0x00012920
        /*089c*/ 	.word	0x00000003
        /*08a0*/ 	.word	0x00033470
        /*08a4*/ 	.short	0x010a
        /*08a6*/ 	.byte	0x3f
	.zero		1


	//   ....[54]....
        /*08a8*/ 	.word	0x00012980
        /*08ac*/ 	.word	0x00000003
        /*08b0*/ 	.word	0x00033460
        /*08b4*/ 	.short	0x010a
        /*08b6*/ 	.byte	0x3f
	.zero		1


	//   ....[55]....
        /*08b8*/ 	.word	0x00013040
        /*08bc*/ 	.word	0x00000003
        /*08c0*/ 	.word	0x00033450
        /*08c4*/ 	.short	0x0101
        /*08c6*/ 	.byte	0x3f
	.zero		1


	//   ....[56]....
        /*08c8*/ 	.word	0x000130b0
        /*08cc*/ 	.word	0x00000000
        /*08d0*/ 	.word	0x00000000
        /*08d4*/ 	.short	0x0101
        /*08d6*/ 	.byte	0x3f
	.zero		1


	//   ....[57]....
        /*08d8*/ 	.word	0x00013320
        /*08dc*/ 	.word	0x00000003
        /*08e0*/ 	.word	0x00033420
        /*08e4*/ 	.short	0x010a
        /*08e6*/ 	.byte	0x3f
	.zero		1


	//   ....[58]....
        /*08e8*/ 	.word	0x000134c0
        /*08ec*/ 	.word	0x00000007
        /*08f0*/ 	.word	0x00000000
        /*08f4*/ 	.short	0x010a
        /*08f6*/ 	.byte	0x3f
	.zero		1


	//   ....[59]....
        /*08f8*/ 	.word	0x00013530
        /*08fc*/ 	.word	0x00000005
        /*0900*/ 	.word	0x00000000
        /*0904*/ 	.short	0x010a
        /*0906*/ 	.byte	0x3f
	.zero		1


	//   ....[60]....
        /*0908*/ 	.word	0x00013580
        /*090c*/ 	.word	0x00000005
        /*0910*/ 	.word	0x00033460
        /*0914*/ 	.short	0x010a
        /*0916*/ 	.byte	0x3f
	.zero		1


	//   ....[61]....
        /*0918*/ 	.word	0x000135d0
        /*091c*/ 	.word	0x00000003
        /*0920*/ 	.word	0x00033460
        /*0924*/ 	.short	0x010a
        /*0926*/ 	.byte	0x3f
	.zero		1


	//   ....[62]....
        /*0928*/ 	.word	0x00013610
        /*092c*/ 	.word	0x00000005
        /*0930*/ 	.word	0x00033480
        /*0934*/ 	.short	0x010a
        /*0936*/ 	.byte	0x3f
	.zero		1


	//   ....[63]....
        /*0938*/ 	.word	0x00013630
        /*093c*/ 	.word	0x00000003
        /*0940*/ 	.word	0x00033480
        /*0944*/ 	.short	0x010a
        /*0946*/ 	.byte	0x3f
	.zero		1


	//   ....[64]....
        /*0948*/ 	.word	0x000136a0
        /*094c*/ 	.word	0x00000003
        /*0950*/ 	.word	0x00033400
        /*0954*/ 	.short	0x010a
        /*0956*/ 	.byte	0x3f
	.zero		1


	//   ....[65]....
        /*0958*/ 	.word	0x000136f0
        /*095c*/ 	.word	0x00000002
        /*0960*/ 	.word	0x00033430
        /*0964*/ 	.short	0x010a
        /*0966*/ 	.byte	0x3f
	.zero		1


	//   ....[66]....
        /*0968*/ 	.word	0x00013750
        /*096c*/ 	.word	0x00000005
        /*0970*/ 	.word	0x00033430
        /*0974*/ 	.short	0x010a
        /*0976*/ 	.byte	0x3f
	.zero		1


	//   ....[67]....
        /*0978*/ 	.word	0x000137b0
        /*097c*/ 	.word	0x00000005
        /*0980*/ 	.word	0x00033450
        /*0984*/ 	.short	0x010a
        /*0986*/ 	.byte	0x3f
	.zero		1


	//   ....[68]....
        /*0988*/ 	.word	0x00013810
        /*098c*/ 	.word	0x00000009
        /*0990*/ 	.word	0x00033430
        /*0994*/ 	.short	0x010a
        /*0996*/ 	.byte	0x3f
	.zero		1


	//   ....[69]....
        /*0998*/ 	.word	0x00013870
        /*099c*/ 	.word	0x00000009
        /*09a0*/ 	.word	0x00033450
        /*09a4*/ 	.short	0x010a
        /*09a6*/ 	.byte	0x3f
	.zero		1


	//   ....[70]....
        /*09a8*/ 	.word	0x000138d0
        /*09ac*/ 	.word	0x00000006
        /*09b0*/ 	.word	0x00033450
        /*09b4*/ 	.short	0x010a
        /*09b6*/ 	.byte	0x3f
	.zero		1


	//   ....[71]....
        /*09b8*/ 	.word	0x00013a20
        /*09bc*/ 	.word	0x00000004
        /*09c0*/ 	.word	0x00033480
        /*09c4*/ 	.short	0x010a
        /*09c6*/ 	.byte	0x3f
	.zero		1


	//   ....[72]....
        /*09c8*/ 	.word	0x00013a70
        /*09cc*/ 	.word	0x00000004
        /*09d0*/ 	.word	0x00033440
        /*09d4*/ 	.short	0x010a
        /*09d6*/ 	.byte	0x3f
	.zero		1


	//   ....[73]....
        /*09d8*/ 	.word	0x00014050
        /*09dc*/ 	.word	0x00000011
        /*09e0*/ 	.word	0x00033420
        /*09e4*/ 	.short	0x010a
        /*09e6*/ 	.byte	0x3f
	.zero		1


	//   ....[74]....
        /*09e8*/ 	.word	0x000140a0
        /*09ec*/ 	.word	0x00000006
        /*09f0*/ 	.word	0x00033480
        /*09f4*/ 	.short	0x010a
        /*09f6*/ 	.byte	0x3f
	.zero		1


	//   ....[75]....
        /*09f8*/ 	.word	0x000140f0
        /*09fc*/ 	.word	0x00000006
        /*0a00*/ 	.word	0x00033440
        /*0a04*/ 	.short	0x010a
        /*0a06*/ 	.byte	0x3f
	.zero		1


	//   ....[76]....
        /*0a08*/ 	.word	0x00014140
        /*0a0c*/ 	.word	0x00000003
        /*0a10*/ 	.word	0x00033470
        /*0a14*/ 	.short	0x010a
        /*0a16*/ 	.byte	0x3f
	.zero		1


	//   ....[77]....
        /*0a18*/ 	.word	0x00014190
        /*0a1c*/ 	.word	0x00000003
        /*0a20*/ 	.word	0x00033460
        /*0a24*/ 	.short	0x010a
        /*0a26*/ 	.byte	0x3f
	.zero		1


	//   ....[78]....
        /*0a28*/ 	.word	0x000141e0
        /*0a2c*/ 	.word	0x00000003
        /*0a30*/ 	.word	0x00033470
        /*0a34*/ 	.short	0x010a
        /*0a36*/ 	.byte	0x3f
	.zero		1


	//   ....[79]....
        /*0a38*/ 	.word	0x00014230
        /*0a3c*/ 	.word	0x00000003
        /*0a40*/ 	.word	0x00033460
        /*0a44*/ 	.short	0x010a
        /*0a46*/ 	.byte	0x3f
	.zero		1


	//   ....[80]....
        /*0a48*/ 	.word	0x00014280
        /*0a4c*/ 	.word	0x00000003
        /*0a50*/ 	.word	0x00033420
        /*0a54*/ 	.short	0x010a
        /*0a56*/ 	.byte	0x3f
	.zero		1


	//   ....[81]....
        /*0a58*/ 	.word	0x00014420
        /*0a5c*/ 	.word	0x00000007
        /*0a60*/ 	.word	0x00000000
        /*0a64*/ 	.short	0x010a
        /*0a66*/ 	.byte	0x3f
	.zero		1


	//   ....[82]....
        /*0a68*/ 	.word	0x00014470
        /*0a6c*/ 	.word	0x00000005
        /*0a70*/ 	.word	0x00000000
        /*0a74*/ 	.short	0x010a
        /*0a76*/ 	.byte	0x3f
	.zero		1


	//   ....[83]....
        /*0a78*/ 	.word	0x000144c0
        /*0a7c*/ 	.word	0x00000005
        /*0a80*/ 	.word	0x00033460
        /*0a84*/ 	.short	0x010a
        /*0a86*/ 	.byte	0x3f
	.zero		1


	//   ....[84]....
        /*0a88*/ 	.word	0x00014510
        /*0a8c*/ 	.word	0x00000003
        /*0a90*/ 	.word	0x00033460
        /*0a94*/ 	.short	0x010a
        /*0a96*/ 	.byte	0x3f
	.zero		1


	//   ....[85]....
        /*0a98*/ 	.word	0x00014560
        /*0a9c*/ 	.word	0x00000005
        /*0aa0*/ 	.word	0x00033480
        /*0aa4*/ 	.short	0x010a
        /*0aa6*/ 	.byte	0x3f
	.zero		1


	//----- nvinfo : EIATTR_NUM_MBARRIERS
	.align		4
.L_303:
        /*0aa8*/ 	.byte	0x03, 0x38
        /*0aaa*/ 	.short	0x0016


	//----- nvinfo : EIATTR_EXIT_INSTR_OFFSETS
	.align		4
        /*0aac*/ 	.byte	0x04, 0x1c
        /*0aae*/ 	.short	(.L_305 - .L_304)


	//   ....[0]....
.L_304:
        /*0ab0*/ 	.word	0x00000a40


	//   ....[1]....
        /*0ab4*/ 	.word	0x0000f130


	//   ....[2]....
        /*0ab8*/ 	.word	0x00013680


	//----- nvinfo : EIATTR_MAX_THREADS
	.align		4
.L_305:
        /*0abc*/ 	.byte	0x04, 0x05
        /*0abe*/ 	.short	(.L_307 - .L_306)
.L_306:
        /*0ac0*/ 	.word	0x00000180
        /*0ac4*/ 	.word	0x00000001
        /*0ac8*/ 	.word	0x00000001


	//----- nvinfo : EIATTR_CRS_STACK_SIZE
	.align		4
.L_307:
        /*0acc*/ 	.byte	0x04, 0x1e
        /*0ace*/ 	.short	(.L_309 - .L_308)
.L_308:
        /*0ad0*/ 	.word	0x00000000


	//----- nvinfo : EIATTR_CBANK_PARAM_SIZE
	.align		4
.L_309:
        /*0ad4*/ 	.byte	0x03, 0x19
        /*0ad6*/ 	.short	0x0af0


	//----- nvinfo : EIATTR_PARAM_CBANK
	.align		4
        /*0ad8*/ 	.byte	0x04, 0x0a
        /*0ada*/ 	.short	(.L_311 - .L_310)
	.align		4
.L_310:
        /*0adc*/ 	.word	index@(.nv.constant0._ZN7cutlass13device_kernelIN5flash11enable_sm90INS1_16FlashAttnFwdSm90INS1_25CollectiveMainloopFwdSm90ILi2EN4cute5tupleIJNS5_1CILi1EEES8_S8_EEENS6_IJNS7_ILi128EEENS7_ILi160EEENS7_ILi192EEEEEELi192ENS_12float_e4m3_tEfNS_4arch4Sm90ELb1ELb0ELb0ELb0ELb0ELb0ELb0ELb1ELb1ELb1ELb0ELb0EEENS1_21CollectiveEpilogueFwdINS6_IJSA_SC_SB_EEES9_NS_10bfloat16_tESG_Li256ELb0ELb1ELb0ELb1EEENS1_30DynamicPersistentTileSchedulerILi256ELi128ELb0ELb1ELb1EEEEEEEEEvNT_6ParamsE)
        /*0ae0*/ 	.short	0x0210
        /*0ae2*/ 	.short	0x0af0


	//----- nvinfo : EIATTR_SW_WAR
	.align		4
.L_311:
        /*0ae4*/ 	.byte	0x04, 0x36
        /*0ae6*/ 	.short	(.L_313 - .L_312)
.L_312:
        /*0ae8*/ 	.word	0x00000008
.L_313:


//--------------------- .nv.info._ZN7cutlass13device_kernelIN5flash11enable_sm90INS1_16FlashAttnFwdSm90INS1_25CollectiveMainloopFwdSm90ILi2EN4cute5tupleIJNS5_1CILi1EEES8_S8_EEENS6_IJNS7_ILi128EEENS7_ILi160EEENS7_ILi192EEEEEELi192ENS_12float_e4m3_tEfNS_4arch4Sm90ELb1ELb0ELb0ELb1ELb0ELb0ELb0ELb1ELb1ELb1ELb0ELb0EEENS1_21CollectiveEpilogueFwdINS6_IJSA_SC_SB_EEES9_NS_10bfloat16_tESG_Li256ELb1ELb1ELb0ELb1EEENS1_36VarlenDynamicPersistentTileSchedulerILi128ELi160ELi256ELi128ELb0ELb1ELb1ELb1ELb1ELb1EEEEEEEEEvNT_6ParamsE --------------------------
	.section	.nv.info._ZN7cutlass13device_kernelIN5flash11enable_sm90INS1_16FlashAttnFwdSm90INS1_25CollectiveMainloopFwdSm90ILi2EN4cute5tupleIJNS5_1CILi1EEES8_S8_EEENS6_IJNS7_ILi128EEENS7_ILi160EEENS7_ILi192EEEEEELi192ENS_12float_e4m3_tEfNS_4arch4Sm90ELb1ELb0ELb0ELb1ELb0ELb0ELb0ELb1ELb1ELb1ELb0ELb0EEENS1_21CollectiveEpilogueFwdINS6_IJSA_SC_SB_EEES9_NS_10bfloat16_tESG_Li256ELb1ELb1ELb0ELb1EEENS1_36VarlenDynamicPersistentTileSchedulerILi128ELi160ELi256ELi128ELb0ELb1ELb1ELb1ELb1ELb1EEEEEEEEEvNT_6ParamsE,"",@"SHT_CUDA_INFO"
	.sectionflags	@""
	.align	4


	//----- nvinfo : EIATTR_CUDA_API_VERSION
	.align		4
        /*0000*/ 	.byte	0x04, 0x37
        /*0002*/ 	.short	(.L_315 - .L_314)
.L_314:
        /*0004*/ 	.word	0x00000082


	//----- nvinfo : EIATTR_KPARAM_INFO
	.align		4
.L_315:
        /*0008*/ 	.byte	0x04, 0x17
        /*000a*/ 	.short	(.L_317 - .L_316)
.L_316:
        /*000c*/ 	.word	0x00000000
        /*0010*/ 	.short	0x0000
        /*0012*/ 	.short	0x0070
        /*0014*/ 	.byte	0x00, 0xf0, 0x01, 0x2a


	//----- nvinfo : EIATTR_SPARSE_MMA_MASK
	.align		4
.L_317:
        /*0018*/ 	.byte	0x03, 0x50
        /*001a*/ 	.short	0x0000


	//----- nvinfo : EIATTR_MAXREG_COUNT
	.align		4
        /*001c*/ 	.byte	0x03, 0x1b
        /*001e*/ 	.short	0x00a8


	//----- nvinfo : EIATTR_NUM_BARRIERS
	.align		4
        /*0020*/ 	.byte	0x02, 0x4c
        /*0022*/ 	.byte	0x10
	.zero		1


	//----- nvinfo : EIATTR_EXTERNS
	.align		4
        /*0024*/ 	.byte	0x04, 0x0f
        /*0026*/ 	.short	(.L_319 - .L_318)


	//   ....[0]....
	.align		4
.L_318:
        /*0028*/ 	.word	index@(__assertfail)


	//----- nvinfo : EIATTR_ANNOTATIONS
	.align		4
.L_319:
        /*002c*/ 	.byte	0x04, 0x55
        /*002e*/ 	.short	(.L_321 - .L_320)


	//   ....[0]....
.L_320:
        /* <DEDUP_REMOVED lines=29> */


	//----- nvinfo : EIATTR_MERCURY_ISA_VERSION
	.align		4
.L_321:
        /*01f0*/ 	.byte	0x03, 0x5f
        /*01f2*/ 	.short	0x0101


	//----- nvinfo : EIATTR_UNUSED_LOAD_BYTE_OFFSET
	.align		4
        /*01f4*/ 	.byte	0x04, 0x44
        /*01f6*/ 	.short	(.L_323 - .L_322)


	//   ....[0]....
.L_322:
        /*01f8*/ 	.word	0x00000a40
        /*01fc*/ 	.word	0x0000fff0


	//   ....[1]....
        /*0200*/ 	.word	0x0000c5f0
        /*0204*/ 	.word	0x0000fff0


	//----- nvinfo : EIATTR_INT_WARP_WIDE_INSTR_OFFSETS
	.align		4
.L_323:
        /*0208*/ 	.byte	0x04, 0x31
        /*020a*/ 	.short	(.L_325 - .L_324)


	//   ....[0]....
.L_324:
        /*020c*/ 	.word	0x00000130


	//   ....[1]....
        /*0210*/ 	.word	0x00000170


	//   ....[2]....
        /*0214*/ 	.word	0x000001e0


	//   ....[3]....
        /*0218*/ 	.word	0x00010d20


	//   ....[4]....
        /*021c*/ 	.word	0x00010db0


	//   ....[5]....
        /*0220*/ 	.word	0x00013a60


	//   ....[6]....
        /*0224*/ 	.word	0x00013af0


	//----- nvinfo : EIATTR_COOP_GROUP_MASK_REGIDS
	.align		4
.L_325:
        /*0228*/ 	.byte	0x04, 0x29
        /*022a*/ 	.short	(.L_327 - .L_326)


	//   ....[0]....
.L_326:
        /*022c*/ 	.word	0xffffffff


	//   ....[1]....
        /*0230*/ 	.word	0xffffffff


	//   ....[2]....
        /*0234*/ 	.word	0xffffffff


	//   ....[3]....
        /*0238*/ 	.word	0xffffffff


	//   ....[4]....
        /*023c*/ 	.word	0xffffffff


	//   ....[5]....
        /*0240*/ 	.word	0xffffffff


	//   ....[6]....
        /*0244*/ 	.word	0xffffffff


	//   ....[7]....
        /*0248*/ 	.word	0xffffffff


	//   ....[8]....
        /*024c*/ 	.word	0xffffffff


	//   ....[9]....
        /*0250*/ 	.word	0xffffffff


	//   ....[10]....
        /*0254*/ 	.word	0xffffffff


	//   ....[11]....
        /*0258*/ 	.word	0xffffffff


	//   ....[12]....
        /*025c*/ 	.word	0xffffffff


	//   ....[13]....
        /*0260*/ 	.word	0xffffffff


	//   ....[14]....
        /*0264*/ 	.word	0xffffffff


	//   ....[15]....
        /*0268*/ 	.word	0xffffffff


	//   ....[16]....
        /*026c*/ 	.word	0xffffffff


	//   ....[17]....
        /*0270*/ 	.word	0xffffffff


	//   ....[18]....
        /*0274*/ 	.word	0xffffffff


	//   ....[19]....
        /*0278*/ 	.word	0xffffffff


	//   ....[20]....
        /*027c*/ 	.word	0xffffffff


	//   ....[21]....
        /*0280*/ 	.word	0xffffffff


	//   ....[22]....
        /*0284*/ 	.word	0xffffffff


	//   ....[23]....
        /*0288*/ 	.word	0xffffffff


	//   ....[24]....
        /*028c*/ 	.word	0xffffffff


	//   ....[25]....
        /*0290*/ 	.word	0xffffffff


	//   ....[26]....
        /*0294*/ 	.word	0xffffffff


	//   ....[27]....
        /*0298*/ 	.word	0xffffffff


	//   ....[28]....
        /*029c*/ 	.word	0xffffffff


	//   ....[29]....
        /*02a0*/ 	.word	0xffffffff


	//   ....[30]....
        /*02a4*/ 	.word	0xffffffff


	//   ....[31]....
        /*02a8*/ 	.word	0xffffffff


	//   ....[32]....
        /*02ac*/ 	.word	0xffffffff


	//   ....[33]....
        /*02b0*/ 	.word	0xffffffff


	//   ....[34]....
        /*02b4*/ 	.word	0xffffffff


	//   ....[35]....
        /*02b8*/ 	.word	0xffffffff


	//   ....[36]....
        /*02bc*/ 	.word	0xffffffff


	//   ....[37]....
        /*02c0*/ 	.word	0xffffffff


	//   ....[38]....
        /*02c4*/ 	.word	0xffffffff


	//   ....[39]....
        /*02c8*/ 	.word	0xffffffff


	//   ....[40]....
        /*02cc*/ 	.word	0xffffffff


	//   ....[41]....
        /*02d0*/ 	.word	0xffffffff


	//   ....[42]....
        /*02d4*/ 	.word	0xffffffff


	//   ....[43]....
        /*02d8*/ 	.word	0xffffffff


	//   ....[44]....
        /*02dc*/ 	.word	0xffffffff


	//   ....[45]....
        /*02e0*/ 	.word	0xffffffff


	//   ....[46]....
        /*02e4*/ 	.word	0xffffffff


	//   ....[47]....
        /*02e8*/ 	.word	0xffffffff


	//   ....[48]....
        /*02ec*/ 	.word	0xffffffff


	//   ....[49]....
        /*02f0*/ 	.word	0xffffffff


	//   ....[50]....
        /*02f4*/ 	.word	0xffffffff


	//   ....[51]....
        /*02f8*/ 	.word	0xffffffff


	//   ....[52]....
        /*02fc*/ 	.word	0xffffffff


	//   ....[53]....
        /*0300*/ 	.word	0xffffffff


	//   ....[54]....
        /*0304*/ 	.word	0xffffffff


	//   ....[55]....
        /*0308*/ 	.word	0xffffffff


	//   ....[56]....
        /*030c*/ 	.word	0xffffffff


	//   ....[57]....
        /*0310*/ 	.word	0xffffffff


	//   ....[58]....
        /*0314*/ 	.word	0xffffffff


	//   ....[59]....
        /*0318*/ 	.word	0xffffffff


	//   ....[60]....
        /*031c*/ 	.word	0xffffffff


	//   ....[61]....
        /*0320*/ 	.word	0xffffffff


	//   ....[62]....
        /*0324*/ 	.word	0xffffffff


	//   ....[63]....
        /*0328*/ 	.word	0xffffffff


	//   ....[64]....
        /*032c*/ 	.word	0xffffffff


	//   ....[65]....
        /*0330*/ 	.word	0xffffffff


	//   ....[66]....
        /*0334*/ 	.word	0xffffffff


	//   ....[67]....
        /*0338*/ 	.word	0xffffffff


	//   ....[68]....
        /*033c*/ 	.word	0xffffffff


	//   ....[69]....
        /*0340*/ 	.word	0xffffffff


	//   ....[70]....
        /*0344*/ 	.word	0xffffffff


	//   ....[71]....
        /*0348*/ 	.word	0xffffffff


	//   ....[72]....
        /*034c*/ 	.word	0xffffffff


	//   ....[73]....
        /*0350*/ 	.word	0xffffffff


	//   ....[74]....
        /*0354*/ 	.word	0xffffffff


	//   ....[75]....
        /*0358*/ 	.word	0xffffffff


	//   ....[76]....
        /*035c*/ 	.word	0xffffffff


	//   ....[77]....
        /*0360*/ 	.word	0xffffffff


	//   ....[78]....
        /*0364*/ 	.word	0xffffffff


	//   ....[79]....
        /*0368*/ 	.word	0xffffffff


	//   ....[80]....
        /*036c*/ 	.word	0xffffffff


	//   ....[81]....
        /*0370*/ 	.word	0xffffffff


	//   ....[82]....
        /*0374*/ 	.word	0xffffffff


	//   ....[83]....
        /*0378*/ 	.word	0xffffffff


	//   ....[84]....
        /*037c*/ 	.word	0xffffffff


	//   ....[85]....
        /*0380*/ 	.word	0xffffffff


	//   ....[86]....
        /*0384*/ 	.word	0xffffffff


	//   ....[87]....
        /*0388*/ 	.word	0xffffffff


	//   ....[88]....
        /*038c*/ 	.word	0xffffffff


	//   ....[89]....
        /*0390*/ 	.word	0xffffffff


	//   ....[90]....
        /*0394*/ 	.word	0xffffffff


	//   ....[91]....
        /*0398*/ 	.word	0xffffffff


	//   ....[92]....
        /*039c*/ 	.word	0xffffffff


	//   ....[93]....
        /*03a0*/ 	.word	0xffffffff


	//   ....[94]....
        /*03a4*/ 	.word	0xffffffff


	//   ....[95]....
        /*03a8*/ 	.word	0xffffffff


	//   ....[96]....
        /*03ac*/ 	.word	0xffffffff


	//   ....[97]....
        /*03b0*/ 	.word	0xffffffff


	//   ....[98]....
        /*03b4*/ 	.word	0xffffffff


	//   ....[99]....
        /*03b8*/ 	.word	0xffffffff


	//   ....[100]....
        /*03bc*/ 	.word	0xffffffff


	//   ....[101]....
        /*03c0*/ 	.word	0xffffffff


	//   ....[102]....
        /*03c4*/ 	.word	0xffffffff


	//   ....[103]....
        /*03c8*/ 	.word	0xffffffff


	//   ....[104]....
        /*03cc*/ 	.word	0xffffffff


	//   ....[105]....
        /*03d0*/ 	.word	0xffffffff


	//   ....[106]....
        /*03d4*/ 	.word	0xffffffff


	//   ....[107]....
        /*03d8*/ 	.word	0xffffffff


	//   ....[108]....
        /*03dc*/ 	.word	0xffffffff


	//   ....[109]....
        /*03e0*/ 	.word	0xffffffff


	//   ....[110]....
        /*03e4*/ 	.word	0xffffffff


	//   ....[111]....
        /*03e8*/ 	.word	0xffffffff


	//   ....[112]....
        /*03ec*/ 	.word	0xffffffff


	//   ....[113]....
        /*03f0*/ 	.word	0xffffffff


	//   ....[114]....
        /*03f4*/ 	.word	0xffffffff


	//   ....[115]....
        /*03f8*/ 	.word	0xffffffff


	//   ....[116]....
        /*03fc*/ 	.word	0xffffffff


	//   ....[117]....
        /*0400*/ 	.word	0xffffffff


	//   ....[118]....
        /*0404*/ 	.word	0xffffffff


	//   ....[119]....
        /*0408*/ 	.word	0xffffffff


	//   ....[120]....
        /*040c*/ 	.word	0xffffffff


	//   ....[121]....
        /*0410*/ 	.word	0xffffffff


	//   ....[122]....
        /*0414*/ 	.word	0xffffffff


	//   ....[123]....
        /*0418*/ 	.word	0xffffffff


	//   ....[124]....
        /*041c*/ 	.word	0xffffffff


	//   ....[125]....
        /*0420*/ 	.word	0xffffffff


	//   ....[126]....
        /*0424*/ 	.word	0xffffffff


	//   ....[127]....
        /*0428*/ 	.word	0xffffffff


	//   ....[128]....
        /*042c*/ 	.word	0xffffffff


	//   ....[129]....
        /*0430*/ 	.word	0xffffffff


	//   ....[130]....
        /*0434*/ 	.word	0xffffffff


	//   ....[131]....
        /*0438*/ 	.word	0xffffffff


	//   ....[132]....
        /*043c*/ 	.word	0xffffffff


	//   ....[133]....
        /*0440*/ 	.word	0xffffffff


	//   ....[134]....
        /*0444*/ 	.word	0xffffffff


	//   ....[135]....
        /*0448*/ 	.word	0xffffffff


	//   ....[136]....
        /*044c*/ 	.word	0xffffffff


	//   ....[137]....
        /*0450*/ 	.word	0xffffffff


	//   ....[138]....
        /*0454*/ 	.word	0xffffffff


	//   ....[139]....
        /*0458*/ 	.word	0x0500000f


	//   ....[140]....
        /*045c*/ 	.word	0x0500000f


	//   ....[141]....
        /*0460*/ 	.word	0x0500000f


	//   ....[142]....
        /*0464*/ 	.word	0x0500000f


	//   ....[143]....
        /*0468*/ 	.word	0x0500000f


	//   ....[144]....
        /*046c*/ 	.word	0x0500000f


	//   ....[145]....
        /*0470*/ 	.word	0x0500000f


	//   ....[146]....
        /*0474*/ 	.word	0x0500000f


	//   ....[147]....
        /*0478*/ 	.word	0x0500000f


	//   ....[148]....
        /*047c*/ 	.word	0x0500000f


	//----- nvinfo : EIATTR_COOP_GROUP_INSTR_OFFSETS
	.align		4
.L_327:
        /*0480*/ 	.byte	0x04, 0x28
        /*0482*/ 	.short	(.L_329 - .L_328)


	//   ....[0]....
.L_328:
        /*0484*/ 	.word	0x00000070


	//   ....[1]....
        /*0488*/ 	.word	0x00000140


	//   ....[2]....
        /*048c*/ 	.word	0x00000190


	//   ....[3]....
        /*0490*/ 	.word	0x000003c0


	//   ....[4]....
        /*0494*/ 	.word	0x00000520


	//   ....[5]....
        /*0498*/ 	.word	0x00000640


	//   ....[6]....
        /*049c*/ 	.word	0x000007a0


	//   ....[7]....
        /*04a0*/ 	.word	0x00001a30


	//   ....[8]....
        /*04a4*/ 	.word	0x00002820


	//   ....[9]....
        /*04a8*/ 	.word	0x00002840


	//   ....[10]....
        /*04ac*/ 	.word	0x00003360


	//   ....[11]....
        /*04b0*/ 	.word	0x00003420


	//   ....[12]....
        /*04b4*/ 	.word	0x00003f70


	//   ....[13]....
        /*04b8*/ 	.word	0x00004040


	//   ....[14]....
        /*04bc*/ 	.word	0x00005ed0


	//   ....[15]....
        /*04c0*/ 	.word	0x00005f00


	//   ....[16]....
        /*04c4*/ 	.word	0x000067a0


	//   ....[17]....
        /*04c8*/ 	.word	0x000068a0


	//   ....[18]....
        /*04cc*/ 	.word	0x00007350


	//   ....[19]....
        /*04d0*/ 	.word	0x000073b0


	//   ....[20]....
        /*04d4*/ 	.word	0x00009dc0


	//   ....[21]....
        /*04d8*/ 	.word	0x00009dd0


	//   ....[22]....
        /*04dc*/ 	.word	0x00009e00


	//   ....[23]....
        /*04e0*/ 	.word	0x00009e10


	//   ....[24]....
        /*04e4*/ 	.word	0x0000bca0


	//   ....[25]....
        /*04e8*/ 	.word	0x0000bcb0


	//   ....[26]....
        /*04ec*/ 	.word	0x0000bce0


	//   ....[27]....
        /*04f0*/ 	.word	0x0000bcf0


	//   ....[28]....
        /*04f4*/ 	.word	0x0000d150


	//   ....[29]....
        /*04f8*/ 	.word	0x0000d180


	//   ....[30]....
        /*04fc*/ 	.word	0x0000d1b0


	//   ....[31]....
        /*0500*/ 	.word	0x0000d1e0


	//   ....[32]....
        /*0504*/ 	.word	0x0000d210


	//   ....[33]....
        /*0508*/ 	.word	0x0000d230


	//   ....[34]....
        /*050c*/ 	.word	0x0000d240


	//   ....[35]....
        /*0510*/ 	.word	0x0000d250


	//   ....[36]....
        /*0514*/ 	.word	0x0000d260


	//   ....[37]....
        /*0518*/ 	.word	0x0000d270


	//   ....[38]....
        /*051c*/ 	.word	0x0000d280


	//   ....[39]....
        /*0520*/ 	.word	0x0000d2b0


	//   ....[40]....
        /*0524*/ 	.word	0x0000d2e0


	//   ....[41]....
        /*0528*/ 	.word	0x0000d310


	//   ....[42]....
        /*052c*/ 	.word	0x0000d340


	//   ....[43]....
        /*0530*/ 	.word	0x0000d350


	//   ....[44]....
        /*0534*/ 	.word	0x0000d360


	//   ....[45]....
        /*0538*/ 	.word	0x0000d390


	//   ....[46]....
        /*053c*/ 	.word	0x0000d3c0


	//   ....[47]....
        /*0540*/ 	.word	0x0000d3d0


	//   ....[48]....
        /*0544*/ 	.word	0x0000d3e0


	//   ....[49]....
        /*0548*/ 	.word	0x0000d410


	//   ....[50]....
        /*054c*/ 	.word	0x0000d450


	//   ....[51]....
        /*0550*/ 	.word	0x0000d460


	//   ....[52]....
        /*0554*/ 	.word	0x0000d490


	//   ....[53]....
        /*0558*/ 	.word	0x0000d4c0


	//   ....[54]....
        /*055c*/ 	.word	0x0000d4f0


	//   ....[55]....
        /*0560*/ 	.word	0x0000d500


	//   ....[56]....
        /*0564*/ 	.word	0x0000d510


	//   ....[57]....
        /*0568*/ 	.word	0x0000d520


	//   ....[58]....
        /*056c*/ 	.word	0x0000d530


	//   ....[59]....
        /*0570*/ 	.word	0x0000d560


	//   ....[60]....
        /*0574*/ 	.word	0x0000d570


	//   ....[61]....
        /*0578*/ 	.word	0x0000d580


	//   ....[62]....
        /*057c*/ 	.word	0x0000d590


	//   ....[63]....
        /*0580*/ 	.word	0x0000d5a0


	//   ....[64]....
        /*0584*/ 	.word	0x0000d5b0


	//   ....[65]....
        /*0588*/ 	.word	0x0000d5c0


	//   ....[66]....
        /*058c*/ 	.word	0x0000d5d0


	//   ....[67]....
        /*0590*/ 	.word	0x0000d600


	//   ....[68]....
        /*0594*/ 	.word	0x0000d630


	//   ....[69]....
        /*0598*/ 	.word	0x0000d640


	//   ....[70]....
        /*059c*/ 	.word	0x0000d650


	//   ....[71]....
        /*05a0*/ 	.word	0x0000d660


	//   ....[72]....
        /*05a4*/ 	.word	0x0000d690


	//   ....[73]....
        /*05a8*/ 	.word	0x0000d6a0


	//   ....[74]....
        /*05ac*/ 	.word	0x0000d6b0


	//   ....[75]....
        /*05b0*/ 	.word	0x0000d6c0


	//   ....[76]....
        /*05b4*/ 	.word	0x0000dd50


	//   ....[77]....
        /*05b8*/ 	.word	0x0000dd90


	//   ....[78]....
        /*05bc*/ 	.word	0x0000ddd0


	//   ....[79]....
        /*05c0*/ 	.word	0x0000de00


	//   ....[80]....
        /*05c4*/ 	.word	0x0000e530


	//   ....[81]....
        /*05c8*/ 	.word	0x0000e560


	//   ....[82]....
        /*05cc*/ 	.word	0x0000e660


	//   ....[83]....
        /*05d0*/ 	.word	0x0000e680


	//   ....[84]....
        /*05d4*/ 	.word	0x0000e780


	//   ....[85]....
        /*05d8*/ 	.word	0x0000e7a0


	//   ....[86]....
        /*05dc*/ 	.word	0x0000e8b0


	//   ....[87]....
        /*05e0*/ 	.word	0x0000e8d0


	//   ....[88]....
        /*05e4*/ 	.word	0x0000f1d0


	//   ....[89]....
        /*05e8*/ 	.word	0x0000f1f0


	//   ....[90]....
        /*05ec*/ 	.word	0x0000f2f0


	//   ....[91]....
        /*05f0*/ 	.word	0x0000f310


	//   ....[92]....
        /*05f4*/ 	.word	0x0000f410


	//   ....[93]....
        /*05f8*/ 	.word	0x0000f430


	//   ....[94]....
        /*05fc*/ 	.word	0x0000f540


	//   ....[95]....
        /*0600*/ 	.word	0x0000f560


	//   ....[96]....
        /*0604*/ 	.word	0x0000f6e0


	//   ....[97]....
        /*0608*/ 	.word	0x0000f8c0


	//   ....[98]....
        /*060c*/ 	.word	0x0000f8f0


	//   ....[99]....
        /*0610*/ 	.word	0x0000f920


	//   ....[100]....
        /*0614*/ 	.word	0x0000f960


	//   ....[101]....
        /*0618*/ 	.word	0x0000f990


	//   ....[102]....
        /*061c*/ 	.word	0x0000f9d0


	//   ....[103]....
        /*0620*/ 	.word	0x0000fb60


	//   ....[104]....
        /*0624*/ 	.word	0x0000fb90


	//   ....[105]....
        /*0628*/ 	.word	0x0000fbc0


	//   ....[106]....
        /*062c*/ 	.word	0x0000fbf0


	//   ....[107]....
        /*0630*/ 	.word	0x0000fc20


	//   ....[108]....
        /*0634*/ 	.word	0x0000fc60


	//   ....[109]....
        /*0638*/ 	.word	0x0000fd00


	//   ....[110]....
        /*063c*/ 	.word	0x0000fd90


	//   ....[111]....
        /*0640*/ 	.word	0x0000fe40


	//   ....[112]....
        /*0644*/ 	.word	0x000114a0


	//   ....[113]....
        /*0648*/ 	.word	0x00012220


	//   ....[114]....
        /*064c*/ 	.word	0x00012240


	//   ....[115]....
        /*0650*/ 	.word	0x000122f0


	//   ....[116]....
        /*0654*/ 	.word	0x00012300


	//   ....[117]....
        /*0658*/ 	.word	0x00012390


	//   ....[118]....
        /*065c*/ 	.word	0x000123a0


	//   ....[119]....
        /*0660*/ 	.word	0x000123b0


	//   ....[120]....
        /*0664*/ 	.word	0x000123c0


	//   ....[121]....
        /*0668*/ 	.word	0x000145c0


	//   ....[122]....
        /*066c*/ 	.word	0x000145f0


	//   ....[123]....
        /*0670*/ 	.word	0x00014620


	//   ....[124]....
        /*0674*/ 	.word	0x00014660


	//   ....[125]....
        /*0678*/ 	.word	0x00014690


	//   ....[126]....
        /*067c*/ 	.word	0x000146a0


	//   ....[127]....
        /*0680*/ 	.word	0x000146d0


	//   ....[128]....
        /*0684*/ 	.word	0x000146e0


	//   ....[129]....
        /*0688*/ 	.word	0x00014820


	//   ....[130]....
        /*068c*/ 	.word	0x00014850


	//   ....[131]....
        /*0690*/ 	.word	0x00014880


	//   ....[132]....
        /*0694*/ 	.word	0x000148b0


	//   ....[133]....
        /*0698*/ 	.word	0x000148e0


	//   ....[134]....
        /*069c*/ 	.word	0x00014920


	//   ....[135]....
        /*06a0*/ 	.word	0x000149b0


	//   ....[136]....
        /*06a4*/ 	.word	0x00014a40


	//   ....[137]....
        /*06a8*/ 	.word	0x00014ab0


	//   ....[138]....
        /*06ac*/ 	.word	0x00015140


	//   ....[139]....
        /*06b0*/ 	.word	0x00015710


	//   ....[140]....
        /*06b4*/ 	.word	0x000158f0


	//   ....[141]....
        /*06b8*/ 	.word	0x00015950


	//   ....[142]....
        /*06bc*/ 	.word	0x000159d0


	//   ....[143]....
        /*06c0*/ 	.word	0x00015ac0


	//   ....[144]....
        /*06c4*/ 	.word	0x00015b20


	//   ....[145]....
        /*06c8*/ 	.word	0x00015c20


	//   ....[146]....
        /*06cc*/ 	.word	0x00015c80


	//   ....[147]....
        /*06d0*/ 	.word	0x00015d60


	//   ....[148]....
        /*06d4*/ 	.word	0x000160b0


	//----- nvinfo : EIATTR_REG_RECONFIG
	.align		4
.L_329:
        /*06d8*/ 	.byte	0x01, 0x54
	.zero		2


	//----- nvinfo : EIATTR_SYSCALL_OFFSETS
	.align		4
        /*06dc*/ 	.byte	0x04, 0x46
        /*06de*/ 	.short	(.L_331 - .L_330)


	//   ....[0]....
.L_330:
        /*06e0*/ 	.word	0x00001c10


	//   ....[1]....
        /*06e4*/ 	.word	0x00010f20


	//   ....[2]....
        /*06e8*/ 	.word	0x00011080


	//   ....[3]....
        /*06ec*/ 	.word	0x000111d0


	//   ....[4]....
        /*06f0*/ 	.word	0x00011310


	//   ....[5]....
        /*06f4*/ 	.word	0x00011e00


	//----- nvinfo : EIATTR_MBARRIER_INSTR_OFFSETS
	.align		4
.L_331:
        /*06f8*/ 	.byte	0x04, 0x39
        /*06fa*/ 	.short	(.L_333 - .L_332)


	//   ....[0]....
.L_332:
        /*06fc*/ 	.word	0x00000270
        /*0700*/ 	.word	0x000000ff
        /*0704*/ 	.word	0x00033400
        /*0708*/ 	.short	0x0100
        /*070a*/ 	.byte	0x08
	.zero		1


	//   ....[1]....
        /*070c*/ 	.word	0x00000280
        /*0710*/ 	.word	0x000000ff
        /*0714*/ 	.word	0x00033420
        /*0718*/ 	.short	0x0100
        /*071a*/ 	.byte	0x08
	.zero		1


	//   ....[2]....
        /*071c*/ 	.word	0x00000370
        /*0720*/ 	.word	0x000000ff
        /*0724*/ 	.word	0x00033430
        /*0728*/ 	.short	0x0100
        /*072a*/ 	.byte	0x08
	.zero		1


	//   ....[3]....
        /*072c*/ 	.word	0x00000380
        /*0730*/ 	.word	0x000000ff
        /*0734*/ 	.word	0x00033440
        /*0738*/ 	.short	0x0100
        /*073a*/ 	.byte	0x08
	.zero		1


	//   ....[4]....
        /*073c*/ 	.word	0x00000390
        /*0740*/ 	.word	0x000000ff
        /*0744*/ 	.word	0x00033438
        /*0748*/ 	.short	0x0100
        /*074a*/ 	.byte	0x08
	.zero		1


	//   ....[5]....
        /*074c*/ 	.word	0x000003a0
        /*0750*/ 	.word	0x000000ff
        /*0754*/ 	.word	0x00033448
        /*0758*/ 	.short	0x0100
        /*075a*/ 	.byte	0x08
	.zero		1


	//   ....[6]....
        /*075c*/ 	.word	0x000004d0
        /*0760*/ 	.word	0x000000ff
        /*0764*/ 	.word	0x00033450
        /*0768*/ 	.short	0x0100
        /*076a*/ 	.byte	0x08
	.zero		1


	//   ....[7]....
        /*076c*/ 	.word	0x000004e0
        /*0770*/ 	.word	0x000000ff
        /*0774*/ 	.word	0x00033460
        /*0778*/ 	.short	0x0100
        /*077a*/ 	.byte	0x08
	.zero		1


	//   ....[8]....
        /*077c*/ 	.word	0x000004f0
        /*0780*/ 	.word	0x000000ff
        /*0784*/ 	.word	0x00033458
        /*0788*/ 	.short	0x0100
        /*078a*/ 	.byte	0x08
	.zero		1


	//   ....[9]....
        /*078c*/ 	.word	0x00000500
        /*0790*/ 	.word	0x000000ff
        /*0794*/ 	.word	0x00033468
        /*0798*/ 	.short	0x0100
        /*079a*/ 	.byte	0x08
	.zero		1


	//   ....[10]....
        /*079c*/ 	.word	0x000005f0
        /*07a0*/ 	.word	0x000000ff
        /*07a4*/ 	.word	0x00033470
        /*07a8*/ 	.short	0x0100
        /*07aa*/ 	.byte	0x06
	.zero		1


	//   ....[11]....
        /*07ac*/ 	.word	0x00000600
        /*07b0*/ 	.word	0x000000ff
        /*07b4*/ 	.word	0x00033480
        /*07b8*/ 	.short	0x0100
        /*07ba*/ 	.byte	0x06
	.zero		1


	//   ....[12]....
        /*07bc*/ 	.word	0x00000610
        /*07c0*/ 	.word	0x000000ff
        /*07c4*/ 	.word	0x00033478
        /*07c8*/ 	.short	0x0100
        /*07ca*/ 	.byte	0x06
	.zero		1


	//   ....[13]....
        /*07cc*/ 	.word	0x00000620
        /*07d0*/ 	.word	0x000000ff
        /*07d4*/ 	.word	0x00033488
        /*07d8*/ 	.short	0x0100
        /*07da*/ 	.byte	0x06
	.zero		1


	//   ....[14]....
        /*07dc*/ 	.word	0x00000750
        /*07e0*/ 	.word	0x000000ff
        /*07e4*/ 	.word	0x00033490
        /*07e8*/ 	.short	0x0100
        /*07ea*/ 	.byte	0x08
	.zero		1


	//   ....[15]....
        /*07ec*/ 	.word	0x00000760
        /*07f0*/ 	.word	0x000000ff
        /*07f4*/ 	.word	0x000334a0
        /*07f8*/ 	.short	0x0100
        /*07fa*/ 	.byte	0x08
	.zero		1


	//   ....[16]....
        /*07fc*/ 	.word	0x00000770
        /*0800*/ 	.word	0x000000ff
        /*0804*/ 	.word	0x00033498
        /*0808*/ 	.short	0x0100
        /*080a*/ 	.byte	0x08
	.zero		1


	//   ....[17]....
        /*080c*/ 	.word	0x00000780
        /*0810*/ 	.word	0x000000ff
        /*0814*/ 	.word	0x000334a8
        /*0818*/ 	.short	0x0100
        /*081a*/ 	.byte	0x08
	.zero		1


	//   ....[18]....
        /*081c*/ 	.word	0x000008b0
        /*0820*/ 	.word	0x000000ff
        /*0824*/ 	.word	0x000334b0
        /*0828*/ 	.short	0x0100
        /*082a*/ 	.byte	0x08
	.zero		1


	//   ....[19]....
        /*082c*/ 	.word	0x000008c0
        /*0830*/ 	.word	0x000000ff
        /*0834*/ 	.word	0x000334c0
        /*0838*/ 	.short	0x0100
        /*083a*/ 	.byte	0x08
	.zero		1


	//   ....[20]....
        /*083c*/ 	.word	0x000008d0
        /*0840*/ 	.word	0x000000ff
        /*0844*/ 	.word	0x000334b8
        /*0848*/ 	.short	0x0100
        /*084a*/ 	.byte	0x08
	.zero		1


	//   ....[21]....
        /*084c*/ 	.word	0x000008e0
        /*0850*/ 	.word	0x000000ff
        /*0854*/ 	.word	0x000334c8
        /*0858*/ 	.short	0x0100
        /*085a*/ 	.byte	0x08
	.zero		1


	//   ....[22]....
        /*085c*/ 	.word	0x00001c90
        /*0860*/ 	.word	0x000000ff
        /*0864*/ 	.word	0x00033400
        /*0868*/ 	.short	0x010a
        /*086a*/ 	.byte	0x29
	.zero		1


	//   ....[23]....
        /*086c*/ 	.word	0x00001d10
        /*0870*/ 	.word	0x00000002
        /*0874*/ 	.word	0x00033430
        /*0878*/ 	.short	0x010a
        /*087a*/ 	.byte	0x3f
	.zero		1


	//   ....[24]....
        /*087c*/ 	.word	0x00001d70
        /*0880*/ 	.word	0x00000002
        /*0884*/ 	.word	0x00033430
        /*0888*/ 	.short	0x010a
        /*088a*/ 	.byte	0x3f
	.zero		1


	//   ....[25]....
        /*088c*/ 	.word	0x000031c0
        /*0890*/ 	.word	0x00000002
        /*0894*/ 	.word	0x00000000
        /*0898*/ 	.short	0x0101
        /*089a*/ 	.byte	0x3f
	.zero		1


	//   ....[26]....
        /*089c*/ 	.word	0x000050f0
        /*08a0*/ 	.word	0x000000ff
        /*08a4*/ 	.word	0x00033430
        /*08a8*/ 	.short	0x010a
        /*08aa*/ 	.byte	0x06
	.zero		1


	//   ....[27]....
        /*08ac*/ 	.word	0x00005130
        /*08b0*/ 	.word	0x000000ff
        /*08b4*/ 	.word	0x00033430
        /*08b8*/ 	.short	0x010a
        /*08ba*/ 	.byte	0x06
	.zero		1


	//   ....[28]....
        /*08bc*/ 	.word	0x00005d70
        /*08c0*/ 	.word	0x000000ff
        /*08c4*/ 	.word	0x00033450
        /*08c8*/ 	.short	0x010a
        /*08ca*/ 	.byte	0x06
	.zero		1


	//   ....[29]....
        /*08cc*/ 	.word	0x00005db0
        /*08d0*/ 	.word	0x000000ff
        /*08d4*/ 	.word	0x00033450
        /*08d8*/ 	.short	0x010a
        /*08da*/ 	.byte	0x06
	.zero		1


	//   ....[30]....
        /*08dc*/ 	.word	0x00008020
        /*08e0*/ 	.word	0x00000002
        /*08e4*/ 	.word	0x00000000
        /*08e8*/ 	.short	0x0101
        /*08ea*/ 	.byte	0x3f
	.zero		1


	//   ....[31]....
        /*08ec*/ 	.word	0x00008210
        /*08f0*/ 	.word	0x000000ff
        /*08f4*/ 	.word	0x00000000
        /*08f8*/ 	.short	0x0101
        /*08fa*/ 	.byte	0x06
	.zero		1


	//   ....[32]....
        /*08fc*/ 	.word	0x00008b30
        /*0900*/ 	.word	0x000000ff
        /*0904*/ 	.word	0x00033430
        /*0908*/ 	.short	0x010a
        /*090a*/ 	.byte	0x06
	.zero		1


	//   ....[33]....
        /*090c*/ 	.word	0x00008b70
        /*0910*/ 	.word	0x000000ff
        /*0914*/ 	.word	0x00033430
        /*0918*/ 	.short	0x010a
        /*091a*/ 	.byte	0x06
	.zero		1


	//   ....[34]....
        /*091c*/ 	.word	0x00009780
        /*0920*/ 	.word	0x000000ff
        /*0924*/ 	.word	0x00033450
        /*0928*/ 	.short	0x010a
        /*092a*/ 	.byte	0x06
	.zero		1


	//   ....[35]....
        /*092c*/ 	.word	0x000097c0
        /*0930*/ 	.word	0x000000ff
        /*0934*/ 	.word	0x00033450
        /*0938*/ 	.short	0x010a
        /*093a*/ 	.byte	0x06
	.zero		1


	//   ....[36]....
        /*093c*/ 	.word	0x0000aea0
        /*0940*/ 	.word	0x00000002
        /*0944*/ 	.word	0x00000000
        /*0948*/ 	.short	0x0101
        /*094a*/ 	.byte	0x3f
	.zero		1


	//   ....[37]....
        /*094c*/ 	.word	0x0000b0b0
        /*0950*/ 	.word	0x000000ff
        /*0954*/ 	.word	0x00000000
        /*0958*/ 	.short	0x0101
        /*095a*/ 	.byte	0x06
	.zero		1


	//   ....[38]....
        /*095c*/ 	.word	0x0000b930
        /*0960*/ 	.word	0x000000ff
        /*0964*/ 	.word	0x00033450
        /*0968*/ 	.short	0x010a
        /*096a*/ 	.byte	0x09
	.zero		1


	//   ....[39]....
        /*096c*/ 	.word	0x0000b970
        /*0970*/ 	.word	0x000000ff
        /*0974*/ 	.word	0x00033450
        /*0978*/ 	.short	0x010a
        /*097a*/ 	.byte	0x09
	.zero		1


	//   ....[40]....
        /*097c*/ 	.word	0x0000c070
        /*0980*/ 	.word	0x000000ff
        /*0984*/ 	.word	0x00000000
        /*0988*/ 	.short	0x0101
        /*098a*/ 	.byte	0x04
	.zero		1


	//   ....[41]....
        /*098c*/ 	.word	0x0000e520
        /*0990*/ 	.word	0x00000000
        /*0994*/ 	.word	0x00000000
        /*0998*/ 	.short	0x0101
        /*099a*/ 	.byte	0x3f
	.zero		1


	//   ....[42]....
        /*099c*/ 	.word	0x000116d0
        /*09a0*/ 	.word	0x00000004
        /*09a4*/ 	.word	0x00033480
        /*09a8*/ 	.short	0x010a
        /*09aa*/ 	.byte	0x3f
	.zero		1


	//   ....[43]....
        /*09ac*/ 	.word	0x00011960
        /*09b0*/ 	.word	0x00000004
        /*09b4*/ 	.word	0x00033440
        /*09b8*/ 	.short	0x010a
        /*09ba*/ 	.byte	0x3f
	.zero		1


	//   ....[44]....
        /*09bc*/ 	.word	0x00012500
        /*09c0*/ 	.word	0x00000011
        /*09c4*/ 	.word	0x00033400
        /*09c8*/ 	.short	0x0107
        /*09ca*/ 	.byte	0x3f
	.zero		1


	//   ....[45]....
        /*09cc*/ 	.word	0x00012600
        /*09d0*/ 	.word	0x00000011
        /*09d4*/ 	.word	0x00033400
        /*09d8*/ 	.short	0x0101
        /*09da*/ 	.byte	0x3f
	.zero		1


	//   ....[46]....
        /*09dc*/ 	.word	0x00012620
        /*09e0*/ 	.word	0x00000011
        /*09e4*/ 	.word	0x00033420
        /*09e8*/ 	.short	0x010a
        /*09ea*/ 	.byte	0x3f
	.zero		1


	//   ....[47]....
        /*09ec*/ 	.word	0x00012910
        /*09f0*/ 	.word	0x00000006
        /*09f4*/ 	.word	0x00033480
        /*09f8*/ 	.short	0x010a
        /*09fa*/ 	.byte	0x3f
	.zero		1


	//   ....[48]....
        /*09fc*/ 	.word	0x00012d60
        /*0a00*/ 	.word	0x00000006
        /*0a04*/ 	.word	0x00033440
        /*0a08*/ 	.short	0x010a
        /*0a0a*/ 	.byte	0x3f
	.zero		1


	//   ....[49]....
        /*0a0c*/ 	.word	0x00013210
        /*0a10*/ 	.word	0x00000003
        /*0a14*/ 	.word	0x00033470
        /*0a18*/ 	.short	0x010a
        /*0a1a*/ 	.byte	0x3f
	.zero		1


	//   ....[50]....
        /*0a1c*/ 	.word	0x00013280
        /*0a20*/ 	.word	0x00000003
        /*0a24*/ 	.word	0x00033460
        /*0a28*/ 	.short	0x010a
        /*0a2a*/ 	.byte	0x3f
	.zero		1


	//   ....[51]....
        /*0a2c*/ 	.word	0x00013940
        /*0a30*/ 	.word	0x00000003
        /*0a34*/ 	.word	0x00033450
        /*0a38*/ 	.short	0x0101
        /*0a3a*/ 	.byte	0x3f
	.zero		1


	//   ....[52]....
        /*0a3c*/ 	.word	0x000139c0
        /*0a40*/ 	.word	0x00000003
        /*0a44*/ 	.word	0x00000000
        /*0a48*/ 	.short	0x0101
        /*0a4a*/ 	.byte	0x3f
	.zero		1


	//   ....[53]....
        /*0a4c*/ 	.word	0x00013bd0
        /*0a50*/ 	.word	0x00000003
        /*0a54*/ 	.word	0x00033470
        /*0a58*/ 	.short	0x010a
        /*0a5a*/ 	.byte	0x3f
	.zero		1


	//   ....[54]....
        /*0a5c*/ 	.word	0x00013c30
        /*0a60*/ 	.word	0x00000003
        /*0a64*/ 	.word	0x00033460
        /*0a68*/ 	.short	0x010a
        /*0a6a*/ 	.byte	0x3f
	.zero		1


	//   ....[55]....
        /*0a6c*/ 	.word	0x000142f0
        /*0a70*/ 	.word	0x00000003
        /*0a74*/ 	.word	0x00033450
        /*0a78*/ 	.short	0x0101
        /*0a7a*/ 	.byte	0x3f
	.zero		1


	//   ....[56]....
        /*0a7c*/ 	.word	0x00014340
        /*0a80*/ 	.word	0x00000000
        /*0a84*/ 	.word	0x00000000
        /*0a88*/ 	.short	0x0101
        /*0a8a*/ 	.byte	0x3f
	.zero		1


	//   ....[57]....
        /*0a8c*/ 	.word	0x000150c0
        /*0a90*/ 	.word	0x00000003
        /*0a94*/ 	.word	0x00033420
        /*0a98*/ 	.short	0x010a
        /*0a9a*/ 	.byte	0x3f
	.zero		1


	//   ....[58]....
        /*0a9c*/ 	.word	0x00015260
        /*0aa0*/ 	.word	0x00000007
        /*0aa4*/ 	.word	0x00000000
        /*0aa8*/ 	.short	0x010a
        /*0aaa*/ 	.byte	0x3f
	.zero		1


	//   ....[59]....
        /*0aac*/ 	.word	0x000152d0
        /*0ab0*/ 	.word	0x00000005
        /*0ab4*/ 	.word	0x00000000
        /*0ab8*/ 	.short	0x010a
        /*0aba*/ 	.byte	0x3f
	.zero		1


	//   ....[60]....
        /*0abc*/ 	.word	0x00015320
        /*0ac0*/ 	.word	0x00000005
        /*0ac4*/ 	.word	0x00033460
        /*0ac8*/ 	.short	0x010a
        /*0aca*/ 	.byte	0x3f
	.zero		1


	//   ....[61]....
        /*0acc*/ 	.word	0x00015370
        /*0ad0*/ 	.word	0x00000003
        /*0ad4*/ 	.word	0x00033460
        /*0ad8*/ 	.short	0x010a
        /*0ada*/ 	.byte	0x3f
	.zero		1


	//   ....[62]....
        /*0adc*/ 	.word	0x000153b0
        /*0ae0*/ 	.word	0x00000005
        /*0ae4*/ 	.word	0x00033480
        /*0ae8*/ 	.short	0x010a
        /*0aea*/ 	.byte	0x3f
	.zero		1


	//   ....[63]....
        /*0aec*/ 	.word	0x000153d0
        /*0af0*/ 	.word	0x00000003
        /*0af4*/ 	.word	0x00033480
        /*0af8*/ 	.short	0x010a
        /*0afa*/ 	.byte	0x3f
	.zero		1


	//   ....[64]....
        /*0afc*/ 	.word	0x00015440
        /*0b00*/ 	.word	0x00000003
        /*0b04*/ 	.word	0x00033400
        /*0b08*/ 	.short	0x010a
        /*0b0a*/ 	.byte	0x3f
	.zero		1


	//   ....[65]....
        /*0b0c*/ 	.word	0x00015490
        /*0b10*/ 	.word	0x00000002
        /*0b14*/ 	.word	0x00033430
        /*0b18*/ 	.short	0x010a
        /*0b1a*/ 	.byte	0x3f
	.zero		1


	//   ....[66]....
        /*0b1c*/ 	.word	0x000154f0
        /*0b20*/ 	.word	0x00000005
        /*0b24*/ 	.word	0x00033430
        /*0b28*/ 	.short	0x010a
        /*0b2a*/ 	.byte	0x3f
	.zero		1


	//   ....[67]....
        /*0b2c*/ 	.word	0x00015550
        /*0b30*/ 	.word	0x00000005
        /*0b34*/ 	.word	0x00033450
        /*0b38*/ 	.short	0x010a
        /*0b3a*/ 	.byte	0x3f
	.zero		1


	//   ....[68]....
        /*0b3c*/ 	.word	0x000155b0
        /*0b40*/ 	.word	0x00000009
        /*0b44*/ 	.word	0x00033430
        /*0b48*/ 	.short	0x010a
        /*0b4a*/ 	.byte	0x3f
	.zero		1


	//   ....[69]....
        /*0b4c*/ 	.word	0x00015610
        /*0b50*/ 	.word	0x00000009
        /*0b54*/ 	.word	0x00033450
        /*0b58*/ 	.short	0x010a
        /*0b5a*/ 	.byte	0x3f
	.zero		1


	//   ....[70]....
        /*0b5c*/ 	.word	0x00015670
        /*0b60*/ 	.word	0x00000006
        /*0b64*/ 	.word	0x00033450
        /*0b68*/ 	.short	0x010a
        /*0b6a*/ 	.byte	0x3f
	.zero		1


	//   ....[71]....
        /*0b6c*/ 	.word	0x000157c0
        /*0b70*/ 	.word	0x00000004
        /*0b74*/ 	.word	0x00033480
        /*0b78*/ 	.short	0x010a
        /*0b7a*/ 	.byte	0x3f
	.zero		1


	//   ....[72]....
        /*0b7c*/ 	.word	0x00015810
        /*0b80*/ 	.word	0x00000004
        /*0b84*/ 	.word	0x00033440
        /*0b88*/ 	.short	0x010a
        /*0b8a*/ 	.byte	0x3f
	.zero		1


	//   ....[73]....
        /*0b8c*/ 	.word	0x00015da0
        /*0b90*/ 	.word	0x00000011
        /*0b94*/ 	.word	0x00033420
        /*0b98*/ 	.short	0x010a
        /*0b9a*/ 	.byte	0x3f
	.zero		1


	//   ....[74]....
        /*0b9c*/ 	.word	0x00015df0
        /*0ba0*/ 	.word	0x00000006
        /*0ba4*/ 	.word	0x00033480
        /*0ba8*/ 	.short	0x010a
        /*0baa*/ 	.byte	0x3f
	.zero		1


	//   ....[75]....
        /*0bac*/ 	.word	0x00015e40
        /*0bb0*/ 	.word	0x00000006
        /*0bb4*/ 	.word	0x00033440
        /*0bb8*/ 	.short	0x010a
        /*0bba*/ 	.byte	0x3f
	.zero		1


	//   ....[76]....
        /*0bbc*/ 	.word	0x00015e90
        /*0bc0*/ 	.word	0x00000003
        /*0bc4*/ 	.word	0x00033470
        /*0bc8*/ 	.short	0x010a
        /*0bca*/ 	.byte	0x3f
	.zero		1


	//   ....[77]....
        /*0bcc*/ 	.word	0x00015ee0
        /*0bd0*/ 	.word	0x00000003
        /*0bd4*/ 	.word	0x00033460
        /*0bd8*/ 	.short	0x010a
        /*0bda*/ 	.byte	0x3f
	.zero		1


	//   ....[78]....
        /*0bdc*/ 	.word	0x00015f30
        /*0be0*/ 	.word	0x00000003
        /*0be4*/ 	.word	0x00033470
        /*0be8*/ 	.short	0x010a
        /*0bea*/ 	.byte	0x3f
	.zero		1


	//   ....[79]....
        /*0bec*/ 	.word	0x00015f80
        /*0bf0*/ 	.word	0x00000003
        /*0bf4*/ 	.word	0x00033460
        /*0bf8*/ 	.short	0x010a
        /*0bfa*/ 	.byte	0x3f
	.zero		1


	//   ....[80]....
        /*0bfc*/ 	.word	0x00015fd0
        /*0c00*/ 	.word	0x00000003
        /*0c04*/ 	.word	0x00033420
        /*0c08*/ 	.short	0x010a
        /*0c0a*/ 	.byte	0x3f
	.zero		1


	//   ....[81]....
        /*0c0c*/ 	.word	0x00016170
        /*0c10*/ 	.word	0x00000007
        /*0c14*/ 	.word	0x00000000
        /*0c18*/ 	.short	0x010a
        /*0c1a*/ 	.byte	0x3f
	.zero		1


	//   ....[82]....
        /*0c1c*/ 	.word	0x000161c0
        /*0c20*/ 	.word	0x00000005
        /*0c24*/ 	.word	0x00000000
        /*0c28*/ 	.short	0x010a
        /*0c2a*/ 	.byte	0x3f
	.zero		1


	//   ....[83]....
        /*0c2c*/ 	.word	0x00016210
        /*0c30*/ 	.word	0x00000005
        /*0c34*/ 	.word	0x00033460
        /*0c38*/ 	.short	0x010a
        /*0c3a*/ 	.byte	0x3f
	.zero		1


	//   ....[84]....
        /*0c3c*/ 	.word	0x00016260
        /*0c40*/ 	.word	0x00000003
        /*0c44*/ 	.word	0x00033460
        /*0c48*/ 	.short	0x010a
        /*0c4a*/ 	.byte	0x3f
	.zero		1


	//   ....[85]....
        /*0c4c*/ 	.word	0x000162b0
        /*0c50*/ 	.word	0x00000005
        /*0c54*/ 	.word	0x00033480
        /*0c58*/ 	.short	0x010a
        /*0c5a*/ 	.byte	0x3f
	.zero		1


	//----- nvinfo : EIATTR_NUM_MBARRIERS
	.align		4
.L_333:
        /*0c5c*/ 	.byte	0x03, 0x38
        /*0c5e*/ 	.short	0x0016


	//----- nvinfo : EIATTR_EXIT_INSTR_OFFSETS
	.align		4
        /*0c60*/ 	.byte	0x04, 0x1c
        /*0c62*/ 	.short	(.L_335 - .L_334)


	//   ....[0]....
.L_334:
        /*0c64*/ 	.word	0x00000a80


	//   ....[1]....
        /*0c68*/ 	.word	0x0000f690


	//   ....[2]....
        /*0c6c*/ 	.word	0x00015420


	//----- nvinfo : EIATTR_MAX_THREADS
	.align		4
.L_335:
        /*0c70*/ 	.byte	0x04, 0x05
        /*0c72*/ 	.short	(.L_337 - .L_336)
.L_336:
        /*0c74*/ 	.word	0x00000180
        /*0c78*/ 	.word	0x00000001
        /*0c7c*/ 	.word	0x00000001


	//----- nvinfo : EIATTR_CRS_STACK_SIZE
	.align		4
.L_337:
        /*0c80*/ 	.byte	0x04, 0x1e
        /*0c82*/ 	.short	(.L_339 - .L_338)
.L_338:
        /*0c84*/ 	.word	0x00000000


	//----- nvinfo : EIATTR_CBANK_PARAM_SIZE
	.align		4
.L_339:
        /*0c88*/ 	.byte	0x03, 0x19
        /*0c8a*/ 	.short	0x0af0


	//----- nvinfo : EIATTR_PARAM_CBANK
	.align		4
        /*0c8c*/ 	.byte	0x04, 0x0a
        /*0c8e*/ 	.short	(.L_341 - .L_340)
	.align		4
.L_340:
        /*0c90*/ 	.word	index@(.nv.constant0._ZN7cutlass13device_kernelIN5flash11enable_sm90INS1_16FlashAttnFwdSm90INS1_25CollectiveMainloopFwdSm90ILi2EN4cute5tupleIJNS5_1CILi1EEES8_S8_EEENS6_IJNS7_ILi128EEENS7_ILi160EEENS7_ILi192EEEEEELi192ENS_12float_e4m3_tEfNS_4arch4Sm90ELb1ELb0ELb0ELb1ELb0ELb0ELb0ELb1ELb1ELb1ELb0ELb0EEENS1_21CollectiveEpilogueFwdINS6_IJSA_SC_SB_EEES9_NS_10bfloat16_tESG_Li256ELb1ELb1ELb0ELb1EEENS1_36VarlenDynamicPersistentTileSchedulerILi128ELi160ELi256ELi128ELb0ELb1ELb1ELb1ELb1ELb1EEEEEEEEEvNT_6ParamsE)
        /*0c94*/ 	.short	0x0210
        /*0c96*/ 	.short	0x0af0


	//----- nvinfo : EIATTR_SW_WAR
	.align		4
.L_341:
        /*0c98*/ 	.byte	0x04, 0x36
        /*0c9a*/ 	.short	(.L_343 - .L_342)
.L_342:
        /*0c9c*/ 	.word	0x00000008
.L_343:


//--------------------- .nv.info._ZN7cutlass13device_kernelIN5flash11enable_sm90INS1_16FlashAttnFwdSm90INS1_25CollectiveMainloopFwdSm90ILi2EN4cute5tupleIJNS5_1CILi1EEES8_S8_EEENS6_IJNS7_ILi128EEENS7_ILi160EEENS7_ILi192EEEEEELi192ENS_12float_e4m3_tEfNS_4arch4Sm90ELb1ELb0ELb0ELb1ELb0ELb1ELb0ELb1ELb1ELb1ELb0ELb0EEENS1_21CollectiveEpilogueFwdINS6_IJSA_SC_SB_EEES9_NS_10bfloat16_tESG_Li256ELb1ELb1ELb0ELb1EEENS1_36VarlenDynamicPersistentTileSchedulerILi128ELi160ELi256ELi128ELb0ELb1ELb1ELb1ELb1ELb1EEEEEEEEEvNT_6ParamsE --------------------------
	.section	.nv.info._ZN7cutlass13device_kernelIN5flash11enable_sm90INS1_16FlashAttnFwdSm90INS1_25CollectiveMainloopFwdSm90ILi2EN4cute5tupleIJNS5_1CILi1EEES8_S8_EEENS6_IJNS7_ILi128EEENS7_ILi160EEENS7_ILi192EEEEEELi192ENS_12float_e4m3_tEfNS_4arch4Sm90ELb1ELb0ELb0ELb1ELb0ELb1ELb0ELb1ELb1ELb1ELb0ELb0EEENS1_21CollectiveEpilogueFwdINS6_IJSA_SC_SB_EEES9_NS_10bfloat16_tESG_Li256ELb1ELb1ELb0ELb1EEENS1_36VarlenDynamicPersistentTileSchedulerILi128ELi160ELi256ELi128ELb0ELb1ELb1ELb1ELb1ELb1EEEEEEEEEvNT_6ParamsE,"",@"SHT_CUDA_INFO"
	.sectionflags	@""
	.align	4


	//----- nvinfo : EIATTR_CUDA_API_VERSION
	.align		4
        /*0000*/ 	.byte	0x04, 0x37
        /*0002*/ 	.short	(.L_345 - .L_344)
.L_344:
        /*0004*/ 	.word	0x00000082


	//----- nvinfo : EIATTR_KPARAM_INFO
	.align		4
.L_345:
        /*0008*/ 	.byte	0x04, 0x17
        /*000a*/ 	.short	(.L_347 - .L_346)
.L_346:
        /*000c*/ 	.word	0x00000000
        /*0010*/ 	.short	0x0000
        /*0012*/ 	.short	0x0070
        /*0014*/ 	.byte	0x00, 0xf0, 0x01, 0x2a


	//----- nvinfo : EIATTR_SPARSE_MMA_MASK
	.align		4
.L_347:
        /*0018*/ 	.byte	0x03, 0x50
        /*001a*/ 	.short	0x0000


	//----- nvinfo : EIATTR_MAXREG_COUNT
	.align		4
        /*001c*/ 	.byte	0x03, 0x1b
        /*001e*/ 	.short	0x00a8


	//----- nvinfo : EIATTR_NUM_BARRIERS
	.align		4
        /*0020*/ 	.byte	0x02, 0x4c
        /*0022*/ 	.byte	0x10
	.zero		1


	//----- nvinfo : EIATTR_EXTERNS
	.align		4
        /*0024*/ 	.byte	0x04, 0x0f
        /*0026*/ 	.short	(.L_349 - .L_348)


	//   ....[0]....
	.align		4
.L_348:
        /*0028*/ 	.word	index@(__assertfail)


	//----- nvinfo : EIATTR_ANNOTATIONS
	.align		4
.L_349:
        /*002c*/ 	.byte	0x04, 0x55
        /*002e*/ 	.short	(.L_351 - .L_350)


	//   ....[0]....
.L_350:
        /* <DEDUP_REMOVED lines=107> */


	//----- nvinfo : EIATTR_MERCURY_ISA_VERSION
	.align		4
.L_351:
        /*06c8*/ 	.byte	0x03, 0x5f
        /*06ca*/ 	.short	0x0101


	//----- nvinfo : EIATTR_UNUSED_LOAD_BYTE_OFFSET
	.align		4
        /*06cc*/ 	.byte	0x04, 0x44
        /*06ce*/ 	.short	(.L_353 - .L_352)


	//   ....[0]....
.L_352:
        /*06d0*/ 	.word	0x00000ae0
        /*06d4*/ 	.word	0x0000fff0


	//   ....[1]....
        /*06d8*/ 	.word	0x00022f40
        /*06dc*/ 	.word	0x0000fff0


	//----- nvinfo : EIATTR_INT_WARP_WIDE_INSTR_OFFSETS
	.align		4
.L_353:
        /*06e0*/ 	.byte	0x04, 0x31
        /*06e2*/ 	.short	(.L_355 - .L_354)


	//   ....[0]....
.L_354:
        /*06e4*/ 	.word	0x00000190


	//   ....[1]....
        /*06e8*/ 	.word	0x000001d0


	//   ....[2]....
        /*06ec*/ 	.word	0x00000240


	//   ....[3]....
        /*06f0*/ 	.word	0x00029060


	//   ....[4]....
        /*06f4*/ 	.word	0x000290f0


	//   ....[5]....
        /*06f8*/ 	.word	0x0002c050


	//   ....[6]....
        /*06fc*/ 	.word	0x0002c0e0


	//----- nvinfo : EIATTR_COOP_GROUP_MASK_REGIDS
	.align		4
.L_355:
        /*0700*/ 	.byte	0x04, 0x29
        /*0702*/ 	.short	(.L_357 - .L_356)


	//   ....[0]....
.L_356:
        /*0704*/ 	.word	0xffffffff


	//   ....[1]....
        /*0708*/ 	.word	0xffffffff


	//   ....[2]....
        /*070c*/ 	.word	0xffffffff


	//   ....[3]....
        /*0710*/ 	.word	0xffffffff


	//   ....[4]....
        /*0714*/ 	.word	0xffffffff


	//   ....[5]....
        /*0718*/ 	.word	0xffffffff


	//   ....[6]....
        /*071c*/ 	.word	0xffffffff


	//   ....[7]....
        /*0720*/ 	.word	0xffffffff


	//   ....[8]....
        /*0724*/ 	.word	0xffffffff


	//   ....[9]....
        /*0728*/ 	.word	0xffffffff


	//   ....[10]....
        /*072c*/ 	.word	0xffffffff


	//   ....[11]....
        /*0730*/ 	.word	0xffffffff


	//   ....[12]....
        /*0734*/ 	.word	0xffffffff


	//   ....[13]....
        /*0738*/ 	.word	0xffffffff


	//   ....[14]....
        /*073c*/ 	.word	0xffffffff


	//   ....[15]....
        /*0740*/ 	.word	0xffffffff


	//   ....[16]....
        /*0744*/ 	.word	0xffffffff


	//   ....[17]....
        /*0748*/ 	.word	0xffffffff


	//   ....[18]....
        /*074c*/ 	.word	0xffffffff


	//   ....[19]....
        /*0750*/ 	.word	0xffffffff


	//   ....[20]....
        /*0754*/ 	.word	0xffffffff


	//   ....[21]....
        /*0758*/ 	.word	0xffffffff


	//   ....[22]....
        /*075c*/ 	.word	0xffffffff


	//   ....[23]....
        /*0760*/ 	.word	0xffffffff


	//   ....[24]....
        /*0764*/ 	.word	0xffffffff


	//   ....[25]....
        /*0768*/ 	.word	0xffffffff


	//   ....[26]....
        /*076c*/ 	.word	0xffffffff


	//   ....[27]....
        /*0770*/ 	.word	0xffffffff


	//   ....[28]....
        /*0774*/ 	.word	0xffffffff


	//   ....[29]....
        /*0778*/ 	.word	0xffffffff


	//   ....[30]....
        /*077c*/ 	.word	0xffffffff


	//   ....[31]....
        /*0780*/ 	.word	0xffffffff


	//   ....[32]....
        /*0784*/ 	.word	0xffffffff


	//   ....[33]....
        /*0788*/ 	.word	0xffffffff


	//   ....[34]....
        /*078c*/ 	.word	0xffffffff


	//   ....[35]....
        /*0790*/ 	.word	0xffffffff


	//   ....[36]....
        /*0794*/ 	.word	0xffffffff


	//   ....[37]....
        /*0798*/ 	.word	0xffffffff


	//   ....[38]....
        /*079c*/ 	.word	0xffffffff


	//   ....[39]....
        /*07a0*/ 	.word	0xffffffff


	//   ....[40]....
        /*07a4*/ 	.word	0xffffffff


	//   ....[41]....
        /*07a8*/ 	.word	0xffffffff


	//   ....[42]....
        /*07ac*/ 	.word	0xffffffff


	//   ....[43]....
        /*07b0*/ 	.word	0xffffffff


	//   ....[44]....
        /*07b4*/ 	.word	0xffffffff


	//   ....[45]....
        /*07b8*/ 	.word	0xffffffff


	//   ....[46]....
        /*07bc*/ 	.word	0xffffffff


	//   ....[47]....
        /*07c0*/ 	.word	0xffffffff


	//   ....[48]....
        /*07c4*/ 	.word	0xffffffff


	//   ....[49]....
        /*07c8*/ 	.word	0xffffffff


	//   ....[50]....
        /*07cc*/ 	.word	0xffffffff


	//   ....[51]....
        /*07d0*/ 	.word	0xffffffff


	//   ....[52]....
        /*07d4*/ 	.word	0xffffffff


	//   ....[53]....
        /*07d8*/ 	.word	0xffffffff


	//   ....[54]....
        /*07dc*/ 	.word	0xffffffff


	//   ....[55]....
        /*07e0*/ 	.word	0xffffffff


	//   ....[56]....
        /*07e4*/ 	.word	0xffffffff


	//   ....[57]....
        /*07e8*/ 	.word	0xffffffff


	//   ....[58]....
        /*07ec*/ 	.word	0xffffffff


	//   ....[59]....
        /*07f0*/ 	.word	0xffffffff


	//   ....[60]....
        /*07f4*/ 	.word	0xffffffff


	//   ....[61]....
        /*07f8*/ 	.word	0xffffffff


	//   ....[62]....
        /*07fc*/ 	.word	0xffffffff


	//   ....[63]....
        /*0800*/ 	.word	0xffffffff


	//   ....[64]....
        /*0804*/ 	.word	0xffffffff


	//   ....[65]....
        /*0808*/ 	.word	0xffffffff


	//   ....[66]....
        /*080c*/ 	.word	0xffffffff


	//   ....[67]....
        /*0810*/ 	.word	0xffffffff


	//   ....[68]....
        /*0814*/ 	.word	0xffffffff


	//   ....[69]....
        /*0818*/ 	.word	0xffffffff


	//   ....[70]....
        /*081c*/ 	.word	0xffffffff


	//   ....[71]....
        /*0820*/ 	.word	0xffffffff


	//   ....[72]....
        /*0824*/ 	.word	0xffffffff


	//   ....[73]....
        /*0828*/ 	.word	0xffffffff


	//   ....[74]....
        /*082c*/ 	.word	0xffffffff


	//   ....[75]....
        /*0830*/ 	.word	0xffffffff


	//   ....[76]....
        /*0834*/ 	.word	0xffffffff


	//   ....[77]....
        /*0838*/ 	.word	0xffffffff


	//   ....[78]....
        /*083c*/ 	.word	0xffffffff


	//   ....[79]....
        /*0840*/ 	.word	0xffffffff


	//   ....[80]....
        /*0844*/ 	.word	0xffffffff


	//   ....[81]....
        /*0848*/ 	.word	0xffffffff


	//   ....[82]....
        /*084c*/ 	.word	0xffffffff


	//   ....[83]....
        /*0850*/ 	.word	0xffffffff


	//   ....[84]....
        /*0854*/ 	.word	0xffffffff


	//   ....[85]....
        /*0858*/ 	.word	0xffffffff


	//   ....[86]....
        /*085c*/ 	.word	0xffffffff


	//   ....[87]....
        /*0860*/ 	.word	0xffffffff


	//   ....[88]....
        /*0864*/ 	.word	0xffffffff


	//   ....[89]....
        /*0868*/ 	.word	0xffffffff


	//   ....[90]....
        /*086c*/ 	.word	0xffffffff


	//   ....[91]....
        /*0870*/ 	.word	0xffffffff


	//   ....[92]....
        /*0874*/ 	.word	0xffffffff


	//   ....[93]....
        /*0878*/ 	.word	0xffffffff


	//   ....[94]....
        /*087c*/ 	.word	0xffffffff


	//   ....[95]....
        /*0880*/ 	.word	0xffffffff


	//   ....[96]....
        /*0884*/ 	.word	0xffffffff


	//   ....[97]....
        /*0888*/ 	.word	0xffffffff


	//   ....[98]....
        /*088c*/ 	.word	0xffffffff


	//   ....[99]....
        /*0890*/ 	.word	0xffffffff


	//   ....[100]....
        /*0894*/ 	.word	0xffffffff


	//   ....[101]....
        /*0898*/ 	.word	0xffffffff


	//   ....[102]....
        /*089c*/ 	.word	0xffffffff


	//   ....[103]....
        /*08a0*/ 	.word	0xffffffff


	//   ....[104]....
        /*08a4*/ 	.word	0xffffffff


	//   ....[105]....
        /*08a8*/ 	.word	0xffffffff


	//   ....[106]....
        /*08ac*/ 	.word	0xffffffff


	//   ....[107]....
        /*08b0*/ 	.word	0xffffffff


	//   ....[108]....
        /*08b4*/ 	.word	0xffffffff


	//   ....[109]....
        /*08b8*/ 	.word	0xffffffff


	//   ....[110]....
        /*08bc*/ 	.word	0xffffffff


	//   ....[111]....
        /*08c0*/ 	.word	0xffffffff


	//   ....[112]....
        /*08c4*/ 	.word	0xffffffff


	//   ....[113]....
        /*08c8*/ 	.word	0xffffffff


	//   ....[114]....
        /*08cc*/ 	.word	0xffffffff


	//   ....[115]....
        /*08d0*/ 	.word	0xffffffff


	//   ....[116]....
        /*08d4*/ 	.word	0xffffffff


	//   ....[117]....
        /*08d8*/ 	.word	0xffffffff


	//   ....[118]....
        /*08dc*/ 	.word	0xffffffff


	//   ....[119]....
        /*08e0*/ 	.word	0xffffffff


	//   ....[120]....
        /*08e4*/ 	.word	0xffffffff


	//   ....[121]....
        /*08e8*/ 	.word	0xffffffff


	//   ....[122]....
        /*08ec*/ 	.word	0xffffffff


	//   ....[123]....
        /*08f0*/ 	.word	0xffffffff


	//   ....[124]....
        /*08f4*/ 	.word	0xffffffff


	//   ....[125]....
        /*08f8*/ 	.word	0xffffffff


	//   ....[126]....
        /*08fc*/ 	.word	0xffffffff


	//   ....[127]....
        /*0900*/ 	.word	0xffffffff


	//   ....[128]....
        /*0904*/ 	.word	0xffffffff


	//   ....[129]....
        /*0908*/ 	.word	0xffffffff


	//   ....[130]....
        /*090c*/ 	.word	0xffffffff


	//   ....[131]....
        /*0910*/ 	.word	0xffffffff


	//   ....[132]....
        /*0914*/ 	.word	0xffffffff


	//   ....[133]....
        /*0918*/ 	.word	0xffffffff


	//   ....[134]....
        /*091c*/ 	.word	0xffffffff


	//   ....[135]....
        /*0920*/ 	.word	0xffffffff


	//   ....[136]....
        /*0924*/ 	.word	0xffffffff


	//   ....[137]....
        /*0928*/ 	.word	0xffffffff


	//   ....[138]....
        /*092c*/ 	.word	0xffffffff


	//   ....[139]....
        /*0930*/ 	.word	0xffffffff


	//   ....[140]....
        /*0934*/ 	.word	0xffffffff


	//   ....[141]....
        /*0938*/ 	.word	0xffffffff


	//   ....[142]....
        /*093c*/ 	.word	0xffffffff


	//   ....[143]....
        /*0940*/ 	.word	0xffffffff


	//   ....[144]....
        /*0944*/ 	.word	0xffffffff


	//   ....[145]....
        /*0948*/ 	.word	0xffffffff


	//   ....[146]....
        /*094c*/ 	.word	0xffffffff


	//   ....[147]....
        /*0950*/ 	.word	0xffffffff


	//   ....[148]....
        /*0954*/ 	.word	0x0500000f


	//   ....[149]....
        /*0958*/ 	.word	0x0500000f


	//   ....[150]....
        /*095c*/ 	.word	0x0500000f


	//   ....[151]....
        /*0960*/ 	.word	0x0500000f


	//   ....[152]....
        /*0964*/ 	.word	0x0500000f


	//   ....[153]....
        /*0968*/ 	.word	0x0500000f


	//   ....[154]....
        /*096c*/ 	.word	0x0500000f


	//   ....[155]....
        /*0970*/ 	.word	0x0500000f


	//   ....[156]....
        /*0974*/ 	.word	0x0500000f


	//   ....[157]....
        /*0978*/ 	.word	0x0500000f


	//   ....[158]....
        /*097c*/ 	.word	0x0500000f


	//   ....[159]....
        /*0980*/ 	.word	0x0500000f


	//   ....[160]....
        /*0984*/ 	.word	0x0500000f


	//   ....[161]....
        /*0988*/ 	.word	0x0500000f


	//   ....[162]....
        /*098c*/ 	.word	0x0500000f


	//   ....[163]....
        /*0990*/ 	.word	0x0500000f


	//   ....[164]....
        /*0994*/ 	.word	0x0500000f


	//   ....[165]....
        /*0998*/ 	.word	0x0500000f


	//   ....[166]....
        /*099c*/ 	.word	0x0500000f


	//   ....[167]....
        /*09a0*/ 	.word	0x0500000f


	//   ....[168]....
        /*09a4*/ 	.word	0x0500000f


	//   ....[169]....
        /*09a8*/ 	.word	0x0500000f


	//   ....[170]....
        /*09ac*/ 	.word	0x0500000f


	//   ....[171]....
        /*09b0*/ 	.word	0x0500000f


	//   ....[172]....
        /*09b4*/ 	.word	0x0500000f


	//   ....[173]....
        /*09b8*/ 	.word	0x0500000f


	//   ....[174]....
        /*09bc*/ 	.word	0x0500000f


	//   ....[175]....
        /*09c0*/ 	.word	0x0500000f


	//   ....[176]....
        /*09c4*/ 	.word	0x0500000f


	//   ....[177]....
        /*09c8*/ 	.word	0x0500000f


	//   ....[178]....
        /*09cc*/ 	.word	0x0500000f


	//   ....[179]....
        /*09d0*/ 	.word	0x0500000f


	//   ....[180]....
        /*09d4*/ 	.word	0x0500000f


	//   ....[181]....
        /*09d8*/ 	.word	0x0500000f


	//   ....[182]....
        /*09dc*/ 	.word	0x0500000f


	//   ....[183]....
        /*09e0*/ 	.word	0x0500000f


	//   ....[184]....
        /*09e4*/ 	.word	0x0500000f


	//   ....[185]....
        /*09e8*/ 	.word	0x0500000f


	//   ....[186]....
        /*09ec*/ 	.word	0x0500000f


	//   ....[187]....
        /*09f0*/ 	.word	0x0500000f


	//   ....[188]....
        /*09f4*/ 	.word	0x0500000f


	//   ....[189]....
        /*09f8*/ 	.word	0x0500000f


	//   ....[190]....
        /*09fc*/ 	.word	0x0500000f


	//   ....[191]....
        /*0a00*/ 	.word	0x0500000f


	//   ....[192]....
        /*0a04*/ 	.word	0x0500000f


	//   ....[193]....
        /*0a08*/ 	.word	0x0500000f


	//   ....[194]....
        /*0a0c*/ 	.word	0x0500000f


	//   ....[195]....
        /*0a10*/ 	.word	0x0500000f


	//   ....[196]....
        /*0a14*/ 	.word	0x0500000f


	//   ....[197]....
        /*0a18*/ 	.word	0x0500000f


	//   ....[198]....
        /*0a1c*/ 	.word	0x0500000f


	//   ....[199]....
        /*0a20*/ 	.word	0x0500000f


	//   ....[200]....
        /*0a24*/ 	.word	0x0500000f


	//   ....[201]....
        /*0a28*/ 	.word	0x0500000f


	//   ....[202]....
        /*0a2c*/ 	.word	0x0500000f


	//   ....[203]....
        /*0a30*/ 	.word	0x0500000f


	//   ....[204]....
        /*0a34*/ 	.word	0x0500000f


	//   ....[205]....
        /*0a38*/ 	.word	0x0500000f


	//   ....[206]....
        /*0a3c*/ 	.word	0x0500000f


	//   ....[207]....
        /*0a40*/ 	.word	0x0500000f


	//   ....[208]....
        /*0a44*/ 	.word	0x0500000f


	//   ....[209]....
        /*0a48*/ 	.word	0x0500000f


	//   ....[210]....
        /*0a4c*/ 	.word	0x0500000f


	//   ....[211]....
        /*0a50*/ 	.word	0x0500000f


	//   ....[212]....
        /*0a54*/ 	.word	0x0500000f


	//   ....[213]....
        /*0a58*/ 	.word	0x0500000f


	//   ....[214]....
        /*0a5c*/ 	.word	0x0500000f


	//   ....[215]....
        /*0a60*/ 	.word	0x0500000f


	//   ....[216]....
        /*0a64*/ 	.word	0x0500000f


	//   ....[217]....
        /*0a68*/ 	.word	0x0500000f


	//   ....[218]....
        /*0a6c*/ 	.word	0x0500000f


	//   ....[219]....
        /*0a70*/ 	.word	0x0500000f


	//   ....[220]....
        /*0a74*/ 	.word	0x0500000f


	//   ....[221]....
        /*0a78*/ 	.word	0x0500000f


	//   ....[222]....
        /*0a7c*/ 	.word	0x0500000f


	//   ....[223]....
        /*0a80*/ 	.word	0x0500000f


	//   ....[224]....
        /*0a84*/ 	.word	0x0500000f


	//   ....[225]....
        /*0a88*/ 	.word	0x0500000f


	//   ....[226]....
        /*0a8c*/ 	.word	0x0500000f


	//   ....[227]....
        /*0a90*/ 	.word	0x0500000f


	//   ....[228]....
        /*0a94*/ 	.word	0x0500000f


	//   ....[229]....
        /*0a98*/ 	.word	0x0500000f


	//   ....[230]....
        /*0a9c*/ 	.word	0x0500000f


	//   ....[231]....
        /*0aa0*/ 	.word	0x0500000f


	//   ....[232]....
        /*0aa4*/ 	.word	0x0500000f


	//   ....[233]....
        /*0aa8*/ 	.word	0x0500000f


	//   ....[234]....
        /*0aac*/ 	.word	0x0500000f


	//   ....[235]....
        /*0ab0*/ 	.word	0x0500000f


	//   ....[236]....
        /*0ab4*/ 	.word	0x0500000f


	//   ....[237]....
        /*0ab8*/ 	.word	0x0500000f


	//   ....[238]....
        /*0abc*/ 	.word	0x0500000f


	//   ....[239]....
        /*0ac0*/ 	.word	0x0500000f


	//   ....[240]....
        /*0ac4*/ 	.word	0x0500000f


	//----- nvinfo : EIATTR_COOP_GROUP_INSTR_OFFSETS
	.align		4
.L_357:
        /*0ac8*/ 	.byte	0x04, 0x28
        /*0aca*/ 	.short	(.L_359 - .L_358)


	//   ....[0]....
.L_358:
        /*0acc*/ 	.word	0x00000070


	//   ....[1]....
        /*0ad0*/ 	.word	0x000001a0


	//   ....[2]....
        /*0ad4*/ 	.word	0x000001f0


	//   ....[3]....
        /*0ad8*/ 	.word	0x00000420


	//   ....[4]....
        /*0adc*/ 	.word	0x00000580


	//   ....[5]....
        /*0ae0*/ 	.word	0x000006a0


	//   ....[6]....
        /*0ae4*/ 	.word	0x00000800


	//   ....[7]....
        /*0ae8*/ 	.word	0x000103e0


	//   ....[8]....
        /*0aec*/ 	.word	0x00010aa0


	//   ....[9]....
        /*0af0*/ 	.word	0x00010ab0


	//   ....[10]....
        /*0af4*/ 	.word	0x00010ac0


	//   ....[11]....
        /*0af8*/ 	.word	0x00010ad0


	//   ....[12]....
        /*0afc*/ 	.word	0x00014120


	//   ....[13]....
        /*0b00*/ 	.word	0x00014130


	//   ....[14]....
        /*0b04*/ 	.word	0x00014140


	//   ....[15]....
        /*0b08*/ 	.word	0x00014150


	//   ....[16]....
        /*0b0c*/ 	.word	0x00018700


	//   ....[17]....
        /*0b10*/ 	.word	0x00018fd0


	//   ....[18]....
        /*0b14*/ 	.word	0x00018ff0


	//   ....[19]....
        /*0b18*/ 	.word	0x00019000


	//   ....[20]....
        /*0b1c*/ 	.word	0x00019880


	//   ....[21]....
        /*0b20*/ 	.word	0x000198d0


	//   ....[22]....
        /*0b24*/ 	.word	0x0001c2e0


	//   ....[23]....
        /*0b28*/ 	.word	0x0001caf0


	//   ....[24]....
        /*0b2c*/ 	.word	0x0001cb20


	//   ....[25]....
        /*0b30*/ 	.word	0x0001cb40


	//   ....[26]....
        /*0b34*/ 	.word	0x0001d770


	//   ....[27]....
        /*0b38*/ 	.word	0x0001d7c0


	//   ....[28]....
        /*0b3c*/ 	.word	0x00020610


	//   ....[29]....
        /*0b40*/ 	.word	0x00020760


	//   ....[30]....
        /*0b44*/ 	.word	0x00020780


	//   ....[31]....
        /*0b48*/ 	.word	0x00020810


	//   ....[32]....
        /*0b4c*/ 	.word	0x00022590


	//   ....[33]....
        /*0b50*/ 	.word	0x000225f0


	//   ....[34]....
        /*0b54*/ 	.word	0x00022610


	//   ....[35]....
        /*0b58*/ 	.word	0x00022630


	//   ....[36]....
        /*0b5c*/ 	.word	0x00023830


	//   ....[37]....
        /*0b60*/ 	.word	0x00023860


	//   ....[38]....
        /*0b64*/ 	.word	0x00023890


	//   ....[39]....
        /*0b68*/ 	.word	0x000238c0


	//   ....[40]....
        /*0b6c*/ 	.word	0x00023900


	//   ....[41]....
        /*0b70*/ 	.word	0x00023930


	//   ....[42]....
        /*0b74*/ 	.word	0x00023960


	//   ....[43]....
        /*0b78*/ 	.word	0x00023990


	//   ....[44]....
        /*0b7c*/ 	.word	0x000239c0


	//   ....[45]....
        /*0b80*/ 	.word	0x000239f0


	//   ....[46]....
        /*0b84*/ 	.word	0x00023a20


	//   ....[47]....
        /*0b88*/ 	.word	0x00023a50


	//   ....[48]....
        /*0b8c*/ 	.word	0x00023a80


	//   ....[49]....
        /*0b90*/ 	.word	0x00023ab0


	//   ....[50]....
        /*0b94*/ 	.word	0x00023ae0


	//   ....[51]....
        /*0b98*/ 	.word	0x00023b10


	//   ....[52]....
        /*0b9c*/ 	.word	0x00023b40


	//   ....[53]....
        /*0ba0*/ 	.word	0x00023b70


	//   ....[54]....
        /*0ba4*/ 	.word	0x00023ba0


	//   ....[55]....
        /*0ba8*/ 	.word	0x00023bd0


	//   ....[56]....
        /*0bac*/ 	.word	0x00023c00


	//   ....[57]....
        /*0bb0*/ 	.word	0x00023c30


	//   ....[58]....
        /*0bb4*/ 	.word	0x00023c60


	//   ....[59]....
        /*0bb8*/ 	.word	0x00023c90


	//   ....[60]....
        /*0bbc*/ 	.word	0x00023cc0


	//   ....[61]....
        /*0bc0*/ 	.word	0x00023cf0


	//   ....[62]....
        /*0bc4*/ 	.word	0x00023d20


	//   ....[63]....
        /*0bc8*/ 	.word	0x00023d50


	//   ....[64]....
        /*0bcc*/ 	.word	0x00023d80


	//   ....[65]....
        /*0bd0*/ 	.word	0x00023db0


	//   ....[66]....
        /*0bd4*/ 	.word	0x00023de0


	//   ....[67]....
        /*0bd8*/ 	.word	0x00023e10


	//   ....[68]....
        /*0bdc*/ 	.word	0x00023e40


	//   ....[69]....
        /*0be0*/ 	.word	0x00023e70


	//   ....[70]....
        /*0be4*/ 	.word	0x00023ea0


	//   ....[71]....
        /*0be8*/ 	.word	0x00023ed0


	//   ....[72]....
        /*0bec*/ 	.word	0x00023ef0


	//   ....[73]....
        /*0bf0*/ 	.word	0x00023f00


	//   ....[74]....
        /*0bf4*/ 	.word	0x00023f10


	//   ....[75]....
        /*0bf8*/ 	.word	0x00023f20


	//   ....[76]....
        /*0bfc*/ 	.word	0x00023f50


	//   ....[77]....
        /*0c00*/ 	.word	0x00023f80


	//   ....[78]....
        /*0c04*/ 	.word	0x00023fb0


	//   ....[79]....
        /*0c08*/ 	.word	0x00023fe0


	//   ....[80]....
        /*0c0c*/ 	.word	0x00024010


	//   ....[81]....
        /*0c10*/ 	.word	0x00024040


	//   ....[82]....
        /*0c14*/ 	.word	0x00024070


	//   ....[83]....
        /*0c18*/ 	.word	0x00024080


	//   ....[84]....
        /*0c1c*/ 	.word	0x000248f0


	//   ....[85]....
        /*0c20*/ 	.word	0x000249e0


	//   ....[86]....
        /*0c24*/ 	.word	0x00024a10


	//   ....[87]....
        /*0c28*/ 	.word	0x00024a30


	//   ....[88]....
        /*0c2c*/ 	.word	0x00024f80


	//   ....[89]....
        /*0c30*/ 	.word	0x00024fa0


	//   ....[90]....
        /*0c34*/ 	.word	0x000250e0


	//   ....[91]....
        /*0c38*/ 	.word	0x00025100


	//   ....[92]....
        /*0c3c*/ 	.word	0x00025200


	//   ....[93]....
        /*0c40*/ 	.word	0x00025220


	//   ....[94]....
        /*0c44*/ 	.word	0x00025330


	//   ....[95]....
        /*0c48*/ 	.word	0x00025350


	//   ....[96]....
        /*0c4c*/ 	.word	0x00025c20


	//   ....[97]....
        /*0c50*/ 	.word	0x00025c30


	//   ....[98]....
        /*0c54*/ 	.word	0x00025df0


	//   ....[99]....
        /*0c58*/ 	.word	0x00025e00


	//   ....[100]....
        /*0c5c*/ 	.word	0x00025fb0


	//   ....[101]....
        /*0c60*/ 	.word	0x00025fc0


	//   ....[102]....
        /*0c64*/ 	.word	0x00026170


	//   ....[103]....
        /*0c68*/ 	.word	0x00026180


	//   ....[104]....
        /*0c6c*/ 	.word	0x000263a0


	//   ....[105]....
        /*0c70*/ 	.word	0x00026580


	//   ....[106]....
        /*0c74*/ 	.word	0x000265b0


	//   ....[107]....
        /*0c78*/ 	.word	0x000265e0


	//   ....[108]....
        /*0c7c*/ 	.word	0x00026610


	//   ....[109]....
        /*0c80*/ 	.word	0x00026640


	//   ....[110]....
        /*0c84*/ 	.word	0x00026670


	//   ....[111]....
        /*0c88*/ 	.word	0x000267e0


	//   ....[112]....
        /*0c8c*/ 	.word	0x00026810


	//   ....[113]....
        /*0c90*/ 	.word	0x00026840


	//   ....[114]....
        /*0c94*/ 	.word	0x00026870


	//   ....[115]....
        /*0c98*/ 	.word	0x000268a0


	//   ....[116]....
        /*0c9c*/ 	.word	0x000268d0


	//   ....[117]....
        /*0ca0*/ 	.word	0x00026970


	//   ....[118]....
        /*0ca4*/ 	.word	0x000269d0


	//   ....[119]....
        /*0ca8*/ 	.word	0x00026a60


	//   ....[120]....
        /*0cac*/ 	.word	0x00027a10


	//   ....[121]....
        /*0cb0*/ 	.word	0x00029830


	//   ....[122]....
        /*0cb4*/ 	.word	0x0002a6b0


	//   ....[123]....
        /*0cb8*/ 	.word	0x0002a6d0


	//   ....[124]....
        /*0cbc*/ 	.word	0x0002a6f0


	//   ....[125]....
        /*0cc0*/ 	.word	0x0002a7b0


	//   ....[126]....
        /*0cc4*/ 	.word	0x0002a7e0


	//   ....[127]....
        /*0cc8*/ 	.word	0x0002a870


	//   ....[128]....
        /*0ccc*/ 	.word	0x0002a880


	//   ....[129]....
        /*0cd0*/ 	.word	0x0002a910


	//   ....[130]....
        /*0cd4*/ 	.word	0x0002cba0


	//   ....[131]....
        /*0cd8*/ 	.word	0x0002cbd0


	//   ....[132]....
        /*0cdc*/ 	.word	0x0002cc10


	//   ....[133]....
        /*0ce0*/ 	.word	0x0002cc40


	//   ....[134]....
        /*0ce4*/ 	.word	0x0002cc70


	//   ....[135]....
        /*0ce8*/ 	.word	0x0002cca0


	//   ....[136]....
        /*0cec*/ 	.word	0x0002ccd0


	//   ....[137]....
        /*0cf0*/ 	.word	0x0002cd00


	//   ....[138]....
        /*0cf4*/ 	.word	0x0002ce80


	//   ....[139]....
        /*0cf8*/ 	.word	0x0002ceb0


	//   ....[140]....
        /*0cfc*/ 	.word	0x0002cee0


	//   ....[141]....
        /*0d00*/ 	.word	0x0002cf10


	//   ....[142]....
        /*0d04*/ 	.word	0x0002cf40


	//   ....[143]....
        /*0d08*/ 	.word	0x0002cf70


	//   ....[144]....
        /*0d0c*/ 	.word	0x0002d030


	//   ....[145]....
        /*0d10*/ 	.word	0x0002d050


	//   ....[146]....
        /*0d14*/ 	.word	0x0002d0c0


	//   ....[147]....
        /*0d18*/ 	.word	0x0002d790


	//   ....[148]....
        /*0d1c*/ 	.word	0x0002dc90


	//   ....[149]....
        /*0d20*/ 	.word	0x0002dd30


	//   ....[150]....
        /*0d24*/ 	.word	0x0002ddc0


	//   ....[151]....
        /*0d28*/ 	.word	0x0002de10


	//   ....[152]....
        /*0d2c*/ 	.word	0x0002de60


	//   ....[153]....
        /*0d30*/ 	.word	0x0002df30


	//   ....[154]....
        /*0d34*/ 	.word	0x0002dfc0


	//   ....[155]....
        /*0d38*/ 	.word	0x0002e010


	//   ....[156]....
        /*0d3c*/ 	.word	0x0002e060


	//   ....[157]....
        /*0d40*/ 	.word	0x0002e350


	//   ....[158]....
        /*0d44*/ 	.word	0x0002e480


	//   ....[159]....
        /*0d48*/ 	.word	0x0002e5b0


	//   ....[160]....
        /*0d4c*/ 	.word	0x0002e6d0


	//   ....[161]....
        /*0d50*/ 	.word	0x0002e7a0


	//   ....[162]....
        /*0d54*/ 	.word	0x0002e820


	//   ....[163]....
        /*0d58*/ 	.word	0x0002e880


	//   ....[164]....
        /*0d5c*/ 	.word	0x0002e8e0


	//   ....[165]....
        /*0d60*/ 	.word	0x0002e940


	//   ....[166]....
        /*0d64*/ 	.word	0x0002e9c0


	//   ....[167]....
        /*0d68*/ 	.word	0x0002ea20


	//   ....[168]....
        /*0d6c*/ 	.word	0x0002eaa0


	//   ....[169]....
        /*0d70*/ 	.word	0x0002eb00


	//   ....[170]....
        /*0d74*/ 	.word	0x0002eb80


	//   ....[171]....
        /*0d78*/ 	.word	0x0002ebe0


	//   ....[172]....
        /*0d7c*/ 	.word	0x0002ec60


	//   ....[173]....
        /*0d80*/ 	.word	0x0002ecc0


	//   ....[174]....
        /*0d84*/ 	.word	0x0002ed40


	//   ....[175]....
        /*0d88*/ 	.word	0x0002eda0


	//   ....[176]....
        /*0d8c*/ 	.word	0x0002ee20


	//   ....[177]....
        /*0d90*/ 	.word	0x0002ee80


	//   ....[178]....
        /*0d94*/ 	.word	0x0002ef00


	//   ....[179]....
        /*0d98*/ 	.word	0x0002ef60


	//   ....[180]....
        /*0d9c*/ 	.word	0x0002efe0


	//   ....[181]....
        /*0da0*/ 	.word	0x0002f040


	//   ....[182]....
        /*0da4*/ 	.word	0x0002f0c0


	//   ....[183]....
        /*0da8*/ 	.word	0x0002f120


	//   ....[184]....
        /*0dac*/ 	.word	0x0002f1a0


	//   ....[185]....
        /*0db0*/ 	.word	0x0002f200


	//   ....[186]....
        /*0db4*/ 	.word	0x0002f260


	//   ....[187]....
        /*0db8*/ 	.word	0x0002f2c0


	//   ....[188]....
        /*0dbc*/ 	.word	0x0002f320


	//   ....[189]....
        /*0dc0*/ 	.word	0x0002f380


	//   ....[190]....
        /*0dc4*/ 	.word	0x0002f400


	//   ....[191]....
        /*0dc8*/ 	.word	0x0002f460


	//   ....[192]....
        /*0dcc*/ 	.word	0x0002f4e0


	//   ....[193]....
        /*0dd0*/ 	.word	0x0002f540


	//   ....[194]....
        /*0dd4*/ 	.word	0x0002f5c0


	//   ....[195]....
        /*0dd8*/ 	.word	0x0002f620


	//   ....[196]....
        /*0ddc*/ 	.word	0x0002f6a0


	//   ....[197]....
        /*0de0*/ 	.word	0x0002f700


	//   ....[198]....
        /*0de4*/ 	.word	0x0002f770


	//   ....[199]....
        /*0de8*/ 	.word	0x0002f7d0


	//   ....[200]....
        /*0dec*/ 	.word	0x0002f840


	//   ....[201]....
        /*0df0*/ 	.word	0x0002f8a0


	//   ....[202]....
        /*0df4*/ 	.word	0x0002f920


	//   ....[203]....
        /*0df8*/ 	.word	0x0002f980


	//   ....[204]....
        /*0dfc*/ 	.word	0x0002f9f0


	//   ....[205]....
        /*0e00*/ 	.word	0x0002fb10


	//   ....[206]....
        /*0e04*/ 	.word	0x0002fb60


	//   ....[207]....
        /*0e08*/ 	.word	0x0002fbf0


	//   ....[208]....
        /*0e0c*/ 	.word	0x0002fc80


	//   ....[209]....
        /*0e10*/ 	.word	0x0002fd10


	//   ....[210]....
        /*0e14*/ 	.word	0x0002fda0


	//   ....[211]....
        /*0e18*/ 	.word	0x0002fe30


	//   ....[212]....
        /*0e1c*/ 	.word	0x0002fec0


	//   ....[213]....
        /*0e20*/ 	.word	0x0002ff80


	//   ....[214]....
        /*0e24*/ 	.word	0x00030270


	//   ....[215]....
        /*0e28*/ 	.word	0x00030490


	//   ....[216]....
        /*0e2c*/ 	.word	0x000304e0


	//   ....[217]....
        /*0e30*/ 	.word	0x00030540


	//   ....[218]....
        /*0e34*/ 	.word	0x00030630


	//   ....[219]....
        /*0e38*/ 	.word	0x000306e0


	//   ....[220]....
        /*0e3c*/ 	.word	0x000307c0


	//   ....[221]....
        /*0e40*/ 	.word	0x00030890


	//   ....[222]....
        /*0e44*/ 	.word	0x00030990


	//   ....[223]....
        /*0e48*/ 	.word	0x00030c70


	//   ....[224]....
        /*0e4c*/ 	.word	0x00030d10


	//   ....[225]....
        /*0e50*/ 	.word	0x00030e30


	//   ....[226]....
        /*0e54*/ 	.word	0x00030eb0


	//   ....[227]....
        /*0e58*/ 	.word	0x00030f30


	//   ....[228]....
        /*0e5c*/ 	.word	0x00030fb0


	//   ....[229]....
        /*0e60*/ 	.word	0x00031030


	//   ....[230]....
        /*0e64*/ 	.word	0x000310c0


	//   ....[231]....
        /*0e68*/ 	.word	0x00031160


	//   ....[232]....
        /*0e6c*/ 	.word	0x00031210


	//   ....[233]....
        /*0e70*/ 	.word	0x00031290


	//   ....[234]....
        /*0e74*/ 	.word	0x00031310


	//   ....[235]....
        /*0e78*/ 	.word	0x00031390


	//   ....[236]....
        /*0e7c*/ 	.word	0x00031420


	//   ....[237]....
        /*0e80*/ 	.word	0x000314a0


	//   ....[238]....
        /*0e84*/ 	.word	0x00031540


	//   ....[239]....
        /*0e88*/ 	.word	0x000315d0


	//   ....[240]....
        /*0e8c*/ 	.word	0x00031700


	//----- nvinfo : EIATTR_REG_RECONFIG
	.align		4
.L_359:
        /*0e90*/ 	.byte	0x01, 0x54
	.zero		2


	//----- nvinfo : EIATTR_SYSCALL_OFFSETS
	.align		4
        /*0e94*/ 	.byte	0x04, 0x46
        /*0e96*/ 	.short	(.L_361 - .L_360)


	//   ....[0]....
.L_360:
        /*0e98*/ 	.word	0x00001ca0


	//   ....[1]....
        /*0e9c*/ 	.word	0x00001df0


	//   ....[2]....
        /*0ea0*/ 	.word	0x00010570


	//   ....[3]....
        /*0ea4*/ 	.word	0x00010880


	//   ....[4]....
        /*0ea8*/ 	.word	0x00029260


	//   ....[5]....
        /*0eac*/ 	.word	0x00029400


	//   ....[6]....
        /*0eb0*/ 	.word	0x00029560


	//   ....[7]....
        /*0eb4*/ 	.word	0x000296b0


	//   ....[8]....
        /*0eb8*/ 	.word	0x0002a280


	//----- nvinfo : EIATTR_MBARRIER_INSTR_OFFSETS
	.align		4
.L_361:
        /*0ebc*/ 	.byte	0x04, 0x39
        /*0ebe*/ 	.short	(.L_363 - .L_362)


	//   ....[0]....
.L_362:
        /*0ec0*/ 	.word	0x000002d0
        /*0ec4*/ 	.word	0x000000ff
        /*0ec8*/ 	.word	0x00033400
        /*0ecc*/ 	.short	0x0100
        /*0ece*/ 	.byte	0x08
	.zero		1


	//   ....[1]....
        /*0ed0*/ 	.word	0x000002e0
        /*0ed4*/ 	.word	0x000000ff
        /*0ed8*/ 	.word	0x00033420
        /*0edc*/ 	.short	0x0100
        /*0ede*/ 	.byte	0x08
	.zero		1


	//   ....[2]....
        /*0ee0*/ 	.word	0x000003d0
        /*0ee4*/ 	.word	0x000000ff
        /*0ee8*/ 	.word	0x00033430
        /*0eec*/ 	.short	0x0100
        /*0eee*/ 	.byte	0x08
	.zero		1


	//   ....[3]....
        /*0ef0*/ 	.word	0x000003e0
        /*0ef4*/ 	.word	0x000000ff
        /*0ef8*/ 	.word	0x00033440
        /*0efc*/ 	.short	0x0100
        /*0efe*/ 	.byte	0x08
	.zero		1


	//   ....[4]....
        /*0f00*/ 	.word	0x000003f0
        /*0f04*/ 	.word	0x000000ff
        /*0f08*/ 	.word	0x00033438
        /*0f0c*/ 	.short	0x0100
        /*0f0e*/ 	.byte	0x08
	.zero		1


	//   ....[5]....
        /*0f10*/ 	.word	0x00000400
        /*0f14*/ 	.word	0x000000ff
        /*0f18*/ 	.word	0x00033448
        /*0f1c*/ 	.short	0x0100
        /*0f1e*/ 	.byte	0x08
	.zero		1


	//   ....[6]....
        /*0f20*/ 	.word	0x00000530
        /*0f24*/ 	.word	0x000000ff
        /*0f28*/ 	.word	0x00033450
        /*0f2c*/ 	.short	0x0100
        /*0f2e*/ 	.byte	0x08
	.zero		1


	//   ....[7]....
        /*0f30*/ 	.word	0x00000540
        /*0f34*/ 	.word	0x000000ff
        /*0f38*/ 	.word	0x00033460
        /*0f3c*/ 	.short	0x0100
        /*0f3e*/ 	.byte	0x08
	.zero		1


	//   ....[8]....
        /*0f40*/ 	.word	0x00000550
        /*0f44*/ 	.word	0x000000ff
        /*0f48*/ 	.word	0x00033458
        /*0f4c*/ 	.short	0x0100
        /*0f4e*/ 	.byte	0x08
	.zero		1


	//   ....[9]....
        /*0f50*/ 	.word	0x00000560
        /*0f54*/ 	.word	0x000000ff
        /*0f58*/ 	.word	0x00033468
        /*0f5c*/ 	.short	0x0100
        /*0f5e*/ 	.byte	0x08
	.zero		1


	//   ....[10]....
        /*0f60*/ 	.word	0x00000650
        /*0f64*/ 	.word	0x000000ff
        /*0f68*/ 	.word	0x00033470
        /*0f6c*/ 	.short	0x0100
        /*0f6e*/ 	.byte	0x06
	.zero		1


	//   ....[11]....
        /*0f70*/ 	.word	0x00000660
        /*0f74*/ 	.word	0x000000ff
        /*0f78*/ 	.word	0x00033480
        /*0f7c*/ 	.short	0x0100
        /*0f7e*/ 	.byte	0x06
	.zero		1


	//   ....[12]....
        /*0f80*/ 	.word	0x00000670
        /*0f84*/ 	.word	0x000000ff
        /*0f88*/ 	.word	0x00033478
        /*0f8c*/ 	.short	0x0100
        /*0f8e*/ 	.byte	0x06
	.zero		1


	//   ....[13]....
        /*0f90*/ 	.word	0x00000680
        /*0f94*/ 	.word	0x000000ff
        /*0f98*/ 	.word	0x00033488
        /*0f9c*/ 	.short	0x0100
        /*0f9e*/ 	.byte	0x06
	.zero		1


	//   ....[14]....
        /*0fa0*/ 	.word	0x000007b0
        /*0fa4*/ 	.word	0x000000ff
        /*0fa8*/ 	.word	0x00033490
        /*0fac*/ 	.short	0x0100
        /*0fae*/ 	.byte	0x08
	.zero		1


	//   ....[15]....
        /*0fb0*/ 	.word	0x000007c0
        /*0fb4*/ 	.word	0x000000ff
        /*0fb8*/ 	.word	0x000334a0
        /*0fbc*/ 	.short	0x0100
        /*0fbe*/ 	.byte	0x08
	.zero		1


	//   ....[16]....
        /*0fc0*/ 	.word	0x000007d0
        /*0fc4*/ 	.word	0x000000ff
        /*0fc8*/ 	.word	0x00033498
        /*0fcc*/ 	.short	0x0100
        /*0fce*/ 	.byte	0x08
	.zero		1


	//   ....[17]....
        /*0fd0*/ 	.word	0x000007e0
        /*0fd4*/ 	.word	0x000000ff
        /*0fd8*/ 	.word	0x000334a8
        /*0fdc*/ 	.short	0x0100
        /*0fde*/ 	.byte	0x08
	.zero		1


	//   ....[18]....
        /*0fe0*/ 	.word	0x00000910
        /*0fe4*/ 	.word	0x000000ff
        /*0fe8*/ 	.word	0x000334b0
        /*0fec*/ 	.short	0x0100
        /*0fee*/ 	.byte	0x08
	.zero		1


	//   ....[19]....
        /*0ff0*/ 	.word	0x00000920
        /*0ff4*/ 	.word	0x000000ff
        /*0ff8*/ 	.word	0x000334c0
        /*0ffc*/ 	.short	0x0100
        /*0ffe*/ 	.byte	0x08
	.zero		1


	//   ....[20]....
        /*1000*/ 	.word	0x00000930
        /*1004*/ 	.word	0x000000ff
        /*1008*/ 	.word	0x000334b8
        /*100c*/ 	.short	0x0100
        /*100e*/ 	.byte	0x08
	.zero		1


	//   ....[21]....
        /*1010*/ 	.word	0x00000940
        /*1014*/ 	.word	0x000000ff
        /*1018*/ 	.word	0x000334c8
        /*101c*/ 	.short	0x0100
        /*101e*/ 	.byte	0x08
	.zero		1


	//   ....[22]....
        /*1020*/ 	.word	0x000035d0
        /*1024*/ 	.word	0x00000065
        /*1028*/ 	.word	0x00033490
        /*102c*/ 	.short	0x010a
        /*102e*/ 	.byte	0x3f
	.zero		1


	//   ....[23]....
        /*1030*/ 	.word	0x00009340
        /*1034*/ 	.word	0x00000065
        /*1038*/ 	.word	0x00033490
        /*103c*/ 	.short	0x010a
        /*103e*/ 	.byte	0x3f
	.zero		1


	//   ....[24]....
        /*1040*/ 	.word	0x0000f260
        /*1044*/ 	.word	0x00000065
        /*1048*/ 	.word	0x00033490
        /*104c*/ 	.short	0x010a
        /*104e*/ 	.byte	0x3f
	.zero		1


	//   ....[25]....
        /*1050*/ 	.word	0x0000f640
        /*1054*/ 	.word	0x0000002c
        /*1058*/ 	.word	0x00000000
        /*105c*/ 	.short	0x0101
        /*105e*/ 	.byte	0x3f
	.zero		1


	//   ....[26]....
        /*1060*/ 	.word	0x0000f680
        /*1064*/ 	.word	0x00000065
        /*1068*/ 	.word	0x000334b0
        /*106c*/ 	.short	0x010a
        /*106e*/ 	.byte	0x3f
	.zero		1


	//   ....[27]....
        /*1070*/ 	.word	0x0000fba0
        /*1074*/ 	.word	0x00000065
        /*1078*/ 	.word	0x00000000
        /*107c*/ 	.short	0x0101
        /*107e*/ 	.byte	0x3f
	.zero		1


	//   ....[28]....
        /*1080*/ 	.word	0x00010600
        /*1084*/ 	.word	0x00000010
        /*1088*/ 	.word	0x00033400
        /*108c*/ 	.short	0x010a
        /*108e*/ 	.byte	0x3f
	.zero		1


	//   ....[29]....
        /*1090*/ 	.word	0x00010650
        /*1094*/ 	.word	0x00000010
        /*1098*/ 	.word	0x00033400
        /*109c*/ 	.short	0x010a
        /*109e*/ 	.byte	0x3f
	.zero		1


	//   ....[30]....
        /*10a0*/ 	.word	0x00011040
        /*10a4*/ 	.word	0x00000010
        /*10a8*/ 	.word	0x00033400
        /*10ac*/ 	.short	0x010a
        /*10ae*/ 	.byte	0x3f
	.zero		1


	//   ....[31]....
        /*10b0*/ 	.word	0x000145a0
        /*10b4*/ 	.word	0x00000010
        /*10b8*/ 	.word	0x00033400
        /*10bc*/ 	.short	0x010a
        /*10be*/ 	.byte	0x3f
	.zero		1


	//   ....[32]....
        /*10c0*/ 	.word	0x000176e0
        /*10c4*/ 	.word	0x00000003
        /*10c8*/ 	.word	0x00033430
        /*10cc*/ 	.short	0x010a
        /*10ce*/ 	.byte	0x3f
	.zero		1


	//   ....[33]....
        /*10d0*/ 	.word	0x00017750
        /*10d4*/ 	.word	0x00000003
        /*10d8*/ 	.word	0x00033430
        /*10dc*/ 	.short	0x010a
        /*10de*/ 	.byte	0x3f
	.zero		1


	//   ....[34]....
        /*10e0*/ 	.word	0x00019e90
        /*10e4*/ 	.word	0x00000040
        /*10e8*/ 	.word	0x00000000
        /*10ec*/ 	.short	0x0101
        /*10ee*/ 	.byte	0x3f
	.zero		1


	//   ....[35]....
        /*10f0*/ 	.word	0x0001aeb0
        /*10f4*/ 	.word	0x00000009
        /*10f8*/ 	.word	0x00033430
        /*10fc*/ 	.short	0x010a
        /*10fe*/ 	.byte	0x3f
	.zero		1


	//   ....[36]....
        /*1100*/ 	.word	0x0001af00
        /*1104*/ 	.word	0x00000009
        /*1108*/ 	.word	0x00033430
        /*110c*/ 	.short	0x010a
        /*110e*/ 	.byte	0x3f
	.zero		1


	//   ....[37]....
        /*1110*/ 	.word	0x0001c000
        /*1114*/ 	.word	0x00000008
        /*1118*/ 	.word	0x00033450
        /*111c*/ 	.short	0x010a
        /*111e*/ 	.byte	0x3f
	.zero		1


	//   ....[38]....
        /*1120*/ 	.word	0x0001c040
        /*1124*/ 	.word	0x00000008
        /*1128*/ 	.word	0x00033450
        /*112c*/ 	.short	0x010a
        /*112e*/ 	.byte	0x3f
	.zero		1


	//   ....[39]....
        /*1130*/ 	.word	0x0001e200
        /*1134*/ 	.word	0x00000003
        /*1138*/ 	.word	0x00000000
        /*113c*/ 	.short	0x0101
        /*113e*/ 	.byte	0x3f
	.zero		1


	//   ....[40]....
        /*1140*/ 	.word	0x0001e4f0
        /*1144*/ 	.word	0x00000087
        /*1148*/ 	.word	0x00000000
        /*114c*/ 	.short	0x0101
        /*114e*/ 	.byte	0x3f
	.zero		1


	//   ....[41]....
        /*1150*/ 	.word	0x0001ee80
        /*1154*/ 	.word	0x00000000
        /*1158*/ 	.word	0x00033430
        /*115c*/ 	.short	0x010a
        /*115e*/ 	.byte	0x3f
	.zero		1


	//   ....[42]....
        /*1160*/ 	.word	0x0001eed0
        /*1164*/ 	.word	0x00000000
        /*1168*/ 	.word	0x00033430
        /*116c*/ 	.short	0x010a
        /*116e*/ 	.byte	0x3f
	.zero		1


	//   ....[43]....
        /*1170*/ 	.word	0x0001ffa0
        /*1174*/ 	.word	0x00000008
        /*1178*/ 	.word	0x00033450
        /*117c*/ 	.short	0x010a
        /*117e*/ 	.byte	0x3f
	.zero		1


	//   ....[44]....
        /*1180*/ 	.word	0x0001ffe0
        /*1184*/ 	.word	0x00000008
        /*1188*/ 	.word	0x00033450
        /*118c*/ 	.short	0x010a
        /*118e*/ 	.byte	0x3f
	.zero		1


	//   ....[45]....
        /*1190*/ 	.word	0x00021640
        /*1194*/ 	.word	0x00000003
        /*1198*/ 	.word	0x00000000
        /*119c*/ 	.short	0x0101
        /*119e*/ 	.byte	0x3f
	.zero		1


	//   ....[46]....
        /*11a0*/ 	.word	0x00021930
        /*11a4*/ 	.word	0x00000009
        /*11a8*/ 	.word	0x00000000
        /*11ac*/ 	.short	0x0101
        /*11ae*/ 	.byte	0x3f
	.zero		1


	//   ....[47]....
        /*11b0*/ 	.word	0x000221f0
        /*11b4*/ 	.word	0x00000014
        /*11b8*/ 	.word	0x00033450
        /*11bc*/ 	.short	0x010a
        /*11be*/ 	.byte	0x3f
	.zero		1


	//   ....[48]....
        /*11c0*/ 	.word	0x00022270
        /*11c4*/ 	.word	0x00000014
        /*11c8*/ 	.word	0x00033450
        /*11cc*/ 	.short	0x010a
        /*11ce*/ 	.byte	0x3f
	.zero		1


	//   ....[49]....
        /*11d0*/ 	.word	0x000228d0
        /*11d4*/ 	.word	0x00000002
        /*11d8*/ 	.word	0x00000000
        /*11dc*/ 	.short	0x0101
        /*11de*/ 	.byte	0x3f
	.zero		1


	//   ....[50]....
        /*11e0*/ 	.word	0x00024f90
        /*11e4*/ 	.word	0x00000000
        /*11e8*/ 	.word	0x00000000
        /*11ec*/ 	.short	0x0101
        /*11ee*/ 	.byte	0x3f
	.zero		1


	//   ....[51]....
        /*11f0*/ 	.word	0x00027b00
        /*11f4*/ 	.word	0x00000006
        /*11f8*/ 	.word	0x00033420
        /*11fc*/ 	.short	0x010a
        /*11fe*/ 	.byte	0x3f
	.zero		1


	//   ....[52]....
        /*1200*/ 	.word	0x00027bf0
        /*1204*/ 	.word	0x00000006
        /*1208*/ 	.word	0x000334a0
        /*120c*/ 	.short	0x010a
        /*120e*/ 	.byte	0x3f
	.zero		1


	//   ....[53]....
        /*1210*/ 	.word	0x00028040
        /*1214*/ 	.word	0x00000006
        /*1218*/ 	.word	0x000334c0
        /*121c*/ 	.short	0x010a
        /*121e*/ 	.byte	0x3f
	.zero		1


	//   ....[54]....
        /*1220*/ 	.word	0x000285e0
        /*1224*/ 	.word	0x00000008
        /*1228*/ 	.word	0x000334a0
        /*122c*/ 	.short	0x010a
        /*122e*/ 	.byte	0x3f
	.zero		1


	//   ....[55]....
        /*1230*/ 	.word	0x00028a20
        /*1234*/ 	.word	0x00000008
        /*1238*/ 	.word	0x000334c0
        /*123c*/ 	.short	0x010a
        /*123e*/ 	.byte	0x3f
	.zero		1


	//   ....[56]....
        /*1240*/ 	.word	0x00029af0
        /*1244*/ 	.word	0x00000002
        /*1248*/ 	.word	0x00033480
        /*124c*/ 	.short	0x010a
        /*124e*/ 	.byte	0x3f
	.zero		1


	//   ....[57]....
        /*1250*/ 	.word	0x00029d60
        /*1254*/ 	.word	0x00000002
        /*1258*/ 	.word	0x00033440
        /*125c*/ 	.short	0x010a
        /*125e*/ 	.byte	0x3f
	.zero		1


	//   ....[58]....
        /*1260*/ 	.word	0x0002aa10
        /*1264*/ 	.word	0x00000009
        /*1268*/ 	.word	0x00033400
        /*126c*/ 	.short	0x0107
        /*126e*/ 	.byte	0x3f
	.zero		1


	//   ....[59]....
        /*1270*/ 	.word	0x0002ab10
        /*1274*/ 	.word	0x00000002
        /*1278*/ 	.word	0x00033400
        /*127c*/ 	.short	0x0101
        /*127e*/ 	.byte	0x3f
	.zero		1


	//   ....[60]....
        /*1280*/ 	.word	0x0002ab30
        /*1284*/ 	.word	0x00000002
        /*1288*/ 	.word	0x00033420
        /*128c*/ 	.short	0x010a
        /*128e*/ 	.byte	0x3f
	.zero		1


	//   ....[61]....
        /*1290*/ 	.word	0x0002ae80
        /*1294*/ 	.word	0x00000006
        /*1298*/ 	.word	0x00033480
        /*129c*/ 	.short	0x010a
        /*129e*/ 	.byte	0x3f
	.zero		1


	//   ....[62]....
        /*12a0*/ 	.word	0x0002b300
        /*12a4*/ 	.word	0x00000006
        /*12a8*/ 	.word	0x00033440
        /*12ac*/ 	.short	0x010a
        /*12ae*/ 	.byte	0x3f
	.zero		1


	//   ....[63]....
        /*12b0*/ 	.word	0x0002b7f0
        /*12b4*/ 	.word	0x00000003
        /*12b8*/ 	.word	0x00033470
        /*12bc*/ 	.short	0x010a
        /*12be*/ 	.byte	0x3f
	.zero		1


	//   ....[64]....
        /*12c0*/ 	.word	0x0002b860
        /*12c4*/ 	.word	0x00000003
        /*12c8*/ 	.word	0x00033460
        /*12cc*/ 	.short	0x010a
        /*12ce*/ 	.byte	0x3f
	.zero		1


	//   ....[65]....
        /*12d0*/ 	.word	0x0002bf30
        /*12d4*/ 	.word	0x00000003
        /*12d8*/ 	.word	0x00033450
        /*12dc*/ 	.short	0x0101
        /*12de*/ 	.byte	0x3f
	.zero		1


	//   ....[66]....
        /*12e0*/ 	.word	0x0002bfb0
        /*12e4*/ 	.word	0x00000003
        /*12e8*/ 	.word	0x00000000
        /*12ec*/ 	.short	0x0101
        /*12ee*/ 	.byte	0x3f
	.zero		1


	//   ....[67]....
        /*12f0*/ 	.word	0x0002c1e0
        /*12f4*/ 	.word	0x00000003
        /*12f8*/ 	.word	0x00033470
        /*12fc*/ 	.short	0x010a
        /*12fe*/ 	.byte	0x3f
	.zero		1


	//   ....[68]....
        /*1300*/ 	.word	0x0002c250
        /*1304*/ 	.word	0x00000003
        /*1308*/ 	.word	0x00033460
        /*130c*/ 	.short	0x010a
        /*130e*/ 	.byte	0x3f
	.zero		1


	//   ....[69]....
        /*1310*/ 	.word	0x0002c940
        /*1314*/ 	.word	0x00000003
        /*1318*/ 	.word	0x00033450
        /*131c*/ 	.short	0x0101
        /*131e*/ 	.byte	0x3f
	.zero		1


	//   ....[70]....
        /*1320*/ 	.word	0x0002c990
        /*1324*/ 	.word	0x00000003
        /*1328*/ 	.word	0x00000000
        /*132c*/ 	.short	0x0101
        /*132e*/ 	.byte	0x3f
	.zero		1


	//   ....[71]....
        /*1330*/ 	.word	0x0002d710
        /*1334*/ 	.word	0x00000000
        /*1338*/ 	.word	0x00033420
        /*133c*/ 	.short	0x010a
        /*133e*/ 	.byte	0x3f
	.zero		1


	//   ....[72]....
        /*1340*/ 	.word	0x0002d8c0
        /*1344*/ 	.word	0x00000006
        /*1348*/ 	.word	0x00000000
        /*134c*/ 	.short	0x010a
        /*134e*/ 	.byte	0x3f
	.zero		1


	//   ....[73]....
        /*1350*/ 	.word	0x0002d930
        /*1354*/ 	.word	0x00000007
        /*1358*/ 	.word	0x00000000
        /*135c*/ 	.short	0x010a
        /*135e*/ 	.byte	0x3f
	.zero		1


	//   ....[74]....
        /*1360*/ 	.word	0x0002d990
        /*1364*/ 	.word	0x00000004
        /*1368*/ 	.word	0x00033460
        /*136c*/ 	.short	0x010a
        /*136e*/ 	.byte	0x3f
	.zero		1


	//   ....[75]....
        /*1370*/ 	.word	0x0002d9e0
        /*1374*/ 	.word	0x00000003
        /*1378*/ 	.word	0x00033460
        /*137c*/ 	.short	0x010a
        /*137e*/ 	.byte	0x3f
	.zero		1


	//   ....[76]....
        /*1380*/ 	.word	0x0002da20
        /*1384*/ 	.word	0x00000004
        /*1388*/ 	.word	0x00033480
        /*138c*/ 	.short	0x010a
        /*138e*/ 	.byte	0x3f
	.zero		1


	//   ....[77]....
        /*1390*/ 	.word	0x0002da40
        /*1394*/ 	.word	0x00000003
        /*1398*/ 	.word	0x00033480
        /*139c*/ 	.short	0x010a
        /*139e*/ 	.byte	0x3f
	.zero		1


	//   ....[78]....
        /*13a0*/ 	.word	0x0002daa0
        /*13a4*/ 	.word	0x00000065
        /*13a8*/ 	.word	0x00033490
        /*13ac*/ 	.short	0x010a
        /*13ae*/ 	.byte	0x3f
	.zero		1


	//   ....[79]....
        /*13b0*/ 	.word	0x0002daf0
        /*13b4*/ 	.word	0x00000065
        /*13b8*/ 	.word	0x00033490
        /*13bc*/ 	.short	0x010a
        /*13be*/ 	.byte	0x3f
	.zero		1


	//   ....[80]....
        /*13c0*/ 	.word	0x0002db40
        /*13c4*/ 	.word	0x00000065
        /*13c8*/ 	.word	0x00033490
        /*13cc*/ 	.short	0x010a
        /*13ce*/ 	.byte	0x3f
	.zero		1


	//   ....[81]....
        /*13d0*/ 	.word	0x0002db90
        /*13d4*/ 	.word	0x00000065
        /*13d8*/ 	.word	0x000334b0
        /*13dc*/ 	.short	0x010a
        /*13de*/ 	.byte	0x3f
	.zero		1


	//   ....[82]....
        /*13e0*/ 	.word	0x0002de90
        /*13e4*/ 	.word	0x00000010
        /*13e8*/ 	.word	0x00033400
        /*13ec*/ 	.short	0x010a
        /*13ee*/ 	.byte	0x3f
	.zero		1


	//   ....[83]....
        /*13f0*/ 	.word	0x0002e0a0
        /*13f4*/ 	.word	0x00000010
        /*13f8*/ 	.word	0x00033400
        /*13fc*/ 	.short	0x010a
        /*13fe*/ 	.byte	0x3f
	.zero		1


	//   ....[84]....
        /*1400*/ 	.word	0x0002e0f0
        /*1404*/ 	.word	0x00000003
        /*1408*/ 	.word	0x00033430
        /*140c*/ 	.short	0x010a
        /*140e*/ 	.byte	0x3f
	.zero		1


	//   ....[85]....
        /*1410*/ 	.word	0x0002e140
        /*1414*/ 	.word	0x00000009
        /*1418*/ 	.word	0x00033430
        /*141c*/ 	.short	0x010a
        /*141e*/ 	.byte	0x3f
	.zero		1


	//   ....[86]....
        /*1420*/ 	.word	0x0002e190
        /*1424*/ 	.word	0x00000008
        /*1428*/ 	.word	0x00033450
        /*142c*/ 	.short	0x010a
        /*142e*/ 	.byte	0x3f
	.zero		1


	//   ....[87]....
        /*1430*/ 	.word	0x0002e1e0
        /*1434*/ 	.word	0x00000000
        /*1438*/ 	.word	0x00033430
        /*143c*/ 	.short	0x010a
        /*143e*/ 	.byte	0x3f
	.zero		1


	//   ....[88]....
        /*1440*/ 	.word	0x0002e230
        /*1444*/ 	.word	0x00000008
        /*1448*/ 	.word	0x00033450
        /*144c*/ 	.short	0x010a
        /*144e*/ 	.byte	0x3f
	.zero		1


	//   ....[89]....
        /*1450*/ 	.word	0x0002e280
        /*1454*/ 	.word	0x00000014
        /*1458*/ 	.word	0x00033450
        /*145c*/ 	.short	0x010a
        /*145e*/ 	.byte	0x3f
	.zero		1


	//   ....[90]....
        /*1460*/ 	.word	0x00030050
        /*1464*/ 	.word	0x00000005
        /*1468*/ 	.word	0x00033420
        /*146c*/ 	.short	0x010a
        /*146e*/ 	.byte	0x3f
	.zero		1


	//   ....[91]....
        /*1470*/ 	.word	0x000300a0
        /*1474*/ 	.word	0x00000006
        /*1478*/ 	.word	0x000334a0
        /*147c*/ 	.short	0x010a
        /*147e*/ 	.byte	0x3f
	.zero		1


	//   ....[92]....
        /*1480*/ 	.word	0x000300f0
        /*1484*/ 	.word	0x00000006
        /*1488*/ 	.word	0x000334c0
        /*148c*/ 	.short	0x010a
        /*148e*/ 	.byte	0x3f
	.zero		1


	//   ....[93]....
        /*1490*/ 	.word	0x00030140
        /*1494*/ 	.word	0x00000008
        /*1498*/ 	.word	0x000334a0
        /*149c*/ 	.short	0x010a
        /*149e*/ 	.byte	0x3f
	.zero		1


	//   ....[94]....
        /*14a0*/ 	.word	0x00030190
        /*14a4*/ 	.word	0x00000008
        /*14a8*/ 	.word	0x000334c0
        /*14ac*/ 	.short	0x010a
        /*14ae*/ 	.byte	0x3f
	.zero		1


	//   ....[95]....
        /*14b0*/ 	.word	0x00030330
        /*14b4*/ 	.word	0x00000002
        /*14b8*/ 	.word	0x00033480
        /*14bc*/ 	.short	0x010a
        /*14be*/ 	.byte	0x3f
	.zero		1


	//   ....[96]....
        /*14c0*/ 	.word	0x00030380
        /*14c4*/ 	.word	0x00000002
        /*14c8*/ 	.word	0x00033440
        /*14cc*/ 	.short	0x010a
        /*14ce*/ 	.byte	0x3f
	.zero		1


	//   ....[97]....
        /*14d0*/ 	.word	0x000309e0
        /*14d4*/ 	.word	0x00000002
        /*14d8*/ 	.word	0x00033420
        /*14dc*/ 	.short	0x010a
        /*14de*/ 	.byte	0x3f
	.zero		1


	//   ....[98]....
        /*14e0*/ 	.word	0x00030a30
        /*14e4*/ 	.word	0x00000006
        /*14e8*/ 	.word	0x00033480
        /*14ec*/ 	.short	0x010a
        /*14ee*/ 	.byte	0x3f
	.zero		1


	//   ....[99]....
        /*14f0*/ 	.word	0x00030a80
        /*14f4*/ 	.word	0x00000006
        /*14f8*/ 	.word	0x00033440
        /*14fc*/ 	.short	0x010a
        /*14fe*/ 	.byte	0x3f
	.zero		1


	//   ....[100]....
        /*1500*/ 	.word	0x00030ad0
        /*1504*/ 	.word	0x00000003
        /*1508*/ 	.word	0x00033470
        /*150c*/ 	.short	0x010a
        /*150e*/ 	.byte	0x3f
	.zero		1


	//   ....[101]....
        /*1510*/ 	.word	0x00030b20
        /*1514*/ 	.word	0x00000003
        /*1518*/ 	.word	0x00033460
        /*151c*/ 	.short	0x010a
        /*151e*/ 	.byte	0x3f
	.zero		1


	//   ....[102]....
        /*1520*/ 	.word	0x00030b70
        /*1524*/ 	.word	0x00000003
        /*1528*/ 	.word	0x00033470
        /*152c*/ 	.short	0x010a
        /*152e*/ 	.byte	0x3f
	.zero		1


	//   ....[103]....
        /*1530*/ 	.word	0x00030bc0
        /*1534*/ 	.word	0x00000003
        /*1538*/ 	.word	0x00033460
        /*153c*/ 	.short	0x010a
        /*153e*/ 	.byte	0x3f
	.zero		1


	//   ....[104]....
        /*1540*/ 	.word	0x00031620
        /*1544*/ 	.word	0x00000000
        /*1548*/ 	.word	0x00033420
        /*154c*/ 	.short	0x010a
        /*154e*/ 	.byte	0x3f
	.zero		1


	//   ....[105]....
        /*1550*/ 	.word	0x000317c0
        /*1554*/ 	.word	0x00000006
        /*1558*/ 	.word	0x00000000
        /*155c*/ 	.short	0x010a
        /*155e*/ 	.byte	0x3f
	.zero		1


	//   ....[106]....
        /*1560*/ 	.word	0x00031810
        /*1564*/ 	.word	0x00000007
        /*1568*/ 	.word	0x00000000
        /*156c*/ 	.short	0x010a
        /*156e*/ 	.byte	0x3f
	.zero		1


	//   ....[107]....
        /*1570*/ 	.word	0x00031860
        /*1574*/ 	.word	0x00000004
        /*1578*/ 	.word	0x00033460
        /*157c*/ 	.short	0x010a
        /*157e*/ 	.byte	0x3f
	.zero		1


	//   ....[108]....
        /*1580*/ 	.word	0x000318b0
        /*1584*/ 	.word	0x00000003
        /*1588*/ 	.word	0x00033460
        /*158c*/ 	.short	0x010a
        /*158e*/ 	.byte	0x3f
	.zero		1


	//   ....[109]....
        /*1590*/ 	.word	0x00031900
        /*1594*/ 	.word	0x00000004
        /*1598*/ 	.word	0x00033480
        /*159c*/ 	.short	0x010a
        /*159e*/ 	.byte	0x3f
	.zero		1


	//----- nvinfo : EIATTR_NUM_MBARRIERS
	.align		4
.L_363:
        /*15a0*/ 	.byte	0x03, 0x38
        /*15a2*/ 	.short	0x0016


	//----- nvinfo : EIATTR_EXIT_INSTR_OFFSETS
	.align		4
        /*15a4*/ 	.byte	0x04, 0x1c
        /*15a6*/ 	.short	(.L_365 - .L_364)


	//   ....[0]....
.L_364:
        /*15a8*/ 	.word	0x0002da90


	//----- nvinfo : EIATTR_MAX_THREADS
	.align		4
.L_365:
        /*15ac*/ 	.byte	0x04, 0x05
        /*15ae*/ 	.short	(.L_367 - .L_366)
.L_366:
        /*15b0*/ 	.word	0x00000180
        /*15b4*/ 	.word	0x00000001
        /*15b8*/ 	.word	0x00000001


	//----- nvinfo : EIATTR_CRS_STACK_SIZE
	.align		4
.L_367:
        /*15bc*/ 	.byte	0x04, 0x1e
        /*15be*/ 	.short	(.L_369 - .L_368)
.L_368:
        /*15c0*/ 	.word	0x00000000


	//----- nvinfo : EIATTR_CBANK_PARAM_SIZE
	.align		4
.L_369:
        /*15c4*/ 	.byte	0x03, 0x19
        /*15c6*/ 	.short	0x0af0


	//----- nvinfo : EIATTR_PARAM_CBANK
	.align		4
        /*15c8*/ 	.byte	0x04, 0x0a
        /*15ca*/ 	.short	(.L_371 - .L_370)
	.align		4
.L_370:
        /*15cc*/ 	.word	index@(.nv.constant0._ZN7cutlass13device_kernelIN5flash11enable_sm90INS1_16FlashAttnFwdSm90INS1_25CollectiveMainloopFwdSm90ILi2EN4cute5tupleIJNS5_1CILi1EEES8_S8_EEENS6_IJNS7_ILi128EEENS7_ILi160EEENS7_ILi192EEEEEELi192ENS_12float_e4m3_tEfNS_4arch4Sm90ELb1ELb0ELb0ELb1ELb0ELb1ELb0ELb1ELb1ELb1ELb0ELb0EEENS1_21CollectiveEpilogueFwdINS6_IJSA_SC_SB_EEES9_NS_10bfloat16_tESG_Li256ELb1ELb1ELb0ELb1EEENS1_36VarlenDynamicPersistentTileSchedulerILi128ELi160ELi256ELi128ELb0ELb1ELb1ELb1ELb1ELb1EEEEEEEEEvNT_6ParamsE)
        /*15d0*/ 	.short	0x0210
        /*15d2*/ 	.short	0x0af0


	//----- nvinfo : EIATTR_SW_WAR
	.align		4
.L_371:
        /*15d4*/ 	.byte	0x04, 0x36
        /*15d6*/ 	.short	(.L_373 - .L_372)
.L_372:
        /*15d8*/ 	.word	0x00000008
.L_373:


//--------------------- .nv.callgraph             --------------------------
	.section	.nv.callgraph,"",@"SHT_CUDA_CALLGRAPH"
	.align	4
	.sectionentsize	8
	.align		4
        /*0000*/ 	.word	0x00000000
	.align		4
        /*0004*/ 	.word	0xffffffff
	.align		4
        /*0008*/ 	.word	index@(_ZN7cutlass13device_kernelIN5flash11enable_sm90INS1_16FlashAttnFwdSm90INS1_25CollectiveMainloopFwdSm90ILi2EN4cute5tupleIJNS5_1CILi1EEES8_S8_EEENS6_IJNS7_ILi128EEENS7_ILi160EEENS7_ILi192EEEEEELi192ENS_12float_e4m3_tEfNS_4arch4Sm90ELb0ELb0ELb0ELb0ELb0ELb0ELb0ELb1ELb1ELb1ELb0ELb0EEENS1_21CollectiveEpilogueFwdINS6_IJSA_SC_SB_EEES9_NS_10bfloat16_tESG_Li256ELb0ELb1ELb0ELb1EEENS1_29StaticPersistentTileSchedulerILb0EEEEEEEEEvNT_6ParamsE)
	.align		4
        /*000c*/ 	.word	index@(__assertfail)
	.align		4
        /*0010*/ 	.word	index@(_ZN7cutlass13device_kernelIN5flash11enable_sm90INS1_16FlashAttnFwdSm90INS1_25CollectiveMainloopFwdSm90ILi2EN4cute5tupleIJNS5_1CILi2EEENS7_ILi1EEES9_EEENS6_IJNS7_ILi128EEENS7_ILi160EEENS7_ILi192EEEEEELi192ENS_12float_e4m3_tEfNS_4arch4Sm90ELb0ELb0ELb0ELb0ELb0ELb0ELb0ELb1ELb1ELb1ELb0ELb0EEENS1_21CollectiveEpilogueFwdINS6_IJSB_SD_SC_EEESA_NS_10bfloat16_tESH_Li256ELb0ELb1ELb0ELb1EEENS1_29StaticPersistentTileSchedulerILb0EEEEEEEEEvNT_6ParamsE)
	.align		4
        /*0014*/ 	.word	index@(__assertfail)
	.align		4
        /*0018*/ 	.word	index@(_ZN7cutlass13device_kernelIN5flash11enable_sm90INS1_16FlashAttnFwdSm90INS1_25CollectiveMainloopFwdSm90ILi2EN4cute5tupleIJNS5_1CILi1EEES8_S8_EEENS6_IJNS7_ILi128EEENS7_ILi160EEENS7_ILi192EEEEEELi192ENS_12float_e4m3_tEfNS_4arch4Sm90ELb0ELb0ELb0ELb1ELb0ELb0ELb0ELb1ELb1ELb1ELb0ELb0EEENS1_21CollectiveEpilogueFwdINS6_IJSA_SC_SB_EEES9_NS_10bfloat16_tESG_Li256ELb1ELb1ELb0ELb1EEENS1_36VarlenDynamicPersistentTileSchedulerILi128ELi160ELi256ELi128ELb0ELb1ELb1ELb0ELb1ELb1EEEEEEEEEvNT_6ParamsE)
	.align		4
        /*001c*/ 	.word	index@(__assertfail)
	.align		4
        /*0020*/ 	.word	index@(_ZN7cutlass13device_kernelIN5flash11enable_sm90INS1_16FlashAttnFwdSm90INS1_25CollectiveMainloopFwdSm90ILi2EN4cute5tupleIJNS5_1CILi1EEES8_S8_EEENS6_IJNS7_ILi128EEENS7_ILi160EEENS7_ILi192EEEEEELi192ENS_12float_e4m3_tEfNS_4arch4Sm90ELb0ELb0ELb0ELb1ELb0ELb1ELb0ELb1ELb1ELb1ELb0ELb0EEENS1_21CollectiveEpilogueFwdINS6_IJSA_SC_SB_EEES9_NS_10bfloat16_tESG_Li256ELb1ELb1ELb0ELb1EEENS1_36VarlenDynamicPersistentTileSchedulerILi128ELi160ELi256ELi128ELb0ELb1ELb1ELb0ELb1ELb1EEEEEEEEEvNT_6ParamsE)
	.align		4
        /*0024*/ 	.word	index@(__assertfail)
	.align		4
        /*0028*/ 	.word	index@(_ZN7cutlass13device_kernelIN5flash11enable_sm90INS1_16FlashAttnFwdSm90INS1_25CollectiveMainloopFwdSm90ILi2EN4cute5tupleIJNS5_1CILi1EEES8_S8_EEENS6_IJNS7_ILi128EEENS7_ILi160EEENS7_ILi192EEEEEELi192ENS_12float_e4m3_tEfNS_4arch4Sm90ELb0ELb1ELb0ELb0ELb0ELb0ELb0ELb1ELb1ELb1ELb0ELb0EEENS1_21CollectiveEpilogueFwdINS6_IJSA_SC_SB_EEES9_NS_10bfloat16_tESG_Li256ELb0ELb1ELb0ELb1EEENS1_30DynamicPersistentTileSchedulerILi256ELi128ELb0ELb1ELb1EEEEEEEEEvNT_6ParamsE)
	.align		4
        /*002c*/ 	.word	index@(__assertfail)
	.align		4
        /*0030*/ 	.word	index@(_ZN7cutlass13device_kernelIN5flash11enable_sm90INS1_16FlashAttnFwdSm90INS1_25CollectiveMainloopFwdSm90ILi2EN4cute5tupleIJNS5_1CILi1EEES8_S8_EEENS6_IJNS7_ILi128EEENS7_ILi160EEENS7_ILi192EEEEEELi192ENS_12float_e4m3_tEfNS_4arch4Sm90ELb0ELb1ELb0ELb1ELb0ELb0ELb0ELb1ELb1ELb1ELb0ELb0EEENS1_21CollectiveEpilogueFwdINS6_IJSA_SC_SB_EEES9_NS_10bfloat16_tESG_Li256ELb1ELb1ELb0ELb1EEENS1_36VarlenDynamicPersistentTileSchedulerILi128ELi160ELi256ELi128ELb0ELb1ELb1ELb1ELb0ELb1EEEEEEEEEvNT_6ParamsE)
	.align		4
        /*0034*/ 	.word	index@(__assertfail)
	.align		4
        /*0038*/ 	.word	index@(_ZN7cutlass13device_kernelIN5flash11enable_sm90INS1_16FlashAttnFwdSm90INS1_25CollectiveMainloopFwdSm90ILi2EN4cute5tupleIJNS5_1CILi1EEES8_S8_EEENS6_IJNS7_ILi128EEENS7_ILi160EEENS7_ILi192EEEEEELi192ENS_12float_e4m3_tEfNS_4arch4Sm90ELb0ELb1ELb0ELb1ELb0ELb1ELb0ELb1ELb1ELb1ELb0ELb0EEENS1_21CollectiveEpilogueFwdINS6_IJSA_SC_SB_EEES9_NS_10bfloat16_tESG_Li256ELb1ELb1ELb0ELb1EEENS1_36VarlenDynamicPersistentTileSchedulerILi128ELi160ELi256ELi128ELb0ELb1ELb1ELb1ELb0ELb1EEEEEEEEEvNT_6ParamsE)
	.align		4
        /*003c*/ 	.word	index@(__assertfail)
	.align		4
        /*0040*/ 	.word	index@(_ZN7cutlass13device_kernelIN5flash11enable_sm90INS1_16FlashAttnFwdSm90INS1_25CollectiveMainloopFwdSm90ILi2EN4cute5tupleIJNS5_1CILi1EEES8_S8_EEENS6_IJNS7_ILi128EEENS7_ILi160EEENS7_ILi192EEEEEELi192ENS_12float_e4m3_tEfNS_4arch4Sm90ELb1ELb0ELb0ELb0ELb0ELb0ELb0ELb1ELb1ELb1ELb0ELb0EEENS1_21CollectiveEpilogueFwdINS6_IJSA_SC_SB_EEES9_NS_10bfloat16_tESG_Li256ELb0ELb1ELb0ELb1EEENS1_30DynamicPersistentTileSchedulerILi256ELi128ELb0ELb1ELb1EEEEEEEEEvNT_6ParamsE)
	.align		4
        /*0044*/ 	.word	index@(__assertfail)
	.align		4
        /*0048*/ 	.word	index@(_ZN7cutlass13device_kernelIN5flash11enable_sm90INS1_16FlashAttnFwdSm90INS1_25CollectiveMainloopFwdSm90ILi2EN4cute5tupleIJNS5_1CILi1EEES8_S8_EEENS6_IJNS7_ILi128EEENS7_ILi160EEENS7_ILi192EEEEEELi192ENS_12float_e4m3_tEfNS_4arch4Sm90ELb1ELb0ELb0ELb1ELb0ELb0ELb0ELb1ELb1ELb1ELb0ELb0EEENS1_21CollectiveEpilogueFwdINS6_IJSA_SC_SB_EEES9_NS_10bfloat16_tESG_Li256ELb1ELb1ELb0ELb1EEENS1_36VarlenDynamicPersistentTileSchedulerILi128ELi160ELi256ELi128ELb0ELb1ELb1ELb1ELb1ELb1EEEEEEEEEvNT_6ParamsE)
	.align		4
        /*004c*/ 	.word	index@(__assertfail)
	.align		4
        /*0050*/ 	.word	index@(_ZN7cutlass13device_kernelIN5flash11enable_sm90INS1_16FlashAttnFwdSm90INS1_25CollectiveMainloopFwdSm90ILi2EN4cute5tupleIJNS5_1CILi1EEES8_S8_EEENS6_IJNS7_ILi128EEENS7_ILi160EEENS7_ILi192EEEEEELi192ENS_12float_e4m3_tEfNS_4arch4Sm90ELb1ELb0ELb0ELb1ELb0ELb1ELb0ELb1ELb1ELb1ELb0ELb0EEENS1_21CollectiveEpilogueFwdINS6_IJSA_SC_SB_EEES9_NS_10bfloat16_tESG_Li256ELb1ELb1ELb0ELb1EEENS1_36VarlenDynamicPersistentTileSchedulerILi128ELi160ELi256ELi128ELb0ELb1ELb1ELb1ELb1ELb1EEEEEEEEEvNT_6ParamsE)
	.align		4
        /*0054*/ 	.word	index@(__assertfail)
	.align		4
        /*0058*/ 	.word	0x00000000
	.align		4
        /*005c*/ 	.word	0xfffffffe
	.align		4
        /*0060*/ 	.word	0x00000000
	.align		4
        /*0064*/ 	.word	0xfffffffd
	.align		4
        /*0068*/ 	.word	0x00000000
	.align		4
        /*006c*/ 	.word	0xfffffffc


//--------------------- .nv.constant4             --------------------------
	.section	.nv.constant4,"a",@progbits
	.align	8
	.align		8
.nv.constant4:
        /*0000*/ 	.dword	__assertfail
	.align		8
        /*0008*/ 	.dword	__unnamed_1
	.align		8
        /*0010*/ 	.dword	__unnamed_2
	.align		8
        /*0018*/ 	.dword	__unnamed_3
	.align		8
        /*0020*/ 	.dword	__unnamed_4
	.align		8
        /*0028*/ 	.dword	__unnamed_5
	.align		8
        /*0030*/ 	.dword	__unnamed_6
	.align		8
        /*0038*/ 	.dword	_ZZN5flash28permute_output_fp8_VcolmajorIN4cute6TensorINS1_11ArrayEngineIN7cutlass10bfloat16_tELm96EEENS1_6LayoutINS1_5tupleIJNS8_IJNS1_1CILi2EEESA_NS9_ILi24EEEEEENS9_ILi1EEESD_EEENS8_IJNS8_IJSD_SA_NS9_ILi4EEEEEENS9_ILi0EEESH_EEEEEEEEEvRT_E9upper_map
	.align		8
        /*0040*/ 	.dword	_ZN74_INTERNAL_ed5ebc88_38_flash_fwd_hdim192_e4m3_packgqa_sm90_cu_c784774a_32174cuda3std3__45__cpo5beginE
	.align		8
        /*0048*/ 	.dword	_ZN74_INTERNAL_ed5ebc88_38_flash_fwd_hdim192_e4m3_packgqa_sm90_cu_c784774a_32174cuda3std3__45__cpo3endE
	.align		8
        /*0050*/ 	.dword	_ZN74_INTERNAL_ed5ebc88_38_flash_fwd_hdim192_e4m3_packgqa_sm90_cu_c784774a_32174cuda3std3__45__cpo6cbeginE
	.align		8
        /*0058*/ 	.dword	_ZN74_INTERNAL_ed5ebc88_38_flash_fwd_hdim192_e4m3_packgqa_sm90_cu_c784774a_32174cuda3std3__45__cpo4cendE
	.align		8
        /*0060*/ 	.dword	_ZN74_INTERNAL_ed5ebc88_38_flash_fwd_hdim192_e4m3_packgqa_sm90_cu_c784774a_32174cuda3std3__476_GLOBAL__N__ed5ebc88_38_flash_fwd_hdim192_e4m3_packgqa_sm90_cu_c784774a_32176ignoreE
	.align		8
        /*0068*/ 	.dword	_ZN74_INTERNAL_ed5ebc88_38_flash_fwd_hdim192_e4m3_packgqa_sm90_cu_c784774a_32174cuda3std3__419piecewise_constructE
	.align		8
        /*0070*/ 	.dword	_ZN74_INTERNAL_ed5ebc88_38_flash_fwd_hdim192_e4m3_packgqa_sm90_cu_c784774a_32174cuda3std3__48in_placeE
	.align		8
        /*0078*/ 	.dword	_ZN74_INTERNAL_ed5ebc88_38_flash_fwd_hdim192_e4m3_packgqa_sm90_cu_c784774a_32174cuda3std6ranges3__45__cpo4swapE
	.align		8
        /*0080*/ 	.dword	_ZN74_INTERNAL_ed5ebc88_38_flash_fwd_hdim192_e4m3_packgqa_sm90_cu_c784774a_32174cuda3std6ranges3__45__cpo9iter_moveE
	.align		8
        /*0088*/ 	.dword	_ZN74_INTERNAL_ed5ebc88_38_flash_fwd_hdim192_e4m3_packgqa_sm90_cu_c784774a_32174cute7productE
	.align		8
        /*0090*/ 	.dword	_ZN74_INTERNAL_ed5ebc88_38_flash_fwd_hdim192_e4m3_packgqa_sm90_cu_c784774a_32174cute1_E
	.align		8
        /*0098*/ 	.dword	$str$25
	.align		8
        /*00a0*/ 	.dword	$str$26


//--------------------- .text._ZN7cutlass13device_kernelIN5flash11enable_sm90INS1_16FlashAttnFwdSm90INS1_25CollectiveMainloopFwdSm90ILi2EN4cute5tupleIJNS5_1CILi1EEES8_S8_EEENS6_IJNS7_ILi128EEENS7_ILi160EEENS7_ILi192EEEEEELi192ENS_12float_e4m3_tEfNS_4arch4Sm90ELb0ELb0ELb0ELb0ELb0ELb0ELb0ELb1ELb1ELb1ELb0ELb0EEENS1_21CollectiveEpilogueFwdINS6_IJSA_SC_SB_EEES9_NS_10bfloat16_tESG_Li256ELb0ELb1ELb0ELb1EEENS1_29StaticPersistentTileSchedulerILb0EEEEEEEEEvNT_6ParamsE --------------------------
	.section	.text._ZN7cutlass13device_kernelIN5flash11enable_sm90INS1_16FlashAttnFwdSm90INS1_25CollectiveMainloopFwdSm90ILi2EN4cute5tupleIJNS5_1CILi1EEES8_S8_EEENS6_IJNS7_ILi128EEENS7_ILi160EEENS7_ILi192EEEEEELi192ENS_12float_e4m3_tEfNS_4arch4Sm90ELb0ELb0ELb0ELb0ELb0ELb0ELb0ELb1ELb1ELb1ELb0ELb0EEENS1_21CollectiveEpilogueFwdINS6_IJSA_SC_SB_EEES9_NS_10bfloat16_tESG_Li256ELb0ELb1ELb0ELb1EEENS1_29StaticPersistentTileSchedulerILb0EEEEEEEEEvNT_6ParamsE,"ax",@progbits
	.align	128
.text._ZN7cutlass13device_kernelIN5flash11enable_sm90INS1_16FlashAttnFwdSm90INS1_25CollectiveMainloopFwdSm90ILi2EN4cute5tupleIJNS5_1CILi1EEES8_S8_EEENS6_IJNS7_ILi128EEENS7_ILi160EEENS7_ILi192EEEEEELi192ENS_12float_e4m3_tEfNS_4arch4Sm90ELb0ELb0ELb0ELb0ELb0ELb0ELb0ELb1ELb1ELb1ELb0ELb0EEENS1_21CollectiveEpilogueFwdINS6_IJSA_SC_SB_EEES9_NS_10bfloat16_tESG_Li256ELb0ELb1ELb0ELb1EEENS1_29StaticPersistentTileSchedulerILb0EEEEEEEEEvNT_6ParamsE:
        .type           _ZN7cutlass13device_kernelIN5flash11enable_sm90INS1_16FlashAttnFwdSm90INS1_25CollectiveMainloopFwdSm90ILi2EN4cute5tupleIJNS5_1CILi1EEES8_S8_EEENS6_IJNS7_ILi128EEENS7_ILi160EEENS7_ILi192EEEEEELi192ENS_12float_e4m3_tEfNS_4arch4Sm90ELb0ELb0ELb0ELb0ELb0ELb0ELb0ELb1ELb1ELb1ELb0ELb0EEENS1_21CollectiveEpilogueFwdINS6_IJSA_SC_SB_EEES9_NS_10bfloat16_tESG_Li256ELb0ELb1ELb0ELb1EEENS1_29StaticPersistentTileSchedulerILb0EEEEEEEEEvNT_6ParamsE,@function
        .size           _ZN7cutlass13device_kernelIN5flash11enable_sm90INS1_16FlashAttnFwdSm90INS1_25CollectiveMainloopFwdSm90ILi2EN4cute5tupleIJNS5_1CILi1EEES8_S8_EEENS6_IJNS7_ILi128EEENS7_ILi160EEENS7_ILi192EEEEEELi192ENS_12float_e4m3_tEfNS_4arch4Sm90ELb0ELb0ELb0ELb0ELb0ELb0ELb0ELb1ELb1ELb1ELb0ELb0EEENS1_21CollectiveEpilogueFwdINS6_IJSA_SC_SB_EEES9_NS_10bfloat16_tESG_Li256ELb0ELb1ELb0ELb1EEENS1_29StaticPersistentTileSchedulerILb0EEEEEEEEEvNT_6ParamsE,(.L_x_2862 - _ZN7cutlass13device_kernelIN5flash11enable_sm90INS1_16FlashAttnFwdSm90INS1_25CollectiveMainloopFwdSm90ILi2EN4cute5tupleIJNS5_1CILi1EEES8_S8_EEENS6_IJNS7_ILi128EEENS7_ILi160EEENS7_ILi192EEEEEELi192ENS_12float_e4m3_tEfNS_4arch4Sm90ELb0ELb0ELb0ELb0ELb0ELb0ELb0ELb1ELb1ELb1ELb0ELb0EEENS1_21CollectiveEpilogueFwdINS6_IJSA_SC_SB_EEES9_NS_10bfloat16_tESG_Li256ELb0ELb1ELb0ELb1EEENS1_29StaticPersistentTileSchedulerILb0EEEEEEEEEvNT_6ParamsE)
        .other          _ZN7cutlass13device_kernelIN5flash11enable_sm90INS1_16FlashAttnFwdSm90INS1_25CollectiveMainloopFwdSm90ILi2EN4cute5tupleIJNS5_1CILi1EEES8_S8_EEENS6_IJNS7_ILi128EEENS7_ILi160EEENS7_ILi192EEEEEELi192ENS_12float_e4m3_tEfNS_4arch4Sm90ELb0ELb0ELb0ELb0ELb0ELb0ELb0ELb1ELb1ELb1ELb0ELb0EEENS1_21CollectiveEpilogueFwdINS6_IJSA_SC_SB_EEES9_NS_10bfloat16_tESG_Li256ELb0ELb1ELb0ELb1EEENS1_29StaticPersistentTileSchedulerILb0EEEEEEEEEvNT_6ParamsE,@"STO_CUDA_ENTRY STV_DEFAULT"
_ZN7cutlass13device_kernelIN5flash11enable_sm90INS1_16FlashAttnFwdSm90INS1_25CollectiveMainloopFwdSm90ILi2EN4cute5tupleIJNS5_1CILi1EEES8_S8_EEENS6_IJNS7_ILi128EEENS7_ILi160EEENS7_ILi192EEEEEELi192ENS_12float_e4m3_tEfNS_4arch4Sm90ELb0ELb0ELb0ELb0ELb0ELb0ELb0ELb1ELb1ELb1ELb0ELb0EEENS1_21CollectiveEpilogueFwdINS6_IJSA_SC_SB_EEES9_NS_10bfloat16_tESG_Li256ELb0ELb1ELb0ELb1EEENS1_29StaticPersistentTileSchedulerILb0EEEEEEEEEvNT_6ParamsE:
[----:B------:R-:W0:Y:S02]  /*0000*/  LDC R1, c[0x0][0x28] ;  /* 0x00000a00ff017b82 */ /* 0x000e240000000800 */
[----:B0-----:R-:W-:Y:S01]  /*0010*/  VIADD R1, R1, 0xffffffe8 ;  /* 0xffffffe801017836 */ /* 0x001fe20000000000 */
[----:B------:R-:W0:Y:S01]  /*0020*/  S2R R3, SR_TID.X ;  /* 0x0000000000037919 */ /* 0x000e220000002100 */
[----:B------:R-:W-:Y:S01]  /*0030*/  ELECT P0, URZ, PT ;  /* 0x00000000003f782f */ /* 0x000fe20003800000 */
[----:B------:R-:W-:Y:S01]  /*0040*/  BSSY B0, `(.L_x_0) ;  /* 0x000000e000007945 */ /* 0x000fe20003800000 */
[--C-:B0-----:R-:W-:Y:S02]  /*0050*/  SHF.R.U32.HI R0, RZ, 0x5, R3.reuse ;  /* 0x00000005ff007819 */ /* 0x101fe40000011603 */
[----:B------:R-:W-:-:S03]  /*0060*/  SHF.R.U32.HI R23, RZ, 0x7, R3 ;  /* 0x00000007ff177819 */ /* 0x000fc60000011603 */
[----:B------:R-:W0:Y:S02]  /*0070*/  SHFL.IDX PT, R2, R0, RZ, 0x1f ;  /* 0x00001fff00027589 */ /* 0x000e2400000e0000 */
[----:B0-----:R-:W-:-:S13]  /*0080*/  ISETP.EQ.AND P0, PT, R2, RZ, P0 ;  /* 0x000000ff0200720c */ /* 0x001fda0000702270 */
[----:B------:R-:W-:Y:S05]  /*0090*/  @!P0 BRA `(.L_x_1) ;  /* 0x0000000000208947 */ /* 0x000fea0003800000 */
[----:B------:R-:W-:Y:S02]  /*00a0*/  ULDC.64 UR4, c[0x0][0x198] ;  /* 0x0000660000047ab9 */ /* 0x000fe40000000a00 */
[----:B------:R-:W-:Y:S02]  /*00b0*/  UIADD3 UR6, UP0, UR4, 0x370, URZ ;  /* 0x0000037004067890 */ /* 0x000fe4000ff1e03f */
[----:B------:R-:W-:Y:S02]  /*00c0*/  UIADD3 UR4, UP1, UR4, 0x470, URZ ;  /* 0x0000047004047890 */ /* 0x000fe4000ff3e03f */
[----:B------:R-:W-:Y:S02]  /*00d0*/  UIADD3.X UR7, URZ, UR5, URZ, UP0, !UPT ;  /* 0x000000053f077290 */ /* 0x000fe400087fe43f */
[----:B------:R-:W-:-:S07]  /*00e0*/  UIADD3.X UR5, URZ, UR5, URZ, UP1, !UPT ;  /* 0x000000053f057290 */ /* 0x000fce0008ffe43f */
[----:B------:R0:W-:Y:S02]  /*00f0*/  UTMACCTL.PF [UR6] ;  /* 0x00000000060079b9 */ /* 0x0001e40008040000 */
[----:B------:R0:W-:Y:S02]  /*0100*/  UTMACCTL.PF [UR4] ;  /* 0x00000000040079b9 */ /* 0x0001e40008040000 */
[----:B0-----:R-:W-:Y:S01]  /*0110*/  NOP ;  /* 0x0000000000007918 */ /* 0x001fe20000000000 */
.L_x_1:
[----:B------:R-:W-:Y:S05]  /*0120*/  BSYNC B0 ;  /* 0x0000000000007941 */ /* 0x000fea0003800000 */
.L_x_0:
[----:B------:R-:W-:Y:S01]  /*0130*/  VOTEU.ANY UP0, P0 ;  /* 0x00000000003f7886 */ /* 0x000fe20000000100 */
[----:B------:R-:W0:Y:S01]  /*0140*/  SHFL.IDX PT, R3, R23, RZ, 0x1f ;  /* 0x00001fff17037589 */ /* 0x000e2200000e0000 */
[----:B------:R-:W-:Y:S01]  /*0150*/  UMOV UR4, 0x80 ;  /* 0x0000008000047882 */ /* 0x000fe20000000000 */
[----:B------:R-:W-:Y:S01]  /*0160*/  UMOV UR7, 0x100 ;  /* 0x0000010000077882 */ /* 0x000fe20000000000 */
[----:B------:R-:W-:Y:S01]  /*0170*/  VOTEU.ANY UP1, P0 ;  /* 0x00000000003f7886 */ /* 0x000fe20000020100 */
[----:B------:R-:W1:Y:S01]  /*0180*/  @UP0 S2UR UR8, SR_CgaCtaId ;  /* 0x00000000000809c3 */ /* 0x000e620000008800 */
[----:B------:R-:W2:Y:S01]  /*0190*/  SHFL.IDX PT, R2, R0, RZ, 0x1f ;  /* 0x00001fff00027589 */ /* 0x000ea200000e0000 */
[----:B------:R-:W-:Y:S01]  /*01a0*/  @UP0 UMOV UR6, 0x400 ;  /* 0x0000040000060882 */ /* 0x000fe20000000000 */
[----:B------:R-:W-:-:S04]  /*01b0*/  @UP0 UIADD3 UR4, -UR4, 0x100000, URZ ;  /* 0x0010000004040890 */ /* 0x000fc8000fffe13f */
[----:B------:R-:W-:Y:S02]  /*01c0*/  @UP0 USHF.L.U32 UR5, UR4, 0xb, URZ ;  /* 0x0000000b04050899 */ /* 0x000fe4000800063f */
[----:B------:R-:W-:Y:S01]  /*01d0*/  @UP0 USHF.L.U32 UR4, UR4, 0x1, URZ ;  /* 0x0000000104040899 */ /* 0x000fe2000800063f */
[----:B------:R-:W-:Y:S01]  /*01e0*/  VOTEU.ANY UP2, P0 ;  /* 0x00000000003f7886 */ /* 0x000fe20000040100 */
[----:B0-----:R-:W-:Y:S01]  /*01f0*/  R2UR UR9, R3 ;  /* 0x00000000030972ca */ /* 0x001fe200000e0000 */
[----:B-1----:R-:W-:Y:S01]  /*0200*/  @UP0 ULEA UR8, UR8, UR6, 0x18 ;  /* 0x0000000608080291 */ /* 0x002fe2000f8ec03f */
[----:B--2---:R-:W-:Y:S01]  /*0210*/  ISETP.NE.AND P1, PT, R2, RZ, PT ;  /* 0x000000ff0200720c */ /* 0x004fe20003f25270 */
[----:B------:R-:W-:-:S04]  /*0220*/  @UP0 UIADD3 UR6, -UR7, 0x100000, URZ ;  /* 0x0010000007060890 */ /* 0x000fc8000fffe13f */
[----:B------:R-:W-:Y:S02]  /*0230*/  @UP0 USHF.L.U32 UR7, UR6, 0xb, URZ ;  /* 0x0000000b06070899 */ /* 0x000fe4000800063f */
[----:B------:R-:W-:-:S04]  /*0240*/  @UP0 USHF.L.U32 UR6, UR6, 0x1, URZ ;  /* 0x0000000106060899 */ /* 0x000fc8000800063f */
[----:B------:R-:W-:Y:S01]  /*0250*/  UISETP.NE.AND UP0, UPT, UR9, URZ, UPT ;  /* 0x0000003f0900728c */ /* 0x000fe2000bf05270 */
[----:B------:R-:W0:Y:S02]  /*0260*/  FENCE.VIEW.ASYNC.S ;  /* 0x00000000000073c6 */ /* 0x000e240000000000 */
[----:B0-----:R0:W1:Y:S05]  /*0270*/  @UP1 SYNCS.EXCH.64 URZ, [UR8+0x33400], UR4 ;  /* 0x03340004083f15b2 */ /* 0x00106a0008000100 */
[----:B------:R0:W2:Y:S01]  /*0280*/  @UP2 SYNCS.EXCH.64 URZ, [UR8+0x33420], UR6 ;  /* 0x03342006083f25b2 */ /* 0x0000a20008000100 */
[----:B------:R-:W-:Y:S05]  /*0290*/  @P1 BRA `(.L_x_2) ;  /* 0x0000000000481947 */ /* 0x000fea0003800000 */
[----:B0-----:R-:W0:Y:S01]  /*02a0*/  S2UR UR5, SR_CgaCtaId ;  /* 0x00000000000579c3 */ /* 0x001e220000008800 */
[----:B------:R-:W-:Y:S01]  /*02b0*/  UMOV UR4, 0x400 ;  /* 0x0000040000047882 */ /* 0x000fe20000000000 */
[----:B------:R-:W-:Y:S01]  /*02c0*/  UMOV UR6, 0x1 ;  /* 0x0000000100067882 */ /* 0x000fe20000000000 */
[----:B------:R-:W-:Y:S01]  /*02d0*/  UMOV UR7, 0x2 ;  /* 0x0000000200077882 */ /* 0x000fe20000000000 */
[----:B------:R-:W-:Y:S01]  /*02e0*/  ELECT P0, URZ, PT ;  /* 0x00000000003f782f */ /* 0x000fe20003800000 */
[----:B0-----:R-:W-:Y:S02]  /*02f0*/  ULEA UR8, UR5, UR4, 0x18 ;  /* 0x0000000405087291 */ /* 0x001fe4000f8ec03f */
[----:B------:R-:W-:-:S04]  /*0300*/  UIADD3 UR4, -UR6, 0x100000, URZ ;  /* 0x0010000006047890 */ /* 0x000fc8000fffe13f */
[----:B------:R-:W-:Y:S02]  /*0310*/  USHF.L.U32 UR5, UR4, 0xb, URZ ;  /* 0x0000000b04057899 */ /* 0x000fe4000800063f */
[----:B------:R-:W-:Y:S02]  /*0320*/  USHF.L.U32 UR4, UR4, 0x1, URZ ;  /* 0x0000000104047899 */ /* 0x000fe4000800063f */
[----:B------:R-:W-:-:S04]  /*0330*/  UIADD3 UR6, -UR7, 0x100000, URZ ;  /* 0x0010000007067890 */ /* 0x000fc8000fffe13f */
[----:B------:R-:W-:Y:S02]  /*0340*/  USHF.L.U32 UR7, UR6, 0xb, URZ ;  /* 0x0000000b06077899 */ /* 0x000fe4000800063f */
[----:B------:R-:W-:Y:S01]  /*0350*/  USHF.L.U32 UR6, UR6, 0x1, URZ ;  /* 0x0000000106067899 */ /* 0x000fe2000800063f */
[----:B------:R-:W0:Y:S03]  /*0360*/  FENCE.VIEW.ASYNC.S ;  /* 0x00000000000073c6 */ /* 0x000e260000000000 */
[----:B0-----:R3:W4:Y:S08]  /*0370*/  SYNCS.EXCH.64 URZ, [UR8+0x33430], UR4 ;  /* 0x03343004083f75b2 */ /* 0x0017300008000100 */
[----:B------:R3:W0:Y:S01]  /*0380*/  SYNCS.EXCH.64 URZ, [UR8+0x33440], UR6 ;  /* 0x03344006083f75b2 */ /* 0x0006220008000100 */
[----:B------:R3:W0:Y:S01]  /*0390*/  SYNCS.EXCH.64 URZ, [UR8+0x33438], UR4 ;  /* 0x03343804083f75b2 */ /* 0x0006220008000100 */
[----:B------:R3:W0:Y:S02]  /*03a0*/  SYNCS.EXCH.64 URZ, [UR8+0x33448], UR6 ;  /* 0x03344806083f75b2 */ /* 0x0006240008000100 */
[----:B---3--:R-:W-:Y:S01]  /*03b0*/  NOP ;  /* 0x0000000000007918 */ /* 0x008fe20000000000 */
.L_x_2:
[----:B------:R-:W3:Y:S01]  /*03c0*/  SHFL.IDX PT, R2, R0, RZ, 0x1f ;  /* 0x00001fff00027589 */ /* 0x000ee200000e0000 */
[----:B------:R-:W-:Y:S01]  /*03d0*/  NOP ;  /* 0x0000000000007918 */ /* 0x000fe20000000000 */
[----:B---3--:R-:W-:-:S13]  /*03e0*/  ISETP.NE.AND P0, PT, R2, RZ, PT ;  /* 0x000000ff0200720c */ /* 0x008fda0003f05270 */
        /* <DEDUP_REMOVED lines=14> */
[----:B0-----:R3:W0:Y:S08]  /*04d0*/  SYNCS.EXCH.64 URZ, [UR8+0x33450], UR4 ;  /* 0x03345004083f75b2 */ /* 0x0016300008000100 */
[----:B------:R3:W0:Y:S01]  /*04e0*/  SYNCS.EXCH.64 URZ, [UR8+0x33460], UR6 ;  /* 0x03346006083f75b2 */ /* 0x0006220008000100 */
[----:B------:R3:W0:Y:S01]  /*04f0*/  SYNCS.EXCH.64 URZ, [UR8+0x33458], UR4 ;  /* 0x03345804083f75b2 */ /* 0x0006220008000100 */
[----:B------:R3:W0:Y:S02]  /*0500*/  SYNCS.EXCH.64 URZ, [UR8+0x33468], UR6 ;  /* 0x03346806083f75b2 */ /* 0x0006240008000100 */
[----:B---3--:R-:W-:Y:S01]  /*0510*/  NOP ;  /* 0x0000000000007918 */ /* 0x008fe20000000000 */
.L_x_3:
[----:B------:R-:W3:Y:S01]  /*0520*/  SHFL.IDX PT, R2, R0, RZ, 0x1f ;  /* 0x00001fff00027589 */ /* 0x000ee200000e0000 */
[----:B------:R-:W-:Y:S01]  /*0530*/  NOP ;  /* 0x0000000000007918 */ /* 0x000fe20000000000 */
[----:B---3--:R-:W-:-:S13]  /*0540*/  ISETP.NE.AND P0, PT, R2, RZ, PT ;  /* 0x000000ff0200720c */ /* 0x008fda0003f05270 */
[----:B------:R-:W-:Y:S05]  /*0550*/  @P0 BRA `(.L_x_4) ;  /* 0x0000000000380947 */ /* 0x000fea0003800000 */
[----:B0-----:R-:W0:Y:S01]  /*0560*/  S2UR UR5, SR_CgaCtaId ;  /* 0x00000000000579c3 */ /* 0x001e220000008800 */
[----:B------:R-:W-:Y:S01]  /*0570*/  UMOV UR4, 0x400 ;  /* 0x0000040000047882 */ /* 0x000fe20000000000 */
[----:B------:R-:W-:Y:S01]  /*0580*/  UMOV UR7, 0x1 ;  /* 0x0000000100077882 */ /* 0x000fe20000000000 */
[----:B------:R-:W-:Y:S01]  /*0590*/  ELECT P0, URZ, PT ;  /* 0x00000000003f782f */ /* 0x000fe20003800000 */
[----:B0-----:R-:W-:Y:S02]  /*05a0*/  ULEA UR6, UR5, UR4, 0x18 ;  /* 0x0000000405067291 */ /* 0x001fe4000f8ec03f */
[----:B------:R-:W-:-:S04]  /*05b0*/  UIADD3 UR4, -UR7, 0x100000, URZ ;  /* 0x0010000007047890 */ /* 0x000fc8000fffe13f */
[----:B------:R-:W-:Y:S02]  /*05c0*/  USHF.L.U32 UR5, UR4, 0xb, URZ ;  /* 0x0000000b04057899 */ /* 0x000fe4000800063f */
[----:B------:R-:W-:Y:S01]  /*05d0*/  USHF.L.U32 UR4, UR4, 0x1, URZ ;  /* 0x0000000104047899 */ /* 0x000fe2000800063f */
[----:B------:R-:W0:Y:S11]  /*05e0*/  FENCE.VIEW.ASYNC.S ;  /* 0x00000000000073c6 */ /* 0x000e360000000000 */
[----:B0-----:R3:W0:Y:S01]  /*05f0*/  SYNCS.EXCH.64 URZ, [UR6+0x33470], UR4 ;  /* 0x03347004063f75b2 */ /* 0x0016220008000100 */
[----:B------:R3:W0:Y:S01]  /*0600*/  SYNCS.EXCH.64 URZ, [UR6+0x33480], UR4 ;  /* 0x03348004063f75b2 */ /* 0x0006220008000100 */
[----:B------:R3:W0:Y:S01]  /*0610*/  SYNCS.EXCH.64 URZ, [UR6+0x33478], UR4 ;  /* 0x03347804063f75b2 */ /* 0x0006220008000100 */
[----:B------:R3:W0:Y:S02]  /*0620*/  SYNCS.EXCH.64 URZ, [UR6+0x33488], UR4 ;  /* 0x03348804063f75b2 */ /* 0x0006240008000100 */
[----:B---3--:R-:W-:Y:S01]  /*0630*/  NOP ;  /* 0x0000000000007918 */ /* 0x008fe20000000000 */
.L_x_4:
        /* <DEDUP_REMOVED lines=22> */
.L_x_5:
        /* <DEDUP_REMOVED lines=22> */
.L_x_6:
[----:B------:R-:W-:Y:S01]  /*0900*/  PLOP3.LUT P0, PT, PT, PT, UP0, 0x80, 0x0 ;  /* 0x000000000000781c */ /* 0x000fe20003f0f008 */
[----:B------:R-:W-:Y:S01]  /*0910*/  UMOV UR38, 0x1 ;  /* 0x0000000100267882 */ /* 0x000fe20000000000 */
[----:B------:R-:W-:Y:S01]  /*0920*/  NOP ;  /* 0x0000000000007918 */ /* 0x000fe20000000000 */
[----:B------:R-:W-:Y:S01]  /*0930*/  USEL UR38, UR38, 0x2, !UP0 ;  /* 0x0000000226267887 */ /* 0x000fe2000c000000 */
[----:B------:R-:W-:Y:S01]  /*0940*/  ULDC.64 UR48, c[0x0][0x208] ;  /* 0x0000820000307ab9 */ /* 0x000fe20000000a00 */
[----:B012-4-:R-:W-:Y:S08]  /*0950*/  BAR.SYNC.DEFER_BLOCKING 0x0 ;  /* 0x0000000000007b1d */ /* 0x017ff00000010000 */
[----:B------:R-:W-:Y:S05]  /*0960*/  @!P0 BRA `(.L_x_7) ;  /* 0x0000009c00d48947 */ /* 0x000fea0003800000 */
.L_x_8:
[----:B------:R-:W-:-:S08]  /*0970*/  NOP ;  /* 0x0000000000007918 */ /* 0x000fd00000000000 */
[----:B------:R-:W0:Y:S02]  /*0980*/  USETMAXREG.TRY_ALLOC.CTAPOOL UP0, 0xf0 ;  /* 0x000000f0000079c8 */ /* 0x000e240008000600 */
[----:B0-----:R-:W-:-:S13]  /*0990*/  PLOP3.LUT P0, PT, PT, PT, UP0, 0x80, 0x0 ;  /* 0x000000000000781c */ /* 0x001fda0003f0f008 */
[----:B------:R-:W-:Y:S05]  /*09a0*/  @!P0 BRA `(.L_x_8) ;  /* 0xfffffffc00f08947 */ /* 0x000fea000383ffff */
[----:B------:R-:W0:Y:S01]  /*09b0*/  S2R R2, SR_TID.X ;  /* 0x0000000000027919 */ /* 0x000e220000002100 */
[----:B------:R-:W1:Y:S08]  /*09c0*/  S2UR UR41, SR_CTAID.X ;  /* 0x00000000002979c3 */ /* 0x000e700000002500 */
[----:B------:R-:W-:Y:S06]  /*09d0*/  BAR.ARV 0x8, 0x180 ;  /* 0x0206000000007b1d */ /* 0x000fec0000002000 */
[----:B0-----:R-:W-:-:S04]  /*09e0*/  LOP3.LUT R0, R2, 0xffffff80, RZ, 0xc0, !PT ;  /* 0xffffff8002007812 */ /* 0x001fc800078ec0ff */
[----:B------:R-:W-:Y:S02]  /*09f0*/  ISETP.NE.AND P0, PT, R0, 0x80, PT ;  /* 0x000000800000780c */ /* 0x000fe40003f05270 */
[----:B------:R-:W1:Y:S11]  /*0a00*/  LDC R0, c[0x0][0xc34] ;  /* 0x00030d00ff007b82 */ /* 0x000e760000000800 */
[----:B------:R-:W-:Y:S06]  /*0a10*/  @!P0 BAR.ARV 0x9, 0x100 ;  /* 0x0244000000008b1d */ /* 0x000fec0000002000 */
[----:B-1----:R-:W-:-:S13]  /*0a20*/  ISETP.LE.AND P0, PT, R0, UR41, PT ;  /* 0x0000002900007c0c */ /* 0x002fda000bf03270 */
[----:B------:R-:W-:Y:S05]  /*0a30*/  @P0 EXIT ;  /* 0x000000000000094d */ /* 0x000fea0003800000 */
[----:B------:R-:W-:Y:S01]  /*0a40*/  VIADD R18, R2, 0xffffff80 ;  /* 0xffffff8002127836 */ /* 0x000fe20000000000 */
[----:B------:R-:W-:Y:S01]  /*0a50*/  ULOP3.LUT UR46, UR38, 0x1, URZ, 0xfc, !UPT ;  /* 0x00000001262e7892 */ /* 0x000fe2000f8efc3f */
[----:B------:R-:W-:Y:S01]  /*0a60*/  IMAD.MOV.U32 R224, RZ, RZ, -0x2 ;  /* 0xfffffffeffe07424 */ /* 0x000fe200078e00ff */
[----:B------:R-:W-:Y:S01]  /*0a70*/  UMOV UR45, URZ ;  /* 0x0000003f002d7c82 */ /* 0x000fe20008000000 */
[----:B------:R-:W-:Y:S01]  /*0a80*/  UMOV UR44, URZ ;  /* 0x0000003f002c7c82 */ /* 0x000fe20008000000 */
[----:B------:R-:W-:Y:S01]  /*0a90*/  SHF.R.S32.HI R3, RZ, 0x1f, R18 ;  /* 0x0000001fff037819 */ /* 0x000fe20000011412 */
[----:B------:R-:W-:-:S03]  /*0aa0*/  UMOV UR52, URZ ;  /* 0x0000003f00347c82 */ /* 0x000fc60008000000 */
[CC--:B------:R-:W-:Y:S02]  /*0ab0*/  LEA.HI R5, R3.reuse, R18.reuse, RZ, 0x7 ;  /* 0x0000001203057211 */ /* 0x0c0fe400078f38ff */
[-C--:B------:R-:W-:Y:S02]  /*0ac0*/  LEA.HI R0, R3, R18.reuse, RZ, 0x5 ;  /* 0x0000001203007211 */ /* 0x080fe400078f28ff */
[----:B------:R-:W-:Y:S02]  /*0ad0*/  LOP3.LUT R7, R5, 0xffffff80, RZ, 0xc0, !PT ;  /* 0xffffff8005077812 */ /* 0x000fe400078ec0ff */
[CC--:B------:R-:W-:Y:S01]  /*0ae0*/  LEA.HI R2, R3.reuse, R18.reuse, RZ, 0x4 ;  /* 0x0000001203027211 */ /* 0x0c0fe200078f20ff */
[----:B------:R-:W-:Y:S01]  /*0af0*/  IMAD.SHL.U32 R4, R0, 0x20, RZ ;  /* 0x0000002000047824 */ /* 0x000fe200078e00ff */
[----:B------:R-:W-:Y:S01]  /*0b00*/  LEA.HI R6, R3, R18, RZ, 0x2 ;  /* 0x0000001203067211 */ /* 0x000fe200078f10ff */
[----:B------:R-:W-:Y:S01]  /*0b10*/  IMAD.IADD R22, R18, 0x1, -R7 ;  /* 0x0000000112167824 */ /* 0x000fe200078e0a07 */
[----:B------:R-:W-:-:S02]  /*0b20*/  SHF.R.S32.HI R9, RZ, 0x4, R2 ;  /* 0x00000004ff097819 */ /* 0x000fc40000011402 */
[----:B------:R-:W-:Y:S02]  /*0b30*/  LOP3.LUT R13, R6, 0xfffffffc, RZ, 0xc0, !PT ;  /* 0xfffffffc060d7812 */ /* 0x000fe400078ec0ff */
[----:B------:R-:W-:Y:S02]  /*0b40*/  SHF.R.S32.HI R7, RZ, 0x1f, R22 ;  /* 0x0000001fff077819 */ /* 0x000fe40000011416 */
[----:B------:R-:W-:Y:S01]  /*0b50*/  LEA.HI R19, R3, R18, RZ, 0x3 ;  /* 0x0000001203137211 */ /* 0x000fe200078f18ff */
[----:B------:R-:W-:Y:S01]  /*0b60*/  IMAD.IADD R13, R18, 0x1, -R13 ;  /* 0x00000001120d7824 */ /* 0x000fe200078e0a0d */
[----:B------:R-:W-:Y:S02]  /*0b70*/  LEA.HI R0, R7, R22, RZ, 0x2 ;  /* 0x0000001607007211 */ /* 0x000fe400078f10ff */
[----:B------:R-:W-:Y:S02]  /*0b80*/  LOP3.LUT R3, R2, 0x3fffff0, RZ, 0xc0, !PT ;  /* 0x03fffff002037812 */ /* 0x000fe400078ec0ff */
[----:B------:R-:W-:-:S02]  /*0b90*/  SHF.R.S32.HI R6, RZ, 0x2, R0 ;  /* 0x00000002ff067819 */ /* 0x000fc40000011400 */
[----:B------:R-:W-:Y:S01]  /*0ba0*/  SHF.R.S32.HI R11, RZ, 0x1f, R0 ;  /* 0x0000001fff0b7819 */ /* 0x000fe20000011400 */
[----:B------:R-:W-:Y:S01]  /*0bb0*/  IMAD.IADD R3, R18, 0x1, -R3 ;  /* 0x0000000112037824 */ /* 0x000fe200078e0a03 */
[----:B------:R-:W-:Y:S02]  /*0bc0*/  LEA.HI R2, R2, R9, RZ, 0x1 ;  /* 0x0000000902027211 */ /* 0x000fe400078f08ff */
[----:B------:R-:W-:Y:S02]  /*0bd0*/  LEA.HI R11, R11, R6, RZ, 0x3 ;  /* 0x000000060b0b7211 */ /* 0x000fe400078f18ff */
[----:B------:R-:W-:Y:S02]  /*0be0*/  SHF.R.S32.HI R220, RZ, 0x7, R5 ;  /* 0x00000007ffdc7819 */ /* 0x000fe40000011405 */
[----:B------:R-:W-:Y:S02]  /*0bf0*/  LOP3.LUT R4, R4, 0xfffffc00, RZ, 0xc0, !PT ;  /* 0xfffffc0004047812 */ /* 0x000fe400078ec0ff */
[----:B------:R-:W-:-:S02]  /*0c00*/  LOP3.LUT R2, R2, 0x1ffffffe, RZ, 0xc0, !PT ;  /* 0x1ffffffe02027812 */ /* 0x000fc400078ec0ff */
[----:B------:R-:W-:Y:S01]  /*0c10*/  LOP3.LUT R15, R19, 0xfffffff8, RZ, 0xc0, !PT ;  /* 0xfffffff8130f7812 */ /* 0x000fe200078ec0ff */
[----:B------:R-:W-:Y:S01]  /*0c20*/  IMAD R223, R3, 0x40, R4 ;  /* 0x0000004003df7824 */ /* 0x000fe200078e0204 */
[----:B------:R-:W-:Y:S01]  /*0c30*/  LOP3.LUT R11, R11, 0xfffffff8, RZ, 0xc0, !PT ;  /* 0xfffffff80b0b7812 */ /* 0x000fe200078ec0ff */
[----:B------:R-:W-:Y:S01]  /*0c40*/  IMAD.IADD R2, R9, 0x1, -R2 ;  /* 0x0000000109027824 */ /* 0x000fe200078e0a02 */
[----:B------:R-:W-:Y:S01]  /*0c50*/  LEA.HI R5, R5, R220, RZ, 0x1 ;  /* 0x000000dc05057211 */ /* 0x000fe200078f08ff */
[----:B------:R-:W-:Y:S01]  /*0c60*/  IMAD.IADD R18, R18, 0x1, -R15 ;  /* 0x0000000112127824 */ /* 0x000fe200078e0a0f */
[----:B------:R-:W-:Y:S01]  /*0c70*/  LEA.HI R7, R7, R22, RZ, 0x5 ;  /* 0x0000001607077211 */ /* 0x000fe200078f28ff */
[----:B------:R-:W-:Y:S01]  /*0c80*/  IMAD.IADD R6, R6, 0x1, -R11 ;  /* 0x0000000106067824 */ /* 0x000fe200078e0a0b */
[----:B------:R-:W-:Y:S01]  /*0c90*/  LEA.HI R4, R13, R13, RZ, 0x1 ;  /* 0x0000000d0d047211 */ /* 0x000fe200078f08ff */
[----:B------:R-:W-:Y:S01]  /*0ca0*/  IMAD R223, R2, 0x8, R223 ;  /* 0x0000000802df7824 */ /* 0x000fe200078e02df */
[----:B------:R-:W-:Y:S01]  /*0cb0*/  LOP3.LUT R5, R5, 0x3fffffe, RZ, 0xc0, !PT ;  /* 0x03fffffe05057812 */ /* 0x000fe200078ec0ff */
[----:B------:R-:W-:Y:S01]  /*0cc0*/  IMAD.SHL.U32 R2, R18, 0x8, RZ ;  /* 0x0000000812027824 */ /* 0x000fe200078e00ff */
[----:B------:R-:W-:-:S02]  /*0cd0*/  SHF.R.S32.HI R7, RZ, 0x5, R7 ;  /* 0x00000005ff077819 */ /* 0x000fc40000011407 */
[----:B------:R-:W-:Y:S01]  /*0ce0*/  LOP3.LUT R3, R0, 0x7ffffffc, RZ, 0xc0, !PT ;  /* 0x7ffffffc00037812 */ /* 0x000fe200078ec0ff */
[----:B------:R-:W-:Y:S01]  /*0cf0*/  IMAD.IADD R5, R220, 0x1, -R5 ;  /* 0x00000001dc057824 */ /* 0x000fe200078e0a05 */
[----:B------:R-:W-:Y:S01]  /*0d00*/  LOP3.LUT R4, R4, 0x1ffffffe, RZ, 0xc0, !PT ;  /* 0x1ffffffe04047812 */ /* 0x000fe200078ec0ff */
[----:B------:R-:W-:Y:S01]  /*0d10*/  IMAD R6, R7, 0x10, R6 ;  /* 0x0000001007067824 */ /* 0x000fe200078e0206 */
[----:B------:R-:W-:Y:S01]  /*0d20*/  SHF.R.S32.HI R19, RZ, 0x3, R19 ;  /* 0x00000003ff137819 */ /* 0x000fe20000011413 */
[C---:B------:R-:W-:Y:S02]  /*0d30*/  VIADD R17, R2.reuse, 0x40 ;  /* 0x0000004002117836 */ /* 0x040fe40000000000 */
[----:B------:R-:W-:Y:S02]  /*0d40*/  VIADD R16, R2, 0x80 ;  /* 0x0000008002107836 */ /* 0x000fe40000000000 */
[----:B------:R-:W-:Y:S01]  /*0d50*/  IMAD.IADD R3, R22, 0x1, -R3 ;  /* 0x0000000116037824 */ /* 0x000fe200078e0a03 */
[----:B------:R-:W-:Y:S01]  /*0d60*/  SHF.R.S32.HI R226, RZ, 0x1f, R17 ;  /* 0x0000001fffe27819 */ /* 0x000fe20000011411 */
[----:B------:R-:W-:Y:S01]  /*0d70*/  IMAD.IADD R4, R13, 0x1, -R4 ;  /* 0x000000010d047824 */ /* 0x000fe200078e0a04 */
[----:B------:R-:W-:Y:S01]  /*0d80*/  SHF.R.S32.HI R225, RZ, 0x1f, R16 ;  /* 0x0000001fffe17819 */ /* 0x000fe20000011410 */
[----:B------:R-:W-:-:S02]  /*0d90*/  IMAD R221, R5, 0x40, R6 ;  /* 0x0000004005dd7824 */ /* 0x000fc400078e0206 */
[----:B------:R-:W-:Y:S02]  /*0da0*/  IMAD R224, R3, R224, 0xa0 ;  /* 0x000000a003e07424 */ /* 0x000fe400078e02e0 */
[----:B------:R-:W-:-:S07]  /*0db0*/  IMAD R222, R4, 0x8, R221 ;  /* 0x0000000804de7824 */ /* 0x000fce00078e02dd */
.L_x_39:
[----:B------:R-:W-:Y:S01]  /*0dc0*/  ULDC UR4, c[0x0][0xc38] ;  /* 0x00030e0000047ab9 */ /* 0x000fe20000000800 */
[----:B------:R-:W-:Y:S01]  /*0dd0*/  ULDC UR15, c[0x0][0xc44] ;  /* 0x00031100000f7ab9 */ /* 0x000fe20000000800 */
[----:B------:R-:W-:Y:S01]  /*0de0*/  UISETP.NE.AND UP3, UPT, UR4, 0x1, UPT ;  /* 0x000000010400788c */ /* 0x000fe2000bf65270 */
[----:B------:R-:W-:Y:S01]  /*0df0*/  IMAD.MOV.U32 R3, RZ, RZ, 0x3f800000 ;  /* 0x3f800000ff037424 */ /* 0x000fe200078e00ff */
[----:B------:R-:W-:Y:S01]  /*0e00*/  UISETP.NE.AND UP2, UPT, UR15, 0x1, UPT ;  /* 0x000000010f00788c */ /* 0x000fe2000bf45270 */
[----:B------:R-:W-:Y:S01]  /*0e10*/  IMAD.MOV.U32 R0, RZ, RZ, 0x3f800000 ;  /* 0x3f800000ff007424 */ /* 0x000fe200078e00ff */
[----:B------:R-:W-:Y:S01]  /*0e20*/  ULDC.64 UR6, c[0x0][0x990] ;  /* 0x0002640000067ab9 */ /* 0x000fe20000000a00 */
[----:B------:R-:W-:Y:S01]  /*0e30*/  ULDC.64 UR4, c[0x0][0x998] ;  /* 0x0002660000047ab9 */ /* 0x000fe20000000a00 */
[----:B------:R-:W-:Y:S02]  /*0e40*/  UISETP.NE.U32.AND UP0, UPT, UR6, URZ, UPT ;  /* 0x0000003f0600728c */ /* 0x000fe4000bf05070 */
[----:B------:R-:W-:Y:S01]  /*0e50*/  UISETP.NE.U32.AND UP1, UPT, UR4, URZ, UPT ;  /* 0x0000003f0400728c */ /* 0x000fe2000bf25070 */
[----:B------:R-:W-:-:S02]  /*0e60*/  UMOV UR43, UR41 ;  /* 0x00000029002b7c82 */ /* 0x000fc40008000000 */
[----:B------:R-:W-:Y:S01]  /*0e70*/  @UP3 ULDC UR8, c[0x0][0xc3c] ;  /* 0x00030f0000083ab9 */ /* 0x000fe20000000800 */
[----:B------:R-:W-:Y:S01]  /*0e80*/  @UP3 ULDC UR10, c[0x0][0xc40] ;  /* 0x00031000000a3ab9 */ /* 0x000fe20000000800 */
[----:B------:R-:W-:Y:S02]  /*0e90*/  UIMAD.WIDE.U32 UR8, UR41, UR8, URZ ;  /* 0x00000008290872a5 */ /* 0x000fe4000f8e003f */
[----:B------:R-:W-:Y:S02]  /*0ea0*/  UISETP.NE.AND.EX UP0, UPT, UR7, URZ, UPT, UP0 ;  /* 0x0000003f0700728c */ /* 0x000fe4000bf05300 */
[----:B------:R-:W-:Y:S02]  /*0eb0*/  @UP3 USHF.R.U32.HI UR43, URZ, UR10, UR9 ;  /* 0x0000000a3f2b3299 */ /* 0x000fe40008011609 */
[----:B------:R-:W-:Y:S01]  /*0ec0*/  UISETP.NE.AND.EX UP1, UPT, UR5, URZ, UPT, UP1 ;  /* 0x0000003f0500728c */ /* 0x000fe2000bf25310 */
[----:B------:R-:W-:Y:S01]  /*0ed0*/  @UP2 ULDC.64 UR10, c[0x0][0xc48] ;  /* 0x00031200000a2ab9 */ /* 0x000fe20000000a00 */
[----:B------:R-:W-:Y:S01]  /*0ee0*/  PLOP3.LUT P0, PT, PT, PT, UP0, 0x80, 0x0 ;  /* 0x000000000000781c */ /* 0x000fe20003f0f008 */
[----:B------:R-:W-:-:S02]  /*0ef0*/  UIMAD.WIDE.U32 UR8, UR43, UR10, URZ ;  /* 0x0000000a2b0872a5 */ /* 0x000fc4000f8e003f */
[----:B------:R-:W-:Y:S02]  /*0f00*/  UMOV UR42, UR43 ;  /* 0x0000002b002a7c82 */ /* 0x000fe40008000000 */
[----:B------:R-:W-:Y:S01]  /*0f10*/  @UP0 ULDC.64 UR12, c[0x0][0x9a8] ;  /* 0x00026a00000c0ab9 */ /* 0x000fe20000000a00 */
[----:B------:R-:W-:Y:S01]  /*0f20*/  @UP2 USHF.R.U32.HI UR42, URZ, UR11, UR9 ;  /* 0x0000000b3f2a2299 */ /* 0x000fe20008011609 */
[----:B------:R-:W-:Y:S01]  /*0f30*/  PLOP3.LUT P1, PT, PT, PT, UP1, 0x80, 0x0 ;  /* 0x000000000000781c */ /* 0x000fe20003f2f018 */
[----:B01-3--:R-:W0:Y:S01]  /*0f40*/  SHFL.IDX PT, R8, R220, RZ, 0x1f ;  /* 0x00001fffdc087589 */ /* 0x00be2200000e0000 */
[----:B------:R-:W-:Y:S01]  /*0f50*/  @UP1 ULDC.64 UR18, c[0x0][0x9b8] ;  /* 0x00026e0000121ab9 */ /* 0x000fe20000000a00 */
[----:B------:R-:W-:Y:S02]  /*0f60*/  @UP0 USHF.R.S32.HI UR10, URZ, 0x1f, UR42 ;  /* 0x0000001f3f0a0899 */ /* 0x000fe4000801142a */
[----:B------:R-:W-:Y:S02]  /*0f70*/  @UP1 USHF.R.S32.HI UR11, URZ, 0x1f, UR42 ;  /* 0x0000001f3f0b1899 */ /* 0x000fe4000801142a */
[----:B------:R-:W-:-:S02]  /*0f80*/  @UP0 UIADD3 UR14, -UR42, URZ, URZ ;  /* 0x0000003f2a0e0290 */ /* 0x000fc4000fffe13f */
[----:B------:R-:W-:Y:S02]  /*0f90*/  @UP1 UIADD3 UR20, -UR42, URZ, URZ ;  /* 0x0000003f2a141290 */ /* 0x000fe4000fffe13f */
[----:B------:R-:W-:Y:S02]  /*0fa0*/  @UP0 UIMAD.WIDE.U32 UR8, UR42, UR12, URZ ;  /* 0x0000000c2a0802a5 */ /* 0x000fe4000f8e003f */
[----:B------:R-:W-:Y:S02]  /*0fb0*/  @UP0 UIMAD UR10, UR10, UR12, URZ ;  /* 0x0000000c0a0a02a4 */ /* 0x000fe4000f8e023f */
[----:B------:R-:W-:Y:S02]  /*0fc0*/  @UP1 UIMAD UR12, UR11, UR18, URZ ;  /* 0x000000120b0c12a4 */ /* 0x000fe4000f8e023f */
[----:B------:R-:W-:Y:S02]  /*0fd0*/  @UP0 UIMAD UR14, UR15, UR14, UR43 ;  /* 0x0000000e0f0e02a4 */ /* 0x000fe4000f8e022b */
[----:B------:R-:W-:-:S02]  /*0fe0*/  @UP1 UIMAD UR20, UR15, UR20, UR43 ;  /* 0x000000140f1412a4 */ /* 0x000fc4000f8e022b */
[----:B------:R-:W-:Y:S02]  /*0ff0*/  @UP0 UIMAD UR16, UR42, UR13, UR10 ;  /* 0x0000000d2a1002a4 */ /* 0x000fe4000f8e020a */
[----:B------:R-:W-:Y:S02]  /*1000*/  @UP0 USHF.R.S32.HI UR15, URZ, 0x1f, UR14 ;  /* 0x0000001f3f0f0899 */ /* 0x000fe4000801140e */
[----:B------:R-:W-:Y:S02]  /*1010*/  @UP1 USHF.R.S32.HI UR21, URZ, 0x1f, UR20 ;  /* 0x0000001f3f151899 */ /* 0x000fe40008011414 */
[----:B------:R-:W-:Y:S02]  /*1020*/  @UP1 UIMAD.WIDE.U32 UR10, UR42, UR18, URZ ;  /* 0x000000122a0a12a5 */ /* 0x000fe4000f8e003f */
[----:B------:R-:W-:Y:S02]  /*1030*/  @UP1 UIMAD UR17, UR42, UR19, UR12 ;  /* 0x000000132a1112a4 */ /* 0x000fe4000f8e020c */
[----:B------:R-:W-:Y:S01]  /*1040*/  @UP0 UIADD3 UR9, UR9, UR16, URZ ;  /* 0x0000001009090290 */ /* 0x000fe2000fffe03f */
[----:B------:R-:W-:Y:S01]  /*1050*/  @UP0 ULDC.64 UR18, c[0x0][0x9b0] ;  /* 0x00026c0000120ab9 */ /* 0x000fe20000000a00 */
[----:B------:R-:W-:Y:S01]  /*1060*/  @UP1 ULDC.64 UR12, c[0x0][0x9c0] ;  /* 0x00027000000c1ab9 */ /* 0x000fe20000000a00 */
[----:B------:R-:W-:-:S02]  /*1070*/  @UP0 UIMAD UR15, UR15, UR18, URZ ;  /* 0x000000120f0f02a4 */ /* 0x000fc4000f8e023f */
[----:B------:R-:W-:Y:S02]  /*1080*/  @UP1 UIMAD UR16, UR21, UR12, URZ ;  /* 0x0000000c151012a4 */ /* 0x000fe4000f8e023f */
[----:B------:R-:W-:Y:S02]  /*1090*/  @UP1 UIADD3 UR11, UR11, UR17, URZ ;  /* 0x000000110b0b1290 */ /* 0x000fe4000fffe03f */
[----:B------:R-:W-:Y:S02]  /*10a0*/  @UP0 UIMAD UR15, UR14, UR19, UR15 ;  /* 0x000000130e0f02a4 */ /* 0x000fe4000f8e020f */
[----:B------:R-:W-:Y:S02]  /*10b0*/  @UP0 UIMAD.WIDE.U32 UR8, UR14, UR18, UR8 ;  /* 0x000000120e0802a5 */ /* 0x000fe4000f8e0008 */
[----:B------:R-:W-:Y:S02]  /*10c0*/  @UP1 UIMAD UR16, UR20, UR13, UR16 ;  /* 0x0000000d141012a4 */ /* 0x000fe4000f8e0210 */
[----:B------:R-:W-:-:S02]  /*10d0*/  @UP1 UIMAD.WIDE.U32 UR12, UR20, UR12, UR10 ;  /* 0x0000000c140c12a5 */ /* 0x000fc4000f8e000a */
[----:B------:R-:W-:Y:S02]  /*10e0*/  @UP0 UIADD3 UR10, UR9, UR15, URZ ;  /* 0x0000000f090a0290 */ /* 0x000fe4000fffe03f */
[----:B------:R-:W-:Y:S02]  /*10f0*/  @UP0 ULEA UR6, UP2, UR8, UR6, 0x2 ;  /* 0x0000000608060291 */ /* 0x000fe4000f84103f */
[----:B------:R-:W-:Y:S02]  /*1100*/  @UP1 UIADD3 UR9, UR13, UR16, URZ ;  /* 0x000000100d091290 */ /* 0x000fe4000fffe03f */
[----:B------:R-:W-:Y:S02]  /*1110*/  @UP1 ULEA UR4, UP3, UR12, UR4, 0x2 ;  /* 0x000000040c041291 */ /* 0x000fe4000f86103f */
[----:B------:R-:W-:Y:S01]  /*1120*/  @UP0 ULEA.HI.X UR7, UR8, UR7, UR10, 0x2, UP2 ;  /* 0x0000000708070291 */ /* 0x000fe200090f140a */
[----:B------:R-:W-:Y:S01]  /*1130*/  IMAD.U32 R4, RZ, RZ, UR6 ;  /* 0x00000006ff047e24 */ /* 0x000fe2000f8e00ff */
[----:B------:R-:W-:-:S02]  /*1140*/  @UP1 ULEA.HI.X UR5, UR12, UR5, UR9, 0x2, UP3 ;  /* 0x000000050c051291 */ /* 0x000fc400098f1409 */
[----:B------:R-:W-:Y:S01]  /*1150*/  IMAD.U32 R6, RZ, RZ, UR4 ;  /* 0x00000004ff067e24 */ /* 0x000fe2000f8e00ff */
[----:B------:R-:W1:Y:S01]  /*1160*/  S2UR UR36, SR_CgaCtaId ;  /* 0x00000000002479c3 */ /* 0x000e620000008800 */
[----:B------:R-:W-:Y:S01]  /*1170*/  IMAD.U32 R5, RZ, RZ, UR7 ;  /* 0x00000007ff057e24 */ /* 0x000fe2000f8e00ff */
[----:B0-----:R-:W-:Y:S01]  /*1180*/  R2UR UR37, R8 ;  /* 0x00000000082572ca */ /* 0x001fe200000e0000 */
[----:B------:R-:W-:Y:S01]  /*1190*/  IMAD.U32 R7, RZ, RZ, UR5 ;  /* 0x00000005ff077e24 */ /* 0x000fe2000f8e00ff */
[----:B------:R-:W-:Y:S01]  /*11a0*/  ULDC.64 UR4, c[0x0][0x418] ;  /* 0x0001060000047ab9 */ /* 0x000fe20000000a00 */
[----:B------:R-:W-:Y:S01]  /*11b0*/  UMOV UR39, 0x400 ;  /* 0x0000040000277882 */ /* 0x000fe20000000000 */
[----:B------:R-:W2:Y:S01]  /*11c0*/  @P0 LDG.E R3, desc[UR48][R4.64] ;  /* 0x0000003004030981 */ /* 0x000ea2000c1e1900 */
[----:B------:R-:W-:Y:S01]  /*11d0*/  ULDC UR51, c[0x0][0x424] ;  /* 0x0001090000337ab9 */ /* 0x000fe20000000800 */
[----:B------:R-:W-:Y:S02]  /*11e0*/  ULDC UR8, c[0x0][0x988] ;  /* 0x0002620000087ab9 */ /* 0x000fe40000000800 */
[----:B------:R-:W2:Y:S01]  /*11f0*/  @P1 LDG.E R0, desc[UR48][R6.64] ;  /* 0x0000003006001981 */ /* 0x000ea2000c1e1900 */
[----:B------:R-:W-:-:S04]  /*1200*/  UISETP.NE.U32.AND UP0, UPT, UR4, URZ, UPT ;  /* 0x0000003f0400728c */ /* 0x000fc8000bf05070 */
[----:B------:R-:W-:Y:S02]  /*1210*/  UISETP.NE.AND.EX UP0, UPT, UR5, URZ, UPT, UP0 ;  /* 0x0000003f0500728c */ /* 0x000fe4000bf05300 */
[----:B------:R-:W-:Y:S02]  /*1220*/  ULEA.HI UR4, UR37, UR37, URZ, 0x1 ;  /* 0x0000002525047291 */ /* 0x000fe4000f8f083f */
[----:B------:R-:W-:Y:S01]  /*1230*/  USEL UR51, UR51, 0x1, UP0 ;  /* 0x0000000133337887 */ /* 0x000fe20008000000 */
[----:B------:R-:W-:Y:S01]  /*1240*/  ULDC UR5, c[0x0][0x2f0] ;  /* 0x0000bc0000057ab9 */ /* 0x000fe20000000800 */
[----:B------:R-:W-:Y:S02]  /*1250*/  ULOP3.LUT UR4, UR4, 0x3e, URZ, 0xc0, !UPT ;  /* 0x0000003e04047892 */ /* 0x000fe4000f8ec03f */
[----:B-1----:R-:W-:Y:S02]  /*1260*/  ULEA UR39, UR36, UR39, 0x18 ;  /* 0x0000002724277291 */ /* 0x002fe4000f8ec03f */
[----:B------:R-:W-:-:S02]  /*1270*/  UIMAD UR51, UR51, UR5, URZ ;  /* 0x00000005333372a4 */ /* 0x000fc4000f8e023f */
[----:B------:R-:W-:Y:S02]  /*1280*/  UIADD3 UR7, UR39, 0x1e200, URZ ;  /* 0x0001e20027077890 */ /* 0x000fe4000fffe03f */
[----:B------:R-:W-:Y:S02]  /*1290*/  UIADD3 UR4, UR37, -UR4, URZ ;  /* 0x8000000425047290 */ /* 0x000fe4000fffe03f */
[----:B------:R-:W-:Y:S02]  /*12a0*/  ULOP3.LUT UP0, URZ, UR7, 0x9f, URZ, 0xc0, !UPT ;  /* 0x0000009f073f7892 */ /* 0x000fe4000f80c03f */
[----:B------:R-:W-:Y:S02]  /*12b0*/  UIADD3 UR5, UR51, 0x9f, URZ ;  /* 0x0000009f33057890 */ /* 0x000fe4000fffe03f */
[----:B------:R-:W-:Y:S02]  /*12c0*/  ULEA UR6, UR4, UR7, 0xc ;  /* 0x0000000704067291 */ /* 0x000fe4000f8e603f */
[----:B------:R-:W-:Y:S01]  /*12d0*/  PLOP3.LUT P0, PT, PT, PT, UP0, 0x80, 0x0 ;  /* 0x000000000000781c */ /* 0x000fe20003f0f008 */
[----:B------:R-:W-:-:S02]  /*12e0*/  UIMAD.WIDE UR4, UR5, 0x66666667, URZ ;  /* 0x66666667050478a5 */ /* 0x000fc4000f8e023f */
[----:B------:R-:W-:Y:S02]  /*12f0*/  USHF.R.U32.HI UR6, URZ, 0x4, UR6 ;  /* 0x000000043f067899 */ /* 0x000fe40008011606 */
[----:B------:R-:W-:Y:S02]  /*1300*/  USHF.R.U32.HI UR50, URZ, 0x1f, UR5 ;  /* 0x0000001f3f327899 */ /* 0x000fe40008011605 */
[----:B------:R-:W-:Y:S02]  /*1310*/  ULOP3.LUT UR53, UR6, 0x3fff, URZ, 0xc0, !UPT ;  /* 0x00003fff06357892 */ /* 0x000fe4000f8ec03f */
[----:B------:R-:W-:Y:S01]  /*1320*/  ULEA.HI.SX32 UR50, UR5, UR50, 0x1a ;  /* 0x0000003205327291 */ /* 0x000fe2000f8fd23f */
[----:B--2---:R-:W-:-:S04]  /*1330*/  FMUL.FTZ R0, R3, R0 ;  /* 0x0000000003007220 */ /* 0x004fc80000410000 */
[----:B------:R-:W-:-:S05]  /*1340*/  FMUL.FTZ R0, R0, UR8 ;  /* 0x0000000800007c20 */ /* 0x000fca0008410000 */
[----:B------:R-:W-:Y:S01]  /*1350*/  R2UR UR40, R0 ;  /* 0x00000000002872ca */ /* 0x000fe200000e0000 */
[----:B----45:R-:W-:-:S14]  /*1360*/  @!P0 BRA `(.L_x_9) ;  /* 0x0000000000408947 */ /* 0x030fdc0003800000 */
[----:B------:R-:W-:Y:S01]  /*1370*/  MOV R0, 0x0 ;  /* 0x0000000000007802 */ /* 0x000fe20000000f00 */
[----:B------:R-:W-:Y:S01]  /*1380*/  ULDC.64 UR4, c[0x4][0x98] ;  /* 0x0100260000047ab9 */ /* 0x000fe20000000a00 */
[----:B------:R-:W-:Y:S01]  /*1390*/  ULDC.64 UR6, c[0x4][0x30] ;  /* 0x01000c0000067ab9 */ /* 0x000fe20000000a00 */
[----:B------:R-:W-:Y:S01]  /*13a0*/  IMAD.U32 R4, RZ, RZ, UR4 ;  /* 0x00000004ff047e24 */ /* 0x000fe2000f8e00ff */
[----:B------:R0:W1:Y:S01]  /*13b0*/  LDC.64 R14, c[0x4][R0] ;  /* 0x01000000000e7b82 */ /* 0x0000620000000a00 */
[----:B------:R-:W-:Y:S01]  /*13c0*/  IMAD.U32 R5, RZ, RZ, UR5 ;  /* 0x00000005ff057e24 */ /* 0x000fe2000f8e00ff */
[----:B------:R-:W-:Y:S01]  /*13d0*/  ULDC.64 UR4, c[0x4][0xa0] ;  /* 0x0100280000047ab9 */ /* 0x000fe20000000a00 */
[----:B------:R-:W-:Y:S02]  /*13e0*/  IMAD.U32 R10, RZ, RZ, UR6 ;  /* 0x00000006ff0a7e24 */ /* 0x000fe4000f8e00ff */
[----:B------:R-:W-:Y:S02]  /*13f0*/  IMAD.U32 R6, RZ, RZ, UR4 ;  /* 0x00000004ff067e24 */ /* 0x000fe4000f8e00ff */
[----:B------:R-:W-:-:S02]  /*1400*/  IMAD.U32 R7, RZ, RZ, UR5 ;  /* 0x00000005ff077e24 */ /* 0x000fc4000f8e00ff */
[----:B------:R-:W-:Y:S02]  /*1410*/  IMAD.U32 R11, RZ, RZ, UR7 ;  /* 0x00000007ff0b7e24 */ /* 0x000fe4000f8e00ff */
[----:B------:R-:W-:Y:S02]  /*1420*/  IMAD.MOV.U32 R8, RZ, RZ, 0x70 ;  /* 0x00000070ff087424 */ /* 0x000fe400078e00ff */
[----:B------:R-:W-:Y:S02]  /*1430*/  IMAD.MOV.U32 R12, RZ, RZ, 0x1 ;  /* 0x00000001ff0c7424 */ /* 0x000fe400078e00ff */
[----:B0-----:R-:W-:-:S07]  /*1440*/  IMAD.MOV.U32 R13, RZ, RZ, RZ ;  /* 0x000000ffff0d7224 */ /* 0x001fce00078e00ff */
[----:B------:R-:W-:-:S07]  /*1450*/  LEPC R20, `(.L_x_9) ;  /* 0x000000001014794e */ /* 0x000fce0000000000 */
[----:B-1----:R-:W-:Y:S05]  /*1460*/  CALL.ABS.NOINC R14 ;  /* 0x000000000e007343 */ /* 0x002fea0003c00000 */
.L_x_9:
[----:B------:R-:W-:Y:S01]  /*1470*/  ULOP3.LUT UR4, UR45, 0x1, URZ, 0xc0, !UPT ;  /* 0x000000012d047892 */ /* 0x000fe2000f8ec03f */
[----:B------:R-:W-:-:S05]  /*1480*/  IMAD.U32 R3, RZ, RZ, UR46 ;  /* 0x0000002eff037e24 */ /* 0x000fca000f8e00ff */
[----:B------:R-:W-:Y:S01]  /*1490*/  IMAD.U32 R0, RZ, RZ, UR4 ;  /* 0x00000004ff007e24 */ /* 0x000fe2000f8e00ff */
[----:B------:R-:W-:-:S04]  /*14a0*/  ISETP.NE.AND P0, PT, R3, 0x3, PT ;  /* 0x000000030300780c */ /* 0x000fc80003f05270 */
[----:B------:R-:W-:-:S04]  /*14b0*/  SHF.L.U32 R0, R0, 0x1f, RZ ;  /* 0x0000001f00007819 */ /* 0x000fc800000006ff */
[----:B------:R-:W0:Y:S02]  /*14c0*/  SYNCS.PHASECHK.TRANS64.TRYWAIT P1, [UR39+0x33400], R0 ;  /* 0x03340000ff0075a7 */ /* 0x000e240008020167 */
[----:B0-----:R-:W-:Y:S05]  /*14d0*/  @!P1 BRA `(.L_x_10) ;  /* 0x000000d000009947 */ /* 0x001fea0003800000 */
.L_x_103:
[----:B------:R-:W-:Y:S05]  /*14e0*/  @!P0 BRA `(.L_x_11) ;  /* 0x0000000000048947 */ /* 0x000fea0003800000 */
[----:B------:R-:W-:Y:S01]  /*14f0*/  BPT.TRAP 0x1 ;  /* 0x000000040000795c */ /* 0x000fe20000300000 */
.L_x_11:
[----:B0-----:R-:W-:Y:S02]  /*1500*/  IMAD.U32 R3, RZ, RZ, UR52 ;  /* 0x00000034ff037e24 */ /* 0x001fe4000f8e00ff */
[----:B------:R-:W-:-:S03]  /*1510*/  IMAD.U32 R0, RZ, RZ, UR44 ;  /* 0x0000002cff007e24 */ /* 0x000fc6000f8e00ff */
[----:B------:R-:W-:Y:S02]  /*1520*/  LEA R3, R3, UR39, 0x3 ;  /* 0x0000002703037c11 */ /* 0x000fe4000f8e18ff */
[----:B------:R-:W-:-:S04]  /*1530*/  SHF.L.U32 R0, R0, 0x1f, RZ ;  /* 0x0000001f00007819 */ /* 0x000fc800000006ff */
[----:B------:R0:W1:Y:S01]  /*1540*/  SYNCS.PHASECHK.TRANS64.TRYWAIT P1, [R3+URZ+0x33430], R0 ;  /* 0x03343000030075a7 */ /* 0x000062000802017f */
[----:B------:R-:W-:Y:S05]  /*1550*/  @!P0 BRA `(.L_x_12) ;  /* 0x0000000000048947 */ /* 0x000fea0003800000 */
[----:B------:R-:W-:Y:S01]  /*1560*/  BPT.TRAP 0x1 ;  /* 0x000000040000795c */ /* 0x000fe20000300000 */
.L_x_12:
[----:B------:R-:W2:Y:S01]  /*1570*/  S2R R4, SR_TID.X ;  /* 0x0000000000047919 */ /* 0x000ea20000002100 */
[----:B------:R-:W-:Y:S01]  /*1580*/  IMAD.MOV.U32 R119, RZ, RZ, RZ ;  /* 0x000000ffff777224 */ /* 0x000fe200078e00ff */
[----:B--2---:R-:W-:Y:S01]  /*1590*/  LOP3.LUT P2, RZ, R4, 0x7f, RZ, 0xc0, !PT ;  /* 0x0000007f04ff7812 */ /* 0x004fe2000784c0ff */
[----:B-1----:R-:W-:-:S12]  /*15a0*/  @P1 BRA `(.L_x_13) ;  /* 0x0000000000081947 */ /* 0x002fd80003800000 */
[----:B------:R-:W1:Y:S02]  /*15b0*/  SYNCS.PHASECHK.TRANS64.TRYWAIT P1, [R3+URZ+0x33430], R0 ;  /* 0x03343000030075a7 */ /* 0x000e64000802017f */
[----:B-1----:R-:W-:Y:S05]  /*15c0*/  @!P1 BRA `(.L_x_14) ;  /* 0x000000cc00dc9947 */ /* 0x002fea0003800000 */
.L_x_13:
[----:B------:R-:W-:Y:S05]  /*15d0*/  WARPSYNC.ALL ;  /* 0x0000000000007948 */ /* 0x000fea0003800000 */
[----:B------:R-:W-:Y:S01]  /*15e0*/  UIADD3 UR4, UR39, 0x24200, URZ ;  /* 0x0002420027047890 */ /* 0x000fe2000fffe03f */
[----:B------:R-:W-:Y:S01]  /*15f0*/  WARPGROUP.ARRIVE ;  /* 0x00000000000079c5 */ /* 0x000fe20000000000 */
[----:B------:R-:W-:Y:S01]  /*1600*/  ULOP3.LUT UR20, UR53, 0x10000, URZ, 0xfc, !UPT ;  /* 0x0001000035147892 */ /* 0x000fe2000f8efc3f */
[----:B01----:R-:W-:Y:S01]  /*1610*/  VIADD R0, R224, UR51 ;  /* 0x00000033e0007c36 */ /* 0x003fe20008000000 */
[----:B------:R-:W-:Y:S01]  /*1620*/  USHF.R.U32.HI UR4, URZ, 0x4, UR4 ;  /* 0x000000043f047899 */ /* 0x000fe20008011604 */
[----:B------:R-:W-:Y:S01]  /*1630*/  IMAD.U32 R5, RZ, RZ, UR50 ;  /* 0x00000032ff057e24 */ /* 0x000fe2000f8e00ff */
[----:B------:R-:W-:Y:S01]  /*1640*/  UMOV UR25, 0x80000020 ;  /* 0x8000002000197882 */ /* 0x000fe20000000000 */
[----:B------:R-:W-:Y:S01]  /*1650*/  UMOV UR27, 0x80000020 ;  /* 0x80000020001b7882 */ /* 0x000fe20000000000 */
[----:B------:R-:W-:Y:S01]  /*1660*/  ULOP3.LUT UR4, UR4, 0x3fff, URZ, 0xc0, !UPT ;  /* 0x00003fff04047892 */ /* 0x000fe2000f8ec03f */
[----:B------:R-:W-:Y:S01]  /*1670*/  IMAD R4, R5, -0xa0, R0 ;  /* 0xffffff6005047824 */ /* 0x000fe200078e0200 */
[----:B------:R-:W-:Y:S01]  /*1680*/  UMOV UR24, UR20 ;  /* 0x0000001400187c82 */ /* 0x000fe20008000000 */
[----:B------:R-:W-:Y:S01]  /*1690*/  UMOV UR5, UR25 ;  /* 0x0000001900057c82 */ /* 0x000fe20008000000 */
[----:B------:R-:W-:Y:S01]  /*16a0*/  ULOP3.LUT UR47, UR4, 0x10000, URZ, 0xfc, !UPT ;  /* 0x00010000042f7892 */ /* 0x000fe2000f8efc3f */
[----:B------:R-:W-:Y:S01]  /*16b0*/  P2R R15, PR, RZ, 0x1 ;  /* 0x00000001ff0f7803 */ /* 0x000fe20000000000 */
[----:B------:R-:W-:Y:S01]  /*16c0*/  UMOV UR7, 0x80000020 ;  /* 0x8000002000077882 */ /* 0x000fe20000000000 */
[----:B------:R-:W-:Y:S01]  /*16d0*/  UMOV UR4, UR24 ;  /* 0x0000001800047c82 */ /* 0x000fe20008000000 */
[----:B------:R-:W-:Y:S01]  /*16e0*/  UIMAD UR28, UR52, 0x780, UR47 ;  /* 0x00000780341c78a4 */ /* 0x000fe2000f8e022f */
[C---:B------:R-:W-:Y:S01]  /*16f0*/  ISETP.GT.AND P2, PT, R4.reuse, RZ, PT ;  /* 0x000000ff0400720c */ /* 0x040fe20003f44270 */
[----:B------:R-:W-:Y:S01]  /*1700*/  UIADD3 UR9, UR20, 0x2, URZ ;  /* 0x0000000214097890 */ /* 0x000fe2000fffe03f */
[C---:B------:R-:W-:Y:S01]  /*1710*/  ISETP.GT.AND P5, PT, R4.reuse, 0x1, PT ;  /* 0x000000010400780c */ /* 0x040fe20003fa4270 */
[----:B------:R-:W-:Y:S01]  /*1720*/  UIADD3 UR6, UR28, 0x180, URZ ;  /* 0x000001801c067890 */ /* 0x000fe2000fffe03f */
[C---:B------:R-:W-:Y:S01]  /*1730*/  ISETP.GT.AND P4, PT, R4.reuse, 0x8, PT ;  /* 0x000000080400780c */ /* 0x040fe20003f84270 */
[----:B------:R-:W-:Y:S01]  /*1740*/  UIADD3 UR8, UR28, 0x200, URZ ;  /* 0x000002001c087890 */ /* 0x000fe2000fffe03f */
[C---:B------:R-:W-:Y:S01]  /*1750*/  ISETP.GT.AND P1, PT, R4.reuse, 0x9, PT ;  /* 0x000000090400780c */ /* 0x040fe20003f24270 */
[----:B------:R-:W-:Y:S01]  /*1760*/  UMOV UR26, UR28 ;  /* 0x0000001c001a7c82 */ /* 0x000fe20008000000 */
[----:B------:R-:W-:Y:S01]  /*1770*/  UIADD3 UR10, UR28, 0x2, URZ ;  /* 0x000000021c0a7890 */ /* 0x000fe2000fffe03f */
[----:B------:R-:W-:Y:S01]  /*1780*/  QGMMA.64x32x32.F32.E4M3.E4M3 R88, gdesc[UR24], RZ, !UPT, gsb0 ;  /* 0x00600000185879f3 */ /* 0x000fe2000c0008ff */
[----:B------:R-:W-:Y:S01]  /*1790*/  UIADD3 UR26, UR28, 0x80, URZ ;  /* 0x000000801c1a7890 */ /* 0x000fe2000fffe03f */
[C---:B------:R-:W-:Y:S01]  /*17a0*/  ISETP.GT.AND P3, PT, R4.reuse, 0x10, PT ;  /* 0x000000100400780c */ /* 0x040fe20003f64270 */
[----:B------:R-:W-:Y:S01]  /*17b0*/  UMOV UR27, 0x80000020 ;  /* 0x80000020001b7882 */ /* 0x000fe20000000000 */
[----:B------:R-:W-:Y:S01]  /*17c0*/  UMOV UR11, 0x80000020 ;  /* 0x80000020000b7882 */ /* 0x000fe20000000000 */
[----:B------:R-:W-:Y:S01]  /*17d0*/  UIADD3 UR12, UR28, 0x202, URZ ;  /* 0x000002021c0c7890 */ /* 0x000fe2000fffe03f */
[C---:B------:R-:W-:Y:S01]  /*17e0*/  ISETP.GT.AND P0, PT, R4.reuse, 0x79, PT ;  /* 0x000000790400780c */ /* 0x040fe20003f04270 */
[----:B------:R-:W-:Y:S01]  /*17f0*/  UIADD3 UR13, UR20, 0x200, URZ ;  /* 0x00000200140d7890 */ /* 0x000fe2000fffe03f */
[----:B------:R-:W-:Y:S01]  /*1800*/  ISETP.GT.AND P6, PT, R4, 0x80, PT ;  /* 0x000000800400780c */ /* 0x000fe20003fc4270 */
[----:B------:R-:W-:Y:S01]  /*1810*/  UIADD3 UR14, UR28, 0x280, URZ ;  /* 0x000002801c0e7890 */ /* 0x000fe2000fffe03f */
[----:B------:R-:W-:Y:S01]  /*1820*/  IMAD.U32 R9, RZ, RZ, UR40 ;  /* 0x00000028ff097e24 */ /* 0x000fe2000f8e00ff */
[----:B------:R-:W-:Y:S01]  /*1830*/  UMOV UR15, 0x80000020 ;  /* 0x80000020000f7882 */ /* 0x000fe20000000000 */
[----:B------:R-:W-:Y:S01]  /*1840*/  UIADD3 UR16, UR28, 0x282, URZ ;  /* 0x000002821c107890 */ /* 0x000fe2000fffe03f */
[----:B------:R-:W0:Y:S01]  /*1850*/  S2R R110, SR_TID.X ;  /* 0x00000000006e7919 */ /* 0x000e220000002100 */
[----:B------:R-:W-:Y:S01]  /*1860*/  UIADD3 UR18, UR28, 0x402, URZ ;  /* 0x000004021c127890 */ /* 0x000fe2000fffe03f */
[--C-:B------:R-:W-:Y:S01]  /*1870*/  IMAD.MOV.U32 R118, RZ, RZ, R119.reuse ;  /* 0x000000ffff767224 */ /* 0x100fe200078e0077 */
[----:B------:R-:W-:Y:S01]  /*1880*/  UMOV UR19, 0x80000020 ;  /* 0x8000002000137882 */ /* 0x000fe20000000000 */
[----:B------:R-:W-:Y:S01]  /*1890*/  UIADD3 UR22, UR28, 0x680, URZ ;  /* 0x000006801c167890 */ /* 0x000fe2000fffe03f */
[--C-:B------:R-:W-:Y:S01]  /*18a0*/  IMAD.MOV.U32 R117, RZ, RZ, R119.reuse ;  /* 0x000000ffff757224 */ /* 0x100fe200078e0077 */
[----:B------:R-:W-:Y:S01]  /*18b0*/  UMOV UR23, 0x80000020 ;  /* 0x8000002000177882 */ /* 0x000fe20000000000 */
[----:B------:R-:W-:Y:S01]  /*18c0*/  UISETP.GE.AND UP0, UPT, UR51, 0xa1, UPT ;  /* 0x000000a13300788c */ /* 0x000fe2000bf06270 */
[----:B------:R-:W-:-:S02]  /*18d0*/  IMAD.MOV.U32 R116, RZ, RZ, R119 ;  /* 0x000000ffff747224 */ /* 0x000fc400078e0077 */
[--C-:B------:R-:W-:Y:S02]  /*18e0*/  IMAD.MOV.U32 R115, RZ, RZ, R119.reuse ;  /* 0x000000ffff737224 */ /* 0x100fe400078e0077 */
[--C-:B------:R-:W-:Y:S02]  /*18f0*/  IMAD.MOV.U32 R114, RZ, RZ, R119.reuse ;  /* 0x000000ffff727224 */ /* 0x100fe400078e0077 */
[--C-:B------:R-:W-:Y:S02]  /*1900*/  IMAD.MOV.U32 R113, RZ, RZ, R119.reuse ;  /* 0x000000ffff717224 */ /* 0x100fe400078e0077 */
[--C-:B------:R-:W-:Y:S02]  /*1910*/  IMAD.MOV.U32 R112, RZ, RZ, R119.reuse ;  /* 0x000000ffff707224 */ /* 0x100fe400078e0077 */
[----:B------:R-:W-:Y:S01]  /*1920*/  IMAD.MOV.U32 R111, RZ, RZ, R119 ;  /* 0x000000ffff6f7224 */ /* 0x000fe200078e0077 */
[----:B------:R-:W-:Y:S02]  /*1930*/  WARPGROUP.DEPBAR.LE gsb0, 0x0 ;  /* 0x00008000000079c5 */ /* 0x000fe40000010000 */
[----:B------:R-:W-:-:S06]  /*1940*/  WARPGROUP.ARRIVE ;  /* 0x00000000000079c5 */ /* 0x000fcc0000000000 */
[----:B------:R-:W-:Y:S01]  /*1950*/  QGMMA.64x32x32.F32.E4M3.E4M3 R72, gdesc[UR24], RZ, !UPT, gsb0 ;  /* 0x00600000184879f3 */ /* 0x000fe2000c0008ff */
[----:B------:R-:W-:Y:S01]  /*1960*/  UIADD3 UR26, UR28, 0x100, URZ ;  /* 0x000001001c1a7890 */ /* 0x000fe2000fffe03f */
[----:B------:R-:W-:Y:S01]  /*1970*/  UMOV UR27, 0x80000020 ;  /* 0x80000020001b7882 */ /* 0x000fe20000000000 */
[----:B------:R-:W-:Y:S02]  /*1980*/  WARPGROUP.DEPBAR.LE gsb0, 0x0 ;  /* 0x00008000000079c5 */ /* 0x000fe40000010000 */
[----:B------:R-:W-:-:S06]  /*1990*/  WARPGROUP.ARRIVE ;  /* 0x00000000000079c5 */ /* 0x000fcc0000000000 */
[----:B------:R-:W-:Y:S01]  /*19a0*/  QGMMA.64x32x32.F32.E4M3.E4M3 R56, gdesc[UR24], RZ, !UPT, gsb0 ;  /* 0x00600000183879f3 */ /* 0x000fe2000c0008ff */
[----:B------:R-:W-:Y:S01]  /*19b0*/  UMOV UR26, UR8 ;  /* 0x00000008001a7c82 */ /* 0x000fe20008000000 */
[----:B------:R-:W-:Y:S01]  /*19c0*/  UMOV UR27, 0x80000020 ;  /* 0x80000020001b7882 */ /* 0x000fe20000000000 */
[----:B------:R-:W-:Y:S02]  /*19d0*/  WARPGROUP.DEPBAR.LE gsb0, 0x0 ;  /* 0x00008000000079c5 */ /* 0x000fe40000010000 */
[----:B------:R-:W-:-:S06]  /*19e0*/  WARPGROUP.ARRIVE ;  /* 0x00000000000079c5 */ /* 0x000fcc0000000000 */
[----:B------:R-:W-:Y:S01]  /*19f0*/  QGMMA.64x32x32.F32.E4M3.E4M3 R40, gdesc[UR4], RZ, !UPT, gsb0 ;  /* 0x00600000042879f3 */ /* 0x000fe2000c0008ff */
[----:B------:R-:W-:Y:S01]  /*1a00*/  UMOV UR4, UR9 ;  /* 0x0000000900047c82 */ /* 0x000fe20008000000 */
[----:B------:R-:W-:Y:S01]  /*1a10*/  UMOV UR5, 0x80000020 ;  /* 0x8000002000057882 */ /* 0x000fe20000000000 */
[----:B------:R-:W-:Y:S01]  /*1a20*/  UMOV UR6, UR10 ;  /* 0x0000000a00067c82 */ /* 0x000fe20008000000 */
[----:B------:R-:W-:Y:S01]  /*1a30*/  UMOV UR7, 0x80000020 ;  /* 0x8000002000077882 */ /* 0x000fe20000000000 */
[----:B------:R-:W-:Y:S01]  /*1a40*/  UIADD3 UR10, UR28, 0x182, URZ ;  /* 0x000001821c0a7890 */ /* 0x000fe2000fffe03f */
[----:B------:R-:W-:Y:S01]  /*1a50*/  UMOV UR8, UR4 ;  /* 0x0000000400087c82 */ /* 0x000fe20008000000 */
[----:B------:R-:W-:Y:S01]  /*1a60*/  UMOV UR9, UR5 ;  /* 0x0000000500097c82 */ /* 0x000fe20008000000 */
[----:B------:R-:W-:Y:S02]  /*1a70*/  WARPGROUP.DEPBAR.LE gsb0, 0x0 ;  /* 0x00008000000079c5 */ /* 0x000fe40000010000 */
[----:B------:R-:W-:-:S06]  /*1a80*/  WARPGROUP.ARRIVE ;  /* 0x00000000000079c5 */ /* 0x000fcc0000000000 */
[----:B------:R-:W-:Y:S03]  /*1a90*/  QGMMA.64x32x32.F32.E4M3.E4M3 R24, gdesc[UR24], RZ, !UPT, gsb0 ;  /* 0x00600000181879f3 */ /* 0x000fe6000c0008ff */
[----:B------:R-:W-:Y:S02]  /*1aa0*/  WARPGROUP.DEPBAR.LE gsb0, 0x0 ;  /* 0x00008000000079c5 */ /* 0x000fe40000010000 */
[----:B------:R-:W-:-:S06]  /*1ab0*/  WARPGROUP.ARRIVE ;  /* 0x00000000000079c5 */ /* 0x000fcc0000000000 */
[----:B------:R-:W-:Y:S01]  /*1ac0*/  QGMMA.64x32x32.F32.E4M3.E4M3 R88, gdesc[UR4], R88, gsb0 ;  /* 0x00600000045879f3 */ /* 0x000fe20008000858 */
[----:B------:R-:W-:Y:S01]  /*1ad0*/  UIADD3 UR6, UR28, 0x82, URZ ;  /* 0x000000821c067890 */ /* 0x000fe2000fffe03f */
[----:B------:R-:W-:Y:S01]  /*1ae0*/  UMOV UR7, 0x80000020 ;  /* 0x8000002000077882 */ /* 0x000fe20000000000 */
        /* <DEDUP_REMOVED lines=8> */
[----:B------:R-:W-:Y:S01]  /*1b70*/  UMOV UR6, UR12 ;  /* 0x0000000c00067c82 */ /* 0x000fe20008000000 */
[----:B------:R-:W-:Y:S01]  /*1b80*/  UMOV UR7, 0x80000020 ;  /* 0x8000002000077882 */ /* 0x000fe20000000000 */
[----:B------:R-:W-:Y:S02]  /*1b90*/  WARPGROUP.DEPBAR.LE gsb0, 0x0 ;  /* 0x00008000000079c5 */ /* 0x000fe40000010000 */
[----:B------:R-:W-:-:S06]  /*1ba0*/  WARPGROUP.ARRIVE ;  /* 0x00000000000079c5 */ /* 0x000fcc0000000000 */
[----:B------:R-:W-:Y:S01]  /*1bb0*/  QGMMA.64x32x32.F32.E4M3.E4M3 R40, gdesc[UR8], R40, gsb0 ;  /* 0x00600000082879f3 */ /* 0x000fe20008000828 */
        /* <DEDUP_REMOVED lines=9> */
[----:B------:R-:W-:Y:S01]  /*1c50*/  QGMMA.64x32x32.F32.E4M3.E4M3 R24, gdesc[UR4], R24, gsb0 ;  /* 0x00600000041879f3 */ /* 0x000fe20008000818 */
[----:B------:R-:W-:Y:S02]  /*1c60*/  UIADD3 UR6, UR28, 0x480, URZ ;  /* 0x000004801c067890 */ /* 0x000fe4000fffe03f */
[----:B------:R-:W-:Y:S01]  /*1c70*/  UIADD3 UR7, UR20, 0x202, URZ ;  /* 0x0000020214077890 */ /* 0x000fe2000fffe03f */
        /* <DEDUP_REMOVED lines=15> */
[----:B------:R-:W-:Y:S01]  /*1d70*/  UIADD3 UR6, UR28, 0x482, URZ ;  /* 0x000004821c067890 */ /* 0x000fe2000fffe03f */
[----:B------:R-:W-:Y:S02]  /*1d80*/  WARPGROUP.DEPBAR.LE gsb0, 0x0 ;  /* 0x00008000000079c5 */ /* 0x000fe40000010000 */
[----:B------:R-:W-:-:S06]  /*1d90*/  WARPGROUP.ARRIVE ;  /* 0x00000000000079c5 */ /* 0x000fcc0000000000 */
[----:B------:R-:W-:Y:S01]  /*1da0*/  QGMMA.64x32x32.F32.E4M3.E4M3 R40, gdesc[UR12], R40, gsb0 ;  /* 0x006000000c2879f3 */ /* 0x000fe20008000828 */
[----:B------:R-:W-:Y:S01]  /*1db0*/  UMOV UR12, UR7 ;  /* 0x00000007000c7c82 */ /* 0x000fe20008000000 */
[----:B------:R-:W-:Y:S01]  /*1dc0*/  UMOV UR13, 0x80000020 ;  /* 0x80000020000d7882 */ /* 0x000fe20000000000 */
[----:B------:R-:W-:Y:S01]  /*1dd0*/  UMOV UR14, UR16 ;  /* 0x00000010000e7c82 */ /* 0x000fe20008000000 */
[----:B------:R-:W-:Y:S01]  /*1de0*/  UMOV UR15, 0x80000020 ;  /* 0x80000020000f7882 */ /* 0x000fe20000000000 */
[----:B------:R-:W-:Y:S01]  /*1df0*/  UMOV UR16, UR12 ;  /* 0x0000000c00107c82 */ /* 0x000fe20008000000 */
[----:B------:R-:W-:Y:S01]  /*1e00*/  UMOV UR17, UR13 ;  /* 0x0000000d00117c82 */ /* 0x000fe20008000000 */
[----:B------:R-:W-:Y:S01]  /*1e10*/  UIADD3 UR7, UR20, 0x400, URZ ;  /* 0x0000040014077890 */ /* 0x000fe2000fffe03f */
[----:B------:R-:W-:Y:S02]  /*1e20*/  WARPGROUP.DEPBAR.LE gsb0, 0x0 ;  /* 0x00008000000079c5 */ /* 0x000fe40000010000 */
[----:B------:R-:W-:-:S06]  /*1e30*/  WARPGROUP.ARRIVE ;  /* 0x00000000000079c5 */ /* 0x000fcc0000000000 */
[----:B------:R-:W-:Y:S01]  /*1e40*/  QGMMA.64x32x32.F32.E4M3.E4M3 R24, gdesc[UR8], R24, gsb0 ;  /* 0x00600000081879f3 */ /* 0x000fe20008000818 */
[----:B------:R-:W-:Y:S02]  /*1e50*/  UIADD3 UR10, UR28, 0x500, URZ ;  /* 0x000005001c0a7890 */ /* 0x000fe4000fffe03f */
        /* <DEDUP_REMOVED lines=24> */
[----:B------:R-:W-:Y:S02]  /*1fe0*/  UMOV UR21, UR17 ;  /* 0x0000001100157c82 */ /* 0x000fe40008000000 */
[----:B------:R-:W-:Y:S01]  /*1ff0*/  UMOV UR20, UR16 ;  /* 0x0000001000147c82 */ /* 0x000fe20008000000 */
[----:B------:R-:W-:Y:S01]  /*2000*/  UIADD3 UR10, UR28, 0x502, URZ ;  /* 0x000005021c0a7890 */ /* 0x000fe2000fffe03f */
[----:B------:R-:W-:-:S02]  /*2010*/  WARPGROUP.DEPBAR.LE gsb0, 0x0 ;  /* 0x00008000000079c5 */ /* 0x000fc40000010000 */
[----:B------:R-:W-:-:S06]  /*2020*/  WARPGROUP.ARRIVE ;  /* 0x00000000000079c5 */ /* 0x000fcc0000000000 */
[----:B------:R-:W-:Y:S03]  /*2030*/  QGMMA.64x32x32.F32.E4M3.E4M3 R24, gdesc[UR12], R24, gsb0 ;  /* 0x006000000c1879f3 */ /* 0x000fe60008000818 */
        /* <DEDUP_REMOVED lines=22> */
[----:B------:R-:W-:Y:S02]  /*21a0*/  WARPGROUP.DEPBAR.LE gsb0, 0x0 ;  /* 0x00008000000079c5 */ /* 0x000fe40000010000 */
        /* <DEDUP_REMOVED lines=8> */
[----:B------:R-:W-:Y:S01]  /*2230*/  WARPGROUP.ARRIVE ;  /* 0x00000000000079c5 */ /* 0x000fe20000000000 */
[----:B------:R-:W-:Y:S02]  /*2240*/  FSEL R88, R88, -INF , P2 ;  /* 0xff80000058587808 */ /* 0x000fe40001000000 */
[----:B------:R-:W-:Y:S02]  /*2250*/  FSEL R89, R89, -INF , P5 ;  /* 0xff80000059597808 */ /* 0x000fe40002800000 */
[----:B------:R-:W-:Y:S01]  /*2260*/  FSEL R92, R92, -INF , P4 ;  /* 0xff8000005c5c7808 */ /* 0x000fe20002000000 */
[----:B------:R-:W-:Y:S01]  /*2270*/  QGMMA.64x32x32.F32.E4M3.E4M3 R72, gdesc[UR20], R72, gsb0 ;  /* 0x00600000144879f3 */ /* 0x000fe20008000848 */
[----:B------:R-:W-:Y:S01]  /*2280*/  UIADD3 UR22, UR28, 0x602, URZ ;  /* 0x000006021c167890 */ /* 0x000fe2000fffe03f */
[----:B------:R-:W-:Y:S01]  /*2290*/  FMNMX.FTZ R5, R88, R89, !PT ;  /* 0x0000005958057209 */ /* 0x000fe20007810000 */
[----:B------:R-:W-:Y:S01]  /*22a0*/  UMOV UR23, 0x80000020 ;  /* 0x8000002000177882 */ /* 0x000fe20000000000 */
[----:B------:R-:W-:-:S02]  /*22b0*/  FSEL R93, R93, -INF , P1 ;  /* 0xff8000005d5d7808 */ /* 0x000fc40000800000 */
[----:B------:R-:W-:Y:S02]  /*22c0*/  FMNMX.FTZ R0, R92, R5, !PT ;  /* 0x000000055c007209 */ /* 0x000fe40007810000 */
[----:B------:R-:W-:Y:S02]  /*22d0*/  FSEL R90, R90, -INF , P2 ;  /* 0xff8000005a5a7808 */ /* 0x000fe40001000000 */
[----:B------:R-:W-:Y:S02]  /*22e0*/  ISETP.GT.AND P2, PT, R4, 0x11, PT ;  /* 0x000000110400780c */ /* 0x000fe40003f44270 */
[----:B------:R-:W-:Y:S02]  /*22f0*/  FSEL R96, R96, -INF , P3 ;  /* 0xff80000060607808 */ /* 0x000fe40001800000 */
[----:B------:R-:W-:Y:S02]  /*2300*/  FMNMX.FTZ R5, R93, R0, !PT ;  /* 0x000000005d057209 */ /* 0x000fe40007810000 */
[----:B------:R-:W-:-:S02]  /*2310*/  FSEL R91, R91, -INF , P5 ;  /* 0xff8000005b5b7808 */ /* 0x000fc40002800000 */
[----:B------:R-:W-:Y:S02]  /*2320*/  ISETP.GT.AND P5, PT, R4, 0x18, PT ;  /* 0x000000180400780c */ /* 0x000fe40003fa4270 */
[----:B------:R-:W-:Y:S02]  /*2330*/  FSEL R97, R97, -INF , P2 ;  /* 0xff80000061617808 */ /* 0x000fe40001000000 */
[----:B------:R-:W-:Y:S02]  /*2340*/  FMNMX.FTZ R0, R96, R5, !PT ;  /* 0x0000000560007209 */ /* 0x000fe40007810000 */
[----:B------:R-:W-:Y:S02]  /*2350*/  FSEL R94, R94, -INF , P4 ;  /* 0xff8000005e5e7808 */ /* 0x000fe40002000000 */
[----:B------:R-:W-:Y:S02]  /*2360*/  ISETP.GT.AND P4, PT, R4, 0x19, PT ;  /* 0x000000190400780c */ /* 0x000fe40003f84270 */
[----:B------:R-:W-:-:S02]  /*2370*/  FSEL R100, R100, -INF , P5 ;  /* 0xff80000064647808 */ /* 0x000fc40002800000 */
[----:B------:R-:W-:Y:S02]  /*2380*/  FMNMX.FTZ R5, R97, R0, !PT ;  /* 0x0000000061057209 */ /* 0x000fe40007810000 */
[----:B------:R-:W-:Y:S02]  /*2390*/  FSEL R98, R98, -INF , P3 ;  /* 0xff80000062627808 */ /* 0x000fe40001800000 */
[----:B------:R-:W-:Y:S02]  /*23a0*/  FSEL R101, R101, -INF , P4 ;  /* 0xff80000065657808 */ /* 0x000fe40002000000 */
[----:B------:R-:W-:Y:S02]  /*23b0*/  ISETP.GT.AND P3, PT, R4, 0x20, PT ;  /* 0x000000200400780c */ /* 0x000fe40003f64270 */
[----:B------:R-:W-:Y:S02]  /*23c0*/  FMNMX.FTZ R0, R100, R5, !PT ;  /* 0x0000000564007209 */ /* 0x000fe40007810000 */
[----:B------:R-:W-:-:S02]  /*23d0*/  FSEL R95, R95, -INF , P1 ;  /* 0xff8000005f5f7808 */ /* 0x000fc40000800000 */
[C---:B------:R-:W-:Y:S02]  /*23e0*/  ISETP.GT.AND P1, PT, R4.reuse, 0x21, PT ;  /* 0x000000210400780c */ /* 0x040fe40003f24270 */
[----:B------:R-:W-:Y:S02]  /*23f0*/  FMNMX.FTZ R5, R101, R0, !PT ;  /* 0x0000000065057209 */ /* 0x000fe40007810000 */
[----:B------:R-:W-:Y:S02]  /*2400*/  FSEL R99, R99, -INF , P2 ;  /* 0xff80000063637808 */ /* 0x000fe40001000000 */
[----:B------:R-:W-:Y:S02]  /*2410*/  ISETP.GT.AND P2, PT, R4, 0x28, PT ;  /* 0x000000280400780c */ /* 0x000fe40003f44270 */
[----:B------:R-:W-:Y:S02]  /*2420*/  FSEL R102, R102, -INF , P5 ;  /* 0xff80000066667808 */ /* 0x000fe40002800000 */
[----:B------:R-:W-:-:S02]  /*2430*/  ISETP.GT.AND P5, PT, R4, 0x29, PT ;  /* 0x000000290400780c */ /* 0x000fc40003fa4270 */
[----:B------:R-:W-:Y:S02]  /*2440*/  FSEL R103, R103, -INF , P4 ;  /* 0xff80000067677808 */ /* 0x000fe40002000000 */
[----:B------:R-:W-:Y:S01]  /*2450*/  ISETP.GT.AND P4, PT, R4, 0x30, PT ;  /* 0x000000300400780c */ /* 0x000fe20003f84270 */
[----:B------:R-:W-:Y:S02]  /*2460*/  WARPGROUP.DEPBAR.LE gsb0, 0x0 ;  /* 0x00008000000079c5 */ /* 0x000fe40000010000 */
[----:B------:R-:W-:Y:S01]  /*2470*/  WARPGROUP.ARRIVE ;  /* 0x00000000000079c5 */ /* 0x000fe20000000000 */
[----:B------:R-:W-:Y:S02]  /*2480*/  FSEL R12, R72, -INF , P3 ;  /* 0xff800000480c7808 */ /* 0x000fe40001800000 */
[----:B------:R-:W-:Y:S02]  /*2490*/  FSEL R14, R73, -INF , P1 ;  /* 0xff800000490e7808 */ /* 0x000fe40000800000 */
[----:B------:R-:W-:Y:S01]  /*24a0*/  FMNMX.FTZ R5, R12, R5, !PT ;  /* 0x000000050c057209 */ /* 0x000fe20007810000 */
[----:B------:R-:W-:Y:S01]  /*24b0*/  QGMMA.64x32x32.F32.E4M3.E4M3 R56, gdesc[UR20], R56, gsb0 ;  /* 0x00600000143879f3 */ /* 0x000fe20008000838 */
[----:B------:R-:W-:Y:S01]  /*24c0*/  UIADD3 UR22, UR28, 0x682, URZ ;  /* 0x000006821c167890 */ /* 0x000fe2000fffe03f */
[----:B------:R-:W-:Y:S01]  /*24d0*/  FSEL R20, R76, -INF , P2 ;  /* 0xff8000004c147808 */ /* 0x000fe20001000000 */
[----:B------:R-:W-:Y:S01]  /*24e0*/  UMOV UR23, 0x80000020 ;  /* 0x8000002000177882 */ /* 0x000fe20000000000 */
[----:B------:R-:W-:-:S02]  /*24f0*/  FMNMX.FTZ R5, R14, R5, !PT ;  /* 0x000000050e057209 */ /* 0x000fc40007810000 */
[----:B------:R-:W-:Y:S02]  /*2500*/  FSEL R77, R77, -INF , P5 ;  /* 0xff8000004d4d7808 */ /* 0x000fe40002800000 */
[----:B------:R-:W-:Y:S02]  /*2510*/  FMNMX.FTZ R0, R20, R5, !PT ;  /* 0x0000000514007209 */ /* 0x000fe40007810000 */
[----:B------:R-:W-:Y:S02]  /*2520*/  FSEL R74, R74, -INF , P3 ;  /* 0xff8000004a4a7808 */ /* 0x000fe40001800000 */
[----:B------:R-:W-:Y:S02]  /*2530*/  ISETP.GT.AND P3, PT, R4, 0x31, PT ;  /* 0x000000310400780c */ /* 0x000fe40003f64270 */
[----:B------:R-:W-:Y:S02]  /*2540*/  FSEL R80, R80, -INF , P4 ;  /* 0xff80000050507808 */ /* 0x000fe40002000000 */
[----:B------:R-:W-:-:S02]  /*2550*/  FMNMX.FTZ R5, R77, R0, !PT ;  /* 0x000000004d057209 */ /* 0x000fc40007810000 */
[----:B------:R-:W-:Y:S02]  /*2560*/  FSEL R75, R75, -INF , P1 ;  /* 0xff8000004b4b7808 */ /* 0x000fe40000800000 */
[----:B------:R-:W-:Y:S02]  /*2570*/  ISETP.GT.AND P1, PT, R4, 0x38, PT ;  /* 0x000000380400780c */ /* 0x000fe40003f24270 */
[----:B------:R-:W-:Y:S02]  /*2580*/  FSEL R81, R81, -INF , P3 ;  /* 0xff80000051517808 */ /* 0x000fe40001800000 */
[----:B------:R-:W-:Y:S02]  /*2590*/  FMNMX.FTZ R0, R80, R5, !PT ;  /* 0x0000000550007209 */ /* 0x000fe40007810000 */
[----:B------:R-:W-:Y:S02]  /*25a0*/  FSEL R78, R78, -INF , P2 ;  /* 0xff8000004e4e7808 */ /* 0x000fe40001000000 */
[----:B------:R-:W-:-:S02]  /*25b0*/  ISETP.GT.AND P2, PT, R4, 0x39, PT ;  /* 0x000000390400780c */ /* 0x000fc40003f44270 */
[----:B------:R-:W-:Y:S02]  /*25c0*/  FSEL R84, R84, -INF , P1 ;  /* 0xff80000054547808 */ /* 0x000fe40000800000 */
[----:B------:R-:W-:Y:S02]  /*25d0*/  FMNMX.FTZ R5, R81, R0, !PT ;  /* 0x0000000051057209 */ /* 0x000fe40007810000 */
[----:B------:R-:W-:Y:S02]  /*25e0*/  FSEL R79, R79, -INF , P5 ;  /* 0xff8000004f4f7808 */ /* 0x000fe40002800000 */
[----:B------:R-:W-:Y:S02]  /*25f0*/  ISETP.GT.AND P5, PT, R4, 0x40, PT ;  /* 0x000000400400780c */ /* 0x000fe40003fa4270 */
[----:B------:R-:W-:Y:S02]  /*2600*/  FSEL R85, R85, -INF , P2 ;  /* 0xff80000055557808 */ /* 0x000fe40001000000 */
[----:B------:R-:W-:-:S02]  /*2610*/  FMNMX.FTZ R0, R84, R5, !PT ;  /* 0x0000000554007209 */ /* 0x000fc40007810000 */
[----:B------:R-:W-:Y:S02]  /*2620*/  FSEL R82, R82, -INF , P4 ;  /* 0xff80000052527808 */ /* 0x000fe40002000000 */
[C---:B------:R-:W-:Y:S02]  /*2630*/  ISETP.GT.AND P4, PT, R4.reuse, 0x41, PT ;  /* 0x000000410400780c */ /* 0x040fe40003f84270 */
[----:B------:R-:W-:Y:S02]  /*2640*/  FMNMX.FTZ R5, R85, R0, !PT ;  /* 0x0000000055057209 */ /* 0x000fe40007810000 */
[----:B------:R-:W-:Y:S02]  /*2650*/  FSEL R83, R83, -INF , P3 ;  /* 0xff80000053537808 */ /* 0x000fe40001800000 */
[----:B------:R-:W-:Y:S02]  /*2660*/  ISETP.GT.AND P3, PT, R4, 0x48, PT ;  /* 0x000000480400780c */ /* 0x000fe40003f64270 */
[----:B------:R-:W-:-:S02]  /*2670*/  FSEL R86, R86, -INF , P1 ;  /* 0xff80000056567808 */ /* 0x000fc40000800000 */
[C---:B------:R-:W-:Y:S02]  /*2680*/  ISETP.GT.AND P1, PT, R4.reuse, 0x49, PT ;  /* 0x000000490400780c */ /* 0x040fe40003f24270 */
[----:B------:R-:W-:Y:S02]  /*2690*/  FSEL R87, R87, -INF , P2 ;  /* 0xff80000057577808 */ /* 0x000fe40001000000 */
[----:B------:R-:W-:Y:S01]  /*26a0*/  ISETP.GT.AND P2, PT, R4, 0x50, PT ;  /* 0x000000500400780c */ /* 0x000fe20003f44270 */
[----:B------:R-:W-:Y:S02]  /*26b0*/  WARPGROUP.DEPBAR.LE gsb0, 0x0 ;  /* 0x00008000000079c5 */ /* 0x000fe40000010000 */
[----:B------:R-:W-:Y:S01]  /*26c0*/  WARPGROUP.ARRIVE ;  /* 0x00000000000079c5 */ /* 0x000fe20000000000 */
[----:B------:R-:W-:Y:S02]  /*26d0*/  FSEL R56, R56, -INF , P5 ;  /* 0xff80000038387808 */ /* 0x000fe40002800000 */
[----:B------:R-:W-:-:S02]  /*26e0*/  FSEL R57, R57, -INF , P4 ;  /* 0xff80000039397808 */ /* 0x000fc40002000000 */
[----:B------:R-:W-:Y:S01]  /*26f0*/  FMNMX.FTZ R0, R56, R5, !PT ;  /* 0x0000000538007209 */ /* 0x000fe20007810000 */
[----:B------:R-:W-:Y:S01]  /*2700*/  QGMMA.64x32x32.F32.E4M3.E4M3 R40, gdesc[UR20], R40, gsb0 ;  /* 0x00600000142879f3 */ /* 0x000fe20008000828 */
[----:B------:R-:W-:Y:S01]  /*2710*/  UIADD3 UR22, UR28, 0x702, URZ ;  /* 0x000007021c167890 */ /* 0x000fe2000fffe03f */
[----:B------:R-:W-:Y:S01]  /*2720*/  FSEL R104, R60, -INF , P3 ;  /* 0xff8000003c687808 */ /* 0x000fe20001800000 */
[----:B------:R-:W-:Y:S01]  /*2730*/  UMOV UR23, 0x80000020 ;  /* 0x8000002000177882 */ /* 0x000fe20000000000 */
[----:B------:R-:W-:Y:S02]  /*2740*/  FMNMX.FTZ R5, R57, R0, !PT ;  /* 0x0000000039057209 */ /* 0x000fe40007810000 */
        /* <DEDUP_REMOVED lines=20> */
[----:B------:R-:W-:-:S02]  /*2890*/  FMNMX.FTZ R0, R60, R5, !PT ;  /* 0x000000053c007209 */ /* 0x000fc40007810000 */
[----:B------:R-:W-:Y:S02]  /*28a0*/  FSEL R67, R67, -INF , P5 ;  /* 0xff80000043437808 */ /* 0x000fe40002800000 */
[----:B------:R-:W-:Y:S02]  /*28b0*/  ISETP.GT.AND P5, PT, R4, 0x68, PT ;  /* 0x000000680400780c */ /* 0x000fe40003fa4270 */
[----:B------:R-:W-:Y:S02]  /*28c0*/  FSEL R70, R70, -INF , P4 ;  /* 0xff80000046467808 */ /* 0x000fe40002000000 */
[C---:B------:R-:W-:Y:S02]  /*28d0*/  ISETP.GT.AND P4, PT, R4.reuse, 0x69, PT ;  /* 0x000000690400780c */ /* 0x040fe40003f84270 */
[----:B------:R-:W-:Y:S02]  /*28e0*/  FSEL R71, R71, -INF , P3 ;  /* 0xff80000047477808 */ /* 0x000fe40001800000 */
[----:B------:R-:W-:Y:S01]  /*28f0*/  ISETP.GT.AND P3, PT, R4, 0x70, PT ;  /* 0x000000700400780c */ /* 0x000fe20003f64270 */
[----:B------:R-:W-:-:S02]  /*2900*/  WARPGROUP.DEPBAR.LE gsb0, 0x0 ;  /* 0x00008000000079c5 */ /* 0x000fc40000010000 */
[----:B------:R-:W-:Y:S01]  /*2910*/  WARPGROUP.ARRIVE ;  /* 0x00000000000079c5 */ /* 0x000fe20000000000 */
[----:B------:R-:W-:Y:S02]  /*2920*/  FSEL R61, R40, -INF , P1 ;  /* 0xff800000283d7808 */ /* 0x000fe40000800000 */
[----:B------:R-:W-:Y:S02]  /*2930*/  FSEL R41, R41, -INF , P2 ;  /* 0xff80000029297808 */ /* 0x000fe40001000000 */
[----:B------:R-:W-:Y:S01]  /*2940*/  FMNMX.FTZ R0, R61, R0, !PT ;  /* 0x000000003d007209 */ /* 0x000fe20007810000 */
[----:B------:R-:W-:Y:S01]  /*2950*/  QGMMA.64x32x32.F32.E4M3.E4M3 R24, gdesc[UR20], R24, gsb0 ;  /* 0x00600000141879f3 */ /* 0x000fe20008000818 */
[----:B------:R-:W-:Y:S02]  /*2960*/  FSEL R44, R44, -INF , P5 ;  /* 0xff8000002c2c7808 */ /* 0x000fe40002800000 */
[----:B------:R-:W-:Y:S02]  /*2970*/  FMNMX.FTZ R5, R41, R0, !PT ;  /* 0x0000000029057209 */ /* 0x000fe40007810000 */
        /* <DEDUP_REMOVED lines=11> */
[----:B------:R-:W-:Y:S02]  /*2a30*/  FMNMX.FTZ R7, R49, R0, !PT ;  /* 0x0000000031077209 */ /* 0x000fe40007810000 */
[----:B------:R-:W-:-:S02]  /*2a40*/  FSEL R5, R53, -INF , P0 ;  /* 0xff80000035057808 */ /* 0x000fc40000000000 */
[----:B------:R-:W-:Y:S02]  /*2a50*/  FMNMX.FTZ R0, R52, R7, !PT ;  /* 0x0000000734007209 */ /* 0x000fe40007810000 */
[C---:B------:R-:W-:Y:S02]  /*2a60*/  ISETP.GT.AND P0, PT, R4.reuse, 0x81, PT ;  /* 0x000000810400780c */ /* 0x040fe40003f04270 */
[----:B------:R-:W-:Y:S02]  /*2a70*/  FMNMX.FTZ R0, R5, R0, !PT ;  /* 0x0000000005007209 */ /* 0x000fe40007810000 */
[----:B------:R-:W-:Y:S02]  /*2a80*/  FSEL R51, R51, -INF , P1 ;  /* 0xff80000033337808 */ /* 0x000fe40000800000 */
[----:B------:R-:W-:Y:S02]  /*2a90*/  ISETP.GT.AND P1, PT, R4, 0x88, PT ;  /* 0x000000880400780c */ /* 0x000fe40003f24270 */
[----:B------:R-:W-:-:S02]  /*2aa0*/  FSEL R54, R54, -INF , P2 ;  /* 0xff80000036367808 */ /* 0x000fc40001000000 */
[----:B------:R-:W-:Y:S02]  /*2ab0*/  ISETP.GT.AND P2, PT, R4, 0x89, PT ;  /* 0x000000890400780c */ /* 0x000fe40003f44270 */
[----:B------:R-:W-:Y:S02]  /*2ac0*/  FSEL R50, R50, -INF , P3 ;  /* 0xff80000032327808 */ /* 0x000fe40001800000 */
[C---:B------:R-:W-:Y:S02]  /*2ad0*/  ISETP.GT.AND P3, PT, R4.reuse, 0x90, PT ;  /* 0x000000900400780c */ /* 0x040fe40003f64270 */
[----:B------:R-:W-:Y:S02]  /*2ae0*/  FSEL R47, R47, -INF , P4 ;  /* 0xff8000002f2f7808 */ /* 0x000fe40002000000 */
[----:B------:R-:W-:Y:S02]  /*2af0*/  ISETP.GT.AND P4, PT, R4, 0x91, PT ;  /* 0x000000910400780c */ /* 0x000fe40003f84270 */
[----:B------:R-:W-:-:S02]  /*2b00*/  FSEL R46, R46, -INF , P5 ;  /* 0xff8000002e2e7808 */ /* 0x000fc40002800000 */
[----:B------:R-:W-:Y:S02]  /*2b10*/  ISETP.GT.AND P5, PT, R4, 0x98, PT ;  /* 0x000000980400780c */ /* 0x000fe40003fa4270 */
[----:B------:R-:W-:Y:S02]  /*2b20*/  P2R R13, PR, RZ, 0x1 ;  /* 0x00000001ff0d7803 */ /* 0x000fe40000000000 */
[----:B------:R-:W-:Y:S01]  /*2b30*/  P2R R10, PR, RZ, 0x4 ;  /* 0x00000004ff0a7803 */ /* 0x000fe20000000000 */
[----:B------:R-:W-:Y:S02]  /*2b40*/  WARPGROUP.DEPBAR.LE gsb0, 0x0 ;  /* 0x00008000000079c5 */ /* 0x000fe40000010000 */
[----:B------:R-:W-:Y:S02]  /*2b50*/  FSEL R65, R24, -INF , P6 ;  /* 0xff80000018417808 */ /* 0x000fe40003000000 */
[----:B------:R-:W-:Y:S02]  /*2b60*/  FSEL R64, R25, -INF , P0 ;  /* 0xff80000019407808 */ /* 0x000fe40000000000 */
[----:B------:R-:W-:-:S02]  /*2b70*/  FMNMX.FTZ R7, R65, R0, !PT ;  /* 0x0000000041077209 */ /* 0x000fc40007810000 */
[----:B------:R-:W-:Y:S02]  /*2b80*/  FSEL R73, R28, -INF , P1 ;  /* 0xff8000001c497808 */ /* 0x000fe40000800000 */
[----:B------:R-:W-:Y:S02]  /*2b90*/  FMNMX.FTZ R0, R64, R7, !PT ;  /* 0x0000000740007209 */ /* 0x000fe40007810000 */
[----:B------:R-:W-:Y:S02]  /*2ba0*/  FSEL R68, R29, -INF , P2 ;  /* 0xff8000001d447808 */ /* 0x000fe40001000000 */
[----:B------:R-:W-:Y:S02]  /*2bb0*/  FMNMX.FTZ R7, R73, R0, !PT ;  /* 0x0000000049077209 */ /* 0x000fe40007810000 */
[----:B------:R-:W-:Y:S02]  /*2bc0*/  FSEL R76, R32, -INF , P3 ;  /* 0xff800000204c7808 */ /* 0x000fe40001800000 */
[----:B------:R-:W-:-:S02]  /*2bd0*/  FMNMX.FTZ R7, R68, R7, !PT ;  /* 0x0000000744077209 */ /* 0x000fc40007810000 */
[----:B------:R-:W-:Y:S02]  /*2be0*/  FSEL R69, R33, -INF , P4 ;  /* 0xff80000021457808 */ /* 0x000fe40002000000 */
[----:B------:R-:W-:Y:S02]  /*2bf0*/  FMNMX.FTZ R0, R76, R7, !PT ;  /* 0x000000074c007209 */ /* 0x000fe40007810000 */
[----:B------:R-:W-:Y:S02]  /*2c00*/  FSEL R72, R36, -INF , P5 ;  /* 0xff80000024487808 */ /* 0x000fe40002800000 */
[----:B------:R-:W-:Y:S02]  /*2c10*/  FMNMX.FTZ R7, R69, R0, !PT ;  /* 0x0000000045077209 */ /* 0x000fe40007810000 */
[----:B------:R-:W-:Y:S02]  /*2c20*/  ISETP.GT.AND P6, PT, R4, 0x99, PT ;  /* 0x000000990400780c */ /* 0x000fe40003fc4270 */
[----:B------:R-:W-:-:S02]  /*2c30*/  FMNMX.FTZ R0, R72, R7, !PT ;  /* 0x0000000748007209 */ /* 0x000fc40007810000 */
[----:B------:R-:W-:Y:S02]  /*2c40*/  FSEL R37, R37, -INF , P6 ;  /* 0xff80000025257808 */ /* 0x000fe40003000000 */
[----:B------:R-:W-:Y:S02]  /*2c50*/  ISETP.GT.AND P0, PT, R4, 0x80, PT ;  /* 0x000000800400780c */ /* 0x000fe40003f04270 */
[----:B------:R-:W-:Y:S02]  /*2c60*/  FMNMX.FTZ R6, R37, R0, !PT ;  /* 0x0000000025067209 */ /* 0x000fe40007810000 */
[----:B------:R-:W-:Y:S02]  /*2c70*/  FSEL R26, R26, -INF , P0 ;  /* 0xff8000001a1a7808 */ /* 0x000fe40000000000 */
[----:B------:R-:W-:Y:S01]  /*2c80*/  ISETP.NE.AND P0, PT, R13, RZ, PT ;  /* 0x000000ff0d00720c */ /* 0x000fe20003f05270 */
[----:B------:R-:W1:Y:S01]  /*2c90*/  SHFL.BFLY PT, R7, R6, 0x2, 0x1f ;  /* 0x0c401f0006077f89 */ /* 0x000e6200000e0000 */
[----:B------:R-:W-:-:S02]  /*2ca0*/  FMNMX.FTZ R13, R90, R91, !PT ;  /* 0x0000005b5a0d7209 */ /* 0x000fc40007810000 */
[----:B------:R-:W-:Y:S02]  /*2cb0*/  FSEL R27, R27, -INF , P0 ;  /* 0xff8000001b1b7808 */ /* 0x000fe40000000000 */
[----:B------:R-:W-:Y:S02]  /*2cc0*/  FMNMX.FTZ R24, R94, R13, !PT ;  /* 0x0000000d5e187209 */ /* 0x000fe40007810000 */
[----:B------:R-:W-:Y:S02]  /*2cd0*/  ISETP.NE.AND P0, PT, R15, RZ, PT ;  /* 0x000000ff0f00720c */ /* 0x000fe40003f05270 */
[----:B------:R-:W-:Y:S02]  /*2ce0*/  FMNMX.FTZ R15, R95, R24, !PT ;  /* 0x000000185f0f7209 */ /* 0x000fe40007810000 */
[----:B------:R-:W-:Y:S02]  /*2cf0*/  P2R R11, PR, RZ, 0x2 ;  /* 0x00000002ff0b7803 */ /* 0x000fe40000000000 */
[----:B------:R-:W-:-:S02]  /*2d00*/  FMNMX.FTZ R24, R98, R15, !PT ;  /* 0x0000000f62187209 */ /* 0x000fc40007810000 */
[----:B------:R-:W-:Y:S02]  /*2d10*/  ISETP.GT.AND P1, PT, R4, 0x79, PT ;  /* 0x000000790400780c */ /* 0x000fe40003f24270 */
[----:B------:R-:W-:Y:S02]  /*2d20*/  FMNMX.FTZ R15, R99, R24, !PT ;  /* 0x00000018630f7209 */ /* 0x000fe40007810000 */
[----:B------:R-:W-:Y:S02]  /*2d30*/  FSEL R55, R55, -INF , P1 ;  /* 0xff80000037377808 */ /* 0x000fe40000800000 */
[----:B------:R-:W-:Y:S02]  /*2d40*/  ISETP.NE.AND P1, PT, R11, RZ, PT ;  /* 0x000000ff0b00720c */ /* 0x000fe40003f25270 */
[----:B-1----:R-:W-:Y:S02]  /*2d50*/  FMNMX.FTZ R7, R6, R7, !PT ;  /* 0x0000000706077209 */ /* 0x002fe40007810000 */
[----:B------:R-:W-:-:S03]  /*2d60*/  FSEL R30, R30, -INF , P1 ;  /* 0xff8000001e1e7808 */ /* 0x000fc60000800000 */
[----:B------:R-:W1:Y:S02]  /*2d70*/  SHFL.BFLY PT, R0, R7, 0x1, 0x1f ;  /* 0x0c201f0007007f89 */ /* 0x000e6400000e0000 */
[----:B-1----:R-:W-:-:S04]  /*2d80*/  FMNMX.FTZ R0, R7, R0, !PT ;  /* 0x0000000007007209 */ /* 0x002fc80007810000 */
[C---:B------:R-:W-:Y:S01]  /*2d90*/  FSETP.NEU.FTZ.AND P2, PT, R0.reuse, -INF , PT ;  /* 0xff8000000000780b */ /* 0x040fe20003f5d000 */
[----:B------:R-:W-:-:S05]  /*2da0*/  FFMA.FTZ R8, R0, R9, -8 ;  /* 0xc100000000087423 */ /* 0x000fca0000010009 */
[----:B------:R-:W-:Y:S02]  /*2db0*/  FSEL R109, R8, RZ, P2 ;  /* 0x000000ff086d7208 */ /* 0x000fe40001000000 */
[----:B------:R-:W-:-:S03]  /*2dc0*/  ISETP.NE.AND P2, PT, R10, RZ, PT ;  /* 0x000000ff0a00720c */ /* 0x000fc60003f45270 */
[--C-:B------:R-:W-:Y:S01]  /*2dd0*/  FFMA.FTZ R24, R14, UR40, -R109.reuse ;  /* 0x000000280e187c23 */ /* 0x100fe2000801086d */
[----:B------:R-:W-:Y:S01]  /*2de0*/  FMNMX.FTZ R14, R102, R15, !PT ;  /* 0x0000000f660e7209 */ /* 0x000fe20007810000 */
[--C-:B------:R-:W-:Y:S01]  /*2df0*/  FFMA.FTZ R40, R57, UR40, -R109.reuse ;  /* 0x0000002839287c23 */ /* 0x100fe2000801086d */
[----:B------:R-:W-:-:S01]  /*2e00*/  FFMA.FTZ R77, R77, UR40, -R109 ;  /* 0x000000284d4d7c23 */ /* 0x000fc2000801086d */
[----:B------:R1:W-:Y:S01]  /*2e10*/  MUFU.EX2 R15, R24 ;  /* 0x00000018000f7308 */ /* 0x0003e20000000800 */
[----:B------:R-:W-:Y:S01]  /*2e20*/  FMNMX.FTZ R21, R103, R14, !PT ;  /* 0x0000000e67157209 */ /* 0x000fe20007810000 */
[--C-:B------:R-:W-:Y:S01]  /*2e30*/  FFMA.FTZ R14, R20, UR40, -R109.reuse ;  /* 0x00000028140e7c23 */ /* 0x100fe2000801086d */
[----:B------:R-:W-:-:S01]  /*2e40*/  FFMA.FTZ R81, R81, UR40, -R109 ;  /* 0x0000002851517c23 */ /* 0x000fc2000801086d */
[--C-:B------:R-:W-:Y:S01]  /*2e50*/  FFMA.FTZ R85, R85, UR40, -R109.reuse ;  /* 0x0000002855557c23 */ /* 0x100fe2000801086d */
[----:B------:R-:W-:Y:S01]  /*2e60*/  FMNMX.FTZ R20, R74, R21, !PT ;  /* 0x000000154a147209 */ /* 0x000fe20007810000 */
[--C-:B------:R-:W-:Y:S01]  /*2e70*/  FFMA.FTZ R4, R88, UR40, -R109.reuse ;  /* 0x0000002858047c23 */ /* 0x100fe2000801086d */
[----:B------:R-:W-:-:S01]  /*2e80*/  FFMA.FTZ R7, R89, UR40, -R109 ;  /* 0x0000002859077c23 */ /* 0x000fc2000801086d */
[--C-:B------:R-:W-:Y:S01]  /*2e90*/  FFMA.FTZ R6, R92, UR40, -R109.reuse ;  /* 0x000000285c067c23 */ /* 0x100fe2000801086d */
[----:B------:R-:W-:Y:S01]  /*2ea0*/  FMNMX.FTZ R21, R75, R20, !PT ;  /* 0x000000144b157209 */ /* 0x000fe20007810000 */
[--C-:B------:R-:W-:Y:S01]  /*2eb0*/  FFMA.FTZ R9, R93, UR40, -R109.reuse ;  /* 0x000000285d097c23 */ /* 0x100fe2000801086d */
[----:B------:R-:W-:-:S01]  /*2ec0*/  FFMA.FTZ R8, R96, UR40, -R109 ;  /* 0x0000002860087c23 */ /* 0x000fc2000801086d */
[----:B------:R-:W-:Y:S01]  /*2ed0*/  MUFU.EX2 R4, R4 ;  /* 0x0000000400047308 */ /* 0x000fe20000000800 */
        /* <DEDUP_REMOVED lines=8> */
[----:B-1----:R-:W-:Y:S01]  /*2f60*/  FMNMX.FTZ R24, R82, R25, !PT ;  /* 0x0000001952187209 */ /* 0x002fe20007810000 */
        /* <DEDUP_REMOVED lines=8> */
[----:B------:R-:W-:-:S02]  /*2ff0*/  IMAD.MOV.U32 R105, RZ, RZ, R119 ;  /* 0x000000ffff697224 */ /* 0x000fc400078e0077 */
[----:B------:R-:W-:Y:S01]  /*3000*/  IMAD.MOV.U32 R100, RZ, RZ, R119 ;  /* 0x000000ffff647224 */ /* 0x000fe200078e0077 */
[----:B------:R-:W-:Y:S01]  /*3010*/  FMNMX.FTZ R29, R87, R24, !PT ;  /* 0x00000018571d7209 */ /* 0x000fe20007810000 */
[----:B------:R-:W-:-:S01]  /*3020*/  FFMA.FTZ R24, R84, UR40, -R109 ;  /* 0x0000002854187c23 */ /* 0x000fc2000801086d */
[----:B------:R-:W-:Y:S01]  /*3030*/  FSEL R84, R39, -INF , P6 ;  /* 0xff80000027547808 */ /* 0x000fe20003000000 */
[----:B------:R1:W-:Y:S01]  /*3040*/  MUFU.EX2 R25, R81 ;  /* 0x0000005100197308 */ /* 0x0003e20000000800 */
[----:B------:R-:W-:Y:S01]  /*3050*/  FMNMX.FTZ R28, R58, R29, !PT ;  /* 0x0000001d3a1c7209 */ /* 0x000fe20007810000 */
[--C-:B------:R-:W-:Y:S02]  /*3060*/  IMAD.MOV.U32 R97, RZ, RZ, R119.reuse ;  /* 0x000000ffff617224 */ /* 0x100fe400078e0077 */
[--C-:B------:R-:W-:Y:S01]  /*3070*/  IMAD.MOV.U32 R96, RZ, RZ, R119.reuse ;  /* 0x000000ffff607224 */ /* 0x100fe200078e0077 */
[----:B------:R-:W-:Y:S01]  /*3080*/  FMNMX.FTZ R29, R59, R28, !PT ;  /* 0x0000001c3b1d7209 */ /* 0x000fe20007810000 */
[----:B------:R-:W-:-:S02]  /*3090*/  IMAD.MOV.U32 R93, RZ, RZ, R119 ;  /* 0x000000ffff5d7224 */ /* 0x000fc400078e0077 */
[----:B------:R-:W-:Y:S01]  /*30a0*/  MUFU.EX2 R6, R6 ;  /* 0x0000000600067308 */ /* 0x000fe20000000800 */
[----:B------:R-:W-:Y:S01]  /*30b0*/  FMNMX.FTZ R28, R62, R29, !PT ;  /* 0x0000001d3e1c7209 */ /* 0x000fe20007810000 */
[----:B------:R-:W-:Y:S01]  /*30c0*/  IMAD.MOV.U32 R92, RZ, RZ, R119 ;  /* 0x000000ffff5c7224 */ /* 0x000fe200078e0077 */
[----:B-1----:R-:W-:Y:S01]  /*30d0*/  FSEL R81, R35, -INF , P4 ;  /* 0xff80000023517808 */ /* 0x002fe20002000000 */
        /* <DEDUP_REMOVED lines=9> */
[----:B------:R-:W-:-:S04]  /*3170*/  FMNMX.FTZ R33, R67, R32, !PT ;  /* 0x0000002043217209 */ /* 0x000fc80007810000 */
[----:B------:R-:W-:-:S03]  /*3180*/  FMNMX.FTZ R32, R70, R33, !PT ;  /* 0x0000002146207209 */ /* 0x000fc60007810000 */
[----:B------:R1:W-:Y:S01]  /*3190*/  MUFU.EX2 R33, R40 ;  /* 0x0000002800217308 */ /* 0x0003e20000000800 */
[----:B------:R-:W-:Y:S01]  /*31a0*/  FMNMX.FTZ R53, R71, R32, !PT ;  /* 0x0000002047357209 */ /* 0x000fe20007810000 */
[----:B------:R-:W-:Y:S01]  /*31b0*/  FFMA.FTZ R32, R104, UR40, -R109 ;  /* 0x0000002868207c23 */ /* 0x000fe2000801086d */
[----:B------:R-:W-:Y:S02]  /*31c0*/  IMAD.MOV.U32 R104, RZ, RZ, R119 ;  /* 0x000000ffff687224 */ /* 0x000fe400078e0077 */
[----:B------:R-:W-:-:S03]  /*31d0*/  FMNMX.FTZ R36, R42, R53, !PT ;  /* 0x000000352a247209 */ /* 0x000fc60007810000 */
[----:B------:R-:W2:Y:S01]  /*31e0*/  MUFU.EX2 R9, R9 ;  /* 0x0000000900097308 */ /* 0x000ea20000000800 */
[----:B------:R-:W-:-:S04]  /*31f0*/  FMNMX.FTZ R53, R43, R36, !PT ;  /* 0x000000242b357209 */ /* 0x000fc80007810000 */
[----:B------:R-:W-:-:S03]  /*3200*/  FMNMX.FTZ R36, R46, R53, !PT ;  /* 0x000000352e247209 */ /* 0x000fc60007810000 */
[----:B------:R-:W-:Y:S01]  /*3210*/  MUFU.EX2 R8, R8 ;  /* 0x0000000800087308 */ /* 0x000fe20000000800 */
[----:B------:R-:W-:Y:S01]  /*3220*/  FMNMX.FTZ R53, R47, R36, !PT ;  /* 0x000000242f357209 */ /* 0x000fe20007810000 */
[----:B------:R-:W-:Y:S01]  /*3230*/  FFMA.FTZ R36, R106, UR40, -R109 ;  /* 0x000000286a247c23 */ /* 0x000fe2000801086d */
[----:B------:R-:W-:Y:S02]  /*3240*/  IMAD.MOV.U32 R106, RZ, RZ, R119 ;  /* 0x000000ffff6a7224 */ /* 0x000fe400078e0077 */
[----:B-1----:R-:W-:-:S03]  /*3250*/  FMNMX.FTZ R40, R50, R53, !PT ;  /* 0x0000003532287209 */ /* 0x002fc60007810000 */
[----:B------:R-:W-:Y:S01]  /*3260*/  MUFU.EX2 R11, R11 ;  /* 0x0000000b000b7308 */ /* 0x000fe20000000800 */
[----:B------:R-:W-:Y:S02]  /*3270*/  FMNMX.FTZ R53, R51, R40, !PT ;  /* 0x0000002833357209 */ /* 0x000fe40007810000 */
[----:B--2---:R-:W-:Y:S02]  /*3280*/  F2FP.SATFINITE.E4M3.F32.PACK_AB_MERGE_C R200, R9, R6, RZ ;  /* 0x0000000609c8723e */ /* 0x004fe400048070ff */
[----:B------:R-:W-:Y:S02]  /*3290*/  FMNMX.FTZ R40, R54, R53, !PT ;  /* 0x0000003536287209 */ /* 0x000fe40007810000 */
[----:B------:R-:W-:Y:S01]  /*32a0*/  F2FP.SATFINITE.E4M3.F32.PACK_AB_MERGE_C R200, R7, R4, R200 ;  /* 0x0000000407c8723e */ /* 0x000fe200048070c8 */
[----:B------:R-:W-:Y:S01]  /*32b0*/  MUFU.EX2 R10, R10 ;  /* 0x0000000a000a7308 */ /* 0x000fe20000000800 */
[----:B------:R-:W-:Y:S01]  /*32c0*/  FMNMX.FTZ R77, R55, R40, !PT ;  /* 0x00000028374d7209 */ /* 0x000fe20007810000 */
[----:B------:R-:W-:Y:S01]  /*32d0*/  FFMA.FTZ R40, R108, UR40, -R109 ;  /* 0x000000286c287c23 */ /* 0x000fe2000801086d */
[----:B------:R-:W-:-:S02]  /*32e0*/  IMAD.MOV.U32 R108, RZ, RZ, R119 ;  /* 0x000000ffff6c7224 */ /* 0x000fc400078e0077 */
[----:B------:R-:W-:-:S03]  /*32f0*/  FMNMX.FTZ R56, R26, R77, !PT ;  /* 0x0000004d1a387209 */ /* 0x000fc60007810000 */
[----:B------:R-:W1:Y:S01]  /*3300*/  MUFU.EX2 R13, R101 ;  /* 0x00000065000d7308 */ /* 0x000e620000000800 */
[----:B------:R-:W-:Y:S02]  /*3310*/  FMNMX.FTZ R77, R27, R56, !PT ;  /* 0x000000381b4d7209 */ /* 0x000fe40007810000 */
[----:B------:R-:W-:Y:S01]  /*3320*/  FSEL R56, R31, -INF , P2 ;  /* 0xff8000001f387808 */ /* 0x000fe20001000000 */
[----:B------:R-:W-:-:S01]  /*3330*/  FFMA.FTZ R31, R60, UR40, -R109 ;  /* 0x000000283c1f7c23 */ /* 0x000fc2000801086d */
[----:B------:R-:W-:Y:S02]  /*3340*/  FMNMX.FTZ R77, R30, R77, !PT ;  /* 0x0000004d1e4d7209 */ /* 0x000fe40007810000 */
[----:B------:R-:W-:Y:S01]  /*3350*/  FSEL R60, R34, -INF , P3 ;  /* 0xff800000223c7808 */ /* 0x000fe20001800000 */
[--C-:B------:R-:W-:Y:S01]  /*3360*/  FFMA.FTZ R34, R61, UR40, -R109.reuse ;  /* 0x000000283d227c23 */ /* 0x100fe2000801086d */
[----:B------:R-:W-:Y:S01]  /*3370*/  FMNMX.FTZ R77, R56, R77, !PT ;  /* 0x0000004d384d7209 */ /* 0x000fe20007810000 */
[----:B------:R-:W-:Y:S01]  /*3380*/  MUFU.EX2 R12, R12 ;  /* 0x0000000c000c7308 */ /* 0x000fe20000000800 */
[----:B------:R-:W-:Y:S01]  /*3390*/  FSEL R61, R38, -INF , P5 ;  /* 0xff800000263d7808 */ /* 0x000fe20002800000 */
[--C-:B------:R-:W-:Y:S01]  /*33a0*/  FFMA.FTZ R38, R44, UR40, -R109.reuse ;  /* 0x000000282c267c23 */ /* 0x100fe2000801086d */
[----:B------:R-:W-:Y:S01]  /*33b0*/  FMNMX.FTZ R80, R60, R77, !PT ;  /* 0x0000004d3c507209 */ /* 0x000fe20007810000 */
[--C-:B------:R-:W-:Y:S01]  /*33c0*/  FFMA.FTZ R44, R49, UR40, -R109.reuse ;  /* 0x00000028312c7c23 */ /* 0x100fe2000801086d */
[----:B------:R-:W-:-:S01]  /*33d0*/  FFMA.FTZ R49, R65, UR40, -R109 ;  /* 0x0000002841317c23 */ /* 0x000fc2000801086d */
[--C-:B------:R-:W-:Y:S01]  /*33e0*/  FFMA.FTZ R65, R68, UR40, -R109.reuse ;  /* 0x0000002844417c23 */ /* 0x100fe2000801086d */
[----:B------:R-:W-:Y:S01]  /*33f0*/  FMNMX.FTZ R80, R81, R80, !PT ;  /* 0x0000005051507209 */ /* 0x000fe20007810000 */
[----:B------:R-:W-:Y:S01]  /*3400*/  FFMA.FTZ R68, R76, UR40, -R109 ;  /* 0x000000284c447c23 */ /* 0x000fe2000801086d */
[----:B------:R-:W-:Y:S01]  /*3410*/  IMAD.U32 R76, RZ, RZ, UR40 ;  /* 0x00000028ff4c7e24 */ /* 0x000fe2000f8e00ff */
[----:B0-----:R-:W-:Y:S01]  /*3420*/  LOP3.LUT P2, RZ, R110, 0x7f, RZ, 0xc0, !PT ;  /* 0x0000007f6eff7812 */ /* 0x001fe2000784c0ff */
[----:B------:R-:W0:Y:S01]  /*3430*/  MUFU.EX2 R14, R14 ;  /* 0x0000000e000e7308 */ /* 0x000e220000000800 */
[----:B------:R-:W-:Y:S01]  /*3440*/  FMNMX.FTZ R39, R61, R80, !PT ;  /* 0x000000503d277209 */ /* 0x000fe20007810000 */
[--C-:B------:R-:W-:Y:S01]  /*3450*/  IMAD.MOV.U32 R110, RZ, RZ, R119.reuse ;  /* 0x000000ffff6e7224 */ /* 0x100fe200078e0077 */
[----:B-1----:R-:W-:Y:S01]  /*3460*/  F2FP.SATFINITE.E4M3.F32.PACK_AB_MERGE_C R202, R13, R10, RZ ;  /* 0x0000000a0dca723e */ /* 0x002fe200048070ff */
[----:B------:R-:W-:Y:S01]  /*3470*/  IMAD.MOV.U32 R101, RZ, RZ, R119 ;  /* 0x000000ffff657224 */ /* 0x000fe200078e0077 */
[----:B------:R-:W-:Y:S01]  /*3480*/  FMNMX.FTZ R77, R84, R39, !PT ;  /* 0x00000027544d7209 */ /* 0x000fe20007810000 */
[--C-:B------:R-:W-:Y:S01]  /*3490*/  FFMA.FTZ R39, R48, UR40, -R109.reuse ;  /* 0x0000002830277c23 */ /* 0x100fe2000801086d */
[----:B------:R-:W-:-:S01]  /*34a0*/  FFMA.FTZ R48, R5, UR40, -R109 ;  /* 0x0000002805307c23 */ /* 0x000fc2000801086d */
[----:B------:R-:W-:Y:S01]  /*34b0*/  MUFU.EX2 R20, R20 ;  /* 0x0000001400147308 */ /* 0x000fe20000000800 */
[----:B------:R-:W-:Y:S01]  /*34c0*/  F2FP.SATFINITE.E4M3.F32.PACK_AB_MERGE_C R202, R11, R8, R202 ;  /* 0x000000080bca723e */ /* 0x000fe200048070ca */
[----:B------:R-:W1:Y:S01]  /*34d0*/  SHFL.BFLY PT, R80, R77, 0x2, 0x1f ;  /* 0x0c401f004d507f89 */ /* 0x000e6200000e0000 */
[----:B------:R-:W-:-:S02]  /*34e0*/  IMAD.MOV.U32 R109, RZ, RZ, R119 ;  /* 0x000000ffff6d7224 */ /* 0x000fc400078e0077 */
[----:B------:R-:W-:-:S03]  /*34f0*/  @!P2 VIADD R3, R3, 0x33440 ;  /* 0x000334400303a836 */ /* 0x000fc60000000000 */
[----:B------:R-:W-:Y:S01]  /*3500*/  MUFU.EX2 R24, R24 ;  /* 0x0000001800187308 */ /* 0x000fe20000000800 */
[----:B0-----:R-:W-:Y:S02]  /*3510*/  F2FP.SATFINITE.E4M3.F32.PACK_AB_MERGE_C R204, R21, R14, RZ ;  /* 0x0000000e15cc723e */ /* 0x001fe400048070ff */
[----:B------:R-:W-:Y:S02]  /*3520*/  @!P2 PRMT R3, RZ, 0x654, R3 ;  /* 0x00000654ff03a816 */ /* 0x000fe40000000003 */
[----:B------:R-:W-:Y:S02]  /*3530*/  F2FP.SATFINITE.E4M3.F32.PACK_AB_MERGE_C R204, R15, R12, R204 ;  /* 0x0000000c0fcc723e */ /* 0x000fe400048070cc */
[----:B------:R0:W-:Y:S01]  /*3540*/  @!P2 SYNCS.ARRIVE.TRANS64.RED.A1T0 RZ, [R3+URZ], RZ ;  /* 0x000000ff03ffa9a7 */ /* 0x0001e2000810043f */
[----:B------:R-:W-:Y:S08]  /*3550*/  MUFU.EX2 R28, R28 ;  /* 0x0000001c001c7308 */ /* 0x000ff00000000800 */
[----:B------:R-:W-:Y:S01]  /*3560*/  MUFU.EX2 R32, R32 ;  /* 0x0000002000207308 */ /* 0x000fe20000000800 */
[----:B-1----:R-:W-:-:S05]  /*3570*/  FMNMX.FTZ R80, R77, R80, !PT ;  /* 0x000000504d507209 */ /* 0x002fca0007810000 */
[----:B------:R-:W1:Y:S02]  /*3580*/  SHFL.BFLY PT, R5, R80, 0x1, 0x1f ;  /* 0x0c201f0050057f89 */ /* 0x000e6400000e0000 */
[----:B------:R-:W-:Y:S08]  /*3590*/  MUFU.EX2 R57, R57 ;  /* 0x0000003900397308 */ /* 0x000ff00000000800 */
[----:B------:R-:W-:Y:S08]  /*35a0*/  MUFU.EX2 R36, R36 ;  /* 0x0000002400247308 */ /* 0x000ff00000000800 */
[----:B------:R2:W-:Y:S01]  /*35b0*/  MUFU.EX2 R53, R107 ;  /* 0x0000006b00357308 */ /* 0x0005e20000000800 */
[----:B-1----:R-:W-:-:S07]  /*35c0*/  FMNMX.FTZ R5, R80, R5, !PT ;  /* 0x0000000550057209 */ /* 0x002fce0007810000 */
[----:B------:R-:W-:Y:S01]  /*35d0*/  MUFU.EX2 R40, R40 ;  /* 0x0000002800287308 */ /* 0x000fe20000000800 */
[----:B--2---:R-:W-:Y:S01]  /*35e0*/  IMAD.MOV.U32 R107, RZ, RZ, R119 ;  /* 0x000000ffff6b7224 */ /* 0x004fe200078e0077 */
[C---:B------:R-:W-:Y:S01]  /*35f0*/  FSETP.NEU.FTZ.AND P1, PT, R5.reuse, -INF , PT ;  /* 0xff8000000500780b */ /* 0x040fe20003f3d000 */
[----:B------:R-:W-:-:S05]  /*3600*/  FFMA.FTZ R73, R5, R76, -8 ;  /* 0xc100000005497423 */ /* 0x000fca000001004c */
[----:B------:R-:W-:Y:S01]  /*3610*/  MUFU.EX2 R31, R31 ;  /* 0x0000001f001f7308 */ /* 0x000fe20000000800 */
[----:B------:R-:W-:Y:S02]  /*3620*/  FSEL R85, R73, RZ, P1 ;  /* 0x000000ff49557208 */ /* 0x000fe40000800000 */
[----:B------:R-:W-:-:S03]  /*3630*/  PLOP3.LUT P1, PT, PT, PT, UP0, 0x80, 0x0 ;  /* 0x000000000000781c */ /* 0x000fc60003f2f008 */
[--C-:B------:R-:W-:Y:S01]  /*3640*/  FFMA.FTZ R73, R90, UR40, -R85.reuse ;  /* 0x000000285a497c23 */ /* 0x100fe20008010855 */
[----:B------:R-:W-:-:S01]  /*3650*/  FFMA.FTZ R76, R91, UR40, -R85 ;  /* 0x000000285b4c7c23 */ /* 0x000fc20008010855 */
[--C-:B------:R-:W-:Y:S01]  /*3660*/  FFMA.FTZ R94, R94, UR40, -R85.reuse ;  /* 0x000000285e5e7c23 */ /* 0x100fe20008010855 */
[----:B------:R-:W-:-:S01]  /*3670*/  FFMA.FTZ R95, R95, UR40, -R85 ;  /* 0x000000285f5f7c23 */ /* 0x000fc20008010855 */
[--C-:B------:R-:W-:Y:S01]  /*3680*/  FFMA.FTZ R77, R98, UR40, -R85.reuse ;  /* 0x00000028624d7c23 */ /* 0x100fe20008010855 */
[----:B------:R-:W-:-:S01]  /*3690*/  FFMA.FTZ R80, R99, UR40, -R85 ;  /* 0x0000002863507c23 */ /* 0x000fc20008010855 */
[----:B------:R-:W-:Y:S01]  /*36a0*/  MUFU.EX2 R73, R73 ;  /* 0x0000004900497308 */ /* 0x000fe20000000800 */
[----:B------:R-:W-:-:S01]  /*36b0*/  FFMA.FTZ R89, R79, UR40, -R85 ;  /* 0x000000284f597c23 */ /* 0x000fc20008010855 */
[--C-:B------:R-:W-:Y:S01]  /*36c0*/  FFMA.FTZ R79, R83, UR40, -R85.reuse ;  /* 0x00000028534f7c23 */ /* 0x100fe20008010855 */
[----:B------:R-:W-:-:S01]  /*36d0*/  FFMA.FTZ R102, R102, UR40, -R85 ;  /* 0x0000002866667c23 */ /* 0x000fc20008010855 */
[--C-:B------:R-:W-:Y:S01]  /*36e0*/  FFMA.FTZ R83, R63, UR40, -R85.reuse ;  /* 0x000000283f537c23 */ /* 0x100fe20008010855 */
[----:B------:R-:W-:-:S01]  /*36f0*/  FFMA.FTZ R63, R67, UR40, -R85 ;  /* 0x00000028433f7c23 */ /* 0x000fc20008010855 */
[----:B------:R-:W-:Y:S01]  /*3700*/  FFMA.FTZ R88, R78, UR40, -R85 ;  /* 0x000000284e587c23 */ /* 0x000fe20008010855 */
[----:B------:R-:W-:-:S01]  /*3710*/  FADD.FTZ R67, R4, R7 ;  /* 0x0000000704437221 */ /* 0x000fc20000010000 */
[----:B------:R-:W1:Y:S01]  /*3720*/  MUFU.EX2 R76, R76 ;  /* 0x0000004c004c7308 */ /* 0x000e620000000800 */
[----:B------:R-:W-:-:S01]  /*3730*/  FFMA.FTZ R78, R82, UR40, -R85 ;  /* 0x00000028524e7c23 */ /* 0x000fc20008010855 */
[--C-:B------:R-:W-:Y:S01]  /*3740*/  FFMA.FTZ R103, R103, UR40, -R85.reuse ;  /* 0x0000002867677c23 */ /* 0x100fe20008010855 */
[----:B------:R-:W-:-:S01]  /*3750*/  FFMA.FTZ R82, R62, UR40, -R85 ;  /* 0x000000283e527c23 */ /* 0x000fc20008010855 */
[----:B------:R-:W-:Y:S01]  /*3760*/  FFMA.FTZ R62, R66, UR40, -R85 ;  /* 0x00000028423e7c23 */ /* 0x000fe20008010855 */
[----:B------:R-:W-:-:S01]  /*3770*/  FADD.FTZ R66, R6, R67 ;  /* 0x0000004306427221 */ /* 0x000fc20000010000 */
[--C-:B------:R-:W-:Y:S01]  /*3780*/  FFMA.FTZ R74, R74, UR40, -R85.reuse ;  /* 0x000000284a4a7c23 */ /* 0x100fe20008010855 */
[----:B------:R-:W-:-:S01]  /*3790*/  FFMA.FTZ R75, R75, UR40, -R85 ;  /* 0x000000284b4b7c23 */ /* 0x000fc20008010855 */
[----:B------:R-:W2:Y:S01]  /*37a0*/  MUFU.EX2 R94, R94 ;  /* 0x0000005e005e7308 */ /* 0x000ea20000000800 */
[----:B------:R-:W-:-:S01]  /*37b0*/  FADD.FTZ R67, R9, R66 ;  /* 0x0000004209437221 */ /* 0x000fc20000010000 */
[--C-:B------:R-:W-:Y:S01]  /*37c0*/  FFMA.FTZ R86, R86, UR40, -R85.reuse ;  /* 0x0000002856567c23 */ /* 0x100fe20008010855 */
[----:B------:R-:W-:-:S01]  /*37d0*/  FFMA.FTZ R87, R87, UR40, -R85 ;  /* 0x0000002857577c23 */ /* 0x000fc20008010855 */
[----:B------:R-:W-:Y:S01]  /*37e0*/  FFMA.FTZ R58, R58, UR40, -R85 ;  /* 0x000000283a3a7c23 */ /* 0x000fe20008010855 */
[----:B------:R-:W-:-:S01]  /*37f0*/  FADD.FTZ R66, R8, R67 ;  /* 0x0000004308427221 */ /* 0x000fc20000010000 */
[--C-:B------:R-:W-:Y:S01]  /*3800*/  FFMA.FTZ R59, R59, UR40, -R85.reuse ;  /* 0x000000283b3b7c23 */ /* 0x100fe20008010855 */
[----:B------:R-:W-:-:S01]  /*3810*/  FFMA.FTZ R70, R70, UR40, -R85 ;  /* 0x0000002846467c23 */ /* 0x000fc20008010855 */
[----:B------:R-:W3:Y:S01]  /*3820*/  MUFU.EX2 R95, R95 ;  /* 0x0000005f005f7308 */ /* 0x000ee20000000800 */
[----:B-1----:R-:W-:-:S01]  /*3830*/  FADD.FTZ R91, R73, R76 ;  /* 0x0000004c495b7221 */ /* 0x002fc20000010000 */
[--C-:B------:R-:W-:Y:S01]  /*3840*/  FFMA.FTZ R71, R71, UR40, -R85.reuse ;  /* 0x0000002847477c23 */ /* 0x100fe20008010855 */
[----:B------:R-:W-:-:S01]  /*3850*/  FFMA.FTZ R42, R42, UR40, -R85 ;  /* 0x000000282a2a7c23 */ /* 0x000fc20008010855 */
[--C-:B------:R-:W-:Y:S01]  /*3860*/  FFMA.FTZ R43, R43, UR40, -R85.reuse ;  /* 0x000000282b2b7c23 */ /* 0x100fe20008010855 */
[----:B------:R-:W-:-:S01]  /*3870*/  FFMA.FTZ R46, R46, UR40, -R85 ;  /* 0x000000282e2e7c23 */ /* 0x000fc20008010855 */
[--C-:B------:R-:W-:Y:S01]  /*3880*/  FFMA.FTZ R47, R47, UR40, -R85.reuse ;  /* 0x000000282f2f7c23 */ /* 0x100fe20008010855 */
[----:B------:R-:W-:-:S01]  /*3890*/  FFMA.FTZ R50, R50, UR40, -R85 ;  /* 0x0000002832327c23 */ /* 0x000fc20008010855 */
[----:B------:R-:W1:Y:S01]  /*38a0*/  MUFU.EX2 R77, R77 ;  /* 0x0000004d004d7308 */ /* 0x000e620000000800 */
[----:B--2---:R-:W-:-:S01]  /*38b0*/  FADD.FTZ R90, R94, R91 ;  /* 0x0000005b5e5a7221 */ /* 0x004fc20000010000 */
[----:B------:R-:W-:Y:S01]  /*38c0*/  FADD.FTZ R91, R11, R66 ;  /* 0x000000420b5b7221 */ /* 0x000fe20000010000 */
[----:B------:R-:W-:-:S01]  /*38d0*/  FFMA.FTZ R51, R51, UR40, -R85 ;  /* 0x0000002833337c23 */ /* 0x000fc20008010855 */
[--C-:B------:R-:W-:Y:S01]  /*38e0*/  FFMA.FTZ R54, R54, UR40, -R85.reuse ;  /* 0x0000002836367c23 */ /* 0x100fe20008010855 */
[----:B------:R-:W-:-:S01]  /*38f0*/  FFMA.FTZ R55, R55, UR40, -R85 ;  /* 0x0000002837377c23 */ /* 0x000fc20008010855 */
[----:B------:R-:W-:Y:S01]  /*3900*/  FADD.FTZ R66, R10, R91 ;  /* 0x0000005b0a427221 */ /* 0x000fe20000010000 */
[----:B------:R-:W-:-:S01]  /*3910*/  FFMA.FTZ R26, R26, UR40, -R85 ;  /* 0x000000281a1a7c23 */ /* 0x000fc20008010855 */
[----:B------:R-:W2:Y:S01]  /*3920*/  MUFU.EX2 R80, R80 ;  /* 0x0000005000507308 */ /* 0x000ea20000000800 */
[----:B---3--:R-:W-:-:S01]  /*3930*/  FADD.FTZ R90, R95, R90 ;  /* 0x0000005a5f5a7221 */ /* 0x008fc20000010000 */
[----:B0-----:R-:W-:Y:S01]  /*3940*/  FADD.FTZ R3, R13, R66 ;  /* 0x000000420d037221 */ /* 0x001fe20000010000 */
[----:B------:R-:W-:-:S01]  /*3950*/  FFMA.FTZ R27, R27, UR40, -R85 ;  /* 0x000000281b1b7c23 */ /* 0x000fc20008010855 */
[--C-:B------:R-:W-:Y:S01]  /*3960*/  FFMA.FTZ R30, R30, UR40, -R85.reuse ;  /* 0x000000281e1e7c23 */ /* 0x100fe20008010855 */
[----:B------:R-:W-:-:S01]  /*3970*/  FFMA.FTZ R56, R56, UR40, -R85 ;  /* 0x0000002838387c23 */ /* 0x000fc20008010855 */
[----:B------:R-:W-:Y:S01]  /*3980*/  FADD.FTZ R66, R12, R3 ;  /* 0x000000030c427221 */ /* 0x000fe20000010000 */
[----:B------:R-:W-:-:S01]  /*3990*/  FFMA.FTZ R60, R60, UR40, -R85 ;  /* 0x000000283c3c7c23 */ /* 0x000fc20008010855 */
[----:B------:R-:W0:Y:S01]  /*39a0*/  MUFU.EX2 R102, R102 ;  /* 0x0000006600667308 */ /* 0x000e220000000800 */
[----:B-1----:R-:W-:-:S01]  /*39b0*/  FADD.FTZ R67, R77, R90 ;  /* 0x0000005a4d437221 */ /* 0x002fc20000010000 */
[----:B------:R-:W-:Y:S01]  /*39c0*/  FADD.FTZ R3, R15, R66 ;  /* 0x000000420f037221 */ /* 0x000fe20000010000 */
[----:B------:R-:W-:-:S01]  /*39d0*/  FFMA.FTZ R81, R81, UR40, -R85 ;  /* 0x0000002851517c23 */ /* 0x000fc20008010855 */
[--C-:B------:R-:W-:Y:S01]  /*39e0*/  FFMA.FTZ R61, R61, UR40, -R85.reuse ;  /* 0x000000283d3d7c23 */ /* 0x100fe20008010855 */
[----:B------:R-:W-:-:S01]  /*39f0*/  FFMA.FTZ R84, R84, UR40, -R85 ;  /* 0x0000002854547c23 */ /* 0x000fc20008010855 */
[----:B------:R-:W-:Y:S01]  /*3a00*/  FADD.FTZ R66, R14, R3 ;  /* 0x000000030e427221 */ /* 0x000fe20000010000 */
[----:B------:R-:W-:Y:S01]  /*3a10*/  F2FP.SATFINITE.E4M3.F32.PACK_AB_MERGE_C R94, R95, R94, RZ ;  /* 0x0000005e5f5e723e */ /* 0x000fe200048070ff */
[----:B------:R-:W1:Y:S01]  /*3a20*/  MUFU.EX2 R103, R103 ;  /* 0x0000006700677308 */ /* 0x000e620000000800 */
[----:B--2---:R-:W-:-:S01]  /*3a30*/  FADD.FTZ R67, R80, R67 ;  /* 0x0000004350437221 */ /* 0x004fc20000010000 */
[----:B------:R-:W-:Y:S01]  /*3a40*/  FADD.FTZ R3, R21, R66 ;  /* 0x0000004215037221 */ /* 0x000fe20000010000 */
[----:B------:R-:W-:Y:S01]  /*3a50*/  F2FP.SATFINITE.E4M3.F32.PACK_AB_MERGE_C R201, R76, R73, R94 ;  /* 0x000000494cc9723e */ /* 0x000fe2000480705e */
[----:B------:R-:W-:-:S02]  /*3a60*/  IMAD.MOV.U32 R99, RZ, RZ, R119 ;  /* 0x000000ffff637224 */ /* 0x000fc400078e0077 */
[----:B------:R-:W-:-:S01]  /*3a70*/  FADD.FTZ R66, R20, R3 ;  /* 0x0000000314427221 */ /* 0x000fc20000010000 */
[----:B------:R-:W-:Y:S01]  /*3a80*/  IMAD.MOV.U32 R98, RZ, RZ, R119 ;  /* 0x000000ffff627224 */ /* 0x000fe200078e0077 */
[----:B------:R-:W2:Y:S01]  /*3a90*/  MUFU.EX2 R74, R74 ;  /* 0x0000004a004a7308 */ /* 0x000ea20000000800 */
[----:B0-----:R-:W-:-:S01]  /*3aa0*/  FADD.FTZ R90, R102, R67 ;  /* 0x00000043665a7221 */ /* 0x001fc20000010000 */
[----:B------:R-:W-:Y:S01]  /*3ab0*/  FADD.FTZ R3, R25, R66 ;  /* 0x0000004219037221 */ /* 0x000fe20000010000 */
[--C-:B------:R-:W-:Y:S02]  /*3ac0*/  IMAD.MOV.U32 R95, RZ, RZ, R119.reuse ;  /* 0x000000ffff5f7224 */ /* 0x100fe400078e0077 */
[----:B------:R-:W-:Y:S02]  /*3ad0*/  IMAD.MOV.U32 R94, RZ, RZ, R119 ;  /* 0x000000ffff5e7224 */ /* 0x000fe400078e0077 */
[----:B------:R-:W-:-:S01]  /*3ae0*/  FADD.FTZ R66, R24, R3 ;  /* 0x0000000318427221 */ /* 0x000fc20000010000 */
[----:B------:R-:W-:Y:S01]  /*3af0*/  F2FP.SATFINITE.E4M3.F32.PACK_AB_MERGE_C R24, R29, R24, RZ ;  /* 0x000000181d18723e */ /* 0x000fe200048070ff */
[----:B------:R-:W0:Y:S01]  /*3b00*/  MUFU.EX2 R75, R75 ;  /* 0x0000004b004b7308 */ /* 0x000e220000000800 */
[----:B-1----:R-:W-:-:S01]  /*3b10*/  FADD.FTZ R67, R103, R90 ;  /* 0x0000005a67437221 */ /* 0x002fc20000010000 */
[----:B------:R-:W-:Y:S01]  /*3b20*/  FADD.FTZ R3, R29, R66 ;  /* 0x000000421d037221 */ /* 0x000fe20000010000 */
[----:B------:R-:W-:Y:S01]  /*3b30*/  F2FP.SATFINITE.E4M3.F32.PACK_AB_MERGE_C R102, R103, R102, RZ ;  /* 0x000000666766723e */ /* 0x000fe200048070ff */
[----:B------:R-:W-:Y:S01]  /*3b40*/  IMAD.MOV.U32 R103, RZ, RZ, R119 ;  /* 0x000000ffff677224 */ /* 0x000fe200078e0077 */
[----:B------:R-:W-:Y:S01]  /*3b50*/  F2FP.SATFINITE.E4M3.F32.PACK_AB_MERGE_C R206, R25, R20, R24 ;  /* 0x0000001419ce723e */ /* 0x000fe20004807018 */
[----:B------:R-:W-:Y:S01]  /*3b60*/  FADD.FTZ R6, R28, R3 ;  /* 0x000000031c067221 */ /* 0x000fe20000010000 */
[----:B------:R-:W-:Y:S01]  /*3b70*/  F2FP.SATFINITE.E4M3.F32.PACK_AB_MERGE_C R203, R80, R77, R102 ;  /* 0x0000004d50cb723e */ /* 0x000fe20004807066 */
[----:B------:R-:W1:Y:S01]  /*3b80*/  MUFU.EX2 R88, R88 ;  /* 0x0000005800587308 */ /* 0x000e620000000800 */
[----:B--2---:R-:W-:-:S01]  /*3b90*/  FADD.FTZ R90, R74, R67 ;  /* 0x000000434a5a7221 */ /* 0x004fc20000010000 */
[----:B------:R-:W-:Y:S01]  /*3ba0*/  FADD.FTZ R3, R33, R6 ;  /* 0x0000000621037221 */ /* 0x000fe20000010000 */
[----:B------:R-:W-:-:S02]  /*3bb0*/  IMAD.MOV.U32 R102, RZ, RZ, R119 ;  /* 0x000000ffff667224 */ /* 0x000fc400078e0077 */
[----:B------:R-:W-:Y:S02]  /*3bc0*/  IMAD.MOV.U32 R91, RZ, RZ, R119 ;  /* 0x000000ffff5b7224 */ /* 0x000fe400078e0077 */
[----:B------:R-:W-:-:S01]  /*3bd0*/  FADD.FTZ R6, R32, R3 ;  /* 0x0000000320067221 */ /* 0x000fc20000010000 */
[----:B------:R-:W-:Y:S01]  /*3be0*/  F2FP.SATFINITE.E4M3.F32.PACK_AB_MERGE_C R32, R57, R32, RZ ;  /* 0x000000203920723e */ /* 0x000fe200048070ff */
[----:B------:R-:W2:Y:S01]  /*3bf0*/  MUFU.EX2 R89, R89 ;  /* 0x0000005900597308 */ /* 0x000ea20000000800 */
[----:B0-----:R-:W-:-:S01]  /*3c00*/  FADD.FTZ R67, R75, R90 ;  /* 0x0000005a4b437221 */ /* 0x001fc20000010000 */
[----:B------:R-:W-:Y:S01]  /*3c10*/  FADD.FTZ R57, R57, R6 ;  /* 0x0000000639397221 */ /* 0x000fe20000010000 */
[----:B------:R-:W-:Y:S01]  /*3c20*/  F2FP.SATFINITE.E4M3.F32.PACK_AB_MERGE_C R208, R33, R28, R32 ;  /* 0x0000001c21d0723e */ /* 0x000fe20004807020 */
[----:B------:R-:W-:Y:S02]  /*3c30*/  IMAD.MOV.U32 R85, RZ, RZ, R119 ;  /* 0x000000ffff557224 */ /* 0x000fe400078e0077 */
[----:B------:R-:W-:-:S01]  /*3c40*/  FADD.FTZ R6, R36, R57 ;  /* 0x0000003924067221 */ /* 0x000fc20000010000 */
[----:B------:R-:W-:Y:S01]  /*3c50*/  IMAD.MOV.U32 R80, RZ, RZ, R119 ;  /* 0x000000ffff507224 */ /* 0x000fe200078e0077 */
[----:B------:R-:W0:Y:S01]  /*3c60*/  MUFU.EX2 R78, R78 ;  /* 0x0000004e004e7308 */ /* 0x000e220000000800 */
[----:B-1----:R-:W-:-:S01]  /*3c70*/  FADD.FTZ R90, R88, R67 ;  /* 0x00000043585a7221 */ /* 0x002fc20000010000 */
[----:B------:R-:W-:-:S02]  /*3c80*/  IMAD.MOV.U32 R77, RZ, RZ, R119 ;  /* 0x000000ffff4d7224 */ /* 0x000fc400078e0077 */
[--C-:B------:R-:W-:Y:S02]  /*3c90*/  IMAD.MOV.U32 R76, RZ, RZ, R119.reuse ;  /* 0x000000ffff4c7224 */ /* 0x100fe400078e0077 */
[----:B------:R-:W-:Y:S02]  /*3ca0*/  IMAD.MOV.U32 R73, RZ, RZ, R119 ;  /* 0x000000ffff497224 */ /* 0x000fe400078e0077 */
[----:B------:R-:W1:Y:S01]  /*3cb0*/  MUFU.EX2 R79, R79 ;  /* 0x0000004f004f7308 */ /* 0x000e620000000800 */
[----:B--2---:R-:W-:-:S01]  /*3cc0*/  FADD.FTZ R67, R89, R90 ;  /* 0x0000005a59437221 */ /* 0x004fc20000010000 */
[----:B------:R-:W-:Y:S01]  /*3cd0*/  F2FP.SATFINITE.E4M3.F32.PACK_AB_MERGE_C R88, R89, R88, RZ ;  /* 0x000000585958723e */ /* 0x000fe200048070ff */
[--C-:B------:R-:W-:Y:S02]  /*3ce0*/  IMAD.MOV.U32 R89, RZ, RZ, R119.reuse ;  /* 0x000000ffff597224 */ /* 0x100fe400078e0077 */
[--C-:B------:R-:W-:Y:S01]  /*3cf0*/  IMAD.MOV.U32 R66, RZ, RZ, R119.reuse ;  /* 0x000000ffff427224 */ /* 0x100fe200078e0077 */
[----:B------:R-:W-:Y:S01]  /*3d00*/  F2FP.SATFINITE.E4M3.F32.PACK_AB_MERGE_C R205, R75, R74, R88 ;  /* 0x0000004a4bcd723e */ /* 0x000fe20004807058 */
[----:B------:R-:W-:Y:S01]  /*3d10*/  IMAD.MOV.U32 R88, RZ, RZ, R119 ;  /* 0x000000ffff587224 */ /* 0x000fe200078e0077 */
[----:B------:R-:W2:Y:S01]  /*3d20*/  MUFU.EX2 R86, R86 ;  /* 0x0000005600567308 */ /* 0x000ea20000000800 */
[----:B0-----:R-:W-:-:S01]  /*3d30*/  FADD.FTZ R90, R78, R67 ;  /* 0x000000434e5a7221 */ /* 0x001fc20000010000 */
[----:B------:R-:W-:-:S02]  /*3d40*/  IMAD.MOV.U32 R75, RZ, RZ, R119 ;  /* 0x000000ffff4b7224 */ /* 0x000fc400078e0077 */
[--C-:B------:R-:W-:Y:S02]  /*3d50*/  IMAD.MOV.U32 R74, RZ, RZ, R119.reuse ;  /* 0x000000ffff4a7224 */ /* 0x100fe400078e0077 */
[----:B------:R-:W-:Y:S02]  /*3d60*/  IMAD.MOV.U32 R57, RZ, RZ, R119 ;  /* 0x000000ffff397224 */ /* 0x000fe400078e0077 */
[----:B------:R-:W0:Y:S01]  /*3d70*/  MUFU.EX2 R87, R87 ;  /* 0x0000005700577308 */ /* 0x000e220000000800 */
[----:B-1----:R-:W-:-:S01]  /*3d80*/  FADD.FTZ R67, R79, R90 ;  /* 0x0000005a4f437221 */ /* 0x002fc20000010000 */
[--C-:B------:R-:W-:Y:S02]  /*3d90*/  IMAD.MOV.U32 R33, RZ, RZ, R119.reuse ;  /* 0x000000ffff217224 */ /* 0x100fe400078e0077 */
[--C-:B------:R-:W-:Y:S02]  /*3da0*/  IMAD.MOV.U32 R32, RZ, RZ, R119.reuse ;  /* 0x000000ffff207224 */ /* 0x100fe400078e0077 */
[----:B------:R-:W-:-:S02]  /*3db0*/  IMAD.MOV.U32 R29, RZ, RZ, R119 ;  /* 0x000000ffff1d7224 */ /* 0x000fc400078e0077 */
[----:B------:R-:W1:Y:S01]  /*3dc0*/  MUFU.EX2 R58, R58 ;  /* 0x0000003a003a7308 */ /* 0x000e620000000800 */
[----:B--2---:R-:W-:-:S01]  /*3dd0*/  FADD.FTZ R90, R86, R67 ;  /* 0x00000043565a7221 */ /* 0x004fc20000010000 */
[--C-:B------:R-:W-:Y:S02]  /*3de0*/  IMAD.MOV.U32 R67, RZ, RZ, R119.reuse ;  /* 0x000000ffff437224 */ /* 0x100fe400078e0077 */
[--C-:B------:R-:W-:Y:S02]  /*3df0*/  IMAD.MOV.U32 R28, RZ, RZ, R119.reuse ;  /* 0x000000ffff1c7224 */ /* 0x100fe400078e0077 */
[----:B------:R-:W-:Y:S02]  /*3e00*/  IMAD.MOV.U32 R25, RZ, RZ, R119 ;  /* 0x000000ffff197224 */ /* 0x000fe400078e0077 */
[----:B------:R-:W2:Y:S01]  /*3e10*/  MUFU.EX2 R59, R59 ;  /* 0x0000003b003b7308 */ /* 0x000ea20000000800 */
[----:B0-----:R-:W-:-:S01]  /*3e20*/  FADD.FTZ R9, R87, R90 ;  /* 0x0000005a57097221 */ /* 0x001fc20000010000 */
[----:B------:R-:W-:Y:S01]  /*3e30*/  F2FP.SATFINITE.E4M3.F32.PACK_AB_MERGE_C R86, R87, R86, RZ ;  /* 0x000000565756723e */ /* 0x000fe200048070ff */
[----:B------:R-:W-:-:S02]  /*3e40*/  IMAD.MOV.U32 R90, RZ, RZ, R119 ;  /* 0x000000ffff5a7224 */ /* 0x000fc400078e0077 */
[--C-:B------:R-:W-:Y:S01]  /*3e50*/  IMAD.MOV.U32 R87, RZ, RZ, R119.reuse ;  /* 0x000000ffff577224 */ /* 0x100fe200078e0077 */
[----:B------:R-:W-:Y:S01]  /*3e60*/  F2FP.SATFINITE.E4M3.F32.PACK_AB_MERGE_C R207, R79, R78, R86 ;  /* 0x0000004e4fcf723e */ /* 0x000fe20004807056 */
[----:B------:R-:W-:Y:S01]  /*3e70*/  IMAD.MOV.U32 R86, RZ, RZ, R119 ;  /* 0x000000ffff567224 */ /* 0x000fe200078e0077 */
[----:B------:R-:W0:Y:S01]  /*3e80*/  MUFU.EX2 R82, R82 ;  /* 0x0000005200527308 */ /* 0x000e220000000800 */
[----:B-1----:R-:W-:-:S01]  /*3e90*/  FADD.FTZ R10, R58, R9 ;  /* 0x000000093a0a7221 */ /* 0x002fc20000010000 */
[--C-:B------:R-:W-:Y:S02]  /*3ea0*/  IMAD.MOV.U32 R79, RZ, RZ, R119.reuse ;  /* 0x000000ffff4f7224 */ /* 0x100fe400078e0077 */
[--C-:B------:R-:W-:Y:S02]  /*3eb0*/  IMAD.MOV.U32 R78, RZ, RZ, R119.reuse ;  /* 0x000000ffff4e7224 */ /* 0x100fe400078e0077 */
[----:B------:R-:W-:Y:S02]  /*3ec0*/  IMAD.MOV.U32 R24, RZ, RZ, R119 ;  /* 0x000000ffff187224 */ /* 0x000fe400078e0077 */
[----:B------:R-:W1:Y:S01]  /*3ed0*/  MUFU.EX2 R83, R83 ;  /* 0x0000005300537308 */ /* 0x000e620000000800 */
[----:B--2---:R-:W-:-:S07]  /*3ee0*/  FADD.FTZ R9, R59, R10 ;  /* 0x0000000a3b097221 */ /* 0x004fce0000010000 */
[----:B------:R-:W2:Y:S01]  /*3ef0*/  MUFU.EX2 R62, R62 ;  /* 0x0000003e003e7308 */ /* 0x000ea20000000800 */
[----:B0-----:R-:W-:-:S07]  /*3f00*/  FADD.FTZ R10, R82, R9 ;  /* 0x00000009520a7221 */ /* 0x001fce0000010000 */
[----:B------:R-:W0:Y:S01]  /*3f10*/  MUFU.EX2 R63, R63 ;  /* 0x0000003f003f7308 */ /* 0x000e220000000800 */
[----:B-1----:R-:W-:-:S01]  /*3f20*/  FADD.FTZ R3, R83, R10 ;  /* 0x0000000a53037221 */ /* 0x002fc20000010000 */
[----:B------:R-:W-:Y:S01]  /*3f30*/  F2FP.SATFINITE.E4M3.F32.PACK_AB_MERGE_C R82, R83, R82, RZ ;  /* 0x000000525352723e */ /* 0x000fe200048070ff */
[----:B------:R-:W-:-:S03]  /*3f40*/  IMAD.MOV.U32 R83, RZ, RZ, R119 ;  /* 0x000000ffff537224 */ /* 0x000fc600078e0077 */
[----:B------:R-:W-:Y:S01]  /*3f50*/  F2FP.SATFINITE.E4M3.F32.PACK_AB_MERGE_C R209, R59, R58, R82 ;  /* 0x0000003a3bd1723e */ /* 0x000fe20004807052 */
[----:B------:R-:W-:Y:S01]  /*3f60*/  IMAD.MOV.U32 R82, RZ, RZ, R119 ;  /* 0x000000ffff527224 */ /* 0x000fe200078e0077 */
[----:B------:R-:W1:Y:S01]  /*3f70*/  MUFU.EX2 R70, R70 ;  /* 0x0000004600467308 */ /* 0x000e620000000800 */
[----:B--2---:R-:W-:-:S01]  /*3f80*/  FADD.FTZ R10, R62, R3 ;  /* 0x000000033e0a7221 */ /* 0x004fc20000010000 */
[----:B------:R-:W-:Y:S01]  /*3f90*/  FADD.FTZ R3, R53, R6 ;  /* 0x0000000635037221 */ /* 0x000fe20000010000 */
[--C-:B------:R-:W-:Y:S02]  /*3fa0*/  IMAD.MOV.U32 R59, RZ, RZ, R119.reuse ;  /* 0x000000ffff3b7224 */ /* 0x100fe400078e0077 */
[----:B------:R-:W-:Y:S02]  /*3fb0*/  IMAD.MOV.U32 R58, RZ, RZ, R119 ;  /* 0x000000ffff3a7224 */ /* 0x000fe400078e0077 */
[----:B------:R-:W-:-:S01]  /*3fc0*/  FADD.FTZ R6, R40, R3 ;  /* 0x0000000328067221 */ /* 0x000fc20000010000 */
[----:B------:R-:W-:Y:S01]  /*3fd0*/  F2FP.SATFINITE.E4M3.F32.PACK_AB_MERGE_C R40, R31, R40, RZ ;  /* 0x000000281f28723e */ /* 0x000fe200048070ff */
[----:B------:R-:W2:Y:S01]  /*3fe0*/  MUFU.EX2 R71, R71 ;  /* 0x0000004700477308 */ /* 0x000ea20000000800 */
[----:B0-----:R-:W-:-:S01]  /*3ff0*/  FADD.FTZ R9, R63, R10 ;  /* 0x0000000a3f097221 */ /* 0x001fc20000010000 */
[----:B------:R-:W-:Y:S01]  /*4000*/  FADD.FTZ R31, R31, R6 ;  /* 0x000000061f1f7221 */ /* 0x000fe20000010000 */
[----:B------:R-:W-:Y:S01]  /*4010*/  F2FP.SATFINITE.E4M3.F32.PACK_AB_MERGE_C R210, R53, R36, R40 ;  /* 0x0000002435d2723e */ /* 0x000fe20004807028 */
[----:B------:R-:W-:-:S02]  /*4020*/  IMAD.MOV.U32 R53, RZ, RZ, R119 ;  /* 0x000000ffff357224 */ /* 0x000fc400078e0077 */
[----:B------:R-:W-:Y:S02]  /*4030*/  IMAD.MOV.U32 R40, RZ, RZ, R119 ;  /* 0x000000ffff287224 */ /* 0x000fe400078e0077 */
[----:B------:R-:W0:Y:S01]  /*4040*/  MUFU.EX2 R34, R34 ;  /* 0x0000002200227308 */ /* 0x000e220000000800 */
[----:B-1----:R-:W-:-:S01]  /*4050*/  FADD.FTZ R4, R70, R9 ;  /* 0x0000000946047221 */ /* 0x002fc20000010000 */
[----:B------:R-:W-:-:S06]  /*4060*/  IMAD.MOV.U32 R36, RZ, RZ, R119 ;  /* 0x000000ffff247224 */ /* 0x000fcc00078e0077 */
[----:B------:R-:W1:Y:S01]  /*4070*/  MUFU.EX2 R42, R42 ;  /* 0x0000002a002a7308 */ /* 0x000e620000000800 */
[C---:B--2---:R-:W-:Y:S01]  /*4080*/  F2FP.SATFINITE.E4M3.F32.PACK_AB_MERGE_C R70, R71.reuse, R70, RZ ;  /* 0x000000464746723e */ /* 0x044fe200048070ff */
[----:B------:R-:W-:-:S03]  /*4090*/  FADD.FTZ R71, R71, R4 ;  /* 0x0000000447477221 */ /* 0x000fc60000010000 */
[----:B------:R-:W-:Y:S01]  /*40a0*/  F2FP.SATFINITE.E4M3.F32.PACK_AB_MERGE_C R211, R63, R62, R70 ;  /* 0x0000003e3fd3723e */ /* 0x000fe20004807046 */
[----:B------:R-:W-:Y:S02]  /*40b0*/  IMAD.MOV.U32 R70, RZ, RZ, R119 ;  /* 0x000000ffff467224 */ /* 0x000fe400078e0077 */
[----:B------:R-:W2:Y:S01]  /*40c0*/  MUFU.EX2 R35, R35 ;  /* 0x0000002300237308 */ /* 0x000ea20000000800 */
[----:B0-----:R-:W-:-:S01]  /*40d0*/  FADD.FTZ R4, R34, R31 ;  /* 0x0000001f22047221 */ /* 0x001fc20000010000 */
[--C-:B------:R-:W-:Y:S02]  /*40e0*/  IMAD.MOV.U32 R63, RZ, RZ, R119.reuse ;  /* 0x000000ffff3f7224 */ /* 0x100fe400078e0077 */
[--C-:B------:R-:W-:Y:S02]  /*40f0*/  IMAD.MOV.U32 R62, RZ, RZ, R119.reuse ;  /* 0x000000ffff3e7224 */ /* 0x100fe400078e0077 */
[----:B------:R-:W-:Y:S02]  /*4100*/  IMAD.MOV.U32 R31, RZ, RZ, R119 ;  /* 0x000000ffff1f7224 */ /* 0x000fe400078e0077 */
[----:B------:R-:W0:Y:S01]  /*4110*/  MUFU.EX2 R43, R43 ;  /* 0x0000002b002b7308 */ /* 0x000e220000000800 */
[----:B-1----:R-:W-:-:S01]  /*4120*/  FADD.FTZ R6, R42, R71 ;  /* 0x000000472a067221 */ /* 0x002fc20000010000 */
[----:B------:R-:W-:-:S06]  /*4130*/  IMAD.MOV.U32 R71, RZ, RZ, R119 ;  /* 0x000000ffff477224 */ /* 0x000fcc00078e0077 */
[----:B------:R-:W1:Y:S01]  /*4140*/  MUFU.EX2 R38, R38 ;  /* 0x0000002600267308 */ /* 0x000e620000000800 */
[----:B--2---:R-:W-:-:S07]  /*4150*/  FADD.FTZ R7, R35, R4 ;  /* 0x0000000423077221 */ /* 0x004fce0000010000 */
[----:B------:R-:W2:Y:S01]  /*4160*/  MUFU.EX2 R46, R46 ;  /* 0x0000002e002e7308 */ /* 0x000ea20000000800 */
[----:B0-----:R-:W-:-:S07]  /*4170*/  FADD.FTZ R9, R43, R6 ;  /* 0x000000062b097221 */ /* 0x001fce0000010000 */
[----:B------:R-:W0:Y:S01]  /*4180*/  MUFU.EX2 R41, R41 ;  /* 0x0000002900297308 */ /* 0x000e220000000800 */
[----:B-1----:R-:W-:-:S07]  /*4190*/  FADD.FTZ R4, R38, R7 ;  /* 0x0000000726047221 */ /* 0x002fce0000010000 */
[----:B------:R-:W1:Y:S01]  /*41a0*/  MUFU.EX2 R47, R47 ;  /* 0x0000002f002f7308 */ /* 0x000e620000000800 */
[----:B--2---:R-:W-:-:S07]  /*41b0*/  FADD.FTZ R6, R46, R9 ;  /* 0x000000092e067221 */ /* 0x004fce0000010000 */
[----:B------:R-:W2:Y:S01]  /*41c0*/  MUFU.EX2 R39, R39 ;  /* 0x0000002700277308 */ /* 0x000ea20000000800 */
[----:B0-----:R-:W-:-:S01]  /*41d0*/  FADD.FTZ R4, R41, R4 ;  /* 0x0000000429047221 */ /* 0x001fc20000010000 */
[----:B------:R-:W-:Y:S01]  /*41e0*/  F2FP.SATFINITE.E4M3.F32.PACK_AB_MERGE_C R38, R41, R38, RZ ;  /* 0x000000262926723e */ /* 0x000fe200048070ff */
[----:B------:R-:W-:-:S03]  /*41f0*/  IMAD.MOV.U32 R41, RZ, RZ, R119 ;  /* 0x000000ffff297224 */ /* 0x000fc600078e0077 */
[----:B------:R-:W-:Y:S01]  /*4200*/  F2FP.SATFINITE.E4M3.F32.PACK_AB_MERGE_C R212, R35, R34, R38 ;  /* 0x0000002223d4723e */ /* 0x000fe20004807026 */
[--C-:B------:R-:W-:Y:S01]  /*4210*/  IMAD.MOV.U32 R38, RZ, RZ, R119.reuse ;  /* 0x000000ffff267224 */ /* 0x100fe200078e0077 */
[----:B------:R-:W0:Y:S01]  /*4220*/  MUFU.EX2 R50, R50 ;  /* 0x0000003200327308 */ /* 0x000e220000000800 */
[C---:B-1----:R-:W-:Y:S01]  /*4230*/  F2FP.SATFINITE.E4M3.F32.PACK_AB_MERGE_C R46, R47.reuse, R46, RZ ;  /* 0x0000002e2f2e723e */ /* 0x042fe200048070ff */
[----:B------:R-:W-:Y:S01]  /*4240*/  FADD.FTZ R47, R47, R6 ;  /* 0x000000062f2f7221 */ /* 0x000fe20000010000 */
[--C-:B------:R-:W-:Y:S02]  /*4250*/  IMAD.MOV.U32 R35, RZ, RZ, R119.reuse ;  /* 0x000000ffff237224 */ /* 0x100fe400078e0077 */
[----:B------:R-:W-:Y:S01]  /*4260*/  F2FP.SATFINITE.E4M3.F32.PACK_AB_MERGE_C R213, R43, R42, R46 ;  /* 0x0000002a2bd5723e */ /* 0x000fe2000480702e */
[----:B------:R-:W-:Y:S02]  /*4270*/  IMAD.MOV.U32 R46, RZ, RZ, R119 ;  /* 0x000000ffff2e7224 */ /* 0x000fe400078e0077 */
[----:B------:R-:W1:Y:S01]  /*4280*/  MUFU.EX2 R44, R44 ;  /* 0x0000002c002c7308 */ /* 0x000e620000000800 */
[----:B--2---:R-:W-:-:S01]  /*4290*/  FADD.FTZ R7, R39, R4 ;  /* 0x0000000427077221 */ /* 0x004fc20000010000 */
[----:B------:R-:W-:-:S02]  /*42a0*/  IMAD.MOV.U32 R43, RZ, RZ, R119 ;  /* 0x000000ffff2b7224 */ /* 0x000fc400078e0077 */
[--C-:B------:R-:W-:Y:S02]  /*42b0*/  IMAD.MOV.U32 R42, RZ, RZ, R119.reuse ;  /* 0x000000ffff2a7224 */ /* 0x100fe400078e0077 */
[----:B------:R-:W-:Y:S02]  /*42c0*/  IMAD.MOV.U32 R34, RZ, RZ, R119 ;  /* 0x000000ffff227224 */ /* 0x000fe400078e0077 */
[----:B------:R-:W2:Y:S01]  /*42d0*/  MUFU.EX2 R51, R51 ;  /* 0x0000003300337308 */ /* 0x000ea20000000800 */
[----:B0-----:R-:W-:-:S01]  /*42e0*/  FADD.FTZ R4, R50, R47 ;  /* 0x0000002f32047221 */ /* 0x001fc20000010000 */
[----:B------:R-:W-:-:S06]  /*42f0*/  IMAD.MOV.U32 R47, RZ, RZ, R119 ;  /* 0x000000ffff2f7224 */ /* 0x000fcc00078e0077 */
[----:B------:R-:W-:Y:S01]  /*4300*/  MUFU.EX2 R45, R45 ;  /* 0x0000002d002d7308 */ /* 0x000fe20000000800 */
[----:B-1----:R-:W-:-:S07]  /*4310*/  FADD.FTZ R6, R44, R7 ;  /* 0x000000072c067221 */ /* 0x002fce0000010000 */
[----:B------:R-:W0:Y:S01]  /*4320*/  MUFU.EX2 R48, R48 ;  /* 0x0000003000307308 */ /* 0x000e220000000800 */
[----:B--2---:R-:W-:-:S07]  /*4330*/  FADD.FTZ R7, R51, R4 ;  /* 0x0000000433077221 */ /* 0x004fce0000010000 */
[----:B------:R-:W1:Y:S08]  /*4340*/  MUFU.EX2 R54, R54 ;  /* 0x0000003600367308 */ /* 0x000e700000000800 */
[----:B------:R-:W2:Y:S01]  /*4350*/  MUFU.EX2 R55, R55 ;  /* 0x0000003700377308 */ /* 0x000ea20000000800 */
[----:B0-----:R-:W-:Y:S01]  /*4360*/  F2FP.SATFINITE.E4M3.F32.PACK_AB_MERGE_C R8, R48, R45, RZ ;  /* 0x0000002d3008723e */ /* 0x001fe200048070ff */
[----:B------:R-:W-:-:S03]  /*4370*/  FADD.FTZ R45, R45, R6 ;  /* 0x000000062d2d7221 */ /* 0x000fc60000010000 */
[----:B------:R-:W-:Y:S01]  /*4380*/  F2FP.SATFINITE.E4M3.F32.PACK_AB_MERGE_C R214, R44, R39, R8 ;  /* 0x000000272cd6723e */ /* 0x000fe20004807008 */
[----:B------:R-:W-:-:S01]  /*4390*/  FADD.FTZ R48, R48, R45 ;  /* 0x0000002d30307221 */ /* 0x000fc20000010000 */
[----:B------:R-:W-:Y:S01]  /*43a0*/  IMAD.MOV.U32 R45, RZ, RZ, R119 ;  /* 0x000000ffff2d7224 */ /* 0x000fe200078e0077 */
[----:B------:R-:W0:Y:S01]  /*43b0*/  MUFU.EX2 R49, R49 ;  /* 0x0000003100317308 */ /* 0x000e220000000800 */
[----:B-1----:R-:W-:-:S01]  /*43c0*/  FADD.FTZ R4, R54, R7 ;  /* 0x0000000736047221 */ /* 0x002fc20000010000 */
[--C-:B------:R-:W-:Y:S02]  /*43d0*/  IMAD.MOV.U32 R44, RZ, RZ, R119.reuse ;  /* 0x000000ffff2c7224 */ /* 0x100fe400078e0077 */
[----:B------:R-:W-:-:S04]  /*43e0*/  IMAD.MOV.U32 R39, RZ, RZ, R119 ;  /* 0x000000ffff277224 */ /* 0x000fc800078e0077 */
        /* <DEDUP_REMOVED lines=13> */
[----:B------:R-:W-:Y:S01]  /*44c0*/  MUFU.EX2 R64, R64 ;  /* 0x0000004000407308 */ /* 0x000fe20000000800 */
[----:B--2---:R-:W-:-:S07]  /*44d0*/  FADD.FTZ R7, R52, R7 ;  /* 0x0000000734077221 */ /* 0x004fce0000010000 */
[----:B------:R-:W1:Y:S01]  /*44e0*/  MUFU.EX2 R65, R65 ;  /* 0x0000004100417308 */ /* 0x000e620000000800 */
[----:B0-----:R-:W-:-:S07]  /*44f0*/  FADD.FTZ R9, R27, R4 ;  /* 0x000000041b097221 */ /* 0x001fce0000010000 */
[----:B------:R-:W0:Y:S08]  /*4500*/  MUFU.EX2 R30, R30 ;  /* 0x0000001e001e7308 */ /* 0x000e300000000800 */
[----:B------:R2:W3:Y:S01]  /*4510*/  MUFU.EX2 R3, R56 ;  /* 0x0000003800037308 */ /* 0x0004e20000000800 */
[----:B-1----:R-:W-:Y:S01]  /*4520*/  F2FP.SATFINITE.E4M3.F32.PACK_AB_MERGE_C R6, R65, R64, RZ ;  /* 0x000000404106723e */ /* 0x002fe200048070ff */
[----:B------:R-:W-:-:S03]  /*4530*/  FADD.FTZ R64, R64, R7 ;  /* 0x0000000740407221 */ /* 0x000fc60000010000 */
[----:B------:R-:W-:Y:S01]  /*4540*/  F2FP.SATFINITE.E4M3.F32.PACK_AB_MERGE_C R216, R52, R49, R6 ;  /* 0x0000003134d8723e */ /* 0x000fe20004807006 */
[----:B------:R-:W-:-:S01]  /*4550*/  FADD.FTZ R65, R65, R64 ;  /* 0x0000004041417221 */ /* 0x000fc20000010000 */
[----:B------:R-:W-:Y:S01]  /*4560*/  IMAD.MOV.U32 R64, RZ, RZ, R119 ;  /* 0x000000ffff407224 */ /* 0x000fe200078e0077 */
[----:B------:R-:W-:Y:S01]  /*4570*/  MUFU.EX2 R72, R72 ;  /* 0x0000004800487308 */ /* 0x000fe20000000800 */
[----:B0-----:R-:W-:-:S01]  /*4580*/  FADD.FTZ R4, R30, R9 ;  /* 0x000000091e047221 */ /* 0x001fc20000010000 */
[--C-:B--2---:R-:W-:Y:S02]  /*4590*/  IMAD.MOV.U32 R56, RZ, RZ, R119.reuse ;  /* 0x000000ffff387224 */ /* 0x104fe400078e0077 */
[--C-:B------:R-:W-:Y:S02]  /*45a0*/  IMAD.MOV.U32 R52, RZ, RZ, R119.reuse ;  /* 0x000000ffff347224 */ /* 0x100fe400078e0077 */
[----:B------:R-:W-:Y:S02]  /*45b0*/  IMAD.MOV.U32 R49, RZ, RZ, R119 ;  /* 0x000000ffff317224 */ /* 0x000fe400078e0077 */
[----:B------:R-:W0:Y:S01]  /*45c0*/  MUFU.EX2 R37, R37 ;  /* 0x0000002500257308 */ /* 0x000e220000000800 */
[C---:B---3--:R-:W-:Y:S01]  /*45d0*/  F2FP.SATFINITE.E4M3.F32.PACK_AB_MERGE_C R30, R3.reuse, R30, RZ ;  /* 0x0000001e031e723e */ /* 0x048fe200048070ff */
[----:B------:R-:W-:-:S03]  /*45e0*/  FADD.FTZ R3, R3, R4 ;  /* 0x0000000403037221 */ /* 0x000fc60000010000 */
[----:B------:R-:W-:Y:S01]  /*45f0*/  F2FP.SATFINITE.E4M3.F32.PACK_AB_MERGE_C R217, R27, R26, R30 ;  /* 0x0000001a1bd9723e */ /* 0x000fe2000480701e */
[--C-:B------:R-:W-:Y:S02]  /*4600*/  IMAD.MOV.U32 R30, RZ, RZ, R119.reuse ;  /* 0x000000ffff1e7224 */ /* 0x100fe400078e0077 */
[----:B------:R-:W1:Y:S01]  /*4610*/  MUFU.EX2 R68, R68 ;  /* 0x0000004400447308 */ /* 0x000e620000000800 */
[--C-:B------:R-:W-:Y:S02]  /*4620*/  IMAD.MOV.U32 R27, RZ, RZ, R119.reuse ;  /* 0x000000ffff1b7224 */ /* 0x100fe400078e0077 */
[----:B------:R-:W-:-:S05]  /*4630*/  IMAD.MOV.U32 R26, RZ, RZ, R119 ;  /* 0x000000ffff1a7224 */ /* 0x000fca00078e0077 */
[----:B------:R-:W2:Y:S01]  /*4640*/  MUFU.EX2 R60, R60 ;  /* 0x0000003c003c7308 */ /* 0x000ea20000000800 */
[----:B0-----:R-:W-:-:S07]  /*4650*/  F2FP.SATFINITE.E4M3.F32.PACK_AB_MERGE_C R7, R37, R72, RZ ;  /* 0x000000482507723e */ /* 0x001fce00048070ff */
[----:B------:R-:W0:Y:S01]  /*4660*/  MUFU.EX2 R69, R69 ;  /* 0x0000004500457308 */ /* 0x000e220000000800 */
[----:B-1----:R-:W-:-:S01]  /*4670*/  FADD.FTZ R4, R68, R65 ;  /* 0x0000004144047221 */ /* 0x002fc20000010000 */
[----:B------:R-:W-:-:S06]  /*4680*/  IMAD.MOV.U32 R65, RZ, RZ, R119 ;  /* 0x000000ffff417224 */ /* 0x000fcc00078e0077 */
[----:B------:R-:W1:Y:S01]  /*4690*/  MUFU.EX2 R81, R81 ;  /* 0x0000005100517308 */ /* 0x000e620000000800 */
[----:B--2---:R-:W-:-:S07]  /*46a0*/  FADD.FTZ R6, R60, R3 ;  /* 0x000000033c067221 */ /* 0x004fce0000010000 */
[----:B------:R-:W2:Y:S01]  /*46b0*/  MUFU.EX2 R61, R61 ;  /* 0x0000003d003d7308 */ /* 0x000ea20000000800 */
[C---:B0-----:R-:W-:Y:S01]  /*46c0*/  F2FP.SATFINITE.E4M3.F32.PACK_AB_MERGE_C R218, R69.reuse, R68, R7 ;  /* 0x0000004445da723e */ /* 0x041fe20004807007 */
[----:B------:R-:W-:Y:S01]  /*46d0*/  FADD.FTZ R69, R69, R4 ;  /* 0x0000000445457221 */ /* 0x000fe20000010000 */
[----:B------:R-:W-:-:S03]  /*46e0*/  IMAD.MOV.U32 R68, RZ, RZ, R119 ;  /* 0x000000ffff447224 */ /* 0x000fc600078e0077 */
[----:B------:R-:W-:Y:S01]  /*46f0*/  FADD.FTZ R4, R72, R69 ;  /* 0x0000004548047221 */ /* 0x000fe20000010000 */
[----:B------:R-:W-:Y:S01]  /*4700*/  IMAD.MOV.U32 R72, RZ, RZ, R119 ;  /* 0x000000ffff487224 */ /* 0x000fe200078e0077 */
[----:B------:R-:W0:Y:S01]  /*4710*/  MUFU.EX2 R84, R84 ;  /* 0x0000005400547308 */ /* 0x000e220000000800 */
[----:B-1----:R-:W-:-:S01]  /*4720*/  FADD.FTZ R6, R81, R6 ;  /* 0x0000000651067221 */ /* 0x002fc20000010000 */
[----:B------:R-:W-:Y:S01]  /*4730*/  FADD.FTZ R4, R37, R4 ;  /* 0x0000000425047221 */ /* 0x000fe20000010000 */
[--C-:B------:R-:W-:Y:S02]  /*4740*/  IMAD.MOV.U32 R69, RZ, RZ, R119.reuse ;  /* 0x000000ffff457224 */ /* 0x100fe400078e0077 */
[----:B------:R-:W-:Y:S02]  /*4750*/  IMAD.MOV.U32 R37, RZ, RZ, R119 ;  /* 0x000000ffff257224 */ /* 0x000fe400078e0077 */
[----:B--2---:R-:W-:-:S01]  /*4760*/  FADD.FTZ R3, R61, R6 ;  /* 0x000000063d037221 */ /* 0x004fc20000010000 */
[----:B0-----:R-:W-:-:S03]  /*4770*/  F2FP.SATFINITE.E4M3.F32.PACK_AB_MERGE_C R7, R84, R61, RZ ;  /* 0x0000003d5407723e */ /* 0x001fc600048070ff */
[----:B------:R-:W-:Y:S01]  /*4780*/  FADD.FTZ R3, R84, R3 ;  /* 0x0000000354037221 */ /* 0x000fe20000010000 */
[----:B------:R-:W-:Y:S01]  /*4790*/  IMAD.MOV.U32 R84, RZ, RZ, R119 ;  /* 0x000000ffff547224 */ /* 0x000fe200078e0077 */
[----:B------:R-:W-:Y:S01]  /*47a0*/  F2FP.SATFINITE.E4M3.F32.PACK_AB_MERGE_C R219, R81, R60, R7 ;  /* 0x0000003c51db723e */ /* 0x000fe20004807007 */
[--C-:B------:R-:W-:Y:S02]  /*47b0*/  IMAD.MOV.U32 R81, RZ, RZ, R119.reuse ;  /* 0x000000ffff517224 */ /* 0x100fe400078e0077 */
[--C-:B------:R-:W-:Y:S02]  /*47c0*/  IMAD.MOV.U32 R61, RZ, RZ, R119.reuse ;  /* 0x000000ffff3d7224 */ /* 0x100fe400078e0077 */
[----:B------:R-:W-:Y:S01]  /*47d0*/  IMAD.MOV.U32 R60, RZ, RZ, R119 ;  /* 0x000000ffff3c7224 */ /* 0x000fe200078e0077 */
[----:B------:R-:W-:Y:S06]  /*47e0*/  @!P1 BRA `(.L_x_15) ;  /* 0x0000003000749947 */ /* 0x000fec0003800000 */
[----:B------:R-:W-:Y:S01]  /*47f0*/  IMAD.MOV.U32 R6, RZ, RZ, R5 ;  /* 0x000000ffff067224 */ /* 0x000fe200078e0005 */
[----:B------:R-:W-:Y:S01]  /*4800*/  CS2R R118, SRZ ;  /* 0x0000000000767805 */ /* 0x000fe2000001ff00 */
[----:B------:R-:W-:Y:S01]  /*4810*/  IMAD.MOV.U32 R7, RZ, RZ, R0 ;  /* 0x000000ffff077224 */ /* 0x000fe200078e0000 */
[----:B------:R-:W-:Y:S02]  /*4820*/  CS2R R116, SRZ ;  /* 0x0000000000747805 */ /* 0x000fe4000001ff00 */
[----:B------:R-:W-:Y:S02]  /*4830*/  CS2R R114, SRZ ;  /* 0x0000000000727805 */ /* 0x000fe4000001ff00 */
[----:B------:R-:W-:Y:S02]  /*4840*/  CS2R R112, SRZ ;  /* 0x0000000000707805 */ /* 0x000fe4000001ff00 */
[----:B------:R-:W-:Y:S02]  /*4850*/  CS2R R110, SRZ ;  /* 0x00000000006e7805 */ /* 0x000fe4000001ff00 */
[----:B------:R-:W-:-:S02]  /*4860*/  CS2R R108, SRZ ;  /* 0x00000000006c7805 */ /* 0x000fc4000001ff00 */
[----:B------:R-:W-:Y:S02]  /*4870*/  CS2R R106, SRZ ;  /* 0x00000000006a7805 */ /* 0x000fe4000001ff00 */
        /* <DEDUP_REMOVED lines=40> */
[----:B------:R-:W-:Y:S01]  /*4b00*/  CS2R R24, SRZ ;  /* 0x0000000000187805 */ /* 0x000fe2000001ff00 */
[----:B------:R-:W-:Y:S01]  /*4b10*/  UIADD3 UR50, UR50, -0x2, URZ ;  /* 0xfffffffe32327890 */ /* 0x000fe2000fffe03f */
[----:B------:R-:W-:Y:S01]  /*4b20*/  UMOV UR53, UR44 ;  /* 0x0000002c00357c82 */ /* 0x000fe20008000000 */
[----:B------:R-:W-:-:S10]  /*4b30*/  UMOV UR51, UR52 ;  /* 0x0000003400337c82 */ /* 0x000fd40008000000 */
.L_x_25:
[----:B------:R-:W-:Y:S01]  /*4b40*/  ISETP.NE.AND P2, PT, RZ, UR37, PT ;  /* 0x00000025ff007c0c */ /* 0x000fe2000bf45270 */
[----:B------:R-:W-:-:S04]  /*4b50*/  UISETP.NE.AND UP0, UPT, UR51, 0x1, UPT ;  /* 0x000000013300788c */ /* 0x000fc8000bf05270 */
[----:B------:R-:W-:-:S04]  /*4b60*/  USEL UR44, URZ, 0x1, UP0 ;  /* 0x000000013f2c7887 */ /* 0x000fc80008000000 */
[----:B------:R-:W-:-:S04]  /*4b70*/  ULOP3.LUT UR44, UR53, UR44, URZ, 0x3c, !UPT ;  /* 0x0000002c352c7292 */ /* 0x000fc8000f8e3c3f */
[----:B------:R-:W-:Y:S08]  /*4b80*/  @P2 BRA `(.L_x_16) ;  /* 0x0000000000382947 */ /* 0x000ff00003800000 */
[----:B------:R-:W-:Y:S05]  /*4b90*/  @!P0 BRA `(.L_x_17) ;  /* 0x0000000000048947 */ /* 0x000fea0003800000 */
[----:B------:R-:W-:Y:S01]  /*4ba0*/  BPT.TRAP 0x1 ;  /* 0x000000040000795c */ /* 0x000fe20000300000 */
.L_x_17:
[----:B------:R-:W-:Y:S01]  /*4bb0*/  UIADD3 UR6, UR51, 0x1, URZ ;  /* 0x0000000133067890 */ /* 0x000fe2000fffe03f */
[----:B------:R-:W-:-:S03]  /*4bc0*/  IMAD.U32 R0, RZ, RZ, UR44 ;  /* 0x0000002cff007e24 */ /* 0x000fc6000f8e00ff */
[----:B------:R-:W-:Y:S02]  /*4bd0*/  UISETP.NE.AND UP0, UPT, UR6, 0x2, UPT ;  /* 0x000000020600788c */ /* 0x000fe4000bf05270 */
[----:B------:R-:W-:Y:S02]  /*4be0*/  SHF.L.U32 R0, R0, 0x1f, RZ ;  /* 0x0000001f00007819 */ /* 0x000fe400000006ff */
[----:B------:R-:W-:-:S04]  /*4bf0*/  USEL UR6, UR6, URZ, UP0 ;  /* 0x0000003f06067287 */ /* 0x000fc80008000000 */
[----:B------:R-:W-:-:S09]  /*4c00*/  ULEA UR6, UR6, UR39, 0x3 ;  /* 0x0000002706067291 */ /* 0x000fd2000f8e183f */
[----:B------:R0:W1:Y:S01]  /*4c10*/  SYNCS.PHASECHK.TRANS64.TRYWAIT P1, [UR6+0x33430], R0 ;  /* 0x03343000ff0075a7 */ /* 0x0000620008020146 */
[----:B------:R-:W-:Y:S05]  /*4c20*/  @!P0 BRA `(.L_x_18) ;  /* 0x0000000000048947 */ /* 0x000fea0003800000 */
[----:B------:R-:W-:Y:S01]  /*4c30*/  BPT.TRAP 0x1 ;  /* 0x000000040000795c */ /* 0x000fe20000300000 */
.L_x_18:
[----:B-1----:R-:W-:Y:S05]  /*4c40*/  @P1 BRA `(.L_x_16) ;  /* 0x0000000000081947 */ /* 0x002fea0003800000 */
[----:B------:R-:W1:Y:S02]  /*4c50*/  SYNCS.PHASECHK.TRANS64.TRYWAIT P1, [UR6+0x33430], R0 ;  /* 0x03343000ff0075a7 */ /* 0x000e640008020146 */
[----:B-1----:R-:W-:Y:S05]  /*4c60*/  @!P1 BRA `(.L_x_19) ;  /* 0x0000009800489947 */ /* 0x002fea0003800000 */
.L_x_16:
[----:B01----:R-:W-:Y:S01]  /*4c70*/  VIADD R0, R23, 0x8 ;  /* 0x0000000817007836 */ /* 0x003fe20000000000 */
[----:B------:R-:W-:Y:S01]  /*4c80*/  UIADD3 UR52, UR51, 0x1, URZ ;  /* 0x0000000133347890 */ /* 0x000fe2000fffe03f */
[----:B------:R-:W-:Y:S01]  /*4c90*/  UMOV UR27, 0x80000020 ;  /* 0x80000020001b7882 */ /* 0x000fe20000000000 */
[----:B------:R-:W-:Y:S02]  /*4ca0*/  UMOV UR28, UR24 ;  /* 0x00000018001c7c82 */ /* 0x000fe40008000000 */
[----:B------:R0:W-:Y:S01]  /*4cb0*/  BAR.SYNC.DEFER_BLOCKING R0, 0x100 ;  /* 0x000400000000751d */ /* 0x0001e20000010000 */
[----:B------:R-:W-:-:S04]  /*4cc0*/  UISETP.NE.AND UP0, UPT, UR52, 0x2, UPT ;  /* 0x000000023400788c */ /* 0x000fc8000bf05270 */
[----:B------:R-:W-:Y:S01]  /*4cd0*/  USEL UR52, UR52, URZ, UP0 ;  /* 0x0000003f34347287 */ /* 0x000fe20008000000 */
[----:B------:R-:W-:Y:S01]  /*4ce0*/  UMOV UR29, UR25 ;  /* 0x00000019001d7c82 */ /* 0x000fe20008000000 */
[----:B------:R-:W-:Y:S02]  /*4cf0*/  UMOV UR31, 0x80000020 ;  /* 0x80000020001f7882 */ /* 0x000fe40000000000 */
[----:B------:R-:W-:Y:S01]  /*4d00*/  UIMAD UR54, UR52, 0x780, UR47 ;  /* 0x00000780343678a4 */ /* 0x000fe2000f8e022f */
[----:B------:R-:W-:Y:S01]  /*4d10*/  UMOV UR32, UR24 ;  /* 0x0000001800207c82 */ /* 0x000fe20008000000 */
[----:B------:R-:W-:Y:S02]  /*4d20*/  UMOV UR33, UR25 ;  /* 0x0000001900217c82 */ /* 0x000fe40008000000 */
[----:B------:R-:W-:Y:S02]  /*4d30*/  UIADD3 UR30, UR54, 0x80, URZ ;  /* 0x00000080361e7890 */ /* 0x000fe4000fffe03f */
[----:B------:R-:W-:-:S02]  /*4d40*/  UIADD3 UR34, UR54, 0x100, URZ ;  /* 0x0000010036227890 */ /* 0x000fc4000fffe03f */
[----:B------:R-:W-:Y:S01]  /*4d50*/  UMOV UR26, UR54 ;  /* 0x00000036001a7c82 */ /* 0x000fe20008000000 */
[----:B------:R-:W-:Y:S01]  /*4d60*/  UMOV UR35, 0x80000020 ;  /* 0x8000002000237882 */ /* 0x000fe20000000000 */
[----:B------:R-:W-:Y:S01]  /*4d70*/  UIADD3 UR6, UR54, 0x200, URZ ;  /* 0x0000020036067890 */ /* 0x000fe2000fffe03f */
[----:B------:R-:W-:Y:S01]  /*4d80*/  UMOV UR7, 0x80000020 ;  /* 0x8000002000077882 */ /* 0x000fe20000000000 */
[----:B------:R-:W-:Y:S01]  /*4d90*/  UIADD3 UR10, UR54, 0x202, URZ ;  /* 0x00000202360a7890 */ /* 0x000fe2000fffe03f */
[----:B------:R-:W-:Y:S01]  /*4da0*/  WARPGROUP.ARRIVE ;  /* 0x00000000000079c5 */ /* 0x000fe20000000000 */
[----:B------:R-:W-:Y:S01]  /*4db0*/  UMOV UR11, 0x80000020 ;  /* 0x80000020000b7882 */ /* 0x000fe20000000000 */
[----:B------:R-:W-:Y:S01]  /*4dc0*/  UIADD3 UR14, UR54, 0x282, URZ ;  /* 0x00000282360e7890 */ /* 0x000fe2000fffe03f */
[----:B------:R-:W-:Y:S01]  /*4dd0*/  UMOV UR15, 0x80000020 ;  /* 0x80000020000f7882 */ /* 0x000fe20000000000 */
[----:B------:R-:W-:Y:S02]  /*4de0*/  UIADD3 UR18, UR54, 0x500, URZ ;  /* 0x0000050036127890 */ /* 0x000fe4000fffe03f */
[----:B------:R-:W-:Y:S01]  /*4df0*/  QGMMA.64x32x32.F32.E4M3.E4M3 R184, gdesc[UR24], RZ, !UPT, gsb0 ;  /* 0x0060000018b879f3 */ /* 0x000fe2000c0008ff */
[----:B------:R-:W-:Y:S01]  /*4e00*/  UIADD3 UR26, UR54, 0x180, URZ ;  /* 0x00000180361a7890 */ /* 0x000fe2000fffe03f */
[----:B------:R-:W-:Y:S01]  /*4e10*/  UMOV UR27, 0x80000020 ;  /* 0x80000020001b7882 */ /* 0x000fe20000000000 */
[----:B------:R-:W-:Y:S01]  /*4e20*/  UMOV UR19, 0x80000020 ;  /* 0x8000002000137882 */ /* 0x000fe20000000000 */
[----:B------:R-:W-:Y:S01]  /*4e30*/  UIADD3 UR22, UR54, 0x502, URZ ;  /* 0x0000050236167890 */ /* 0x000fe2000fffe03f */
[----:B------:R-:W-:Y:S01]  /*4e40*/  UMOV UR23, 0x80000020 ;  /* 0x8000002000177882 */ /* 0x000fe20000000000 */
[----:B------:R-:W-:-:S02]  /*4e50*/  WARPGROUP.DEPBAR.LE gsb0, 0x0 ;  /* 0x00008000000079c5 */ /* 0x000fc40000010000 */
[----:B------:R-:W-:-:S06]  /*4e60*/  WARPGROUP.ARRIVE ;  /* 0x00000000000079c5 */ /* 0x000fcc0000000000 */
[----:B------:R-:W-:Y:S01]  /*4e70*/  QGMMA.64x32x32.F32.E4M3.E4M3 R168, gdesc[UR28], RZ, !UPT, gsb0 ;  /* 0x006000001ca879f3 */ /* 0x000fe2000c0008ff */
[----:B------:R-:W-:Y:S01]  /*4e80*/  UIADD3 UR30, UR54, 0x82, URZ ;  /* 0x00000082361e7890 */ /* 0x000fe2000fffe03f */
[----:B------:R-:W-:Y:S01]  /*4e90*/  UMOV UR28, UR4 ;  /* 0x00000004001c7c82 */ /* 0x000fe20008000000 */
[----:B------:R-:W-:Y:S01]  /*4ea0*/  UMOV UR29, UR5 ;  /* 0x00000005001d7c82 */ /* 0x000fe20008000000 */
[----:B------:R-:W-:Y:S01]  /*4eb0*/  UMOV UR31, 0x80000020 ;  /* 0x80000020001f7882 */ /* 0x000fe20000000000 */
[----:B------:R-:W-:Y:S02]  /*4ec0*/  WARPGROUP.DEPBAR.LE gsb0, 0x0 ;  /* 0x00008000000079c5 */ /* 0x000fe40000010000 */
        /* <DEDUP_REMOVED lines=9> */
[----:B------:R-:W-:Y:S01]  /*4f60*/  UMOV UR26, UR6 ;  /* 0x00000006001a7c82 */ /* 0x000fe20008000000 */
[----:B------:R-:W-:Y:S01]  /*4f70*/  UMOV UR27, 0x80000020 ;  /* 0x80000020001b7882 */ /* 0x000fe20000000000 */
[----:B------:R-:W-:Y:S01]  /*4f80*/  UIADD3 UR6, UR54, 0x2, URZ ;  /* 0x0000000236067890 */ /* 0x000fe2000fffe03f */
        /* <DEDUP_REMOVED lines=12> */
[----:B------:R-:W-:Y:S01]  /*5050*/  UMOV UR28, UR8 ;  /* 0x00000008001c7c82 */ /* 0x000fe20008000000 */
[----:B------:R-:W-:Y:S01]  /*5060*/  UMOV UR29, UR9 ;  /* 0x00000009001d7c82 */ /* 0x000fe20008000000 */
        /* <DEDUP_REMOVED lines=106> */
[----:B------:R-:W-:Y:S01]  /*5710*/  UIADD3 UR54, UR54, 0x702, URZ ;  /* 0x0000070236367890 */ /* 0x000fe2000fffe03f */
[----:B------:R-:W-:Y:S02]  /*5720*/  WARPGROUP.DEPBAR.LE gsb0, 0x0 ;  /* 0x00008000000079c5 */ /* 0x000fe40000010000 */
[----:B------:R-:W-:-:S06]  /*5730*/  WARPGROUP.ARRIVE ;  /* 0x00000000000079c5 */ /* 0x000fcc0000000000 */
[----:B------:R-:W-:Y:S03]  /*5740*/  QGMMA.64x32x32.F32.E4M3.E4M3 R168, gdesc[UR28], R168, gsb0 ;  /* 0x006000001ca879f3 */ /* 0x000fe600080008a8 */
[----:B------:R-:W-:Y:S02]  /*5750*/  WARPGROUP.DEPBAR.LE gsb0, 0x0 ;  /* 0x00008000000079c5 */ /* 0x000fe40000010000 */
[----:B------:R-:W-:-:S06]  /*5760*/  WARPGROUP.ARRIVE ;  /* 0x00000000000079c5 */ /* 0x000fcc0000000000 */
[----:B------:R-:W-:Y:S03]  /*5770*/  QGMMA.64x32x32.F32.E4M3.E4M3 R152, gdesc[UR32], R152, gsb0 ;  /* 0x00600000209879f3 */ /* 0x000fe60008000898 */
        /* <DEDUP_REMOVED lines=9> */
[----:B0-----:R-:W-:Y:S05]  /*5810*/  @P2 BRA `(.L_x_20) ;  /* 0x00000000002c2947 */ /* 0x001fea0003800000 */
[----:B------:R-:W-:Y:S05]  /*5820*/  @!P0 BRA `(.L_x_21) ;  /* 0x0000000000048947 */ /* 0x000fea0003800000 */
[----:B------:R-:W-:Y:S01]  /*5830*/  BPT.TRAP 0x1 ;  /* 0x000000040000795c */ /* 0x000fe20000300000 */
.L_x_21:
[----:B------:R-:W-:Y:S01]  /*5840*/  ULEA UR6, UR51, UR39, 0x3 ;  /* 0x0000002733067291 */ /* 0x000fe2000f8e183f */
[----:B------:R-:W-:-:S05]  /*5850*/  IMAD.U32 R0, RZ, RZ, UR53 ;  /* 0x00000035ff007e24 */ /* 0x000fca000f8e00ff */
[----:B------:R-:W-:-:S04]  /*5860*/  SHF.L.U32 R0, R0, 0x1f, RZ ;  /* 0x0000001f00007819 */ /* 0x000fc800000006ff */
[----:B------:R0:W1:Y:S01]  /*5870*/  SYNCS.PHASECHK.TRANS64.TRYWAIT P1, [UR6+0x33450], R0 ;  /* 0x03345000ff0075a7 */ /* 0x0000620008020146 */
[----:B------:R-:W-:Y:S05]  /*5880*/  @!P0 BRA `(.L_x_22) ;  /* 0x0000000000048947 */ /* 0x000fea0003800000 */
[----:B------:R-:W-:Y:S01]  /*5890*/  BPT.TRAP 0x1 ;  /* 0x000000040000795c */ /* 0x000fe20000300000 */
.L_x_22:
[----:B-1----:R-:W-:Y:S05]  /*58a0*/  @P1 BRA `(.L_x_20) ;  /* 0x0000000000081947 */ /* 0x002fea0003800000 */
[----:B------:R-:W1:Y:S02]  /*58b0*/  SYNCS.PHASECHK.TRANS64.TRYWAIT P1, [UR6+0x33450], R0 ;  /* 0x03345000ff0075a7 */ /* 0x000e640008020146 */
[----:B-1----:R-:W-:Y:S05]  /*58c0*/  @!P1 BRA `(.L_x_23) ;  /* 0x0000008c00489947 */ /* 0x002fea0003800000 */
.L_x_20:
[----:B------:R-:W-:Y:S01]  /*58d0*/  UIADD3 UR6, UR39, 0x200, URZ ;  /* 0x0000020027067890 */ /* 0x000fe2000fffe03f */
[----:B------:R-:W-:Y:S01]  /*58e0*/  WARPGROUP.ARRIVE ;  /* 0x00000000000079c5 */ /* 0x000fe20000000000 */
[----:B------:R-:W-:Y:S01]  /*58f0*/  UMOV UR7, 0xc0000010 ;  /* 0xc000001000077882 */ /* 0x000fe20000000000 */
[----:B01----:R-:W-:Y:S01]  /*5900*/  FMNMX.FTZ R0, R184, R7, !PT ;  /* 0x00000007b8007209 */ /* 0x003fe20007810000 */
[----:B------:R-:W-:Y:S01]  /*5910*/  USHF.R.U32.HI UR6, URZ, 0x4, UR6 ;  /* 0x000000043f067899 */ /* 0x000fe20008011606 */
[----:B------:R-:W-:Y:S02]  /*5920*/  FMNMX.FTZ R8, R186, R6, !PT ;  /* 0x00000006ba087209 */ /* 0x000fe40007810000 */
[----:B------:R-:W0:Y:S01]  /*5930*/  S2R R227, SR_TID.X ;  /* 0x0000000000e37919 */ /* 0x000e220000002100 */
[----:B------:R-:W-:Y:S01]  /*5940*/  FMNMX.FTZ R5, R185, R0, !PT ;  /* 0x00000000b9057209 */ /* 0x000fe20007810000 */
[----:B------:R-:W-:Y:S01]  /*5950*/  ULOP3.LUT UR6, UR6, 0x3fff, URZ, 0xc0, !UPT ;  /* 0x00003fff06067892 */ /* 0x000fe2000f8ec03f */
[----:B------:R-:W-:-:S02]  /*5960*/  FMNMX.FTZ R9, R187, R8, !PT ;  /* 0x00000008bb097209 */ /* 0x000fc40007810000 */
[----:B------:R-:W-:Y:S01]  /*5970*/  FMNMX.FTZ R0, R188, R5, !PT ;  /* 0x00000005bc007209 */ /* 0x000fe20007810000 */
[----:B------:R-:W-:Y:S01]  /*5980*/  ULOP3.LUT UR6, UR6, 0x10000, URZ, 0xfc, !UPT ;  /* 0x0001000006067892 */ /* 0x000fe2000f8efc3f */
[----:B------:R-:W-:Y:S02]  /*5990*/  FMNMX.FTZ R8, R190, R9, !PT ;  /* 0x00000009be087209 */ /* 0x000fe40007810000 */
[----:B------:R-:W-:Y:S01]  /*59a0*/  FMNMX.FTZ R5, R189, R0, !PT ;  /* 0x00000000bd057209 */ /* 0x000fe20007810000 */
[----:B------:R-:W-:Y:S01]  /*59b0*/  UIMAD UR10, UR51, 0x780, UR6 ;  /* 0x00000780330a78a4 */ /* 0x000fe2000f8e0206 */
[----:B------:R-:W-:Y:S02]  /*59c0*/  FMNMX.FTZ R9, R191, R8, !PT ;  /* 0x00000008bf097209 */ /* 0x000fe40007810000 */
[----:B------:R-:W-:Y:S02]  /*59d0*/  FMNMX.FTZ R0, R192, R5, !PT ;  /* 0x00000005c0007209 */ /* 0x000fe40007810000 */
[----:B------:R-:W-:-:S02]  /*59e0*/  FMNMX.FTZ R8, R194, R9, !PT ;  /* 0x00000009c2087209 */ /* 0x000fc40007810000 */
[----:B------:R-:W-:Y:S01]  /*59f0*/  UMOV UR6, UR10 ;  /* 0x0000000a00067c82 */ /* 0x000fe20008000000 */
[----:B------:R-:W-:Y:S01]  /*5a00*/  FMNMX.FTZ R5, R193, R0, !PT ;  /* 0x00000000c1057209 */ /* 0x000fe20007810000 */
[----:B------:R-:W-:Y:S01]  /*5a10*/  QGMMA.64x192x32.F32.E4M3.E4M3 R24, R200, gdesc[UR4], R24, gsb0 ;  /* 0x02e00004c8187df3 */ /* 0x000fe20008000818 */
[----:B------:R-:W-:Y:S01]  /*5a20*/  UIADD3 UR6, UR10, 0x180, URZ ;  /* 0x000001800a067890 */ /* 0x000fe2000fffe03f */
[----:B------:R-:W-:Y:S01]  /*5a30*/  FMNMX.FTZ R9, R195, R8, !PT ;  /* 0x00000008c3097209 */ /* 0x000fe20007810000 */
[----:B------:R-:W-:Y:S01]  /*5a40*/  UMOV UR7, 0xc0000010 ;  /* 0xc000001000077882 */ /* 0x000fe20000000000 */
[----:B------:R-:W-:Y:S02]  /*5a50*/  FMNMX.FTZ R0, R196, R5, !PT ;  /* 0x00000005c4007209 */ /* 0x000fe40007810000 */
[----:B------:R-:W-:Y:S02]  /*5a60*/  FMNMX.FTZ R8, R198, R9, !PT ;  /* 0x00000009c6087209 */ /* 0x000fe40007810000 */
[----:B------:R-:W-:-:S02]  /*5a70*/  FMNMX.FTZ R5, R197, R0, !PT ;  /* 0x00000000c5057209 */ /* 0x000fc40007810000 */
[----:B------:R-:W-:Y:S02]  /*5a80*/  FMNMX.FTZ R9, R199, R8, !PT ;  /* 0x00000008c7097209 */ /* 0x000fe40007810000 */
[----:B------:R-:W-:Y:S02]  /*5a90*/  FMNMX.FTZ R0, R168, R5, !PT ;  /* 0x00000005a8007209 */ /* 0x000fe40007810000 */
[----:B------:R-:W-:Y:S02]  /*5aa0*/  FMNMX.FTZ R8, R170, R9, !PT ;  /* 0x00000009aa087209 */ /* 0x000fe40007810000 */
        /* <DEDUP_REMOVED lines=62> */
[----:B0-----:R-:W-:Y:S01]  /*5e90*/  LOP3.LUT P1, RZ, R227, 0x7f, RZ, 0xc0, !PT ;  /* 0x0000007fe3ff7812 */ /* 0x001fe2000782c0ff */
[----:B------:R-:W0:Y:S04]  /*5ea0*/  SHFL.BFLY PT, R0, R9, 0x2, 0x1f ;  /* 0x0c401f0009007f89 */ /* 0x000e2800000e0000 */
[----:B------:R-:W1:Y:S01]  /*5eb0*/  SHFL.BFLY PT, R5, R8, 0x2, 0x1f ;  /* 0x0c401f0008057f89 */ /* 0x000e6200000e0000 */
[----:B0-----:R-:W-:Y:S01]  /*5ec0*/  FMNMX.FTZ R10, R9, R0, !PT ;  /* 0x00000000090a7209 */ /* 0x001fe20007810000 */
[----:B------:R-:W-:Y:S01]  /*5ed0*/  IMAD.U32 R9, RZ, RZ, UR40 ;  /* 0x00000028ff097e24 */ /* 0x000fe2000f8e00ff */
[----:B-1----:R-:W-:-:S03]  /*5ee0*/  FMNMX.FTZ R11, R8, R5, !PT ;  /* 0x00000005080b7209 */ /* 0x002fc60007810000 */
[----:B------:R-:W0:Y:S04]  /*5ef0*/  SHFL.BFLY PT, R5, R10, 0x1, 0x1f ;  /* 0x0c201f000a057f89 */ /* 0x000e2800000e0000 */
[----:B------:R-:W1:Y:S01]  /*5f00*/  SHFL.BFLY PT, R12, R11, 0x1, 0x1f ;  /* 0x0c201f000b0c7f89 */ /* 0x000e6200000e0000 */
[----:B0-----:R-:W-:Y:S02]  /*5f10*/  FMNMX.FTZ R0, R10, R5, !PT ;  /* 0x000000050a007209 */ /* 0x001fe40007810000 */
[----:B-1----:R-:W-:-:S03]  /*5f20*/  FMNMX.FTZ R5, R11, R12, !PT ;  /* 0x0000000c0b057209 */ /* 0x002fc60007810000 */
[C---:B------:R-:W-:Y:S01]  /*5f30*/  FFMA.FTZ R8, R0.reuse, R9, -8 ;  /* 0xc100000000087423 */ /* 0x040fe20000010009 */
[----:B------:R-:W-:-:S03]  /*5f40*/  FADD.FTZ R7, -R0, R7 ;  /* 0x0000000700077221 */ /* 0x000fc60000010100 */
[--C-:B------:R-:W-:Y:S01]  /*5f50*/  FFMA.FTZ R21, R168, UR40, -R8.reuse ;  /* 0x00000028a8157c23 */ /* 0x100fe20008010808 */
[----:B------:R-:W-:-:S01]  /*5f60*/  FFMA.FTZ R168, R169, UR40, -R8 ;  /* 0x00000028a9a87c23 */ /* 0x000fc20008010808 */
[----:B------:R-:W-:Y:S02]  /*5f70*/  WARPGROUP.DEPBAR.LE gsb0, 0x0 ;  /* 0x00008000000079c5 */ /* 0x000fe40000010000 */
[----:B------:R-:W-:Y:S01]  /*5f80*/  WARPGROUP.ARRIVE ;  /* 0x00000000000079c5 */ /* 0x000fe20000000000 */
[--C-:B------:R-:W-:Y:S01]  /*5f90*/  FFMA.FTZ R169, R172, UR40, -R8.reuse ;  /* 0x00000028aca97c23 */ /* 0x100fe20008010808 */
[----:B------:R-:W-:-:S01]  /*5fa0*/  FFMA.FTZ R10, R184, UR40, -R8 ;  /* 0x00000028b80a7c23 */ /* 0x000fc20008010808 */
[--C-:B------:R-:W-:Y:S01]  /*5fb0*/  FFMA.FTZ R172, R173, UR40, -R8.reuse ;  /* 0x00000028adac7c23 */ /* 0x100fe20008010808 */
[----:B------:R-:W-:-:S01]  /*5fc0*/  FFMA.FTZ R173, R176, UR40, -R8 ;  /* 0x00000028b0ad7c23 */ /* 0x000fc20008010808 */
[----:B------:R-:W-:Y:S01]  /*5fd0*/  IMAD.U32 R184, RZ, RZ, UR40 ;  /* 0x00000028ffb87e24 */ /* 0x000fe2000f8e00ff */
[----:B------:R-:W-:Y:S01]  /*5fe0*/  QGMMA.64x192x32.F32.E4M3.E4M3 R24, R204, gdesc[UR4], R24, gsb0 ;  /* 0x02e00004cc187df3 */ /* 0x000fe20008000818 */
[----:B------:R-:W-:Y:S01]  /*5ff0*/  UIADD3 UR6, UR10, 0x300, URZ ;  /* 0x000003000a067890 */ /* 0x000fe2000fffe03f */
[--C-:B------:R-:W-:Y:S01]  /*6000*/  FFMA.FTZ R176, R177, UR40, -R8.reuse ;  /* 0x00000028b1b07c23 */ /* 0x100fe20008010808 */
[----:B------:R-:W-:Y:S01]  /*6010*/  UMOV UR7, 0xc0000010 ;  /* 0xc000001000077882 */ /* 0x000fe20000000000 */
[--C-:B------:R-:W-:Y:S01]  /*6020*/  FFMA.FTZ R177, R180, UR40, -R8.reuse ;  /* 0x00000028b4b17c23 */ /* 0x100fe20008010808 */
[----:B------:R-:W-:-:S01]  /*6030*/  FFMA.FTZ R9, R185, UR40, -R8 ;  /* 0x00000028b9097c23 */ /* 0x000fc20008010808 */
        /* <DEDUP_REMOVED lines=30> */
[----:B------:R-:W-:Y:S01]  /*6220*/  FFMA.FTZ R133, R133, UR40, -R8 ;  /* 0x0000002885857c23 */ /* 0x000fe20008010808 */
[----:B------:R-:W-:-:S01]  /*6230*/  FADD.FTZ R6, -R5, R6 ;  /* 0x0000000605067221 */ /* 0x000fc20000010100 */
[----:B------:R-:W-:Y:S01]  /*6240*/  FFMA.FTZ R8, R5, R184, -8 ;  /* 0xc100000005087423 */ /* 0x000fe200000100b8 */
[----:B------:R-:W-:Y:S01]  /*6250*/  FMUL.FTZ R7, R7, UR40 ;  /* 0x0000002807077c20 */ /* 0x000fe20008410000 */
[----:B------:R-:W-:Y:S01]  /*6260*/  MUFU.EX2 R10, R10 ;  /* 0x0000000a000a7308 */ /* 0x000fe20000000800 */
[----:B------:R-:W-:Y:S01]  /*6270*/  FMUL.FTZ R6, R6, UR40 ;  /* 0x0000002806067c20 */ /* 0x000fe20008410000 */
[--C-:B------:R-:W-:Y:S01]  /*6280*/  FFMA.FTZ R181, R186, UR40, -R8.reuse ;  /* 0x00000028bab57c23 */ /* 0x100fe20008010808 */
[----:B------:R-:W-:-:S01]  /*6290*/  FFMA.FTZ R184, R187, UR40, -R8 ;  /* 0x00000028bbb87c23 */ /* 0x000fc20008010808 */
[--C-:B------:R-:W-:Y:S01]  /*62a0*/  FFMA.FTZ R185, R190, UR40, -R8.reuse ;  /* 0x00000028beb97c23 */ /* 0x100fe20008010808 */
[----:B------:R-:W-:-:S01]  /*62b0*/  FFMA.FTZ R186, R191, UR40, -R8 ;  /* 0x00000028bfba7c23 */ /* 0x000fc20008010808 */
[--C-:B------:R-:W-:Y:S01]  /*62c0*/  FFMA.FTZ R187, R194, UR40, -R8.reuse ;  /* 0x00000028c2bb7c23 */ /* 0x100fe20008010808 */
[----:B------:R-:W-:-:S01]  /*62d0*/  FFMA.FTZ R188, R195, UR40, -R8 ;  /* 0x00000028c3bc7c23 */ /* 0x000fc20008010808 */
[----:B------:R-:W0:Y:S01]  /*62e0*/  MUFU.EX2 R7, R7 ;  /* 0x0000000700077308 */ /* 0x000e220000000800 */
[----:B------:R-:W-:-:S01]  /*62f0*/  FFMA.FTZ R189, R198, UR40, -R8 ;  /* 0x00000028c6bd7c23 */ /* 0x000fc20008010808 */
        /* <DEDUP_REMOVED lines=12> */
[--C-:B------:R-:W-:Y:S01]  /*63c0*/  FFMA.FTZ R158, R158, UR40, -R8.reuse ;  /* 0x000000289e9e7c23 */ /* 0x100fe20008010808 */
[----:B------:R-:W-:-:S01]  /*63d0*/  FFMA.FTZ R159, R159, UR40, -R8 ;  /* 0x000000289f9f7c23 */ /* 0x000fc20008010808 */
[----:B------:R-:W1:Y:S01]  /*63e0*/  MUFU.EX2 R181, R181 ;  /* 0x000000b500b57308 */ /* 0x000e620000000800 */
[----:B0-----:R-:W-:-:S01]  /*63f0*/  FFMA.FTZ R4, R7, R4, R10 ;  /* 0x0000000407047223 */ /* 0x001fc2000001000a */
        /* <DEDUP_REMOVED lines=14> */
[----:B------:R-:W2:Y:S01]  /*64e0*/  MUFU.EX2 R184, R184 ;  /* 0x000000b800b87308 */ /* 0x000ea20000000800 */
[----:B-1----:R-:W-:-:S01]  /*64f0*/  FFMA.FTZ R3, R6, R3, R181 ;  /* 0x0000000306037223 */ /* 0x002fc200000100b5 */
[--C-:B------:R-:W-:Y:S01]  /*6500*/  FFMA.FTZ R123, R123, UR40, -R8.reuse ;  /* 0x000000287b7b7c23 */ /* 0x100fe20008010808 */
[----:B------:R-:W-:-:S01]  /*6510*/  FFMA.FTZ R126, R126, UR40, -R8 ;  /* 0x000000287e7e7c23 */ /* 0x000fc20008010808 */
[----:B------:R-:W-:Y:S01]  /*6520*/  FFMA.FTZ R127, R127, UR40, -R8 ;  /* 0x000000287f7f7c23 */ /* 0x000fe20008010808 */
[----:B------:R-:W-:-:S02]  /*6530*/  IMAD.U32 R194, RZ, RZ, UR52 ;  /* 0x00000034ffc27e24 */ /* 0x000fc4000f8e00ff */
[--C-:B------:R-:W-:Y:S01]  /*6540*/  FFMA.FTZ R130, R130, UR40, -R8.reuse ;  /* 0x0000002882827c23 */ /* 0x100fe20008010808 */
[----:B------:R-:W-:-:S01]  /*6550*/  FFMA.FTZ R131, R131, UR40, -R8 ;  /* 0x0000002883837c23 */ /* 0x000fc20008010808 */
[----:B------:R-:W1:Y:S01]  /*6560*/  MUFU.EX2 R11, R11 ;  /* 0x0000000b000b7308 */ /* 0x000e620000000800 */
[----:B0-----:R-:W-:-:S01]  /*6570*/  FADD.FTZ R4, R9, R4 ;  /* 0x0000000409047221 */ /* 0x001fc20000010000 */
[----:B------:R-:W-:Y:S01]  /*6580*/  @!P1 LEA R194, R194, UR39, 0x3 ;  /* 0x00000027c2c29c11 */ /* 0x000fe2000f8e18ff */
[----:B------:R-:W-:-:S01]  /*6590*/  FFMA.FTZ R134, R134, UR40, -R8 ;  /* 0x0000002886867c23 */ /* 0x000fc20008010808 */
[----:B------:R-:W-:-:S04]  /*65a0*/  FFMA.FTZ R8, R135, UR40, -R8 ;  /* 0x0000002887087c23 */ /* 0x000fc80008010808 */
[----:B------:R-:W0:Y:S01]  /*65b0*/  MUFU.EX2 R185, R185 ;  /* 0x000000b900b97308 */ /* 0x000e220000000800 */
[----:B--2---:R-:W-:-:S07]  /*65c0*/  FADD.FTZ R192, R184, R3 ;  /* 0x00000003b8c07221 */ /* 0x004fce0000010000 */
[----:B------:R-:W2:Y:S01]  /*65d0*/  MUFU.EX2 R12, R12 ;  /* 0x0000000c000c7308 */ /* 0x000ea20000000800 */
[----:B-1----:R-:W-:-:S07]  /*65e0*/  FADD.FTZ R3, R11, R4 ;  /* 0x000000040b037221 */ /* 0x002fce0000010000 */
[----:B------:R-:W1:Y:S01]  /*65f0*/  MUFU.EX2 R186, R186 ;  /* 0x000000ba00ba7308 */ /* 0x000e620000000800 */
[----:B0-----:R-:W-:-:S07]  /*6600*/  FADD.FTZ R191, R185, R192 ;  /* 0x000000c0b9bf7221 */ /* 0x001fce0000010000 */
        /* <DEDUP_REMOVED lines=21> */
[----:B-1----:R-:W-:-:S01]  /*6760*/  FADD.FTZ R3, R21, R4 ;  /* 0x0000000415037221 */ /* 0x002fc20000010000 */
[----:B------:R-:W-:Y:S02]  /*6770*/  WARPGROUP.DEPBAR.LE gsb0, 0x0 ;  /* 0x00008000000079c5 */ /* 0x000fe40000010000 */
[----:B------:R-:W-:-:S04]  /*6780*/  WARPGROUP.ARRIVE ;  /* 0x00000000000079c5 */ /* 0x000fc80000000000 */
[----:B------:R-:W1:Y:S01]  /*6790*/  MUFU.EX2 R171, R171 ;  /* 0x000000ab00ab7308 */ /* 0x000e620000000800 */
[----:B0-----:R-:W-:-:S01]  /*67a0*/  FADD.FTZ R4, R170, R191 ;  /* 0x000000bfaa047221 */ /* 0x001fc20000010000 */
[----:B------:R-:W-:Y:S01]  /*67b0*/  QGMMA.64x192x32.F32.E4M3.E4M3 R24, R208, gdesc[UR4], R24, gsb0 ;  /* 0x02e00004d0187df3 */ /* 0x000fe20008000818 */
[----:B------:R-:W-:Y:S01]  /*67c0*/  UIADD3 UR6, UR10, 0x480, URZ ;  /* 0x000004800a067890 */ /* 0x000fe2000fffe03f */
[----:B------:R-:W-:-:S04]  /*67d0*/  UMOV UR7, 0xc0000010 ;  /* 0xc000001000077882 */ /* 0x000fc80000000000 */
        /* <DEDUP_REMOVED lines=82> */
[----:B0-----:R-:W-:-:S01]  /*6d00*/  FADD.FTZ R4, R144, R3 ;  /* 0x0000000390047221 */ /* 0x001fc20000010000 */
[----:B------:R-:W-:-:S06]  /*6d10*/  IADD3 R3, -R23, 0xb, RZ ;  /* 0x0000000b17037810 */ /* 0x000fcc0007ffe1ff */
        /* <DEDUP_REMOVED lines=22> */
[----:B------:R-:W-:Y:S01]  /*6e80*/  MUFU.EX2 R125, R125 ;  /* 0x0000007d007d7308 */ /* 0x000fe20000000800 */
[----:B0-----:R-:W-:-:S07]  /*6e90*/  FADD.FTZ R4, R124, R191 ;  /* 0x000000bf7c047221 */ /* 0x001fce0000010000 */
[----:B------:R-:W0:Y:S01]  /*6ea0*/  MUFU.EX2 R127, R127 ;  /* 0x0000007f007f7308 */ /* 0x000e220000000800 */
[----:B--2---:R-:W-:-:S01]  /*6eb0*/  FADD.FTZ R192, R126, R193 ;  /* 0x000000c17ec07221 */ /* 0x004fc20000010000 */
[----:B------:R-:W-:Y:S02]  /*6ec0*/  WARPGROUP.DEPBAR.LE gsb0, 0x0 ;  /* 0x00008000000079c5 */ /* 0x000fe40000010000 */
[----:B------:R-:W-:-:S04]  /*6ed0*/  WARPGROUP.ARRIVE ;  /* 0x00000000000079c5 */ /* 0x000fc80000000000 */
[----:B------:R-:W-:Y:S02]  /*6ee0*/  MUFU.EX2 R128, R128 ;  /* 0x0000008000807308 */ /* 0x000fe40000000800 */
[----:B------:R-:W-:Y:S01]  /*6ef0*/  QGMMA.64x192x32.F32.E4M3.E4M3 R24, R216, gdesc[UR4], R24, gsb0 ;  /* 0x02e00004d8187df3 */ /* 0x000fe20008000818 */
[----:B0-----:R-:W-:-:S05]  /*6f00*/  FADD.FTZ R135, R127, R192 ;  /* 0x000000c07f877221 */ /* 0x001fca0000010000 */
[----:B------:R-:W0:Y:S08]  /*6f10*/  MUFU.EX2 R130, R130 ;  /* 0x0000008200827308 */ /* 0x000e300000000800 */
[----:B------:R-:W-:Y:S08]  /*6f20*/  MUFU.EX2 R129, R129 ;  /* 0x0000008100817308 */ /* 0x000ff00000000800 */
[----:B------:R-:W1:Y:S08]  /*6f30*/  MUFU.EX2 R131, R131 ;  /* 0x0000008300837308 */ /* 0x000e700000000800 */
[----:B------:R-:W-:Y:S08]  /*6f40*/  MUFU.EX2 R132, R132 ;  /* 0x0000008400847308 */ /* 0x000ff00000000800 */
[----:B------:R0:W2:Y:S08]  /*6f50*/  MUFU.EX2 R195, R134 ;  /* 0x0000008600c37308 */ /* 0x0000b00000000800 */
[----:B------:R-:W-:Y:S01]  /*6f60*/  MUFU.EX2 R133, R133 ;  /* 0x0000008500857308 */ /* 0x000fe20000000800 */
[----:B0-----:R-:W-:-:S04]  /*6f70*/  FADD.FTZ R134, R130, R135 ;  /* 0x0000008782867221 */ /* 0x001fc80000010000 */
[----:B-1----:R-:W-:-:S03]  /*6f80*/  FADD.FTZ R134, R131, R134 ;  /* 0x0000008683867221 */ /* 0x002fc60000010000 */
[----:B------:R-:W0:Y:S01]  /*6f90*/  MUFU.EX2 R8, R8 ;  /* 0x0000000800087308 */ /* 0x000e220000000800 */
[----:B--2---:R-:W-:-:S01]  /*6fa0*/  FADD.FTZ R134, R195, R134 ;  /* 0x00000086c3867221 */ /* 0x004fc20000010000 */
[----:B------:R-:W-:Y:S02]  /*6fb0*/  WARPGROUP.DEPBAR.LE gsb0, 0x0 ;  /* 0x00008000000079c5 */ /* 0x000fe40000010000 */
[----:B------:R1:W-:Y:S06]  /*6fc0*/  BAR.ARV R3, 0x100 ;  /* 0x000400030000751d */ /* 0x0003ec0000002000 */
[----:B-1----:R-:W-:-:S05]  /*6fd0*/  @!P1 VIADD R3, R194, 0x33440 ;  /* 0x00033440c2039836 */ /* 0x002fca0000000000 */
[----:B------:R-:W-:-:S04]  /*6fe0*/  @!P1 PRMT R3, RZ, 0x654, R3 ;  /* 0x00000654ff039816 */ /* 0x000fc80000000003 */
[----:B------:R1:W-:Y:S02]  /*6ff0*/  @!P1 SYNCS.ARRIVE.TRANS64.RED.A1T0 RZ, [R3+URZ], RZ ;  /* 0x000000ff03ff99a7 */ /* 0x0003e4000810043f */
[----:B-1----:R-:W-:-:S04]  /*7000*/  FADD.FTZ R3, R125, R4 ;  /* 0x000000047d037221 */ /* 0x002fc80000010000 */
[----:B------:R-:W-:-:S04]  /*7010*/  FADD.FTZ R4, R128, R3 ;  /* 0x0000000380047221 */ /* 0x000fc80000010000 */
[----:B------:R-:W-:-:S04]  /*7020*/  FADD.FTZ R3, R129, R4 ;  /* 0x0000000481037221 */ /* 0x000fc80000010000 */
[----:B------:R-:W-:Y:S01]  /*7030*/  FADD.FTZ R4, R132, R3 ;  /* 0x0000000384047221 */ /* 0x000fe20000010000 */
[----:B0-----:R-:W-:-:S03]  /*7040*/  FADD.FTZ R3, R8, R134 ;  /* 0x0000008608037221 */ /* 0x001fc60000010000 */
[----:B------:R-:W-:Y:S01]  /*7050*/  FADD.FTZ R4, R133, R4 ;  /* 0x0000000485047221 */ /* 0x000fe20000010000 */
[----:B------:R-:W-:Y:S06]  /*7060*/  @!P0 BRA `(.L_x_24) ;  /* 0x0000000000048947 */ /* 0x000fec0003800000 */
[----:B------:R-:W-:Y:S01]  /*7070*/  BPT.TRAP 0x1 ;  /* 0x000000040000795c */ /* 0x000fe20000300000 */
.L_x_24:
[----:B------:R-:W-:Y:S01]  /*7080*/  ULEA UR6, UR51, UR39, 0x3 ;  /* 0x0000002733067291 */ /* 0x000fe2000f8e183f */
[----:B------:R-:W-:Y:S01]  /*7090*/  ISETP.LT.AND P1, PT, RZ, UR50, PT ;  /* 0x00000032ff007c0c */ /* 0x000fe2000bf21270 */
[----:B------:R-:W-:Y:S01]  /*70a0*/  UIADD3 UR7, UR50, -0x1, URZ ;  /* 0xffffffff32077890 */ /* 0x000fe2000fffe03f */
[----:B------:R-:W-:Y:S01]  /*70b0*/  F2FP.SATFINITE.E4M3.F32.PACK_AB_MERGE_C R11, R12, R11, RZ ;  /* 0x0000000b0c0b723e */ /* 0x000fe200048070ff */
[----:B------:R-:W-:Y:S01]  /*70c0*/  UIADD3 UR6, UR6, 0x33460, URZ ;  /* 0x0003346006067890 */ /* 0x000fe2000fffe03f */
[----:B------:R-:W-:Y:S01]  /*70d0*/  F2FP.SATFINITE.E4M3.F32.PACK_AB_MERGE_C R185, R186, R185, RZ ;  /* 0x000000b9bab9723e */ /* 0x000fe200048070ff */
[----:B------:R-:W-:Y:S01]  /*70e0*/  UMOV UR53, UR44 ;  /* 0x0000002c00357c82 */ /* 0x000fe20008000000 */
[----:B------:R-:W-:Y:S01]  /*70f0*/  F2FP.SATFINITE.E4M3.F32.PACK_AB_MERGE_C R15, R20, R15, RZ ;  /* 0x0000000f140f723e */ /* 0x000fe200048070ff */
[----:B------:R-:W-:Y:S01]  /*7100*/  UPRMT UR6, UR36, 0x654, UR6 ;  /* 0x0000065424067896 */ /* 0x000fe20008000006 */
[----:B------:R-:W-:Y:S01]  /*7110*/  F2FP.SATFINITE.E4M3.F32.PACK_AB_MERGE_C R189, R190, R189, RZ ;  /* 0x000000bdbebd723e */ /* 0x000fe200048070ff */
[----:B------:R-:W-:Y:S01]  /*7120*/  UMOV UR50, UR7 ;  /* 0x0000000700327c82 */ /* 0x000fe20008000000 */
[----:B------:R-:W-:Y:S01]  /*7130*/  F2FP.SATFINITE.E4M3.F32.PACK_AB_MERGE_C R169, R172, R169, RZ ;  /* 0x000000a9aca9723e */ /* 0x000fe200048070ff */
[----:B------:R-:W-:Y:S01]  /*7140*/  UMOV UR51, UR52 ;  /* 0x0000003400337c82 */ /* 0x000fe20008000000 */
[----:B------:R-:W-:Y:S01]  /*7150*/  F2FP.SATFINITE.E4M3.F32.PACK_AB_MERGE_C R174, R175, R174, RZ ;  /* 0x000000aeafae723e */ /* 0x000fe200048070ff */
[----:B------:R-:W-:Y:S01]  /*7160*/  FMUL.FTZ R24, R24, R7 ;  /* 0x0000000718187220 */ /* 0x000fe20000410000 */
[----:B------:R-:W-:Y:S01]  /*7170*/  F2FP.SATFINITE.E4M3.F32.PACK_AB_MERGE_C R177, R180, R177, RZ ;  /* 0x000000b1b4b1723e */ /* 0x000fe200048070ff */
[-C--:B------:R-:W-:Y:S01]  /*7180*/  FMUL.FTZ R25, R25, R7.reuse ;  /* 0x0000000719197220 */ /* 0x080fe20000410000 */
[----:B------:R-:W-:Y:S01]  /*7190*/  F2FP.SATFINITE.E4M3.F32.PACK_AB_MERGE_C R182, R183, R182, RZ ;  /* 0x000000b6b7b6723e */ /* 0x000fe200048070ff */
[----:B------:R-:W-:Y:S01]  /*71a0*/  SYNCS.ARRIVE.TRANS64.RED.A1T0 RZ, [UR6], RZ ;  /* 0x000000ffffff79a7 */ /* 0x000fe20008100406 */
[----:B------:R-:W-:Y:S01]  /*71b0*/  F2FP.SATFINITE.E4M3.F32.PACK_AB_MERGE_C R156, R157, R156, RZ ;  /* 0x0000009c9d9c723e */ /* 0x000fe200048070ff */
[-C--:B------:R-:W-:Y:S01]  /*71c0*/  FMUL.FTZ R28, R28, R7.reuse ;  /* 0x000000071c1c7220 */ /* 0x080fe20000410000 */
        /* <DEDUP_REMOVED lines=19> */
[----:B------:R-:W-:Y:S01]  /*7300*/  FMUL.FTZ R48, R48, R7 ;  /* 0x0000000730307220 */ /* 0x000fe20000410000 */
[----:B------:R-:W-:Y:S01]  /*7310*/  F2FP.SATFINITE.E4M3.F32.PACK_AB_MERGE_C R8, R8, R195, RZ ;  /* 0x000000c30808723e */ /* 0x000fe200048070ff */
[-C--:B------:R-:W-:Y:S01]  /*7320*/  FMUL.FTZ R49, R49, R7.reuse ;  /* 0x0000000731317220 */ /* 0x080fe20000410000 */
        /* <DEDUP_REMOVED lines=33> */
[----:B------:R-:W-:Y:S01]  /*7540*/  FMUL.FTZ R117, R117, R7 ;  /* 0x0000000775757220 */ /* 0x000fe20000410000 */
        /* <DEDUP_REMOVED lines=48> */
[----:B------:R-:W-:Y:S01]  /*7850*/  F2FP.SATFINITE.E4M3.F32.PACK_AB_MERGE_C R200, R9, R10, R11 ;  /* 0x0000000a09c8723e */ /* 0x000fe2000480700b */
[----:B------:R-:W-:Y:S01]  /*7860*/  IMAD.MOV.U32 R6, RZ, RZ, R5 ;  /* 0x000000ffff067224 */ /* 0x000fe200078e0005 */
[----:B------:R-:W-:Y:S01]  /*7870*/  F2FP.SATFINITE.E4M3.F32.PACK_AB_MERGE_C R201, R184, R181, R185 ;  /* 0x000000b5b8c9723e */ /* 0x000fe200048070b9 */
[----:B------:R-:W-:Y:S01]  /*7880*/  IMAD.MOV.U32 R7, RZ, RZ, R0 ;  /* 0x000000ffff077224 */ /* 0x000fe200078e0000 */
[----:B------:R-:W-:-:S02]  /*7890*/  F2FP.SATFINITE.E4M3.F32.PACK_AB_MERGE_C R202, R14, R13, R15 ;  /* 0x0000000d0eca723e */ /* 0x000fc4000480700f */
[----:B------:R-:W-:Y:S02]  /*78a0*/  F2FP.SATFINITE.E4M3.F32.PACK_AB_MERGE_C R203, R188, R187, R189 ;  /* 0x000000bbbccb723e */ /* 0x000fe400048070bd */
[----:B------:R-:W-:Y:S02]  /*78b0*/  F2FP.SATFINITE.E4M3.F32.PACK_AB_MERGE_C R204, R168, R21, R169 ;  /* 0x00000015a8cc723e */ /* 0x000fe400048070a9 */
[----:B------:R-:W-:Y:S02]  /*78c0*/  F2FP.SATFINITE.E4M3.F32.PACK_AB_MERGE_C R205, R171, R170, R174 ;  /* 0x000000aaabcd723e */ /* 0x000fe400048070ae */
[----:B------:R-:W-:Y:S02]  /*78d0*/  F2FP.SATFINITE.E4M3.F32.PACK_AB_MERGE_C R206, R176, R173, R177 ;  /* 0x000000adb0ce723e */ /* 0x000fe400048070b1 */
[----:B------:R-:W-:Y:S02]  /*78e0*/  F2FP.SATFINITE.E4M3.F32.PACK_AB_MERGE_C R207, R179, R178, R182 ;  /* 0x000000b2b3cf723e */ /* 0x000fe400048070b6 */
        /* <DEDUP_REMOVED lines=11> */
[----:B------:R-:W-:Y:S01]  /*79a0*/  F2FP.SATFINITE.E4M3.F32.PACK_AB_MERGE_C R219, R131, R130, R8 ;  /* 0x0000008283db723e */ /* 0x000fe20004807008 */
[----:B------:R-:W-:Y:S06]  /*79b0*/  @P1 BRA `(.L_x_25) ;  /* 0xffffffd000601947 */ /* 0x000fec000383ffff */
.L_x_15:
[----:B------:R-:W-:Y:S06]  /*79c0*/  BAR.ARV 0x8, 0x180 ;  /* 0x0206000000007b1d */ /* 0x000fec0000002000 */
[----:B------:R-:W-:Y:S05]  /*79d0*/  @!P0 BRA `(.L_x_26) ;  /* 0x0000000000048947 */ /* 0x000fea0003800000 */
[----:B------:R-:W-:Y:S01]  /*79e0*/  BPT.TRAP 0x1 ;  /* 0x000000040000795c */ /* 0x000fe20000300000 */
.L_x_26:
[----:B------:R-:W-:Y:S01]  /*79f0*/  ULEA UR4, UR52, UR39, 0x3 ;  /* 0x0000002734047291 */ /* 0x000fe2000f8e183f */
[----:B------:R-:W-:-:S05]  /*7a00*/  IMAD.U32 R6, RZ, RZ, UR44 ;  /* 0x0000002cff067e24 */ /* 0x000fca000f8e00ff */
[----:B------:R-:W-:-:S04]  /*7a10*/  SHF.L.U32 R6, R6, 0x1f, RZ ;  /* 0x0000001f06067819 */ /* 0x000fc800000006ff */
[----:B------:R0:W1:Y:S01]  /*7a20*/  SYNCS.PHASECHK.TRANS64.TRYWAIT P1, [UR4+0x33450], R6 ;  /* 0x03345006ff0075a7 */ /* 0x0000620008020144 */
[----:B------:R-:W-:Y:S05]  /*7a30*/  @!P0 BRA `(.L_x_27) ;  /* 0x0000000000048947 */ /* 0x000fea0003800000 */
[----:B------:R-:W-:Y:S01]  /*7a40*/  BPT.TRAP 0x1 ;  /* 0x000000040000795c */ /* 0x000fe20000300000 */
.L_x_27:
[----:B-1----:R-:W-:Y:S05]  /*7a50*/  @P1 BRA `(.L_x_28) ;  /* 0x0000000000081947 */ /* 0x002fea0003800000 */
[----:B------:R-:W1:Y:S02]  /*7a60*/  SYNCS.PHASECHK.TRANS64.TRYWAIT P1, [UR4+0x33450], R6 ;  /* 0x03345006ff0075a7 */ /* 0x000e640008020144 */
[----:B-1----:R-:W-:Y:S05]  /*7a70*/  @!P1 BRA `(.L_x_29) ;  /* 0x0000006800f49947 */ /* 0x002fea0003800000 */
.L_x_28:
[----:B------:R-:W-:Y:S01]  /*7a80*/  UIADD3 UR5, UR39, 0x200, URZ ;  /* 0x0000020027057890 */ /* 0x000fe2000fffe03f */
[----:B------:R-:W-:Y:S01]  /*7a90*/  WARPGROUP.ARRIVE ;  /* 0x00000000000079c5 */ /* 0x000fe20000000000 */
[----:B------:R-:W-:Y:S01]  /*7aa0*/  UMOV UR7, 0xc0000010 ;  /* 0xc000001000077882 */ /* 0x000fe20000000000 */
[----:B------:R-:W-:Y:S01]  /*7ab0*/  IMAD.MOV.U32 R8, RZ, RZ, 0x3f800000 ;  /* 0x3f800000ff087424 */ /* 0x000fe200078e00ff */
[----:B------:R-:W-:-:S04]  /*7ac0*/  USHF.R.U32.HI UR5, URZ, 0x4, UR5 ;  /* 0x000000043f057899 */ /* 0x000fc80008011605 */
[----:B------:R-:W-:-:S04]  /*7ad0*/  ULOP3.LUT UR5, UR5, 0x3fff, URZ, 0xc0, !UPT ;  /* 0x00003fff05057892 */ /* 0x000fc8000f8ec03f */
[----:B------:R-:W-:-:S04]  /*7ae0*/  ULOP3.LUT UR5, UR5, 0x10000, URZ, 0xfc, !UPT ;  /* 0x0001000005057892 */ /* 0x000fc8000f8efc3f */
[----:B------:R-:W-:-:S07]  /*7af0*/  UIMAD UR5, UR52, 0x780, UR5 ;  /* 0x00000780340578a4 */ /* 0x000fce000f8e0205 */
[----:B------:R-:W-:Y:S02]  /*7b00*/  UMOV UR6, UR5 ;  /* 0x0000000500067c82 */ /* 0x000fe40008000000 */
[----:B------:R-:W-:Y:S01]  /*7b10*/  QGMMA.64x192x32.F32.E4M3.E4M3 R24, R200, gdesc[UR4], R24, gsb0 ;  /* 0x02e00004c8187df3 */ /* 0x000fe20008000818 */
[----:B------:R-:W-:Y:S01]  /*7b20*/  UIADD3 UR6, UR5, 0x180, URZ ;  /* 0x0000018005067890 */ /* 0x000fe2000fffe03f */
[----:B------:R-:W-:Y:S01]  /*7b30*/  UMOV UR7, 0xc0000010 ;  /* 0xc000001000077882 */ /* 0x000fe20000000000 */
[----:B------:R-:W-:Y:S02]  /*7b40*/  WARPGROUP.DEPBAR.LE gsb0, 0x0 ;  /* 0x00008000000079c5 */ /* 0x000fe40000010000 */
[----:B------:R-:W-:-:S15]  /*7b50*/  WARPGROUP.ARRIVE ;  /* 0x00000000000079c5 */ /* 0x000fde0000000000 */
[----:B------:R-:W-:Y:S01]  /*7b60*/  QGMMA.64x192x32.F32.E4M3.E4M3 R24, R204, gdesc[UR4], R24, gsb0 ;  /* 0x02e00004cc187df3 */ /* 0x000fe20008000818 */
[----:B------:R-:W-:Y:S01]  /*7b70*/  UIADD3 UR6, UR5, 0x300, URZ ;  /* 0x0000030005067890 */ /* 0x000fe2000fffe03f */
[----:B------:R-:W-:Y:S01]  /*7b80*/  UMOV UR7, 0xc0000010 ;  /* 0xc000001000077882 */ /* 0x000fe20000000000 */
[----:B------:R-:W-:Y:S02]  /*7b90*/  WARPGROUP.DEPBAR.LE gsb0, 0x0 ;  /* 0x00008000000079c5 */ /* 0x000fe40000010000 */
[----:B------:R-:W-:-:S15]  /*7ba0*/  WARPGROUP.ARRIVE ;  /* 0x00000000000079c5 */ /* 0x000fde0000000000 */
[----:B------:R-:W-:Y:S01]  /*7bb0*/  QGMMA.64x192x32.F32.E4M3.E4M3 R24, R208, gdesc[UR4], R24, gsb0 ;  /* 0x02e00004d0187df3 */ /* 0x000fe20008000818 */
[----:B------:R-:W-:Y:S02]  /*7bc0*/  ULDC.64 UR6, c[0x0][0x9a0] ;  /* 0x0002680000067ab9 */ /* 0x000fe40000000a00 */
[----:B------:R-:W-:-:S04]  /*7bd0*/  UISETP.NE.U32.AND UP0, UPT, UR6, URZ, UPT ;  /* 0x0000003f0600728c */ /* 0x000fc8000bf05070 */
[----:B------:R-:W-:-:S06]  /*7be0*/  UISETP.NE.AND.EX UP0, UPT, UR7, URZ, UPT, UP0 ;  /* 0x0000003f0700728c */ /* 0x000fcc000bf05300 */
[----:B------:R-:W-:-:S05]  /*7bf0*/  PLOP3.LUT P1, PT, PT, PT, UP0, 0x80, 0x0 ;  /* 0x000000000000781c */ /* 0x000fca0003f2f008 */
[----:B------:R-:W-:Y:S02]  /*7c00*/  @UP0 USHF.R.S32.HI UR10, URZ, 0x1f, UR42 ;  /* 0x0000001f3f0a0899 */ /* 0x000fe4000801142a */
[----:B------:R-:W-:Y:S01]  /*7c10*/  @UP0 UIADD3 UR8, -UR42, URZ, URZ ;  /* 0x0000003f2a080290 */ /* 0x000fe2000fffe13f */
[----:B------:R-:W-:Y:S01]  /*7c20*/  @UP0 ULDC.64 UR12, c[0x0][0x9c8] ;  /* 0x00027200000c0ab9 */ /* 0x000fe20000000a00 */
[----:B------:R-:W-:Y:S01]  /*7c30*/  @UP0 ULDC UR9, c[0x0][0xc44] ;  /* 0x0003110000090ab9 */ /* 0x000fe20000000800 */
[----:B------:R-:W-:Y:S02]  /*7c40*/  @UP0 UIMAD UR10, UR10, UR12, URZ ;  /* 0x0000000c0a0a02a4 */ /* 0x000fe4000f8e023f */
[----:B------:R-:W-:Y:S02]  /*7c50*/  @UP0 UIMAD UR11, UR9, UR8, UR43 ;  /* 0x00000008090b02a4 */ /* 0x000fe4000f8e022b */
[----:B------:R-:W-:Y:S02]  /*7c60*/  @UP0 UIMAD.WIDE.U32 UR8, UR42, UR12, URZ ;  /* 0x0000000c2a0802a5 */ /* 0x000fe4000f8e003f */
[----:B------:R-:W-:-:S02]  /*7c70*/  @UP0 UIMAD UR10, UR42, UR13, UR10 ;  /* 0x0000000d2a0a02a4 */ /* 0x000fc4000f8e020a */
[----:B------:R-:W-:Y:S01]  /*7c80*/  @UP0 USHF.R.S32.HI UR14, URZ, 0x1f, UR11 ;  /* 0x0000001f3f0e0899 */ /* 0x000fe2000801140b */
[----:B------:R-:W-:Y:S01]  /*7c90*/  @UP0 ULDC.64 UR12, c[0x0][0x9d0] ;  /* 0x00027400000c0ab9 */ /* 0x000fe20000000a00 */
[----:B------:R-:W-:Y:S02]  /*7ca0*/  @UP0 UIADD3 UR9, UR9, UR10, URZ ;  /* 0x0000000a09090290 */ /* 0x000fe4000fffe03f */
[----:B------:R-:W-:Y:S02]  /*7cb0*/  @UP0 UIMAD UR10, UR14, UR12, URZ ;  /* 0x0000000c0e0a02a4 */ /* 0x000fe4000f8e023f */
[----:B------:R-:W-:Y:S02]  /*7cc0*/  @UP0 UIMAD.WIDE.U32 UR8, UR11, UR12, UR8 ;  /* 0x0000000c0b0802a5 */ /* 0x000fe4000f8e0008 */
[----:B------:R-:W-:Y:S02]  /*7cd0*/  @UP0 UIMAD UR10, UR11, UR13, UR10 ;  /* 0x0000000d0b0a02a4 */ /* 0x000fe4000f8e020a */
[----:B------:R-:W-:-:S02]  /*7ce0*/  @UP0 ULEA UR6, UP1, UR8, UR6, 0x2 ;  /* 0x0000000608060291 */ /* 0x000fc4000f82103f */
[----:B------:R-:W-:-:S04]  /*7cf0*/  @UP0 UIADD3 UR9, UR9, UR10, URZ ;  /* 0x0000000a09090290 */ /* 0x000fc8000fffe03f */
[----:B------:R-:W-:Y:S01]  /*7d00*/  @UP0 ULEA.HI.X UR7, UR8, UR7, UR9, 0x2, UP1 ;  /* 0x0000000708070291 */ /* 0x000fe200088f1409 */
[----:B01----:R-:W-:-:S05]  /*7d10*/  IMAD.U32 R6, RZ, RZ, UR6 ;  /* 0x00000006ff067e24 */ /* 0x003fca000f8e00ff */
[----:B------:R-:W-:-:S05]  /*7d20*/  IMAD.U32 R7, RZ, RZ, UR7 ;  /* 0x00000007ff077e24 */ /* 0x000fca000f8e00ff */
[----:B------:R0:W2:Y:S01]  /*7d30*/  @P1 LDG.E R8, desc[UR48][R6.64] ;  /* 0x0000003006081981 */ /* 0x0000a2000c1e1900 */
[----:B------:R-:W-:Y:S01]  /*7d40*/  UIADD3 UR6, UR5, 0x480, URZ ;  /* 0x0000048005067890 */ /* 0x000fe2000fffe03f */
[----:B------:R-:W-:Y:S01]  /*7d50*/  UMOV UR7, 0xc0000010 ;  /* 0xc000001000077882 */ /* 0x000fe20000000000 */
[----:B------:R-:W-:Y:S02]  /*7d60*/  WARPGROUP.DEPBAR.LE gsb0, 0x0 ;  /* 0x00008000000079c5 */ /* 0x000fe40000010000 */
[----:B------:R-:W-:-:S06]  /*7d70*/  WARPGROUP.ARRIVE ;  /* 0x00000000000079c5 */ /* 0x000fcc0000000000 */
[----:B------:R-:W-:Y:S01]  /*7d80*/  QGMMA.64x192x32.F32.E4M3.E4M3 R24, R212, gdesc[UR4], R24, gsb0 ;  /* 0x02e00004d4187df3 */ /* 0x000fe20008000818 */
[----:B------:R-:W-:Y:S01]  /*7d90*/  UIADD3 UR6, UR5, 0x600, URZ ;  /* 0x0000060005067890 */ /* 0x000fe2000fffe03f */
[----:B------:R-:W-:Y:S01]  /*7da0*/  UMOV UR7, 0xc0000010 ;  /* 0xc000001000077882 */ /* 0x000fe20000000000 */
[----:B------:R-:W1:Y:S04]  /*7db0*/  SHFL.BFLY PT, R9, R4, 0x2, 0x1f ;  /* 0x0c401f0004097f89 */ /* 0x000e6800000e0000 */
[----:B------:R-:W3:Y:S01]  /*7dc0*/  SHFL.BFLY PT, R12, R3, 0x2, 0x1f ;  /* 0x0c401f00030c7f89 */ /* 0x000ee200000e0000 */
[----:B-1----:R-:W-:-:S01]  /*7dd0*/  FADD.FTZ R9, R9, R4 ;  /* 0x0000000409097221 */ /* 0x002fc20000010000 */
[----:B---3--:R-:W-:-:S04]  /*7de0*/  FADD.FTZ R12, R12, R3 ;  /* 0x000000030c0c7221 */ /* 0x008fc80000010000 */
[----:B------:R-:W1:Y:S04]  /*7df0*/  SHFL.BFLY PT, R10, R9, 0x1, 0x1f ;  /* 0x0c201f00090a7f89 */ /* 0x000e6800000e0000 */
[----:B0-----:R-:W0:Y:S01]  /*7e00*/  SHFL.BFLY PT, R7, R12, 0x1, 0x1f ;  /* 0x0c201f000c077f89 */ /* 0x001e2200000e0000 */
[----:B-1----:R-:W-:-:S01]  /*7e10*/  FADD.FTZ R13, R9, R10 ;  /* 0x0000000a090d7221 */ /* 0x002fc20000010000 */
[----:B0-----:R-:W-:-:S04]  /*7e20*/  FADD.FTZ R14, R12, R7 ;  /* 0x000000070c0e7221 */ /* 0x001fc80000010000 */
[C---:B------:R-:W-:Y:S01]  /*7e30*/  FSETP.NE.FTZ.AND P1, PT, R13.reuse, RZ, PT ;  /* 0x000000ff0d00720b */ /* 0x040fe20003f35000 */
[----:B------:R-:W-:Y:S01]  /*7e40*/  FMUL.FTZ R6, R13, 0.00390625 ;  /* 0x3b8000000d067820 */ /* 0x000fe20000410000 */
[----:B------:R-:W-:Y:S01]  /*7e50*/  FMUL.FTZ R15, R14, 0.00390625 ;  /* 0x3b8000000e0f7820 */ /* 0x000fe20000410000 */
[----:B------:R-:W-:-:S03]  /*7e60*/  IMAD.MOV.U32 R7, RZ, RZ, RZ ;  /* 0x000000ffff077224 */ /* 0x000fc600078e00ff */
[----:B------:R-:W-:Y:S02]  /*7e70*/  FSETP.NE.FTZ.AND P2, PT, R6, RZ, PT ;  /* 0x000000ff0600720b */ /* 0x000fe40003f55000 */
[----:B------:R-:W-:-:S05]  /*7e80*/  FSETP.NE.FTZ.AND P3, PT, R15, RZ, PT ;  /* 0x000000ff0f00720b */ /* 0x000fca0003f75000 */
[----:B------:R-:W-:Y:S01]  /*7e90*/  @P1 MUFU.RCP R7, R13 ;  /* 0x0000000d00071308 */ /* 0x000fe20000001000 */
[----:B------:R-:W-:Y:S01]  /*7ea0*/  FSETP.NE.FTZ.AND P1, PT, R14, RZ, PT ;  /* 0x000000ff0e00720b */ /* 0x000fe20003f35000 */
[----:B------:R-:W-:-:S06]  /*7eb0*/  IMAD.MOV.U32 R11, RZ, RZ, RZ ;  /* 0x000000ffff0b7224 */ /* 0x000fcc00078e00ff */
[----:B------:R-:W0:Y:S01]  /*7ec0*/  @P2 MUFU.LG2 R6, R6 ;  /* 0x0000000600062308 */ /* 0x000e220000000c00 */
[----:B------:R-:W-:Y:S02]  /*7ed0*/  WARPGROUP.DEPBAR.LE gsb0, 0x0 ;  /* 0x00008000000079c5 */ /* 0x000fe40000010000 */
[----:B------:R-:W-:-:S06]  /*7ee0*/  WARPGROUP.ARRIVE ;  /* 0x00000000000079c5 */ /* 0x000fcc0000000000 */
[----:B------:R-:W-:Y:S01]  /*7ef0*/  QGMMA.64x192x32.F32.E4M3.E4M3 R24, R216, gdesc[UR4], R24, gsb0 ;  /* 0x02e00004d8187df3 */ /* 0x000fe20008000818 */
[----:B------:R-:W1:Y:S08]  /*7f00*/  @P3 MUFU.LG2 R10, R15 ;  /* 0x0000000f000a3308 */ /* 0x000e700000000c00 */
[----:B------:R-:W3:Y:S01]  /*7f10*/  @P1 MUFU.RCP R11, R14 ;  /* 0x0000000e000b1308 */ /* 0x000ee20000001000 */
[----:B------:R-:W-:-:S02]  /*7f20*/  IMAD.U32 R9, RZ, RZ, UR40 ;  /* 0x00000028ff097e24 */ /* 0x000fc4000f8e00ff */
[----:B------:R-:W-:Y:S02]  /*7f30*/  IMAD.U32 R12, RZ, RZ, UR40 ;  /* 0x00000028ff0c7e24 */ /* 0x000fe4000f8e00ff */
[----:B0-----:R-:W-:Y:S01]  /*7f40*/  @P2 FMUL.FTZ R6, R6, 0.69314718246459960938 ;  /* 0x3f31721806062820 */ /* 0x001fe20000410000 */
[----:B------:R-:W-:Y:S01]  /*7f50*/  @P2 FMUL.FTZ R9, R9, 0.69314718246459960938 ;  /* 0x3f31721809092820 */ /* 0x000fe20000410000 */
[----:B------:R-:W-:Y:S01]  /*7f60*/  @P3 FMUL.FTZ R13, R12, 0.69314718246459960938 ;  /* 0x3f3172180c0d3820 */ /* 0x000fe20000410000 */
[----:B-1----:R-:W-:Y:S01]  /*7f70*/  @P3 FMUL.FTZ R10, R10, 0.69314718246459960938 ;  /* 0x3f3172180a0a3820 */ /* 0x002fe20000410000 */
[----:B------:R-:W-:Y:S02]  /*7f80*/  IMAD.MOV.U32 R4, RZ, RZ, -0x800000 ;  /* 0xff800000ff047424 */ /* 0x000fe400078e00ff */
[----:B------:R-:W-:Y:S01]  /*7f90*/  @P2 FFMA.FTZ R4, R9, R0, R6 ;  /* 0x0000000009042223 */ /* 0x000fe20000010006 */
[----:B------:R-:W-:Y:S02]  /*7fa0*/  IMAD.MOV.U32 R3, RZ, RZ, -0x800000 ;  /* 0xff800000ff037424 */ /* 0x000fe400078e00ff */
[----:B------:R-:W-:Y:S01]  /*7fb0*/  @P3 FFMA.FTZ R3, R13, R5, R10 ;  /* 0x000000050d033223 */ /* 0x000fe2000001000a */
[-C--:B--2---:R-:W-:Y:S01]  /*7fc0*/  FMUL.FTZ R9, R7, R8.reuse ;  /* 0x0000000807097220 */ /* 0x084fe20000410000 */
[----:B---3--:R-:W-:Y:S01]  /*7fd0*/  FMUL.FTZ R120, R11, R8 ;  /* 0x000000080b787220 */ /* 0x008fe20000410000 */
[----:B------:R-:W-:-:S02]  /*7fe0*/  WARPGROUP.DEPBAR.LE gsb0, 0x0 ;  /* 0x00008000000079c5 */ /* 0x000fc40000010000 */
[----:B------:R-:W-:Y:S05]  /*7ff0*/  @!P0 BRA `(.L_x_30) ;  /* 0x0000000000048947 */ /* 0x000fea0003800000 */
[----:B------:R-:W-:Y:S01]  /*8000*/  BPT.TRAP 0x1 ;  /* 0x000000040000795c */ /* 0x000fe20000300000 */
.L_x_30:
[----:B------:R-:W0:Y:S01]  /*8010*/  S2R R121, SR_TID.X ;  /* 0x0000000000797919 */ /* 0x000e220000002100 */
[----:B------:R-:W-:Y:S01]  /*8020*/  ULDC.64 UR6, c[0x4][0x38] ;  /* 0x01000e0000067ab9 */ /* 0x000fe20000000a00 */
[----:B------:R-:W1:Y:S01]  /*8030*/  S2UR UR5, SR_SWINHI ;  /* 0x00000000000579c3 */ /* 0x000e620000002f00 */
        /* <DEDUP_REMOVED lines=10> */
[----:B------:R-:W-:Y:S01]  /*80e0*/  FMUL.FTZ R13, R31, R120 ;  /* 0x000000781f0d7220 */ /* 0x000fe20000410000 */
[----:B------:R-:W-:Y:S01]  /*80f0*/  ULDC.64 UR8, c[0x0][0xb90] ;  /* 0x0002e40000087ab9 */ /* 0x000fe20000000a00 */
[----:B0-----:R-:W-:-:S02]  /*8100*/  IMAD.SHL.U32 R0, R121, 0x4, RZ ;  /* 0x0000000479007824 */ /* 0x001fc400078e00ff */
[-C--:B------:R-:W-:Y:S01]  /*8110*/  FMUL.FTZ R27, R35, R120.reuse ;  /* 0x00000078231b7220 */ /* 0x080fe20000410000 */
[-C--:B------:R-:W-:Y:S01]  /*8120*/  FMUL.FTZ R29, R44, R9.reuse ;  /* 0x000000092c1d7220 */ /* 0x080fe20000410000 */
[-C--:B------:R-:W-:Y:S01]  /*8130*/  FMUL.FTZ R36, R41, R9.reuse ;  /* 0x0000000929247220 */ /* 0x080fe20000410000 */
[-C--:B------:R-:W-:Y:S01]  /*8140*/  FMUL.FTZ R24, R34, R120.reuse ;  /* 0x0000007822187220 */ /* 0x080fe20000410000 */
[----:B------:R-:W-:Y:S01]  /*8150*/  LOP3.LUT R0, R0, 0xc, RZ, 0xc0, !PT ;  /* 0x0000000c00007812 */ /* 0x000fe200078ec0ff */
[-C--:B------:R-:W-:Y:S01]  /*8160*/  FMUL.FTZ R35, R50, R120.reuse ;  /* 0x0000007832237220 */ /* 0x080fe20000410000 */
[-C--:B------:R-:W-:Y:S01]  /*8170*/  FMUL.FTZ R26, R39, R120.reuse ;  /* 0x00000078271a7220 */ /* 0x080fe20000410000 */
[-C--:B------:R-:W-:Y:S01]  /*8180*/  FMUL.FTZ R41, R53, R9.reuse ;  /* 0x0000000935297220 */ /* 0x080fe20000410000 */
[----:B------:R-:W-:Y:S01]  /*8190*/  IADD3 R6, P0, R0, UR6, RZ ;  /* 0x0000000600067c10 */ /* 0x000fe2000ff1e0ff */
[-C--:B------:R-:W-:Y:S01]  /*81a0*/  FMUL.FTZ R50, R70, R120.reuse ;  /* 0x0000007846327220 */ /* 0x080fe20000410000 */
[----:B------:R-:W-:Y:S01]  /*81b0*/  FMUL.FTZ R44, R49, R9 ;  /* 0x00000009312c7220 */ /* 0x000fe20000410000 */
[-C--:B------:R-:W-:Y:S01]  /*81c0*/  FMUL.FTZ R34, R54, R120.reuse ;  /* 0x0000007836227220 */ /* 0x080fe20000410000 */
[----:B------:R-:W-:Y:S01]  /*81d0*/  FMUL.FTZ R38, R55, R120 ;  /* 0x0000007837267220 */ /* 0x000fe20000410000 */
[----:B------:R-:W-:-:S02]  /*81e0*/  IMAD.X R7, RZ, RZ, UR7, P0 ;  /* 0x00000007ff077e24 */ /* 0x000fc400080e06ff */
[-C--:B------:R-:W-:Y:S01]  /*81f0*/  FMUL.FTZ R39, R51, R120.reuse ;  /* 0x0000007833277220 */ /* 0x080fe20000410000 */
[----:B------:R-:W-:Y:S01]  /*8200*/  FMUL.FTZ R70, R82, R120 ;  /* 0x0000007852467220 */ /* 0x000fe20000410000 */
[----:B------:R-:W-:Y:S01]  /*8210*/  F2FP.BF16.F32.PACK_AB R15, R15, R20 ;  /* 0x000000140f0f723e */ /* 0x000fe200000010ff */
[-C--:B------:R-:W-:Y:S01]  /*8220*/  FMUL.FTZ R49, R61, R9.reuse ;  /* 0x000000093d317220 */ /* 0x080fe20000410000 */
[----:B------:R0:W2:Y:S01]  /*8230*/  LDG.E.CONSTANT R0, desc[UR48][R6.64] ;  /* 0x0000003006007981 */ /* 0x0000a2000c1e9900 */
[-C--:B------:R-:W-:Y:S01]  /*8240*/  FMUL.FTZ R53, R68, R9.reuse ;  /* 0x0000000944357220 */ /* 0x080fe20000410000 */
[-C--:B------:R-:W-:Y:S01]  /*8250*/  FMUL.FTZ R82, R95, R120.reuse ;  /* 0x000000785f527220 */ /* 0x080fe20000410000 */
[----:B------:R-:W-:Y:S01]  /*8260*/  LOP3.LUT P0, R20, R121, 0x3, RZ, 0xc0, !PT ;  /* 0x0000000379147812 */ /* 0x000fe2000780c0ff */
[-C--:B------:R-:W-:Y:S01]  /*8270*/  FMUL.FTZ R61, R76, R9.reuse ;  /* 0x000000094c3d7220 */ /* 0x080fe20000410000 */
[-C--:B------:R-:W-:Y:S01]  /*8280*/  FMUL.FTZ R68, R73, R9.reuse ;  /* 0x0000000949447220 */ /* 0x080fe20000410000 */
[-C--:B------:R-:W-:Y:S01]  /*8290*/  FMUL.FTZ R95, R106, R120.reuse ;  /* 0x000000786a5f7220 */ /* 0x080fe20000410000 */
[-C--:B------:R-:W-:Y:S01]  /*82a0*/  FMUL.FTZ R73, R85, R9.reuse ;  /* 0x0000000955497220 */ /* 0x080fe20000410000 */
[-C--:B------:R-:W-:Y:S01]  /*82b0*/  FMUL.FTZ R76, R81, R9.reuse ;  /* 0x00000009514c7220 */ /* 0x080fe20000410000 */
[----:B------:R-:W-:Y:S01]  /*82c0*/  FMUL.FTZ R28, R33, R9 ;  /* 0x00000009211c7220 */ /* 0x000fe20000410000 */
[-C--:B0-----:R-:W-:Y:S01]  /*82d0*/  FMUL.FTZ R6, R47, R120.reuse ;  /* 0x000000782f067220 */ /* 0x081fe20000410000 */
[-C--:B------:R-:W-:Y:S01]  /*82e0*/  FMUL.FTZ R47, R59, R120.reuse ;  /* 0x000000783b2f7220 */ /* 0x080fe20000410000 */
[-C--:B------:R-:W-:Y:S01]  /*82f0*/  FMUL.FTZ R59, R74, R120.reuse ;  /* 0x000000784a3b7220 */ /* 0x080fe20000410000 */
[-C--:B------:R-:W-:Y:S01]  /*8300*/  FMUL.FTZ R74, R83, R120.reuse ;  /* 0x00000078534a7220 */ /* 0x080fe20000410000 */
[-C--:B------:R-:W-:Y:S01]  /*8310*/  FMUL.FTZ R83, R91, R120.reuse ;  /* 0x000000785b537220 */ /* 0x080fe20000410000 */
[-C--:B------:R-:W-:Y:S01]  /*8320*/  FMUL.FTZ R106, R119, R120.reuse ;  /* 0x00000078776a7220 */ /* 0x080fe20000410000 */
[----:B------:R-:W-:Y:S01]  /*8330*/  F2FP.BF16.F32.PACK_AB R34, R34, R35 ;  /* 0x000000232222723e */ /* 0x000fe200000010ff */
[-C--:B------:R-:W-:Y:S01]  /*8340*/  FMUL.FTZ R7, R43, R120.reuse ;  /* 0x000000782b077220 */ /* 0x080fe20000410000 */
[----:B------:R-:W-:Y:S01]  /*8350*/  F2FP.BF16.F32.PACK_AB R39, R38, R39 ;  /* 0x000000272627723e */ /* 0x000fe200000010ff */
[----:B------:R-:W-:Y:S01]  /*8360*/  FMUL.FTZ R25, R37, R9 ;  /* 0x0000000925197220 */ /* 0x000fe20000410000 */
[----:B------:R-:W-:Y:S01]  /*8370*/  ISETP.EQ.OR P0, PT, R20, 0x3, !P0 ;  /* 0x000000031400780c */ /* 0x000fe20004702670 */
[-C--:B------:R-:W-:Y:S01]  /*8380*/  FMUL.FTZ R43, R58, R120.reuse ;  /* 0x000000783a2b7220 */ /* 0x080fe20000410000 */
[----:B------:R-:W-:Y:S01]  /*8390*/  F2FP.BF16.F32.PACK_AB R82, R82, R83 ;  /* 0x000000535252723e */ /* 0x000fe200000010ff */
[----:B------:R-:W-:Y:S01]  /*83a0*/  FMUL.FTZ R58, R78, R120 ;  /* 0x000000784e3a7220 */ /* 0x000fe20000410000 */
[----:B------:R-:W-:Y:S01]  /*83b0*/  F2FP.BF16.F32.PACK_AB R76, R73, R76 ;  /* 0x0000004c494c723e */ /* 0x000fe200000010ff */
[----:B------:R-:W-:Y:S01]  /*83c0*/  UMOV UR6, UR39 ;  /* 0x0000002700067c82 */ /* 0x000fe20008000000 */
[----:B-1----:R-:W-:Y:S01]  /*83d0*/  UMOV UR7, UR5 ;  /* 0x0000000500077c82 */ /* 0x002fe20008000000 */
[----:B------:R-:W-:Y:S01]  /*83e0*/  F2FP.BF16.F32.PACK_AB R83, R106, R115 ;  /* 0x000000736a53723e */ /* 0x000fe200000010ff */
[-C--:B------:R-:W-:Y:S01]  /*83f0*/  FMUL.FTZ R32, R40, R9.reuse ;  /* 0x0000000928207220 */ /* 0x080fe20000410000 */
[----:B------:R-:W-:Y:S01]  /*8400*/  FMUL.FTZ R33, R45, R9 ;  /* 0x000000092d217220 */ /* 0x000fe20000410000 */
[----:B------:R-:W-:Y:S01]  /*8410*/  SEL R115, R34, R39, P0 ;  /* 0x0000002722737207 */ /* 0x000fe20000000000 */
[-C--:B------:R-:W-:Y:S01]  /*8420*/  FMUL.FTZ R37, R52, R9.reuse ;  /* 0x0000000934257220 */ /* 0x080fe20000410000 */
[----:B------:R-:W-:Y:S01]  /*8430*/  SEL R73, R39, R34, P0 ;  /* 0x0000002227497207 */ /* 0x000fe20000000000 */
[-C--:B------:R-:W-:Y:S01]  /*8440*/  FMUL.FTZ R40, R48, R9.reuse ;  /* 0x0000000930287220 */ /* 0x080fe20000410000 */
[----:B------:R-:W-:Y:S01]  /*8450*/  FMUL.FTZ R45, R60, R9 ;  /* 0x000000093c2d7220 */ /* 0x000fe20000410000 */
[----:B------:R-:W-:-:S02]  /*8460*/  IMAD.U32 R34, RZ, RZ, UR6 ;  /* 0x00000006ff227e24 */ /* 0x000fc4000f8e00ff */
[-C--:B------:R-:W-:Y:S01]  /*8470*/  FMUL.FTZ R48, R56, R9.reuse ;  /* 0x0000000938307220 */ /* 0x080fe20000410000 */
[----:B------:R-:W-:Y:S02]  /*8480*/  IMAD.U32 R35, RZ, RZ, UR7 ;  /* 0x00000007ff237e24 */ /* 0x000fe4000f8e00ff */
[-C--:B------:R-:W-:Y:S01]  /*8490*/  FMUL.FTZ R52, R57, R9.reuse ;  /* 0x0000000939347220 */ /* 0x080fe20000410000 */
[-C--:B------:R-:W-:Y:S01]  /*84a0*/  FMUL.FTZ R60, R65, R9.reuse ;  /* 0x00000009413c7220 */ /* 0x080fe20000410000 */
[-C--:B------:R-:W-:Y:S01]  /*84b0*/  FMUL.FTZ R56, R64, R9.reuse ;  /* 0x0000000940387220 */ /* 0x080fe20000410000 */
[-C--:B------:R-:W-:Y:S01]  /*84c0*/  FMUL.FTZ R57, R69, R9.reuse ;  /* 0x0000000945397220 */ /* 0x080fe20000410000 */
[-C--:B------:R-:W-:Y:S01]  /*84d0*/  FMUL.FTZ R65, R77, R9.reuse ;  /* 0x000000094d417220 */ /* 0x080fe20000410000 */
[-C--:B------:R-:W-:Y:S01]  /*84e0*/  FMUL.FTZ R64, R72, R9.reuse ;  /* 0x0000000948407220 */ /* 0x080fe20000410000 */
[----:B------:R-:W-:Y:S01]  /*84f0*/  FMUL.FTZ R69, R84, R9 ;  /* 0x0000000954457220 */ /* 0x000fe20000410000 */
[----:B------:R-:W-:Y:S01]  /*8500*/  F2FP.BF16.F32.PACK_AB R77, R58, R59 ;  /* 0x0000003b3a4d723e */ /* 0x000fe200000010ff */
[-C--:B------:R-:W-:Y:S01]  /*8510*/  FMUL.FTZ R72, R80, R9.reuse ;  /* 0x0000000950487220 */ /* 0x080fe20000410000 */
[-C--:B------:R-:W-:Y:S01]  /*8520*/  FMUL.FTZ R84, R93, R9.reuse ;  /* 0x000000095d547220 */ /* 0x080fe20000410000 */
[----:B------:R-:W-:Y:S01]  /*8530*/  FMUL.FTZ R85, R89, R9 ;  /* 0x0000000959557220 */ /* 0x000fe20000410000 */
[----:B------:R-:W-:-:S04]  /*8540*/  IMAD.WIDE R58, R223, 0x2, R34 ;  /* 0x00000002df3a7825 */ /* 0x000fc800078e0222 */
[-C--:B------:R-:W-:Y:S01]  /*8550*/  FMUL.FTZ R80, R92, R9.reuse ;  /* 0x000000095c507220 */ /* 0x080fe20000410000 */
        /* <DEDUP_REMOVED lines=8> */
[-C--:B------:R-:W-:Y:S01]  /*85e0*/  FMUL.FTZ R97, R104, R9.reuse ;  /* 0x0000000968617220 */ /* 0x080fe20000410000 */
[-C--:B------:R-:W-:Y:S01]  /*85f0*/  FMUL.FTZ R100, R109, R9.reuse ;  /* 0x000000096d647220 */ /* 0x080fe20000410000 */
[----:B------:R-:W-:Y:S01]  /*8600*/  FMUL.FTZ R101, R105, R9 ;  /* 0x0000000969657220 */ /* 0x000fe20000410000 */
[----:B------:R-:W-:Y:S01]  /*8610*/  F2FP.BF16.F32.PACK_AB R7, R6, R7 ;  /* 0x000000070607723e */ /* 0x000fe200000010ff */
[-C--:B------:R-:W-:Y:S01]  /*8620*/  FMUL.FTZ R104, R116, R9.reuse ;  /* 0x0000000974687220 */ /* 0x080fe20000410000 */
[-C--:B------:R-:W-:Y:S01]  /*8630*/  FMUL.FTZ R105, R112, R9.reuse ;  /* 0x0000000970697220 */ /* 0x080fe20000410000 */
[-C--:B------:R-:W-:Y:S01]  /*8640*/  FMUL.FTZ R108, R117, R9.reuse ;  /* 0x00000009756c7220 */ /* 0x080fe20000410000 */
[----:B------:R-:W-:Y:S01]  /*8650*/  FMUL.FTZ R109, R113, R9 ;  /* 0x00000009716d7220 */ /* 0x000fe20000410000 */
[-C--:B------:R-:W-:Y:S01]  /*8660*/  FMUL.FTZ R54, R71, R120.reuse ;  /* 0x0000007847367220 */ /* 0x080fe20000410000 */
[----:B------:R-:W-:Y:S01]  /*8670*/  FMUL.FTZ R55, R67, R120 ;  /* 0x0000007843377220 */ /* 0x000fe20000410000 */
[----:B------:R-:W-:Y:S01]  /*8680*/  F2FP.BF16.F32.PACK_AB R28, R25, R28 ;  /* 0x0000001c191c723e */ /* 0x000fe200000010ff */
[----:B------:R-:W-:Y:S01]  /*8690*/  FMUL.FTZ R9, R30, R120 ;  /* 0x000000781e097220 */ /* 0x000fe20000410000 */
[----:B------:R-:W-:Y:S01]  /*86a0*/  F2FP.BF16.F32.PACK_AB R6, R57, R60 ;  /* 0x0000003c3906723e */ /* 0x000fe200000010ff */
[-C--:B------:R-:W-:Y:S01]  /*86b0*/  FMUL.FTZ R67, R86, R120.reuse ;  /* 0x0000007856437220 */ /* 0x080fe20000410000 */
[-C--:B------:R-:W-:Y:S01]  /*86c0*/  FMUL.FTZ R71, R87, R120.reuse ;  /* 0x0000007857477220 */ /* 0x080fe20000410000 */
[----:B------:R-:W-:Y:S01]  /*86d0*/  F2FP.BF16.F32.PACK_AB R25, R84, R85 ;  /* 0x000000555419723e */ /* 0x000fe200000010ff */
[-C--:B------:R-:W-:Y:S01]  /*86e0*/  FMUL.FTZ R30, R46, R120.reuse ;  /* 0x000000782e1e7220 */ /* 0x080fe20000410000 */
[----:B------:R-:W-:Y:S01]  /*86f0*/  IADD3 R57, P4, R58, 0x8060, RZ ;  /* 0x000080603a397810 */ /* 0x000fe20007f9e0ff */
[-C--:B------:R-:W-:Y:S01]  /*8700*/  FMUL.FTZ R31, R42, R120.reuse ;  /* 0x000000782a1f7220 */ /* 0x080fe20000410000 */
[-C--:B------:R-:W-:Y:S01]  /*8710*/  FMUL.FTZ R86, R102, R120.reuse ;  /* 0x0000007866567220 */ /* 0x080fe20000410000 */
[----:B------:R-:W-:Y:S01]  /*8720*/  FMUL.FTZ R87, R98, R120 ;  /* 0x0000007862577220 */ /* 0x000fe20000410000 */
[----:B------:R-:W-:Y:S01]  /*8730*/  SEL R85, R5, R12, P0 ;  /* 0x0000000c05557207 */ /* 0x000fe20000000000 */
[-C--:B------:R-:W-:Y:S01]  /*8740*/  FMUL.FTZ R42, R62, R120.reuse ;  /* 0x000000783e2a7220 */ /* 0x080fe20000410000 */
[----:B------:R-:W-:Y:S01]  /*8750*/  SEL R60, R12, R5, P0 ;  /* 0x000000050c3c7207 */ /* 0x000fe20000000000 */
[----:B------:R-:W-:Y:S01]  /*8760*/  FMUL.FTZ R46, R63, R120 ;  /* 0x000000783f2e7220 */ /* 0x000fe20000410000 */
[----:B------:R-:W-:-:S02]  /*8770*/  IMAD R5, R19, 0x40, R2 ;  /* 0x0000004013057824 */ /* 0x000fc400078e0202 */
[-C--:B------:R-:W-:Y:S01]  /*8780*/  FMUL.FTZ R51, R66, R120.reuse ;  /* 0x0000007842337220 */ /* 0x080fe20000410000 */
[-C--:B------:R-:W-:Y:S01]  /*8790*/  FMUL.FTZ R62, R79, R120.reuse ;  /* 0x000000784f3e7220 */ /* 0x080fe20000410000 */
[----:B------:R-:W-:Y:S01]  /*87a0*/  FMUL.FTZ R63, R75, R120 ;  /* 0x000000784b3f7220 */ /* 0x000fe20000410000 */
[----:B------:R-:W-:Y:S01]  /*87b0*/  F2FP.BF16.F32.PACK_AB R21, R21, R24 ;  /* 0x000000181515723e */ /* 0x000fe200000010ff */
[-C--:B------:R-:W-:Y:S01]  /*87c0*/  FMUL.FTZ R91, R99, R120.reuse ;  /* 0x00000078635b7220 */ /* 0x080fe20000410000 */
[----:B------:R-:W-:Y:S01]  /*87d0*/  F2FP.BF16.F32.PACK_AB R26, R26, R27 ;  /* 0x0000001b1a1a723e */ /* 0x000fe200000010ff */
[----:B------:R-:W-:Y:S01]  /*87e0*/  FMUL.FTZ R78, R90, R120 ;  /* 0x000000785a4e7220 */ /* 0x000fe20000410000 */
[----:B------:R-:W-:Y:S01]  /*87f0*/  F2FP.BF16.F32.PACK_AB R53, R53, R56 ;  /* 0x000000383535723e */ /* 0x000fe200000010ff */
[-C--:B------:R-:W-:Y:S01]  /*8800*/  FMUL.FTZ R75, R94, R120.reuse ;  /* 0x000000785e4b7220 */ /* 0x080fe20000410000 */
[----:B------:R-:W-:Y:S01]  /*8810*/  LOP3.LUT R56, R57, 0x380, RZ, 0xc0, !PT ;  /* 0x0000038039387812 */ /* 0x000fe200078ec0ff */
[-C--:B------:R-:W-:Y:S01]  /*8820*/  FMUL.FTZ R98, R111, R120.reuse ;  /* 0x000000786f627220 */ /* 0x080fe20000410000 */
[----:B------:R-:W-:Y:S01]  /*8830*/  FMUL.FTZ R99, R107, R120 ;  /* 0x000000786b637220 */ /* 0x000fe20000410000 */
[----:B------:R-:W-:Y:S01]  /*8840*/  F2FP.BF16.F32.PACK_AB R9, R9, R10 ;  /* 0x0000000a0909723e */ /* 0x000fe200000010ff */
[----:B------:R-:W-:Y:S01]  /*8850*/  FMUL.FTZ R94, R110, R120 ;  /* 0x000000786e5e7220 */ /* 0x000fe20000410000 */
[----:B------:R-:W-:Y:S01]  /*8860*/  F2FP.BF16.F32.PACK_AB R66, R61, R64 ;  /* 0x000000403d42723e */ /* 0x000fe200000010ff */
[----:B------:R-:W-:Y:S01]  /*8870*/  IMAD.WIDE R34, R5, 0x2, R34 ;  /* 0x0000000205227825 */ /* 0x000fe200078e0222 */
[----:B------:R-:W-:-:S02]  /*8880*/  F2FP.BF16.F32.PACK_AB R10, R71, R74 ;  /* 0x0000004a470a723e */ /* 0x000fc400000010ff */
[----:B------:R-:W-:Y:S02]  /*8890*/  F2FP.BF16.F32.PACK_AB R14, R13, R14 ;  /* 0x0000000e0d0e723e */ /* 0x000fe400000010ff */
[----:B------:R-:W-:Y:S01]  /*88a0*/  F2FP.BF16.F32.PACK_AB R44, R41, R44 ;  /* 0x0000002c292c723e */ /* 0x000fe200000010ff */
[----:B------:R-:W-:Y:S01]  /*88b0*/  UIADD3 UR4, UR4, 0x33460, URZ ;  /* 0x0003346004047890 */ /* 0x000fe2000fffe03f */
[----:B------:R-:W-:Y:S01]  /*88c0*/  F2FP.BF16.F32.PACK_AB R86, R86, R87 ;  /* 0x000000575656723e */ /* 0x000fe200000010ff */
[----:B------:R-:W-:Y:S01]  /*88d0*/  UIADD3 UR5, -UR42, URZ, URZ ;  /* 0x0000003f2a057290 */ /* 0x000fe2000fffe13f */
[----:B------:R-:W-:Y:S01]  /*88e0*/  F2FP.BF16.F32.PACK_AB R69, R69, R72 ;  /* 0x000000484545723e */ /* 0x000fe200000010ff */
[----:B------:R-:W-:Y:S01]  /*88f0*/  ULDC UR6, c[0x0][0xc44] ;  /* 0x0003110000067ab9 */ /* 0x000fe20000000800 */
[----:B------:R-:W-:Y:S02]  /*8900*/  SEL R87, R15, R28, P0 ;  /* 0x0000001c0f577207 */ /* 0x000fe40000000000 */
[----:B------:R-:W-:-:S02]  /*8910*/  SEL R61, R28, R15, P0 ;  /* 0x0000000f1c3d7207 */ /* 0x000fc40000000000 */
[----:B------:R-:W-:Y:S02]  /*8920*/  SEL R111, R21, R26, P0 ;  /* 0x0000001a156f7207 */ /* 0x000fe40000000000 */
[----:B------:R-:W-:Y:S02]  /*8930*/  SEL R74, R26, R21, P0 ;  /* 0x000000151a4a7207 */ /* 0x000fe40000000000 */
[----:B------:R-:W-:Y:S02]  /*8940*/  LOP3.LUT R5, R58, 0x380, RZ, 0xc0, !PT ;  /* 0x000003803a057812 */ /* 0x000fe400078ec0ff */
[----:B------:R-:W-:Y:S02]  /*8950*/  F2FP.BF16.F32.PACK_AB R50, R50, R51 ;  /* 0x000000333232723e */ /* 0x000fe400000010ff */
[----:B------:R-:W-:Y:S02]  /*8960*/  F2FP.BF16.F32.PACK_AB R55, R54, R55 ;  /* 0x000000373637723e */ /* 0x000fe400000010ff */
[----:B------:R-:W-:-:S02]  /*8970*/  F2FP.BF16.F32.PACK_AB R8, R62, R63 ;  /* 0x0000003f3e08723e */ /* 0x000fc400000010ff */
[----:B------:R-:W-:Y:S02]  /*8980*/  F2FP.BF16.F32.PACK_AB R79, R67, R70 ;  /* 0x00000046434f723e */ /* 0x000fe400000010ff */
[----:B------:R-:W-:Y:S02]  /*8990*/  F2FP.BF16.F32.PACK_AB R104, R104, R105 ;  /* 0x000000696868723e */ /* 0x000fe400000010ff */
[----:B------:R-:W-:Y:S02]  /*89a0*/  F2FP.BF16.F32.PACK_AB R109, R108, R109 ;  /* 0x0000006d6c6d723e */ /* 0x000fe400000010ff */
[----:B------:R-:W-:Y:S02]  /*89b0*/  SHF.R.U64 R56, R56, 0x3, RZ ;  /* 0x0000000338387819 */ /* 0x000fe400000012ff */
[C---:B------:R-:W-:Y:S02]  /*89c0*/  IADD3 R28, P3, R58.reuse, 0x8040, RZ ;  /* 0x000080403a1c7810 */ /* 0x040fe40007f7e0ff */
[----:B------:R-:W-:-:S02]  /*89d0*/  IADD3 R26, P6, R58, 0x8020, RZ ;  /* 0x000080203a1a7810 */ /* 0x000fc40007fde0ff */
[C---:B------:R-:W-:Y:S02]  /*89e0*/  IADD3 R24, P5, R58.reuse, 0x8000, RZ ;  /* 0x000080003a187810 */ /* 0x040fe40007fbe0ff */
[----:B------:R-:W-:Y:S02]  /*89f0*/  IADD3 R20, P2, R58, 0x4060, RZ ;  /* 0x000040603a147810 */ /* 0x000fe40007f5e0ff */
[----:B------:R-:W-:Y:S02]  /*8a00*/  F2FP.BF16.F32.PACK_AB R30, R30, R31 ;  /* 0x0000001f1e1e723e */ /* 0x000fe400000010ff */
[----:B------:R-:W-:Y:S02]  /*8a10*/  F2FP.BF16.F32.PACK_AB R36, R33, R36 ;  /* 0x000000242124723e */ /* 0x000fe400000010ff */
[----:B------:R-:W-:Y:S02]  /*8a20*/  F2FP.BF16.F32.PACK_AB R33, R98, R99 ;  /* 0x000000636221723e */ /* 0x000fe400000010ff */
[----:B------:R-:W-:-:S02]  /*8a30*/  F2FP.BF16.F32.PACK_AB R11, R65, R68 ;  /* 0x00000044410b723e */ /* 0x000fc400000010ff */
[----:B------:R-:W-:Y:S02]  /*8a40*/  F2FP.BF16.F32.PACK_AB R94, R94, R95 ;  /* 0x0000005f5e5e723e */ /* 0x000fe400000010ff */
[----:B------:R-:W-:Y:S02]  /*8a50*/  SEL R99, R69, R76, P0 ;  /* 0x0000004c45637207 */ /* 0x000fe40000000000 */
[----:B------:R-:W-:Y:S02]  /*8a60*/  SEL R67, R76, R69, P0 ;  /* 0x000000454c437207 */ /* 0x000fe40000000000 */
[----:B------:R-:W-:Y:S01]  /*8a70*/  SHF.R.U64 R5, R5, 0x3, RZ ;  /* 0x0000000305057819 */ /* 0x000fe200000012ff */
[--C-:B------:R-:W-:Y:S01]  /*8a80*/  IMAD.X R51, RZ, RZ, R59.reuse, P5 ;  /* 0x000000ffff337224 */ /* 0x100fe200028e063b */
[----:B------:R-:W-:Y:S01]  /*8a90*/  F2FP.BF16.F32.PACK_AB R52, R49, R52 ;  /* 0x000000343134723e */ /* 0x000fe200000010ff */
[----:B------:R-:W-:Y:S01]  /*8aa0*/  IMAD.X R49, RZ, RZ, R59, P2 ;  /* 0x000000ffff317224 */ /* 0x000fe200010e063b */
[----:B------:R-:W-:-:S02]  /*8ab0*/  F2FP.BF16.F32.PACK_AB R13, R75, R78 ;  /* 0x0000004e4b0d723e */ /* 0x000fc400000010ff */
[----:B------:R-:W-:Y:S02]  /*8ac0*/  SEL R95, R53, R6, P0 ;  /* 0x00000006355f7207 */ /* 0x000fe40000000000 */
[----:B------:R-:W-:Y:S01]  /*8ad0*/  SEL R65, R6, R53, P0 ;  /* 0x0000003506417207 */ /* 0x000fe20000000000 */
[--C-:B------:R-:W-:Y:S01]  /*8ae0*/  IMAD.X R53, RZ, RZ, R59.reuse, P6 ;  /* 0x000000ffff357224 */ /* 0x100fe200030e063b */
[----:B------:R-:W-:Y:S02]  /*8af0*/  SEL R107, R104, R109, P0 ;  /* 0x0000006d686b7207 */ /* 0x000fe40000000000 */
[----:B------:R-:W-:Y:S02]  /*8b00*/  SEL R71, R109, R104, P0 ;  /* 0x000000686d477207 */ /* 0x000fe40000000000 */
[----:B------:R-:W-:Y:S02]  /*8b10*/  SEL R119, R50, R55, P0 ;  /* 0x0000003732777207 */ /* 0x000fe40000000000 */
[----:B------:R-:W-:Y:S01]  /*8b20*/  SEL R76, R55, R50, P0 ;  /* 0x00000032374c7207 */ /* 0x000fe20000000000 */
[----:B------:R-:W-:Y:S01]  /*8b30*/  IMAD.X R55, RZ, RZ, R59, P3 ;  /* 0x000000ffff377224 */ /* 0x000fe200018e063b */
[----:B------:R-:W-:-:S02]  /*8b40*/  SEL R121, R77, R8, P0 ;  /* 0x000000084d797207 */ /* 0x000fc40000000000 */
[----:B------:R-:W-:Y:S02]  /*8b50*/  SEL R123, R79, R10, P0 ;  /* 0x0000000a4f7b7207 */ /* 0x000fe40000000000 */
[----:B------:R-:W-:Y:S01]  /*8b60*/  LOP3.LUT R56, R56, R57, RZ, 0x3c, !PT ;  /* 0x0000003938387212 */ /* 0x000fe200078e3cff */
[----:B------:R-:W-:Y:S01]  /*8b70*/  IMAD.X R57, RZ, RZ, R59, P4 ;  /* 0x000000ffff397224 */ /* 0x000fe200020e063b */
[----:B------:R-:W-:Y:S02]  /*8b80*/  SEL R109, R9, R14, P0 ;  /* 0x0000000e096d7207 */ /* 0x000fe40000000000 */
[----:B------:R-:W-:Y:S02]  /*8b90*/  SEL R78, R14, R9, P0 ;  /* 0x000000090e4e7207 */ /* 0x000fe40000000000 */
[----:B------:R-:W-:Y:S02]  /*8ba0*/  SEL R113, R30, R7, P0 ;  /* 0x000000071e717207 */ /* 0x000fe40000000000 */
[----:B------:R-:W-:-:S02]  /*8bb0*/  SEL R72, R7, R30, P0 ;  /* 0x0000001e07487207 */ /* 0x000fc40000000000 */
[----:B------:R-:W-:Y:S02]  /*8bc0*/  SEL R77, R8, R77, P0 ;  /* 0x0000004d084d7207 */ /* 0x000fe40000000000 */
[----:B------:R-:W-:Y:S02]  /*8bd0*/  SEL R79, R10, R79, P0 ;  /* 0x0000004f0a4f7207 */ /* 0x000fe40000000000 */
[C---:B------:R-:W-:Y:S02]  /*8be0*/  IADD3 R6, P1, R58.reuse, 0x20, RZ ;  /* 0x000000203a067810 */ /* 0x040fe40007f3e0ff */
[C---:B------:R-:W-:Y:S02]  /*8bf0*/  IADD3 R14, P4, R58.reuse, 0x4040, RZ ;  /* 0x000040403a0e7810 */ /* 0x040fe40007f9e0ff */
[C---:B------:R-:W-:Y:S02]  /*8c00*/  IADD3 R12, P3, R58.reuse, 0x4020, RZ ;  /* 0x000040203a0c7810 */ /* 0x040fe40007f7e0ff */
[----:B------:R-:W-:-:S02]  /*8c10*/  IADD3 R10, P6, R58, 0x4000, RZ ;  /* 0x000040003a0a7810 */ /* 0x000fc40007fde0ff */
[C---:B------:R-:W-:Y:S02]  /*8c20*/  IADD3 R7, P5, R58.reuse, 0x60, RZ ;  /* 0x000000603a077810 */ /* 0x040fe40007fbe0ff */
[----:B------:R-:W-:Y:S02]  /*8c30*/  IADD3 R8, P2, R58, 0x40, RZ ;  /* 0x000000403a087810 */ /* 0x000fe40007f5e0ff */
[----:B------:R-:W-:Y:S02]  /*8c40*/  LOP3.LUT R58, R5, R58, RZ, 0x3c, !PT ;  /* 0x0000003a053a7212 */ /* 0x000fe400078e3cff */
[----:B------:R-:W-:-:S04]  /*8c50*/  LOP3.LUT R5, R20, 0x380, RZ, 0xc0, !PT ;  /* 0x0000038014057812 */ /* 0x000fc800078ec0ff */
[----:B------:R-:W-:Y:S02]  /*8c60*/  SHF.R.U64 R5, R5, 0x3, RZ ;  /* 0x0000000305057819 */ /* 0x000fe400000012ff */
[----:B------:R-:W-:Y:S02]  /*8c70*/  F2FP.BF16.F32.PACK_AB R45, R45, R48 ;  /* 0x000000302d2d723e */ /* 0x000fe400000010ff */
[----:B------:R-:W-:Y:S02]  /*8c80*/  LOP3.LUT R48, R5, R20, RZ, 0x3c, !PT ;  /* 0x0000001405307212 */ /* 0x000fe400078e3cff */
[----:B------:R-:W-:-:S04]  /*8c90*/  LOP3.LUT R5, R6, 0x380, RZ, 0xc0, !PT ;  /* 0x0000038006057812 */ /* 0x000fc800078ec0ff */
[----:B------:R-:W-:Y:S02]  /*8ca0*/  SHF.R.U64 R5, R5, 0x3, RZ ;  /* 0x0000000305057819 */ /* 0x000fe400000012ff */
[----:B------:R-:W-:Y:S02]  /*8cb0*/  F2FP.BF16.F32.PACK_AB R47, R46, R47 ;  /* 0x0000002f2e2f723e */ /* 0x000fe400000010ff */
[----:B------:R-:W-:Y:S02]  /*8cc0*/  LOP3.LUT R46, R5, R6, RZ, 0x3c, !PT ;  /* 0x00000006052e7212 */ /* 0x000fe400078e3cff */
[----:B------:R-:W-:Y:S02]  /*8cd0*/  LOP3.LUT R5, R8, 0x380, RZ, 0xc0, !PT ;  /* 0x0000038008057812 */ /* 0x000fe400078ec0ff */
[----:B------:R-:W-:Y:S02]  /*8ce0*/  F2FP.BF16.F32.PACK_AB R96, R96, R97 ;  /* 0x000000616060723e */ /* 0x000fe400000010ff */
[----:B------:R-:W-:-:S02]  /*8cf0*/  F2FP.BF16.F32.PACK_AB R31, R100, R101 ;  /* 0x00000065641f723e */ /* 0x000fc400000010ff */
[----:B------:R-:W-:Y:S02]  /*8d00*/  LOP3.LUT R9, R24, 0x380, RZ, 0xc0, !PT ;  /* 0x0000038018097812 */ /* 0x000fe400078ec0ff */
[----:B------:R-:W-:Y:S02]  /*8d10*/  F2FP.BF16.F32.PACK_AB R29, R29, R32 ;  /* 0x000000201d1d723e */ /* 0x000fe400000010ff */
[----:B------:R-:W-:Y:S01]  /*8d20*/  F2FP.BF16.F32.PACK_AB R42, R42, R43 ;  /* 0x0000002b2a2a723e */ /* 0x000fe200000010ff */
[----:B------:R-:W-:Y:S01]  /*8d30*/  IMAD.X R43, RZ, RZ, R59, P3 ;  /* 0x000000ffff2b7224 */ /* 0x000fe200018e063b */
[----:B------:R-:W-:Y:S02]  /*8d40*/  SHF.R.U64 R5, R5, 0x3, RZ ;  /* 0x0000000305057819 */ /* 0x000fe400000012ff */
[----:B------:R-:W-:Y:S02]  /*8d50*/  SEL R105, R96, R31, P0 ;  /* 0x0000001f60697207 */ /* 0x000fe40000000000 */
[----:B------:R-:W-:-:S02]  /*8d60*/  SEL R69, R31, R96, P0 ;  /* 0x000000601f457207 */ /* 0x000fc40000000000 */
[----:B------:R-:W-:Y:S02]  /*8d70*/  SHF.R.U64 R9, R9, 0x3, RZ ;  /* 0x0000000309097819 */ /* 0x000fe400000012ff */
[----:B------:R-:W-:Y:S02]  /*8d80*/  IADD3 R31, P3, R34, 0x2000, RZ ;  /* 0x00002000221f7810 */ /* 0x000fe40007f7e0ff */
[----:B------:R-:W-:Y:S02]  /*8d90*/  F2FP.BF16.F32.PACK_AB R88, R88, R89 ;  /* 0x000000595858723e */ /* 0x000fe400000010ff */
[----:B------:R-:W-:Y:S02]  /*8da0*/  SEL R89, R29, R36, P0 ;  /* 0x000000241d597207 */ /* 0x000fe40000000000 */
[----:B------:R-:W-:Y:S02]  /*8db0*/  SEL R62, R36, R29, P0 ;  /* 0x0000001d243e7207 */ /* 0x000fe40000000000 */
[----:B------:R-:W-:-:S02]  /*8dc0*/  LOP3.LUT R36, R5, R8, RZ, 0x3c, !PT ;  /* 0x0000000805247212 */ /* 0x000fc400078e3cff */
[----:B------:R-:W-:Y:S01]  /*8dd0*/  LOP3.LUT R50, R9, R24, RZ, 0x3c, !PT ;  /* 0x0000001809327212 */ /* 0x000fe200078e3cff */
[----:B------:R-:W0:Y:S01]  /*8de0*/  LDC R5, c[0x0][0xbe8] ;  /* 0x0002fa00ff057b82 */ /* 0x000e220000000800 */
[----:B------:R-:W-:Y:S02]  /*8df0*/  LOP3.LUT R30, R31, 0x380, RZ, 0xc0, !PT ;  /* 0x000003801f1e7812 */ /* 0x000fe400078ec0ff */
[----:B------:R-:W-:Y:S02]  /*8e00*/  LOP3.LUT R9, R10, 0x380, RZ, 0xc0, !PT ;  /* 0x000003800a097812 */ /* 0x000fe400078ec0ff */
[----:B------:R-:W-:Y:S02]  /*8e10*/  SHF.R.U64 R30, R30, 0x3, RZ ;  /* 0x000000031e1e7819 */ /* 0x000fe400000012ff */
[----:B------:R-:W-:Y:S02]  /*8e20*/  SHF.R.U64 R9, R9, 0x3, RZ ;  /* 0x0000000309097819 */ /* 0x000fe400000012ff */
[----:B------:R-:W-:-:S02]  /*8e30*/  F2FP.BF16.F32.PACK_AB R37, R37, R40 ;  /* 0x000000282525723e */ /* 0x000fc400000010ff */
[----:B------:R-:W-:Y:S01]  /*8e40*/  LOP3.LUT R30, R30, R31, RZ, 0x3c, !PT ;  /* 0x0000001f1e1e7212 */ /* 0x000fe200078e3cff */
[----:B------:R-:W-:Y:S01]  /*8e50*/  IMAD.X R31, RZ, RZ, R35, P3 ;  /* 0x000000ffff1f7224 */ /* 0x000fe200018e0623 */
[----:B------:R-:W-:Y:S02]  /*8e60*/  LOP3.LUT R40, R9, R10, RZ, 0x3c, !PT ;  /* 0x0000000a09287212 */ /* 0x000fe400078e3cff */
[----:B------:R-:W-:-:S04]  /*8e70*/  IADD3 R9, P3, R34, 0x8000, RZ ;  /* 0x0000800022097810 */ /* 0x000fc80007f7e0ff */
[----:B------:R-:W-:Y:S01]  /*8e80*/  LOP3.LUT R8, R9, 0x380, RZ, 0xc0, !PT ;  /* 0x0000038009087812 */ /* 0x000fe200078ec0ff */
[----:B------:R-:W-:-:S03]  /*8e90*/  FMUL.FTZ R90, R103, R120 ;  /* 0x00000078675a7220 */ /* 0x000fc60000410000 */
[----:B------:R-:W-:Y:S02]  /*8ea0*/  SHF.R.U64 R8, R8, 0x3, RZ ;  /* 0x0000000308087819 */ /* 0x000fe400000012ff */
[----:B------:R-:W-:Y:S02]  /*8eb0*/  SEL R97, R66, R11, P0 ;  /* 0x0000000b42617207 */ /* 0x000fe40000000000 */
[----:B------:R-:W-:Y:S01]  /*8ec0*/  LOP3.LUT R8, R8, R9, RZ, 0x3c, !PT ;  /* 0x0000000908087212 */ /* 0x000fe200078e3cff */
[----:B------:R-:W-:Y:S01]  /*8ed0*/  IMAD.X R9, RZ, RZ, R35, P3 ;  /* 0x000000ffff097224 */ /* 0x000fe200018e0623 */
[----:B------:R-:W-:Y:S02]  /*8ee0*/  SEL R66, R11, R66, P0 ;  /* 0x000000420b427207 */ /* 0x000fe40000000000 */
[----:B------:R-:W-:Y:S02]  /*8ef0*/  LOP3.LUT R11, R26, 0x380, RZ, 0xc0, !PT ;  /* 0x000003801a0b7812 */ /* 0x000fe400078ec0ff */
[----:B0-----:R-:W-:-:S02]  /*8f00*/  ISETP.NE.AND P3, PT, R5, 0x1, PT ;  /* 0x000000010500780c */ /* 0x001fc40003f65270 */
[----:B------:R-:W-:Y:S02]  /*8f10*/  F2FP.BF16.F32.PACK_AB R80, R80, R81 ;  /* 0x000000515050723e */ /* 0x000fe400000010ff */
[----:B------:R-:W-:Y:S02]  /*8f20*/  F2FP.BF16.F32.PACK_AB R27, R92, R93 ;  /* 0x0000005d5c1b723e */ /* 0x000fe400000010ff */
[----:B------:R-:W-:Y:S01]  /*8f30*/  F2FP.BF16.F32.PACK_AB R81, R90, R91 ;  /* 0x0000005b5a51723e */ /* 0x000fe200000010ff */
[--C-:B------:R-:W-:Y:S01]  /*8f40*/  IMAD.X R41, RZ, RZ, R59.reuse, P6 ;  /* 0x000000ffff297224 */ /* 0x100fe200030e063b */
[----:B------:R-:W-:Y:S01]  /*8f50*/  SEL R91, R37, R44, P0 ;  /* 0x0000002c255b7207 */ /* 0x000fe20000000000 */
[--C-:B------:R-:W-:Y:S01]  /*8f60*/  IMAD.X R39, RZ, RZ, R59.reuse, P5 ;  /* 0x000000ffff277224 */ /* 0x100fe200028e063b */
[----:B------:R-:W-:Y:S01]  /*8f70*/  SEL R63, R44, R37, P0 ;  /* 0x000000252c3f7207 */ /* 0x000fe20000000000 */
[----:B------:R-:W-:Y:S01]  /*8f80*/  IMAD.X R37, RZ, RZ, R59, P2 ;  /* 0x000000ffff257224 */ /* 0x000fe200010e063b */
[----:B------:R-:W-:-:S02]  /*8f90*/  SEL R93, R45, R52, P0 ;  /* 0x000000342d5d7207 */ /* 0x000fc40000000000 */
[----:B------:R-:W-:Y:S01]  /*8fa0*/  SEL R64, R52, R45, P0 ;  /* 0x0000002d34407207 */ /* 0x000fe20000000000 */
[--C-:B------:R-:W-:Y:S01]  /*8fb0*/  IMAD.X R45, RZ, RZ, R59.reuse, P4 ;  /* 0x000000ffff2d7224 */ /* 0x100fe200020e063b */
[----:B------:R-:W-:Y:S02]  /*8fc0*/  SEL R117, R42, R47, P0 ;  /* 0x0000002f2a757207 */ /* 0x000fe40000000000 */
[----:B------:R-:W-:Y:S01]  /*8fd0*/  SEL R75, R47, R42, P0 ;  /* 0x0000002a2f4b7207 */ /* 0x000fe20000000000 */
[----:B------:R-:W-:Y:S01]  /*8fe0*/  IMAD.X R47, RZ, RZ, R59, P1 ;  /* 0x000000ffff2f7224 */ /* 0x000fe200008e063b */
[----:B------:R-:W-:Y:S02]  /*8ff0*/  SHF.R.U64 R11, R11, 0x3, RZ ;  /* 0x000000030b0b7819 */ /* 0x000fe400000012ff */
[----:B------:R-:W-:Y:S02]  /*9000*/  MOV R116, R58 ;  /* 0x0000003a00747202 */ /* 0x000fe40000000f00 */
[----:B------:R-:W0:Y:S01]  /*9010*/  LDC R59, c[0x0][0xc38] ;  /* 0x00030e00ff3b7b82 */ /* 0x000e220000000800 */
[----:B------:R-:W-:-:S02]  /*9020*/  LOP3.LUT R52, R11, R26, RZ, 0x3c, !PT ;  /* 0x0000001a0b347212 */ /* 0x000fc400078e3cff */
[----:B------:R-:W-:Y:S02]  /*9030*/  LOP3.LUT R11, R12, 0x380, RZ, 0xc0, !PT ;  /* 0x000003800c0b7812 */ /* 0x000fe400078ec0ff */
[----:B------:R-:W-:Y:S02]  /*9040*/  MOV R112, R36 ;  /* 0x0000002400707202 */ /* 0x000fe40000000f00 */
[----:B------:R-:W-:Y:S01]  /*9050*/  SHF.R.U64 R11, R11, 0x3, RZ ;  /* 0x000000030b0b7819 */ /* 0x000fe200000012ff */
[----:B------:R-:W1:Y:S01]  /*9060*/  @P3 LDC R36, c[0x0][0xbec] ;  /* 0x0002fb00ff243b82 */ /* 0x000e620000000800 */
[-C--:B------:R-:W-:Y:S01]  /*9070*/  FMUL.FTZ R102, R118, R120.reuse ;  /* 0x0000007876667220 */ /* 0x080fe20000410000 */
[----:B------:R-:W-:Y:S01]  /*9080*/  FMUL.FTZ R103, R114, R120 ;  /* 0x0000007872677220 */ /* 0x000fe20000410000 */
[----:B------:R-:W-:Y:S01]  /*9090*/  LOP3.LUT R42, R11, R12, RZ, 0x3c, !PT ;  /* 0x0000000c0b2a7212 */ /* 0x000fe200078e3cff */
[----:B------:R-:W-:Y:S01]  /*90a0*/  UPRMT UR4, UR36, 0x654, UR4 ;  /* 0x0000065424047896 */ /* 0x000fe20008000004 */
[----:B------:R-:W-:-:S02]  /*90b0*/  MOV R108, R40 ;  /* 0x00000028006c7202 */ /* 0x000fc40000000f00 */
[----:B--2---:R-:W-:Y:S01]  /*90c0*/  LOP3.LUT R41, R0, 0x2, RZ, 0x3c, !PT ;  /* 0x0000000200297812 */ /* 0x004fe200078e3cff */
[----:B------:R-:W2:Y:S01]  /*90d0*/  @P3 LDC R37, c[0x0][0xbf0] ;  /* 0x0002fc00ff253b82 */ /* 0x000ea20000000800 */
[----:B------:R-:W-:Y:S01]  /*90e0*/  F2FP.BF16.F32.PACK_AB R102, R102, R103 ;  /* 0x000000676666723e */ /* 0x000fe200000010ff */
[----:B------:R-:W-:Y:S01]  /*90f0*/  SHFL.IDX PT, R85, R85, R0, 0x1c1f ;  /* 0x001c1f0055557589 */ /* 0x000fe200000e0000 */
[----:B------:R-:W-:Y:S02]  /*9100*/  SEL R101, R80, R25, P0 ;  /* 0x0000001950657207 */ /* 0x000fe40000000000 */
[----:B------:R-:W-:Y:S01]  /*9110*/  SEL R68, R25, R80, P0 ;  /* 0x0000005019447207 */ /* 0x000fe20000000000 */
[----:B------:R-:W-:Y:S01]  /*9120*/  SHFL.IDX PT, R87, R87, R0, 0x1c1f ;  /* 0x001c1f0057577589 */ /* 0x000fe200000e0000 */
[----:B------:R-:W-:Y:S01]  /*9130*/  MOV R106, R42 ;  /* 0x0000002a006a7202 */ /* 0x000fe20000000f00 */
[----:B------:R-:W-:Y:S01]  /*9140*/  UIMAD UR11, UR6, UR5, UR43 ;  /* 0x00000005060b72a4 */ /* 0x000fe2000f8e022b */
[----:B------:R-:W-:Y:S01]  /*9150*/  SEL R125, R13, R82, P0 ;  /* 0x000000520d7d7207 */ /* 0x000fe20000000000 */
[----:B------:R-:W-:Y:S01]  /*9160*/  SHFL.IDX PT, R109, R109, R0, 0x1c1f ;  /* 0x001c1f006d6d7589 */ /* 0x000fe200000e0000 */
[----:B------:R-:W-:Y:S01]  /*9170*/  SEL R80, R82, R13, P0 ;  /* 0x0000000d52507207 */ /* 0x000fe20000000000 */
[----:B------:R-:W-:Y:S01]  /*9180*/  SYNCS.ARRIVE.TRANS64.RED.A1T0 RZ, [UR4], RZ ;  /* 0x000000ffffff79a7 */ /* 0x000fe20008100404 */
[----:B------:R-:W-:Y:S01]  /*9190*/  SEL R103, R88, R27, P0 ;  /* 0x0000001b58677207 */ /* 0x000fe20000000000 */
[----:B------:R-:W3:Y:S01]  /*91a0*/  SHFL.IDX PT, R60, R60, R41, 0x1c1f ;  /* 0x001c1f293c3c7589 */ /* 0x000ee200000e0000 */
[----:B------:R-:W-:-:S02]  /*91b0*/  SEL R127, R86, R81, P0 ;  /* 0x00000051567f7207 */ /* 0x000fc40000000000 */
[----:B------:R-:W-:Y:S01]  /*91c0*/  SEL R129, R94, R33, P0 ;  /* 0x000000215e817207 */ /* 0x000fe20000000000 */
[----:B------:R-:W-:Y:S01]  /*91d0*/  SHFL.IDX PT, R42, R61, R41, 0x1c1f ;  /* 0x001c1f293d2a7589 */ /* 0x000fe200000e0000 */
[----:B------:R-:W-:Y:S02]  /*91e0*/  SEL R131, R102, R83, P0 ;  /* 0x0000005366837207 */ /* 0x000fe40000000000 */
[----:B------:R-:W-:Y:S01]  /*91f0*/  LOP3.LUT R13, R28, 0x380, RZ, 0xc0, !PT ;  /* 0x000003801c0d7812 */ /* 0x000fe200078ec0ff */
[----:B------:R-:W4:Y:S01]  /*9200*/  SHFL.IDX PT, R78, R78, R41, 0x1c1f ;  /* 0x001c1f294e4e7589 */ /* 0x000f2200000e0000 */
[----:B------:R-:W-:Y:S01]  /*9210*/  MOV R49, R48 ;  /* 0x0000003000317202 */ /* 0x000fe20000000f00 */
[----:B------:R-:W-:Y:S02]  /*9220*/  IMAD R48, RZ, RZ, -UR43 ;  /* 0x8000002bff307e24 */ /* 0x000fe4000f8e02ff */
[----:B------:R-:W-:Y:S04]  /*9230*/  SHFL.IDX PT, R111, R111, R0, 0x1c1f ;  /* 0x001c1f006f6f7589 */ /* 0x000fe800000e0000 */
[----:B------:R-:W4:Y:S01]  /*9240*/  SHFL.IDX PT, R74, R74, R41, 0x1c1f ;  /* 0x001c1f294a4a7589 */ /* 0x000f2200000e0000 */
[----:B------:R-:W-:-:S03]  /*9250*/  SHF.R.U64 R13, R13, 0x3, RZ ;  /* 0x000000030d0d7819 */ /* 0x000fc600000012ff */
[----:B------:R-:W-:Y:S04]  /*9260*/  SHFL.IDX PT, R89, R89, R0, 0x1c1f ;  /* 0x001c1f0059597589 */ /* 0x000fe800000e0000 */
[----:B------:R-:W-:Y:S04]  /*9270*/  SHFL.IDX PT, R113, R113, R0, 0x1c1f ;  /* 0x001c1f0071717589 */ /* 0x000fe800000e0000 */
[----:B------:R-:W4:Y:S04]  /*9280*/  SHFL.IDX PT, R62, R62, R41, 0x1c1f ;  /* 0x001c1f293e3e7589 */ /* 0x000f2800000e0000 */
[----:B------:R-:W4:Y:S01]  /*9290*/  SHFL.IDX PT, R72, R72, R41, 0x1c1f ;  /* 0x001c1f2948487589 */ /* 0x000f2200000e0000 */
[----:B0-----:R-:W-:Y:S01]  /*92a0*/  IMAD R48, R59, R48, UR41 ;  /* 0x000000293b307e24 */ /* 0x001fe2000f8e0230 */
[----:B------:R-:W-:-:S02]  /*92b0*/  USHF.R.S32.HI UR10, URZ, 0x1f, UR11 ;  /* 0x0000001f3f0a7899 */ /* 0x000fc4000801140b */
[----:B------:R-:W-:Y:S01]  /*92c0*/  SHFL.IDX PT, R91, R91, R0, 0x1c1f ;  /* 0x001c1f005b5b7589 */ /* 0x000fe200000e0000 */
[----:B------:R-:W-:-:S03]  /*92d0*/  LOP3.LUT R54, R13, R28, RZ, 0x3c, !PT ;  /* 0x0000001c0d367212 */ /* 0x000fc600078e3cff */
[----:B------:R-:W-:Y:S01]  /*92e0*/  SHFL.IDX PT, R93, R93, R0, 0x1c1f ;  /* 0x001c1f005d5d7589 */ /* 0x000fe200000e0000 */
[----:B------:R-:W-:-:S03]  /*92f0*/  MOV R50, R50 ;  /* 0x0000003200327202 */ /* 0x000fc60000000f00 */
[----:B------:R-:W-:Y:S01]  /*9300*/  SHFL.IDX PT, R95, R95, R0, 0x1c1f ;  /* 0x001c1f005f5f7589 */ /* 0x000fe200000e0000 */
[----:B------:R-:W-:-:S03]  /*9310*/  IMAD R51, R48, 0x80, R222 ;  /* 0x0000008030337824 */ /* 0x000fc600078e02de */
[----:B------:R-:W-:Y:S04]  /*9320*/  SHFL.IDX PT, R97, R97, R0, 0x1c1f ;  /* 0x001c1f0061617589 */ /* 0x000fe800000e0000 */
        /* <DEDUP_REMOVED lines=13> */
[----:B------:R-:W-:Y:S01]  /*9400*/  SHFL.IDX PT, R131, R131, R0, 0x1c1f ;  /* 0x001c1f0083837589 */ /* 0x000fe200000e0000 */
[----:B------:R-:W-:-:S03]  /*9410*/  LOP3.LUT R6, R7, 0x380, RZ, 0xc0, !PT ;  /* 0x0000038007067812 */ /* 0x000fc600078ec0ff */
[----:B------:R-:W-:Y:S01]  /*9420*/  SHFL.IDX PT, R0, R65, R41, 0x1c1f ;  /* 0x001c1f2941007589 */ /* 0x000fe200000e0000 */
[----:B------:R-:W-:-:S03]  /*9430*/  UIMAD UR5, UR10, UR8, URZ ;  /* 0x000000080a0572a4 */ /* 0x000fc6000f8e023f */
[----:B------:R-:W0:Y:S01]  /*9440*/  SHFL.IDX PT, R58, R73, R41, 0x1c1f ;  /* 0x001c1f29493a7589 */ /* 0x000e2200000e0000 */
[----:B------:R-:W-:Y:S01]  /*9450*/  LOP3.LUT R13, R14, 0x380, RZ, 0xc0, !PT ;  /* 0x000003800e0d7812 */ /* 0x000fe200078ec0ff */
[----:B-1----:R-:W-:Y:S01]  /*9460*/  @P3 IMAD.HI.U32 R36, R51, R36, RZ ;  /* 0x0000002433243227 */ /* 0x002fe200078e00ff */
[----:B------:R-:W-:Y:S01]  /*9470*/  MOV R84, R56 ;  /* 0x0000003800547202 */ /* 0x000fe20000000f00 */
[----:B------:R-:W-:Y:S01]  /*9480*/  USHF.R.S32.HI UR12, URZ, 0x1f, UR42 ;  /* 0x0000001f3f0c7899 */ /* 0x000fe2000801142a */
[----:B------:R-:W-:Y:S01]  /*9490*/  MOV R56, R54 ;  /* 0x0000003600387202 */ /* 0x000fe20000000f00 */
[----:B------:R-:W-:Y:S01]  /*94a0*/  UIMAD.WIDE.U32 UR6, UR11, UR8, URZ ;  /* 0x000000080b0672a5 */ /* 0x000fe2000f8e003f */
[----:B------:R-:W-:Y:S01]  /*94b0*/  SHF.R.U64 R6, R6, 0x3, RZ ;  /* 0x0000000306067819 */ /* 0x000fe200000012ff */
[----:B------:R-:W1:Y:S01]  /*94c0*/  SHFL.IDX PT, R54, R63, R41, 0x1c1f ;  /* 0x001c1f293f367589 */ /* 0x000e6200000e0000 */
[----:B------:R-:W-:Y:S01]  /*94d0*/  UIMAD UR5, UR11, UR9, UR5 ;  /* 0x000000090b0572a4 */ /* 0x000fe2000f8e0205 */
[----:B------:R-:W-:-:S02]  /*94e0*/  SHF.R.U64 R13, R13, 0x3, RZ ;  /* 0x000000030d0d7819 */ /* 0x000fc400000012ff */
[----:B------:R-:W-:Y:S01]  /*94f0*/  ULDC.64 UR8, c[0x0][0xb98] ;  /* 0x0002e60000087ab9 */ /* 0x000fe20000000a00 */
[----:B------:R-:W1:Y:S01]  /*9500*/  SHFL.IDX PT, R64, R64, R41, 0x1c1f ;  /* 0x001c1f2940407589 */ /* 0x000e6200000e0000 */
[----:B------:R-:W-:Y:S01]  /*9510*/  SEL R70, R27, R88, P0 ;  /* 0x000000581b467207 */ /* 0x000fe20000000000 */
[----:B------:R-:W-:Y:S01]  /*9520*/  IMAD.MOV.U32 R59, RZ, RZ, R51 ;  /* 0x000000ffff3b7224 */ /* 0x000fe200078e0033 */
[----:B------:R-:W-:Y:S01]  /*9530*/  SEL R82, R33, R94, P0 ;  /* 0x0000005e21527207 */ /* 0x000fe20000000000 */
[----:B------:R-:W1:Y:S01]  /*9540*/  SHFL.IDX PT, R92, R75, R41, 0x1c1f ;  /* 0x001c1f294b5c7589 */ /* 0x000e6200000e0000 */
[----:B------:R-:W-:Y:S01]  /*9550*/  UIMAD UR4, UR12, UR8, URZ ;  /* 0x000000080c0472a4 */ /* 0x000fe2000f8e023f */
[----:B------:R-:W-:Y:S02]  /*9560*/  SEL R81, R81, R86, P0 ;  /* 0x0000005651517207 */ /* 0x000fe40000000000 */
[----:B------:R-:W-:Y:S01]  /*9570*/  SEL R83, R83, R102, P0 ;  /* 0x0000006653537207 */ /* 0x000fe20000000000 */
[----:B------:R-:W1:Y:S01]  /*9580*/  SHFL.IDX PT, R76, R76, R41, 0x1c1f ;  /* 0x001c1f294c4c7589 */ /* 0x000e6200000e0000 */
[----:B------:R-:W-:-:S02]  /*9590*/  IADD3 R33, P4, R34, 0x1000, RZ ;  /* 0x0000100022217810 */ /* 0x000fc40007f9e0ff */
[----:B------:R-:W-:Y:S02]  /*95a0*/  LOP3.LUT R38, R6, R7, RZ, 0x3c, !PT ;  /* 0x0000000706267212 */ /* 0x000fe400078e3cff */
[----:B------:R-:W-:Y:S02]  /*95b0*/  IADD3 R21, P1, R34, 0x6000, RZ ;  /* 0x0000600022157810 */ /* 0x000fe40007f3e0ff */
[----:B--2---:R-:W-:Y:S02]  /*95c0*/  @P3 SHF.R.U32.HI R59, RZ, R37, R36 ;  /* 0x00000025ff3b3219 */ /* 0x004fe40000011624 */
[----:B------:R-:W-:Y:S01]  /*95d0*/  LOP3.LUT R44, R13, R14, RZ, 0x3c, !PT ;  /* 0x0000000e0d2c7212 */ /* 0x000fe200078e3cff */
[----:B------:R-:W-:Y:S01]  /*95e0*/  UIADD3 UR5, UR7, UR5, URZ ;  /* 0x0000000507057290 */ /* 0x000fe2000fffe03f */
[----:B------:R-:W-:Y:S01]  /*95f0*/  LOP3.LUT R32, R33, 0x380, RZ, 0xc0, !PT ;  /* 0x0000038021207812 */ /* 0x000fe200078ec0ff */
[----:B------:R-:W2:Y:S01]  /*9600*/  SHFL.IDX PT, R66, R66, R41, 0x1c1f ;  /* 0x001c1f2942427589 */ /* 0x000ea200000e0000 */
[----:B------:R-:W-:Y:S01]  /*9610*/  LOP3.LUT R20, R21, 0x380, RZ, 0xc0, !PT ;  /* 0x0000038015147812 */ /* 0x000fe200078ec0ff */
[----:B------:R-:W-:Y:S01]  /*9620*/  UIMAD UR7, UR42, UR9, UR4 ;  /* 0x000000092a0772a4 */ /* 0x000fe2000f8e0204 */
[----:B------:R-:W-:Y:S01]  /*9630*/  MOV R57, R52 ;  /* 0x0000003400397202 */ /* 0x000fe20000000f00 */
[----:B------:R-:W-:Y:S01]  /*9640*/  SHFL.IDX PT, R86, R67, R41, 0x1c1f ;  /* 0x001c1f2943567589 */ /* 0x000fe200000e0000 */
[----:B------:R-:W-:Y:S01]  /*9650*/  MOV R110, R38 ;  /* 0x00000026006e7202 */ /* 0x000fe20000000f00 */
[----:B------:R-:W-:Y:S01]  /*9660*/  IMAD.MOV R52, RZ, RZ, -R59 ;  /* 0x000000ffff347224 */ /* 0x000fe200078e0a3b */
[----:B---3--:R-:W-:Y:S01]  /*9670*/  SEL R36, R85, R60, P0 ;  /* 0x0000003c55247207 */ /* 0x008fe20000000000 */
[----:B------:R-:W-:Y:S01]  /*9680*/  SHFL.IDX PT, R68, R68, R41, 0x1c1f ;  /* 0x001c1f2944447589 */ /* 0x000fe200000e0000 */
[----:B------:R-:W-:Y:S01]  /*9690*/  SEL R38, R60, R85, P0 ;  /* 0x000000553c267207 */ /* 0x000fe20000000000 */
[----:B------:R-:W-:Y:S01]  /*96a0*/  UMOV UR4, UR6 ;  /* 0x0000000600047c82 */ /* 0x000fe20008000000 */
[----:B----4-:R-:W-:Y:S01]  /*96b0*/  SEL R37, R109, R78, P0 ;  /* 0x0000004e6d257207 */ /* 0x010fe20000000000 */
[----:B------:R-:W-:Y:S01]  /*96c0*/  SHFL.IDX PT, R70, R70, R41, 0x1c1f ;  /* 0x001c1f2946467589 */ /* 0x000fe200000e0000 */
[----:B------:R-:W-:Y:S01]  /*96d0*/  SEL R39, R78, R109, P0 ;  /* 0x0000006d4e277207 */ /* 0x000fe20000000000 */
[----:B------:R-:W-:Y:S01]  /*96e0*/  BAR.SYNC.DEFER_BLOCKING 0x1, 0x100 ;  /* 0x0044000000007b1d */ /* 0x000fe20000010000 */
[----:B------:R-:W-:-:S02]  /*96f0*/  SEL R40, R87, R42, P0 ;  /* 0x0000002a57287207 */ /* 0x000fc40000000000 */
[----:B------:R-:W-:Y:S02]  /*9700*/  MOV R114, R46 ;  /* 0x0000002e00727202 */ /* 0x000fe40000000f00 */
[----:B------:R-:W-:Y:S02]  /*9710*/  MOV R104, R44 ;  /* 0x0000002c00687202 */ /* 0x000fe40000000f00 */
[----:B------:R-:W-:Y:S01]  /*9720*/  SEL R42, R42, R87, P0 ;  /* 0x000000572a2a7207 */ /* 0x000fe20000000000 */
[----:B------:R-:W-:Y:S01]  /*9730*/  SHFL.IDX PT, R88, R69, R41, 0x1c1f ;  /* 0x001c1f2945587589 */ /* 0x000fe200000e0000 */
[----:B------:R-:W-:-:S03]  /*9740*/  SEL R43, R74, R111, P0 ;  /* 0x0000006f4a2b7207 */ /* 0x000fc60000000000 */
[----:B------:R-:W-:Y:S01]  /*9750*/  SHFL.IDX PT, R90, R71, R41, 0x1c1f ;  /* 0x001c1f29475a7589 */ /* 0x000fe200000e0000 */
[----:B------:R-:W-:-:S03]  /*9760*/  SEL R44, R89, R62, P0 ;  /* 0x0000003e592c7207 */ /* 0x000fc60000000000 */
[----:B------:R-:W3:Y:S01]  /*9770*/  SHFL.IDX PT, R94, R77, R41, 0x1c1f ;  /* 0x001c1f294d5e7589 */ /* 0x000ee200000e0000 */
[----:B------:R-:W-:-:S03]  /*9780*/  SEL R46, R62, R89, P0 ;  /* 0x000000593e2e7207 */ /* 0x000fc60000000000 */
[----:B------:R-:W4:Y:S01]  /*9790*/  SHFL.IDX PT, R96, R79, R41, 0x1c1f ;  /* 0x001c1f294f607589 */ /* 0x000f2200000e0000 */
[----:B------:R-:W-:-:S03]  /*97a0*/  SEL R45, R113, R72, P0 ;  /* 0x00000048712d7207 */ /* 0x000fc60000000000 */
[----:B------:R-:W4:Y:S01]  /*97b0*/  SHFL.IDX PT, R80, R80, R41, 0x1c1f ;  /* 0x001c1f2950507589 */ /* 0x000f2200000e0000 */
[----:B------:R-:W-:-:S03]  /*97c0*/  SEL R47, R72, R113, P0 ;  /* 0x00000071482f7207 */ /* 0x000fc60000000000 */
[----:B------:R-:W4:Y:S01]  /*97d0*/  SHFL.IDX PT, R98, R81, R41, 0x1c1f ;  /* 0x001c1f2951627589 */ /* 0x000f2200000e0000 */
[----:B------:R-:W-:-:S03]  /*97e0*/  SHF.R.U64 R32, R32, 0x3, RZ ;  /* 0x0000000320207819 */ /* 0x000fc600000012ff */
[----:B------:R-:W4:Y:S01]  /*97f0*/  SHFL.IDX PT, R100, R82, R41, 0x1c1f ;  /* 0x001c1f2952647589 */ /* 0x000f2200000e0000 */
[----:B------:R-:W-:-:S03]  /*9800*/  SHF.R.U64 R20, R20, 0x3, RZ ;  /* 0x0000000314147819 */ /* 0x000fc600000012ff */
[----:B------:R0:W4:Y:S01]  /*9810*/  SHFL.IDX PT, R102, R83, R41, 0x1c1f ;  /* 0x001c1f2953667589 */ /* 0x00012200000e0000 */
[----:B------:R-:W-:Y:S01]  /*9820*/  UIMAD.WIDE.U32 UR4, UR42, UR8, UR4 ;  /* 0x000000082a0472a5 */ /* 0x000fe2000f8e0004 */
[----:B------:R-:W-:Y:S02]  /*9830*/  IMAD R51, R5, R52, R51 ;  /* 0x0000003405337224 */ /* 0x000fe400078e0233 */
[----:B------:R-:W-:Y:S01]  /*9840*/  STSM.16.M88.4 [R116], R36 ;  /* 0x0000002474007844 */ /* 0x000fe20000000200 */
[----:B0-----:R-:W-:Y:S01]  /*9850*/  SEL R41, R111, R74, P0 ;  /* 0x0000004a6f297207 */ /* 0x001fe20000000000 */
[----:B------:R-:W-:Y:S01]  /*9860*/  ULDC.64 UR8, c[0x0][0xae8] ;  /* 0x0002ba0000087ab9 */ /* 0x000fe20000000a00 */
[----:B------:R-:W-:Y:S01]  /*9870*/  LOP3.LUT R32, R32, R33, RZ, 0x3c, !PT ;  /* 0x0000002120207212 */ /* 0x000fe200078e3cff */
[--C-:B------:R-:W-:Y:S01]  /*9880*/  IMAD.X R33, RZ, RZ, R35.reuse, P4 ;  /* 0x000000ffff217224 */ /* 0x100fe200020e0623 */
[----:B------:R-:W-:Y:S01]  /*9890*/  IADD3 R25, P2, R34, 0x5000, RZ ;  /* 0x0000500022197810 */ /* 0x000fe20007f5e0ff */
[----:B------:R0:W-:Y:S01]  /*98a0*/  STSM.16.M88.4 [R114], R40 ;  /* 0x0000002872007844 */ /* 0x0001e20000000200 */
[----:B------:R-:W-:Y:S01]  /*98b0*/  LOP3.LUT R20, R20, R21, RZ, 0x3c, !PT ;  /* 0x0000001514147212 */ /* 0x000fe200078e3cff */
[----:B------:R-:W-:Y:S01]  /*98c0*/  IMAD.X R21, RZ, RZ, R35, P1 ;  /* 0x000000ffff157224 */ /* 0x000fe200008e0623 */
[----:B------:R-:W-:Y:S01]  /*98d0*/  SEL R53, R115, R58, P0 ;  /* 0x0000003a73357207 */ /* 0x000fe20000000000 */
[----:B------:R1:W-:Y:S01]  /*98e0*/  STSM.16.M88.4 [R112], R44 ;  /* 0x0000002c70007844 */ /* 0x0003e20000000200 */
[----:B------:R-:W-:-:S02]  /*98f0*/  SEL R55, R58, R115, P0 ;  /* 0x000000733a377207 */ /* 0x000fc40000000000 */
[C---:B------:R-:W-:Y:S02]  /*9900*/  IADD3 R15, P4, R34.reuse, 0x7000, RZ ;  /* 0x00007000220f7810 */ /* 0x040fe40007f9e0ff */
[----:B------:R-:W-:Y:S02]  /*9910*/  IADD3 R58, P1, R59, UR4, RZ ;  /* 0x000000043b3a7c10 */ /* 0x000fe4000ff3e0ff */
[C---:B------:R-:W-:Y:S02]  /*9920*/  IADD3 R29, P6, R34.reuse, 0x3000, RZ ;  /* 0x00003000221d7810 */ /* 0x040fe40007fde0ff */
[----:B------:R-:W-:Y:S02]  /*9930*/  IADD3 R27, P5, R34, 0x4000, RZ ;  /* 0x00004000221b7810 */ /* 0x000fe40007fbe0ff */
[----:B0-----:R-:W-:Y:S02]  /*9940*/  SEL R40, R95, R0, P0 ;  /* 0x000000005f287207 */ /* 0x001fe40000000000 */
[----:B------:R-:W-:Y:S01]  /*9950*/  SEL R42, R0, R95, P0 ;  /* 0x0000005f002a7207 */ /* 0x000fe20000000000 */
[----:B-1----:R-:W-:Y:S01]  /*9960*/  IMAD.U32 R45, RZ, RZ, UR7 ;  /* 0x00000007ff2d7e24 */ /* 0x002fe2000f8e00ff */
[----:B------:R-:W-:Y:S01]  /*9970*/  SHF.R.S32.HI R44, RZ, 0x1f, R59 ;  /* 0x0000001fff2c7819 */ /* 0x000fe2000001143b */
[----:B------:R-:W-:Y:S01]  /*9980*/  ULDC.64 UR6, c[0x0][0xb88] ;  /* 0x0002e20000067ab9 */ /* 0x000fe20000000a00 */
[----:B------:R-:W-:-:S02]  /*9990*/  SHF.R.S32.HI R0, RZ, 0x1f, R51 ;  /* 0x0000001fff007819 */ /* 0x000fc40000011433 */
[----:B------:R-:W-:Y:S02]  /*99a0*/  LOP3.LUT R24, R25, 0x380, RZ, 0xc0, !PT ;  /* 0x0000038019187812 */ /* 0x000fe400078ec0ff */
[----:B------:R-:W-:Y:S01]  /*99b0*/  LOP3.LUT R14, R15, 0x380, RZ, 0xc0, !PT ;  /* 0x000003800f0e7812 */ /* 0x000fe200078ec0ff */
[----:B------:R-:W-:Y:S01]  /*99c0*/  IMAD R0, R0, UR6, RZ ;  /* 0x0000000600007c24 */ /* 0x000fe2000f8e02ff */
[----:B------:R-:W-:Y:S01]  /*99d0*/  IADD3.X R59, R44, UR5, R45, P1, !PT ;  /* 0x000000052c3b7c10 */ /* 0x000fe20008ffe42d */
[----:B------:R-:W-:Y:S01]  /*99e0*/  ULDC.64 UR4, c[0x0][0xb50] ;  /* 0x0002d40000047ab9 */ /* 0x000fe20000000a00 */
[----:B------:R-:W-:Y:S02]  /*99f0*/  LOP3.LUT R28, R29, 0x380, RZ, 0xc0, !PT ;  /* 0x000003801d1c7812 */ /* 0x000fe400078ec0ff */
[----:B------:R-:W-:Y:S02]  /*9a00*/  LOP3.LUT R26, R27, 0x380, RZ, 0xc0, !PT ;  /* 0x000003801b1a7812 */ /* 0x000fe400078ec0ff */
[----:B------:R-:W-:-:S02]  /*9a10*/  SHF.R.U64 R24, R24, 0x3, RZ ;  /* 0x0000000318187819 */ /* 0x000fc400000012ff */
[----:B------:R-:W-:Y:S02]  /*9a20*/  SEL R52, R91, R54, P0 ;  /* 0x000000365b347207 */ /* 0x000fe40000000000 */
[----:B------:R-:W-:Y:S01]  /*9a30*/  SEL R54, R54, R91, P0 ;  /* 0x0000005b36367207 */ /* 0x000fe20000000000 */
[C---:B------:R-:W-:Y:S01]  /*9a40*/  IMAD R61, R51.reuse, UR7, R0 ;  /* 0x00000007333d7c24 */ /* 0x040fe2000f8e0200 */
[----:B------:R-:W-:Y:S01]  /*9a50*/  SHF.R.U64 R14, R14, 0x3, RZ ;  /* 0x000000030e0e7819 */ /* 0x000fe200000012ff */
[----:B------:R-:W-:Y:S01]  /*9a60*/  IMAD.WIDE.U32 R58, R51, UR6, R58 ;  /* 0x00000006333a7c25 */ /* 0x000fe2000f8e003a */
[----:B------:R-:W-:Y:S01]  /*9a70*/  LOP3.LUT R7, R34, 0x380, RZ, 0xc0, !PT ;  /* 0x0000038022077812 */ /* 0x000fe200078ec0ff */
[----:B------:R-:W-:Y:S01]  /*9a80*/  ULDC UR6, c[0x0][0xa88] ;  /* 0x0002a20000067ab9 */ /* 0x000fe20000000800 */
[----:B------:R-:W-:Y:S02]  /*9a90*/  SEL R36, R93, R64, P0 ;  /* 0x000000405d247207 */ /* 0x000fe40000000000 */
[----:B------:R-:W-:-:S02]  /*9aa0*/  SEL R38, R64, R93, P0 ;  /* 0x0000005d40267207 */ /* 0x000fc40000000000 */
[----:B------:R-:W-:Y:S02]  /*9ab0*/  SEL R37, R117, R92, P0 ;  /* 0x0000005c75257207 */ /* 0x000fe40000000000 */
[----:B------:R-:W-:Y:S01]  /*9ac0*/  SEL R39, R92, R117, P0 ;  /* 0x000000755c277207 */ /* 0x000fe20000000000 */
[----:B------:R-:W-:Y:S01]  /*9ad0*/  IMAD R51, R48, 0x80, R221 ;  /* 0x0000008030337824 */ /* 0x000fe200078e02dd */
[----:B------:R-:W-:Y:S02]  /*9ae0*/  SHF.R.U64 R28, R28, 0x3, RZ ;  /* 0x000000031c1c7819 */ /* 0x000fe400000012ff */
[----:B------:R-:W-:Y:S02]  /*9af0*/  SHF.R.U64 R26, R26, 0x3, RZ ;  /* 0x000000031a1a7819 */ /* 0x000fe400000012ff */
[----:B------:R-:W-:Y:S01]  /*9b00*/  LOP3.LUT R24, R24, R25, RZ, 0x3c, !PT ;  /* 0x0000001918187212 */ /* 0x000fe200078e3cff */
[----:B------:R-:W-:Y:S01]  /*9b10*/  IMAD.X R25, RZ, RZ, R35, P2 ;  /* 0x000000ffff197224 */ /* 0x000fe200010e0623 */
[----:B------:R-:W-:-:S02]  /*9b20*/  SEL R41, R119, R76, P0 ;  /* 0x0000004c77297207 */ /* 0x000fc40000000000 */
[----:B------:R-:W-:Y:S01]  /*9b30*/  SEL R43, R76, R119, P0 ;  /* 0x000000774c2b7207 */ /* 0x000fe20000000000 */
[----:B------:R-:W-:Y:S01]  /*9b40*/  STSM.16.M88.4 [R110], R52 ;  /* 0x000000346e007844 */ /* 0x000fe20000000200 */
[----:B------:R-:W-:Y:S01]  /*9b50*/  LOP3.LUT R14, R14, R15, RZ, 0x3c, !PT ;  /* 0x0000000f0e0e7212 */ /* 0x000fe200078e3cff */
[--C-:B------:R-:W-:Y:S01]  /*9b60*/  IMAD.X R15, RZ, RZ, R35.reuse, P4 ;  /* 0x000000ffff0f7224 */ /* 0x100fe200020e0623 */
[----:B------:R-:W-:Y:S01]  /*9b70*/  IADD3 R133, P2, R34, 0xb000, RZ ;  /* 0x0000b00022857810 */ /* 0x000fe20007f5e0ff */
[----:B------:R0:W-:Y:S01]  /*9b80*/  STSM.16.M88.4 [R108], R36 ;  /* 0x000000246c007844 */ /* 0x0001e20000000200 */
[----:B------:R-:W-:Y:S01]  /*9b90*/  SHF.R.U64 R7, R7, 0x3, RZ ;  /* 0x0000000307077819 */ /* 0x000fe200000012ff */
[----:B------:R-:W-:Y:S01]  /*9ba0*/  IMAD R0, R5, UR6, RZ ;  /* 0x0000000605007c24 */ /* 0x000fe2000f8e02ff */
[----:B------:R-:W-:Y:S01]  /*9bb0*/  LOP3.LUT R28, R28, R29, RZ, 0x3c, !PT ;  /* 0x0000001d1c1c7212 */ /* 0x000fe200078e3cff */
[--C-:B------:R-:W-:Y:S01]  /*9bc0*/  IMAD.X R29, RZ, RZ, R35.reuse, P6 ;  /* 0x000000ffff1d7224 */ /* 0x100fe200030e0623 */
[----:B------:R-:W-:Y:S01]  /*9bd0*/  LOP3.LUT R26, R26, R27, RZ, 0x3c, !PT ;  /* 0x0000001b1a1a7212 */ /* 0x000fe200078e3cff */
[----:B------:R-:W-:Y:S01]  /*9be0*/  IMAD.X R27, RZ, RZ, R35, P5 ;  /* 0x000000ffff1b7224 */ /* 0x000fe200028e0623 */
[----:B------:R-:W-:Y:S01]  /*9bf0*/  LOP3.LUT P1, RZ, R22, 0x3, RZ, 0xc0, !PT ;  /* 0x0000000316ff7812 */ /* 0x000fe2000782c0ff */
[----:B------:R1:W-:Y:S01]  /*9c00*/  STSM.16.M88.4 [R106], R40 ;  /* 0x000000286a007844 */ /* 0x0003e20000000200 */
[----:B------:R-:W-:-:S02]  /*9c10*/  IADD3 R11, P6, R34, 0x9000, RZ ;  /* 0x00009000220b7810 */ /* 0x000fc40007fde0ff */
[----:B------:R-:W-:Y:S02]  /*9c20*/  IADD3 R13, P5, R34, 0xa000, RZ ;  /* 0x0000a000220d7810 */ /* 0x000fe40007fbe0ff */
[----:B--2---:R-:W-:Y:S02]  /*9c30*/  SEL R44, R97, R66, P0 ;  /* 0x00000042612c7207 */ /* 0x004fe40000000000 */
[----:B------:R-:W-:Y:S01]  /*9c40*/  SEL R46, R66, R97, P0 ;  /* 0x00000061422e7207 */ /* 0x000fe20000000000 */
[----:B0-----:R-:W-:Y:S01]  /*9c50*/  VIADD R37, R51, 0x8 ;  /* 0x0000000833257836 */ /* 0x001fe20000000000 */
[----:B------:R-:W-:Y:S01]  /*9c60*/  LEA R36, P4, R58, UR4, 0x2 ;  /* 0x000000043a247c11 */ /* 0x000fe2000f8810ff */
[----:B------:R-:W-:Y:S01]  /*9c70*/  IMAD.IADD R39, R59, 0x1, R61 ;  /* 0x000000013b277824 */ /* 0x000fe200078e023d */
[----:B---3--:R-:W-:Y:S02]  /*9c80*/  SEL R45, R121, R94, P0 ;  /* 0x0000005e792d7207 */ /* 0x008fe40000000000 */
[----:B------:R-:W-:-:S02]  /*9c90*/  SEL R47, R94, R121, P0 ;  /* 0x000000795e2f7207 */ /* 0x000fc40000000000 */
[----:B------:R-:W-:Y:S01]  /*9ca0*/  LOP3.LUT R34, R7, R34, RZ, 0x3c, !PT ;  /* 0x0000002207227212 */ /* 0x000fe200078e3cff */
[----:B------:R-:W-:Y:S01]  /*9cb0*/  IMAD.X R7, RZ, RZ, R35, P2 ;  /* 0x000000ffff077224 */ /* 0x000fe200010e0623 */
[----:B-1----:R-:W-:Y:S02]  /*9cc0*/  SEL R40, R99, R86, P0 ;  /* 0x0000005663287207 */ /* 0x002fe40000000000 */
[----:B------:R-:W-:Y:S02]  /*9cd0*/  SEL R42, R86, R99, P0 ;  /* 0x00000063562a7207 */ /* 0x000fe40000000000 */
[----:B----4-:R-:W-:Y:S02]  /*9ce0*/  SEL R41, R123, R96, P0 ;  /* 0x000000607b297207 */ /* 0x010fe40000000000 */
[----:B------:R-:W-:Y:S02]  /*9cf0*/  SEL R43, R96, R123, P0 ;  /* 0x0000007b602b7207 */ /* 0x000fe40000000000 */
[----:B------:R-:W-:-:S02]  /*9d00*/  SEL R72, R101, R68, P0 ;  /* 0x0000004465487207 */ /* 0x000fc40000000000 */
[----:B------:R-:W-:Y:S02]  /*9d10*/  SEL R74, R68, R101, P0 ;  /* 0x00000065444a7207 */ /* 0x000fe40000000000 */
[----:B------:R-:W-:Y:S02]  /*9d20*/  SEL R73, R125, R80, P0 ;  /* 0x000000507d497207 */ /* 0x000fe40000000000 */
[----:B------:R-:W-:Y:S02]  /*9d30*/  SEL R75, R80, R125, P0 ;  /* 0x0000007d504b7207 */ /* 0x000fe40000000000 */
[----:B------:R-:W-:Y:S01]  /*9d40*/  SEL R68, R103, R70, P0 ;  /* 0x0000004667447207 */ /* 0x000fe20000000000 */
[----:B------:R-:W-:Y:S01]  /*9d50*/  SHFL.IDX PT, R60, R36, RZ, 0x1c1f ;  /* 0x001c1fff243c7589 */ /* 0x000fe200000e0000 */
[----:B------:R-:W-:Y:S02]  /*9d60*/  ISETP.GE.OR P2, PT, R51, R0, P1 ;  /* 0x000000003300720c */ /* 0x000fe40000f46670 */
[----:B------:R-:W-:Y:S01]  /*9d70*/  SEL R70, R70, R103, P0 ;  /* 0x0000006746467207 */ /* 0x000fe20000000000 */
[----:B------:R0:W-:Y:S01]  /*9d80*/  SHFL.IDX PT, R62, R36, 0x1, 0x1c1f ;  /* 0x003c1f00243e7f89 */ /* 0x0001e200000e0000 */
[----:B------:R-:W-:-:S02]  /*9d90*/  SEL R69, R127, R98, P0 ;  /* 0x000000627f457207 */ /* 0x000fc40000000000 */
[----:B------:R-:W-:Y:S01]  /*9da0*/  SEL R71, R98, R127, P0 ;  /* 0x0000007f62477207 */ /* 0x000fe20000000000 */
[----:B------:R-:W-:Y:S01]  /*9db0*/  STSM.16.M88.4 [R104], R44 ;  /* 0x0000002c68007844 */ /* 0x000fe20000000200 */
[----:B------:R-:W-:Y:S02]  /*9dc0*/  ISETP.GE.OR P1, PT, R37, R0, P1 ;  /* 0x000000002500720c */ /* 0x000fe40000f26670 */
[----:B------:R-:W-:Y:S02]  /*9dd0*/  LEA.HI.X R58, R58, UR5, R39, 0x2, P4 ;  /* 0x000000053a3a7c11 */ /* 0x000fe4000a0f1427 */
[----:B------:R-:W-:Y:S02]  /*9de0*/  SEL R80, R105, R88, P0 ;  /* 0x0000005869507207 */ /* 0x000fe40000000000 */
[----:B------:R-:W-:Y:S02]  /*9df0*/  SEL R82, R88, R105, P0 ;  /* 0x0000006958527207 */ /* 0x000fe40000000000 */
[----:B------:R-:W-:-:S02]  /*9e00*/  SEL R81, R129, R100, P0 ;  /* 0x0000006481517207 */ /* 0x000fc40000000000 */
[----:B------:R-:W-:Y:S01]  /*9e10*/  SEL R83, R100, R129, P0 ;  /* 0x0000008164537207 */ /* 0x000fe20000000000 */
[----:B------:R-:W-:Y:S01]  /*9e20*/  STSM.16.M88.4 [R49], R40 ;  /* 0x0000002831007844 */ /* 0x000fe20000000200 */
[----:B------:R-:W-:Y:S02]  /*9e30*/  SEL R37, R131, R102, P0 ;  /* 0x0000006683257207 */ /* 0x000fe40000000000 */
[----:B------:R-:W-:Y:S02]  /*9e40*/  SEL R39, R102, R131, P0 ;  /* 0x0000008366277207 */ /* 0x000fe40000000000 */
[----:B0-----:R-:W-:Y:S02]  /*9e50*/  SEL R36, R107, R90, P0 ;  /* 0x0000005a6b247207 */ /* 0x001fe40000000000 */
[----:B------:R-:W-:Y:S01]  /*9e60*/  SEL R38, R90, R107, P0 ;  /* 0x0000006b5a267207 */ /* 0x000fe20000000000 */
[----:B------:R-:W-:Y:S04]  /*9e70*/  STSM.16.M88.4 [R50], R72 ;  /* 0x0000004832007844 */ /* 0x000fe80000000200 */
[----:B------:R-:W-:Y:S04]  /*9e80*/  STSM.16.M88.4 [R57], R68 ;  /* 0x0000004439007844 */ /* 0x000fe80000000200 */
[----:B------:R-:W-:Y:S04]  /*9e90*/  STSM.16.M88.4 [R56], R80 ;  /* 0x0000005038007844 */ /* 0x000fe80000000200 */
[----:B------:R-:W-:Y:S04]  /*9ea0*/  STSM.16.M88.4 [R84], R36 ;  /* 0x0000002454007844 */ /* 0x000fe80000000200 */
[----:B------:R-:W0:Y:S01]  /*9eb0*/  SHFL.IDX PT, R61, R58, RZ, 0x1c1f ;  /* 0x001c1fff3a3d7589 */ /* 0x000e2200000e0000 */
[----:B------:R-:W-:Y:S06]  /*9ec0*/  BAR.SYNC.DEFER_BLOCKING 0x1, 0x100 ;  /* 0x0044000000007b1d */ /* 0x000fec0000010000 */
[----:B------:R-:W1:Y:S04]  /*9ed0*/  SHFL.IDX PT, R63, R58, 0x1, 0x1c1f ;  /* 0x003c1f003a3f7f89 */ /* 0x000e6800000e0000 */
[----:B0-----:R0:W-:Y:S04]  /*9ee0*/  @!P2 ST.E desc[UR48][R60.64], R4 ;  /* 0x000000043c00a985 */ /* 0x0011e8000c101930 */
[----:B-1----:R1:W-:Y:S01]  /*9ef0*/  @!P1 ST.E desc[UR48][R62.64], R3 ;  /* 0x000000033e009985 */ /* 0x0023e2000c101930 */
[----:B0-----:R-:W0:Y:S03]  /*9f00*/  @P3 LDC R4, c[0x0][0xbec] ;  /* 0x0002fb00ff043b82 */ /* 0x001e260000000800 */
[----:B------:R2:W5:Y:S01]  /*9f10*/  LD.E.128 R44, desc[UR48][R30.64] ;  /* 0x000000301e2c7980 */ /* 0x000562000c101d00 */
[----:B------:R-:W-:-:S03]  /*9f20*/  UIMAD UR6, UR10, UR8, URZ ;  /* 0x000000080a0672a4 */ /* 0x000fc6000f8e023f */
[----:B------:R3:W5:Y:S01]  /*9f30*/  LD.E.128 R84, desc[UR48][R8.64] ;  /* 0x0000003008547980 */ /* 0x000762000c101d00 */
[----:B-1----:R-:W-:Y:S01]  /*9f40*/  IMAD R3, R18, 0x20, R19 ;  /* 0x0000002012037824 */ /* 0x002fe200078e0213 */
[----:B------:R-:W-:Y:S01]  /*9f50*/  UIMAD.WIDE.U32 UR4, UR11, UR8, URZ ;  /* 0x000000080b0472a5 */ /* 0x000fe2000f8e003f */
[----:B------:R-:W-:Y:S01]  /*9f60*/  LOP3.LUT R6, R133, 0x380, RZ, 0xc0, !PT ;  /* 0x0000038085067812 */ /* 0x000fe200078ec0ff */
[----:B--2---:R-:W1:Y:S01]  /*9f70*/  @P3 LDC R31, c[0x0][0xbf0] ;  /* 0x0002fc00ff1f3b82 */ /* 0x004e620000000800 */
[----:B------:R-:W-:Y:S01]  /*9f80*/  UIMAD UR6, UR11, UR9, UR6 ;  /* 0x000000090b0672a4 */ /* 0x000fe2000f8e0206 */
[----:B------:R-:W-:Y:S01]  /*9f90*/  LOP3.LUT R10, R11, 0x380, RZ, 0xc0, !PT ;  /* 0x000003800b0a7812 */ /* 0x000fe200078ec0ff */
[----:B------:R-:W5:Y:S01]  /*9fa0*/  LD.E.128 R64, desc[UR48][R34.64] ;  /* 0x0000003022407980 */ /* 0x000f62000c101d00 */
[----:B---3--:R-:W-:Y:S01]  /*9fb0*/  IMAD R9, R48, 0x80, R3 ;  /* 0x0000008030097824 */ /* 0x008fe200078e0203 */
[----:B------:R-:W-:Y:S01]  /*9fc0*/  ULDC.64 UR8, c[0x0][0xaf0] ;  /* 0x0002bc0000087ab9 */ /* 0x000fe20000000a00 */
[----:B------:R-:W-:Y:S01]  /*9fd0*/  UIADD3 UR5, UR5, UR6, URZ ;  /* 0x0000000605057290 */ /* 0x000fe2000fffe03f */
[----:B------:R-:W-:Y:S01]  /*9fe0*/  LOP3.LUT R12, R13, 0x380, RZ, 0xc0, !PT ;  /* 0x000003800d0c7812 */ /* 0x000fe200078ec0ff */
[----:B------:R-:W-:Y:S01]  /*9ff0*/  UIMAD UR7, UR12, UR8, URZ ;  /* 0x000000080c0772a4 */ /* 0x000fe2000f8e023f */
[----:B------:R-:W-:Y:S01]  /*a000*/  SHF.R.U64 R6, R6, 0x3, RZ ;  /* 0x0000000306067819 */ /* 0x000fe200000012ff */
[----:B------:R-:W5:Y:S01]  /*a010*/  LD.E.128 R52, desc[UR48][R32.64] ;  /* 0x0000003020347980 */ /* 0x000f62000c101d00 */
[----:B0-----:R-:W-:Y:S01]  /*a020*/  @P3 IMAD.HI.U32 R4, R9, R4, RZ ;  /* 0x0000000409043227 */ /* 0x001fe200078e00ff */
[----:B------:R-:W-:-:S02]  /*a030*/  UIMAD UR7, UR42, UR9, UR7 ;  /* 0x000000092a0772a4 */ /* 0x000fc4000f8e0207 */
[----:B------:R-:W5:Y:S01]  /*a040*/  LD.E.128 R40, desc[UR48][R28.64] ;  /* 0x000000301c287980 */ /* 0x000f62000c101d00 */
[----:B------:R-:W-:Y:S01]  /*a050*/  UIMAD.WIDE.U32 UR42, UR42, UR8, UR4 ;  /* 0x000000082a2a72a5 */ /* 0x000fe2000f8e0004 */
[----:B------:R-:W-:Y:S01]  /*a060*/  IMAD.MOV.U32 R3, RZ, RZ, R9 ;  /* 0x000000ffff037224 */ /* 0x000fe200078e0009 */
[----:B------:R-:W-:Y:S01]  /*a070*/  SHF.R.U64 R10, R10, 0x3, RZ ;  /* 0x000000030a0a7819 */ /* 0x000fe200000012ff */
[----:B------:R-:W5:Y:S01]  /*a080*/  LD.E.128 R76, desc[UR48][R26.64] ;  /* 0x000000301a4c7980 */ /* 0x000f62000c101d00 */
[----:B------:R-:W-:-:S03]  /*a090*/  SHF.R.U64 R12, R12, 0x3, RZ ;  /* 0x000000030c0c7819 */ /* 0x000fc600000012ff */
[----:B------:R-:W5:Y:S01]  /*a0a0*/  LD.E.128 R68, desc[UR48][R24.64] ;  /* 0x0000003018447980 */ /* 0x000f62000c101d00 */
[----:B-1----:R-:W-:Y:S01]  /*a0b0*/  @P3 SHF.R.U32.HI R3, RZ, R31, R4 ;  /* 0x0000001fff033219 */ /* 0x002fe20000011604 */
[----:B------:R-:W-:Y:S01]  /*a0c0*/  UIADD3 UR4, UR43, UR7, URZ ;  /* 0x000000072b047290 */ /* 0x000fe2000fffe03f */
[----:B------:R-:W-:Y:S01]  /*a0d0*/  LOP3.LUT R6, R6, R133, RZ, 0x3c, !PT ;  /* 0x0000008506067212 */ /* 0x000fe200078e3cff */
[----:B------:R-:W5:Y:S01]  /*a0e0*/  LD.E.128 R56, desc[UR48][R20.64] ;  /* 0x0000003014387980 */ /* 0x000f62000c101d00 */
[--C-:B------:R-:W-:Y:S01]  /*a0f0*/  SHF.R.S32.HI R4, RZ, 0x1f, R3.reuse ;  /* 0x0000001fff047819 */ /* 0x100fe20000011403 */
[----:B------:R-:W-:Y:S01]  /*a100*/  IMAD.MOV R8, RZ, RZ, -R3 ;  /* 0x000000ffff087224 */ /* 0x000fe200078e0a03 */
[----:B------:R-:W-:Y:S01]  /*a110*/  LOP3.LUT R10, R10, R11, RZ, 0x3c, !PT ;  /* 0x0000000b0a0a7212 */ /* 0x000fe200078e3cff */
[--C-:B------:R-:W-:Y:S01]  /*a120*/  IMAD.X R11, RZ, RZ, R35.reuse, P6 ;  /* 0x000000ffff0b7224 */ /* 0x100fe200030e0623 */
[----:B------:R-:W-:Y:S01]  /*a130*/  LOP3.LUT R12, R12, R13, RZ, 0x3c, !PT ;  /* 0x0000000d0c0c7212 */ /* 0x000fe200078e3cff */
[----:B------:R-:W-:Y:S01]  /*a140*/  ULDC.64 UR6, c[0x0][0xae0] ;  /* 0x0002b80000067ab9 */ /* 0x000fe20000000a00 */
[----:B------:R-:W-:Y:S01]  /*a150*/  IMAD.X R13, RZ, RZ, R35, P5 ;  /* 0x000000ffff0d7224 */ /* 0x000fe200028e0623 */
[----:B------:R0:W5:Y:S01]  /*a160*/  LD.E.128 R60, desc[UR48][R6.64] ;  /* 0x00000030063c7980 */ /* 0x000162000c101d00 */
[----:B------:R-:W-:-:S02]  /*a170*/  IMAD R4, R4, UR6, RZ ;  /* 0x0000000604047c24 */ /* 0x000fc4000f8e02ff */
[----:B------:R-:W-:Y:S01]  /*a180*/  IMAD R9, R5, R8, R9 ;  /* 0x0000000805097224 */ /* 0x000fe200078e0209 */
[----:B------:R1:W5:Y:S04]  /*a190*/  LD.E.128 R80, desc[UR48][R10.64] ;  /* 0x000000300a507980 */ /* 0x000368000c101d00 */
[----:B------:R2:W5:Y:S01]  /*a1a0*/  LD.E.128 R36, desc[UR48][R14.64] ;  /* 0x000000300e247980 */ /* 0x000562000c101d00 */
[----:B0-----:R-:W-:Y:S02]  /*a1b0*/  IMAD.U32 R7, RZ, RZ, UR43 ;  /* 0x0000002bff077e24 */ /* 0x001fe4000f8e00ff */
[----:B------:R-:W-:Y:S01]  /*a1c0*/  IMAD.U32 R6, RZ, RZ, UR42 ;  /* 0x0000002aff067e24 */ /* 0x000fe2000f8e00ff */
[----:B------:R0:W5:Y:S01]  /*a1d0*/  LD.E.128 R72, desc[UR48][R12.64] ;  /* 0x000000300c487980 */ /* 0x000162000c101d00 */
[----:B------:R-:W-:-:S02]  /*a1e0*/  IMAD.U32 R7, RZ, RZ, UR4 ;  /* 0x00000004ff077e24 */ /* 0x000fc4000f8e00ff */
[C---:B-1----:R-:W-:Y:S01]  /*a1f0*/  IMAD R11, R3.reuse, UR7, R4 ;  /* 0x00000007030b7c24 */ /* 0x042fe2000f8e0204 */
[----:B------:R-:W-:Y:S01]  /*a200*/  @!PT LDS RZ, [RZ] ;  /* 0x00000000fffff984 */ /* 0x000fe20000000800 */
[----:B------:R-:W-:Y:S01]  /*a210*/  @!PT LDS RZ, [RZ] ;  /* 0x00000000fffff984 */ /* 0x000fe20000000800 */
[----:B------:R-:W-:Y:S01]  /*a220*/  @!PT LDS RZ, [RZ] ;  /* 0x00000000fffff984 */ /* 0x000fe20000000800 */
[----:B------:R-:W-:Y:S01]  /*a230*/  @!PT LDS RZ, [RZ] ;  /* 0x00000000fffff984 */ /* 0x000fe20000000800 */
[----:B------:R1:W-:Y:S06]  /*a240*/  MEMBAR.ALL.CTA ;  /* 0x0000000000007992 */ /* 0x0003ec0000008000 */
[----:B-1----:R-:W1:Y:S01]  /*a250*/  FENCE.VIEW.ASYNC.S ;  /* 0x00000000000073c6 */ /* 0x002e620000000000 */
[----:B------:R-:W-:Y:S01]  /*a260*/  IMAD.WIDE.U32 R4, R3, UR6, R6 ;  /* 0x0000000603047c25 */ /* 0x000fe2000f8e0006 */
[----:B------:R-:W-:Y:S01]  /*a270*/  SHF.R.S32.HI R3, RZ, 0x1f, R9 ;  /* 0x0000001fff037819 */ /* 0x000fe20000011409 */
[----:B------:R-:W-:-:S02]  /*a280*/  ULDC.64 UR6, c[0x0][0xad8] ;  /* 0x0002b60000067ab9 */ /* 0x000fc40000000a00 */
[----:B------:R-:W-:Y:S02]  /*a290*/  IMAD.IADD R5, R5, 0x1, R11 ;  /* 0x0000000105057824 */ /* 0x000fe400078e020b */
[----:B------:R-:W-:Y:S02]  /*a2a0*/  IMAD R6, R3, UR6, RZ ;  /* 0x0000000603067c24 */ /* 0x000fe4000f8e02ff */
[----:B--2---:R-:W-:Y:S01]  /*a2b0*/  IMAD R15, R48, 0x80, R19 ;  /* 0x00000080300f7824 */ /* 0x004fe200078e0213 */
[----:B------:R-:W-:Y:S01]  /*a2c0*/  UIADD3 UR39, UR39, 0x33420, URZ ;  /* 0x0003342027277890 */ /* 0x000fe2000fffe03f */
[C---:B------:R-:W-:Y:S02]  /*a2d0*/  IMAD R7, R9.reuse, UR7, R6 ;  /* 0x0000000709077c24 */ /* 0x040fe4000f8e0206 */
[----:B------:R-:W-:Y:S01]  /*a2e0*/  IMAD.WIDE.U32 R4, R9, UR6, R4 ;  /* 0x0000000609047c25 */ /* 0x000fe2000f8e0004 */
[----:B------:R-:W-:Y:S01]  /*a2f0*/  UIADD3 UR52, UR52, 0x1, URZ ;  /* 0x0000000134347890 */ /* 0x000fe2000fffe03f */
[----:B------:R-:W-:Y:S01]  /*a300*/  ISETP.GE.AND P2, PT, R15, R0, PT ;  /* 0x000000000f00720c */ /* 0x000fe20003f46270 */
[----:B------:R-:W-:Y:S01]  /*a310*/  ULDC.64 UR6, c[0x0][0xa80] ;  /* 0x0002a00000067ab9 */ /* 0x000fe20000000a00 */
[----:B------:R-:W-:Y:S01]  /*a320*/  IMAD.IADD R5, R5, 0x1, R7 ;  /* 0x0000000105057824 */ /* 0x000fe200078e0207 */
[----:B------:R-:W-:Y:S01]  /*a330*/  UPRMT UR39, URZ, 0x654, UR39 ;  /* 0x000006543f277896 */ /* 0x000fe20008000027 */
[----:B0-----:R-:W-:Y:S01]  /*a340*/  LEA R12, P3, R4, UR6, 0x1 ;  /* 0x00000006040c7c11 */ /* 0x001fe2000f8608ff */
[----:B------:R-:W-:Y:S01]  /*a350*/  VIADD R3, R15, 0x20 ;  /* 0x000000200f037836 */ /* 0x000fe20000000000 */
[----:B------:R-:W-:-:S02]  /*a360*/  UISETP.NE.AND UP0, UPT, UR52, 0x2, UPT ;  /* 0x000000023400788c */ /* 0x000fc4000bf05270 */
[----:B------:R-:W-:Y:S02]  /*a370*/  LEA.HI.X R13, R4, UR7, R5, 0x1, P3 ;  /* 0x00000007040d7c11 */ /* 0x000fe400098f0c05 */
[----:B------:R-:W-:Y:S01]  /*a380*/  USEL UR5, URZ, 0x1, UP0 ;  /* 0x000000013f057887 */ /* 0x000fe20008000000 */
[-C--:B------:R-:W-:Y:S01]  /*a390*/  ISETP.GE.AND P0, PT, R3, R0.reuse, PT ;  /* 0x000000000300720c */ /* 0x080fe20003f06270 */
[----:B------:R-:W-:Y:S01]  /*a3a0*/  ULDC UR4, c[0x0][0xc] ;  /* 0x0000030000047ab9 */ /* 0x000fe20000000800 */
[----:B------:R-:W-:Y:S01]  /*a3b0*/  VIADD R3, R15, 0x40 ;  /* 0x000000400f037836 */ /* 0x000fe20000000000 */
[----:B------:R-:W-:Y:S01]  /*a3c0*/  UIADD3 UR41, UR4, UR41, URZ ;  /* 0x0000002904297290 */ /* 0x000fe2000fffe03f */
[----:B-1----:R0:W1:Y:S01]  /*a3d0*/  SHFL.IDX PT, R6, R12, RZ, 0x181f ;  /* 0x00181fff0c067589 */ /* 0x00206200000e0000 */
[----:B------:R-:W-:Y:S01]  /*a3e0*/  USEL UR52, UR52, URZ, UP0 ;  /* 0x0000003f34347287 */ /* 0x000fe20008000000 */
[----:B------:R-:W-:Y:S01]  /*a3f0*/  SYNCS.ARRIVE.TRANS64.RED.A1T0 RZ, [UR39], RZ ;  /* 0x000000ffffff79a7 */ /* 0x000fe20008100427 */
[----:B------:R-:W-:Y:S01]  /*a400*/  ULOP3.LUT UR44, UR44, UR5, URZ, 0x3c, !UPT ;  /* 0x000000052c2c7292 */ /* 0x000fe2000f8e3c3f */
[----:B------:R0:W2:Y:S01]  /*a410*/  SHFL.IDX PT, R7, R13, RZ, 0x181f ;  /* 0x00181fff0d077589 */ /* 0x0000a200000e0000 */
[----:B------:R-:W-:Y:S01]  /*a420*/  BSSY B0, `(.L_x_31) ;  /* 0x000000f000007945 */ /* 0x000fe20003800000 */
[----:B------:R-:W-:-:S03]  /*a430*/  ISETP.GE.AND P1, PT, R3, R0, PT ;  /* 0x000000000300720c */ /* 0x000fc60003f26270 */
[----:B------:R-:W-:Y:S10]  /*a440*/  @P2 BRA `(.L_x_32) ;  /* 0x0000000000302947 */ /* 0x000ff40003800000 */
[----:B------:R-:W-:Y:S02]  /*a450*/  ULDC UR4, c[0x0][0xac8] ;  /* 0x0002b20000047ab9 */ /* 0x000fe40000000800 */
[----:B------:R-:W-:Y:S02]  /*a460*/  ISETP.GE.AND P3, PT, R17, UR4, PT ;  /* 0x0000000411007c0c */ /* 0x000fe4000bf66270 */
[----:B------:R-:W-:Y:S02]  /*a470*/  ISETP.GE.AND P4, PT, R16, UR4, PT ;  /* 0x0000000410007c0c */ /* 0x000fe4000bf86270 */
[----:B------:R-:W-:-:S09]  /*a480*/  ISETP.GE.AND P2, PT, R2, UR4, PT ;  /* 0x0000000402007c0c */ /* 0x000fd2000bf46270 */
[CC--:B-1----:R-:W-:Y:S02]  /*a490*/  @!P3 LEA R8, P5, R17.reuse, R6.reuse, 0x1 ;  /* 0x000000061108b211 */ /* 0x0c2fe400078a08ff */
[----:B------:R-:W-:Y:S02]  /*a4a0*/  @!P4 LEA R10, P6, R16, R6, 0x1 ;  /* 0x00000006100ac211 */ /* 0x000fe400078c08ff */
[----:B--2---:R-:W-:Y:S01]  /*a4b0*/  @!P2 IMAD.WIDE R4, R2, 0x2, R6 ;  /* 0x000000020204a825 */ /* 0x004fe200078e0206 */
[-C--:B------:R-:W-:Y:S02]  /*a4c0*/  @!P3 LEA.HI.X R9, R17, R7.reuse, R226, 0x1, P5 ;  /* 0x000000071109b211 */ /* 0x080fe400028f0ce2 */
[----:B------:R-:W-:Y:S02]  /*a4d0*/  @!P4 LEA.HI.X R11, R16, R7, R225, 0x1, P6 ;  /* 0x00000007100bc211 */ /* 0x000fe400030f0ce1 */
[----:B-----5:R3:W-:Y:S04]  /*a4e0*/  @!P2 ST.E.128 desc[UR48][R4.64], R64 ;  /* 0x000000400400a985 */ /* 0x0207e8000c101d30 */
[----:B------:R3:W-:Y:S04]  /*a4f0*/  @!P3 ST.E.128 desc[UR48][R8.64], R76 ;  /* 0x0000004c0800b985 */ /* 0x0007e8000c101d30 */
[----:B------:R3:W-:Y:S02]  /*a500*/  @!P4 ST.E.128 desc[UR48][R10.64], R84 ;  /* 0x000000540a00c985 */ /* 0x0007e4000c101d30 */
.L_x_32:
[----:B------:R-:W-:Y:S05]  /*a510*/  BSYNC B0 ;  /* 0x0000000000007941 */ /* 0x000fea0003800000 */
.L_x_31:
[----:B--2---:R2:W4:Y:S01]  /*a520*/  SHFL.IDX PT, R7, R13, 0x1, 0x181f ;  /* 0x00381f000d077f89 */ /* 0x00452200000e0000 */
[----:B------:R-:W-:Y:S03]  /*a530*/  BSSY B0, `(.L_x_33) ;  /* 0x000000f000007945 */ /* 0x000fe60003800000 */
[----:B-1----:R2:W1:Y:S01]  /*a540*/  SHFL.IDX PT, R6, R12, 0x1, 0x181f ;  /* 0x00381f000c067f89 */ /* 0x00246200000e0000 */
[----:B------:R-:W-:Y:S05]  /*a550*/  @P0 BRA `(.L_x_34) ;  /* 0x0000000000300947 */ /* 0x000fea0003800000 */
[----:B------:R-:W-:Y:S02]  /*a560*/  ULDC UR4, c[0x0][0xac8] ;  /* 0x0002b20000047ab9 */ /* 0x000fe40000000800 */
[----:B------:R-:W-:Y:S02]  /*a570*/  ISETP.GE.AND P4, PT, R17, UR4, PT ;  /* 0x0000000411007c0c */ /* 0x000fe4000bf86270 */
[----:B------:R-:W-:Y:S02]  /*a580*/  ISETP.GE.AND P5, PT, R16, UR4, PT ;  /* 0x0000000410007c0c */ /* 0x000fe4000bfa6270 */
[----:B------:R-:W-:-:S09]  /*a590*/  ISETP.GE.AND P3, PT, R2, UR4, PT ;  /* 0x0000000402007c0c */ /* 0x000fd2000bf66270 */
[CC--:B-1-3--:R-:W-:Y:S02]  /*a5a0*/  @!P4 LEA R8, P0, R17.reuse, R6.reuse, 0x1 ;  /* 0x000000061108c211 */ /* 0x0cafe400078008ff */
[----:B------:R-:W-:Y:S02]  /*a5b0*/  @!P5 LEA R10, P2, R16, R6, 0x1 ;  /* 0x00000006100ad211 */ /* 0x000fe400078408ff */
[----:B----4-:R-:W-:Y:S01]  /*a5c0*/  @!P3 IMAD.WIDE R4, R2, 0x2, R6 ;  /* 0x000000020204b825 */ /* 0x010fe200078e0206 */
[-C--:B------:R-:W-:Y:S02]  /*a5d0*/  @!P4 LEA.HI.X R9, R17, R7.reuse, R226, 0x1, P0 ;  /* 0x000000071109c211 */ /* 0x080fe400000f0ce2 */
[----:B------:R-:W-:Y:S02]  /*a5e0*/  @!P5 LEA.HI.X R11, R16, R7, R225, 0x1, P2 ;  /* 0x00000007100bd211 */ /* 0x000fe400010f0ce1 */
[----:B-----5:R1:W-:Y:S04]  /*a5f0*/  @!P3 ST.E.128 desc[UR48][R4.64], R52 ;  /* 0x000000340400b985 */ /* 0x0203e8000c101d30 */
[----:B------:R1:W-:Y:S04]  /*a600*/  @!P4 ST.E.128 desc[UR48][R8.64], R68 ;  /* 0x000000440800c985 */ /* 0x0003e8000c101d30 */
[----:B------:R1:W-:Y:S02]  /*a610*/  @!P5 ST.E.128 desc[UR48][R10.64], R80 ;  /* 0x000000500a00d985 */ /* 0x0003e4000c101d30 */
.L_x_34:
[----:B------:R-:W-:Y:S05]  /*a620*/  BSYNC B0 ;  /* 0x0000000000007941 */ /* 0x000fea0003800000 */
.L_x_33:
[----:B----4-:R4:W0:Y:S01]  /*a630*/  SHFL.IDX PT, R7, R13, 0x2, 0x181f ;  /* 0x00581f000d077f89 */ /* 0x01082200000e0000 */
        /* <DEDUP_REMOVED lines=9> */
[----:B0-----:R-:W-:Y:S01]  /*a6d0*/  @!P2 IMAD.WIDE R4, R2, 0x2, R6 ;  /* 0x000000020204a825 */ /* 0x001fe200078e0206 */
[-C--:B------:R-:W-:Y:S02]  /*a6e0*/  @!P3 LEA.HI.X R9, R17, R7.reuse, R226, 0x1, P0 ;  /* 0x000000071109b211 */ /* 0x080fe400000f0ce2 */
[----:B------:R-:W-:Y:S02]  /*a6f0*/  @!P4 LEA.HI.X R11, R16, R7, R225, 0x1, P1 ;  /* 0x00000007100bc211 */ /* 0x000fe400008f0ce1 */
[----:B-----5:R0:W-:Y:S04]  /*a700*/  @!P2 ST.E.128 desc[UR48][R4.64], R44 ;  /* 0x0000002c0400a985 */ /* 0x0201e8000c101d30 */
[----:B------:R0:W-:Y:S04]  /*a710*/  @!P3 ST.E.128 desc[UR48][R8.64], R56 ;  /* 0x000000380800b985 */ /* 0x0001e8000c101d30 */
[----:B------:R0:W-:Y:S02]  /*a720*/  @!P4 ST.E.128 desc[UR48][R10.64], R72 ;  /* 0x000000480a00c985 */ /* 0x0001e4000c101d30 */
.L_x_36:
[----:B------:R-:W-:Y:S05]  /*a730*/  BSYNC B0 ;  /* 0x0000000000007941 */ /* 0x000fea0003800000 */
.L_x_35:
[----:B------:R-:W-:Y:S01]  /*a740*/  VIADD R3, R15, 0x60 ;  /* 0x000000600f037836 */ /* 0x000fe20000000000 */
[----:B0-----:R0:W0:Y:S01]  /*a750*/  SHFL.IDX PT, R7, R13, 0x3, 0x181f ;  /* 0x00781f000d077f89 */ /* 0x00102200000e0000 */
[----:B------:R-:W-:Y:S01]  /*a760*/  UIADD3 UR45, UR45, 0x1, URZ ;  /* 0x000000012d2d7890 */ /* 0x000fe2000fffe03f */
[----:B------:R-:W-:Y:S02]  /*a770*/  BSSY B0, `(.L_x_37) ;  /* 0x0000010000007945 */ /* 0x000fe40003800000 */
[----:B------:R-:W-:Y:S01]  /*a780*/  ISETP.GE.AND P0, PT, R3, R0, PT ;  /* 0x000000000300720c */ /* 0x000fe20003f06270 */
[----:B-1----:R1:W0:-:S12]  /*a790*/  SHFL.IDX PT, R6, R12, 0x3, 0x181f ;  /* 0x00781f000c067f89 */ /* 0x00221800000e0000 */
[----:B-1----:R-:W-:Y:S05]  /*a7a0*/  @P0 BRA `(.L_x_38) ;  /* 0x0000000000300947 */ /* 0x002fea0003800000 */
[----:B------:R-:W-:Y:S02]  /*a7b0*/  ULDC UR4, c[0x0][0xac8] ;  /* 0x0002b20000047ab9 */ /* 0x000fe40000000800 */
[----:B------:R-:W-:Y:S02]  /*a7c0*/  ISETP.GE.AND P3, PT, R17, UR4, PT ;  /* 0x0000000411007c0c */ /* 0x000fe4000bf66270 */
[----:B------:R-:W-:Y:S02]  /*a7d0*/  ISETP.GE.AND P4, PT, R16, UR4, PT ;  /* 0x0000000410007c0c */ /* 0x000fe4000bf86270 */
[----:B------:R-:W-:-:S09]  /*a7e0*/  ISETP.GE.AND P2, PT, R2, UR4, PT ;  /* 0x0000000402007c0c */ /* 0x000fd2000bf46270 */
[CC--:B0--3--:R-:W-:Y:S02]  /*a7f0*/  @!P3 LEA R8, P0, R17.reuse, R6.reuse, 0x1 ;  /* 0x000000061108b211 */ /* 0x0c9fe400078008ff */
[----:B------:R-:W-:Y:S02]  /*a800*/  @!P4 LEA R10, P1, R16, R6, 0x1 ;  /* 0x00000006100ac211 */ /* 0x000fe400078208ff */
[----:B------:R-:W-:Y:S01]  /*a810*/  @!P2 IMAD.WIDE R4, R2, 0x2, R6 ;  /* 0x000000020204a825 */ /* 0x000fe200078e0206 */
[-C--:B------:R-:W-:Y:S02]  /*a820*/  @!P3 LEA.HI.X R9, R17, R7.reuse, R226, 0x1, P0 ;  /* 0x000000071109b211 */ /* 0x080fe400000f0ce2 */
[----:B------:R-:W-:Y:S02]  /*a830*/  @!P4 LEA.HI.X R11, R16, R7, R225, 0x1, P1 ;  /* 0x00000007100bc211 */ /* 0x000fe400008f0ce1 */
[----:B-----5:R1:W-:Y:S04]  /*a840*/  @!P2 ST.E.128 desc[UR48][R4.64], R40 ;  /* 0x000000280400a985 */ /* 0x0203e8000c101d30 */
[----:B------:R1:W-:Y:S04]  /*a850*/  @!P3 ST.E.128 desc[UR48][R8.64], R36 ;  /* 0x000000240800b985 */ /* 0x0003e8000c101d30 */
[----:B------:R1:W-:Y:S02]  /*a860*/  @!P4 ST.E.128 desc[UR48][R10.64], R60 ;  /* 0x0000003c0a00c985 */ /* 0x0003e4000c101d30 */
.L_x_38:
[----:B------:R-:W-:Y:S05]  /*a870*/  BSYNC B0 ;  /* 0x0000000000007941 */ /* 0x000fea0003800000 */
.L_x_37:
[----:B------:R-:W2:Y:S02]  /*a880*/  LDC R0, c[0x0][0xc34] ;  /* 0x00030d00ff007b82 */ /* 0x000ea40000000800 */
[----:B--2---:R-:W-:-:S13]  /*a890*/  ISETP.LE.AND P0, PT, R0, UR41, PT ;  /* 0x0000002900007c0c */ /* 0x004fda000bf03270 */
[----:B------:R-:W-:Y:S05]  /*a8a0*/  @!P0 BRA `(.L_x_39) ;  /* 0xffffff6400448947 */ /* 0x000fea000383ffff */
[----:B------:R-:W-:Y:S05]  /*a8b0*/  EXIT ;  /* 0x000000000000794d */ /* 0x000fea0003800000 */
.L_x_7:
[----:B------:R-:W-:-:S08]  /*a8c0*/  NOP ;  /* 0x0000000000007918 */ /* 0x000fd00000000000 */
[----:B------:R-:W0:-:S00]  /*a8d0*/  USETMAXREG.DEALLOC.CTAPOOL 0x18 ;  /* 0x00000018000079c8 */ /* 0x000e0000080e0500 */
[----:B------:R-:W1:Y:S01]  /*a8e0*/  S2UR UR50, SR_CTAID.X ;  /* 0x00000000003279c3 */ /* 0x000e620000002500 */
[----:B------:R-:W-:Y:S01]  /*a8f0*/  UMOV UR46, 0x1 ;  /* 0x00000001002e7882 */ /* 0x000fe20000000000 */
[----:B0-----:R-:W-:Y:S02]  /*a900*/  IMAD.MOV.U32 R18, RZ, RZ, RZ ;  /* 0x000000ffff127224 */ /* 0x001fe400078e00ff */
[----:B------:R-:W-:-:S04]  /*a910*/  IMAD.MOV.U32 R19, RZ, RZ, 0x1 ;  /* 0x00000001ff137424 */ /* 0x000fc800078e00ff */
[----:B------:R-:W1:Y:S02]  /*a920*/  LDC R2, c[0x0][0xc34] ;  /* 0x00030d00ff027b82 */ /* 0x000e640000000800 */
[----:B-1----:R-:W-:-:S13]  /*a930*/  ISETP.LE.AND P0, PT, R2, UR50, PT ;  /* 0x0000003202007c0c */ /* 0x002fda000bf03270 */
[----:B------:R-:W-:Y:S05]  /*a940*/  @P0 BRA `(.L_x_40) ;  /* 0x0000003800080947 */ /* 0x000fea0003800000 */
[----:B------:R-:W0:Y:S01]  /*a950*/  S2R R10, SR_TID.X ;  /* 0x00000000000a7919 */ /* 0x000e220000002100 */
[----:B------:R-:W1:Y:S01]  /*a960*/  S2UR UR4, SR_CgaCtaId ;  /* 0x00000000000479c3 */ /* 0x000e620000008800 */
[----:B------:R-:W-:Y:S01]  /*a970*/  UMOV UR41, 0x400 ;  /* 0x0000040000297882 */ /* 0x000fe20000000000 */
[----:B------:R-:W-:Y:S01]  /*a980*/  IMAD.MOV.U32 R19, RZ, RZ, 0x1 ;  /* 0x00000001ff137424 */ /* 0x000fe200078e00ff */
[----:B------:R-:W-:Y:S01]  /*a990*/  ULDC.64 UR52, c[0x0][0x198] ;  /* 0x0000660000347ab9 */ /* 0x000fe20000000a00 */
[----:B------:R-:W-:Y:S01]  /*a9a0*/  IMAD.MOV.U32 R18, RZ, RZ, RZ ;  /* 0x000000ffff127224 */ /* 0x000fe200078e00ff */
[----:B------:R-:W-:Y:S02]  /*a9b0*/  ULOP3.LUT UR42, UR38, 0x1, URZ, 0xfc, !UPT ;  /* 0x00000001262a7892 */ /* 0x000fe4000f8efc3f */
[----:B------:R-:W-:Y:S01]  /*a9c0*/  ULOP3.LUT UR47, UR38, 0x2, URZ, 0xfc, !UPT ;  /* 0x00000002262f7892 */ /* 0x000fe2000f8efc3f */
[----:B------:R-:W-:Y:S01]  /*a9d0*/  ULDC UR43, c[0x0][0xc] ;  /* 0x00000300002b7ab9 */ /* 0x000fe20000000800 */
[----:B------:R-:W-:Y:S01]  /*a9e0*/  UMOV UR46, URZ ;  /* 0x0000003f002e7c82 */ /* 0x000fe20008000000 */
[----:B-1----:R-:W-:Y:S01]  /*a9f0*/  ULEA UR41, UR4, UR41, 0x18 ;  /* 0x0000002904297291 */ /* 0x002fe2000f8ec03f */
[C---:B0-----:R-:W-:Y:S01]  /*aa00*/  IMAD.SHL.U32 R0, R10.reuse, 0x10, RZ ;  /* 0x000000100a007824 */ /* 0x041fe200078e00ff */
[----:B------:R-:W-:Y:S01]  /*aa10*/  SHF.R.U32.HI R5, RZ, 0x1, R10 ;  /* 0x00000001ff057819 */ /* 0x000fe2000001160a */
[C---:B------:R-:W-:Y:S01]  /*aa20*/  IMAD.SHL.U32 R3, R10.reuse, 0x2, RZ ;  /* 0x000000020a037824 */ /* 0x040fe200078e00ff */
[C---:B------:R-:W-:Y:S01]  /*aa30*/  LOP3.LUT R9, R10.reuse, 0x7f, RZ, 0xc0, !PT ;  /* 0x0000007f0a097812 */ /* 0x040fe200078ec0ff */
[----:B------:R-:W-:Y:S01]  /*aa40*/  IMAD.SHL.U32 R7, R10, 0x4, RZ ;  /* 0x000000040a077824 */ /* 0x000fe200078e00ff */
[----:B------:R-:W-:-:S04]  /*aa50*/  LOP3.LUT R2, R0, 0x1b0, RZ, 0xc0, !PT ;  /* 0x000001b000027812 */ /* 0x000fc800078ec0ff */
[----:B------:R-:W-:Y:S01]  /*aa60*/  LOP3.LUT R8, R2, 0x30, R3, 0x78, !PT ;  /* 0x0000003002087812 */ /* 0x000fe200078e7803 */
[----:B------:R-:W-:-:S05]  /*aa70*/  IMAD.SHL.U32 R3, R10, 0x40, RZ ;  /* 0x000000400a037824 */ /* 0x000fca00078e00ff */
[----:B------:R-:W-:-:S04]  /*aa80*/  LOP3.LUT R2, R3, 0x180, RZ, 0xc0, !PT ;  /* 0x0000018003027812 */ /* 0x000fc800078ec0ff */
[----:B------:R-:W-:Y:S01]  /*aa90*/  LOP3.LUT R5, R2, 0x30, R5, 0xf8, !PT ;  /* 0x0000003002057812 */ /* 0x000fe200078ef805 */
[----:B------:R-:W-:-:S05]  /*aaa0*/  IMAD.SHL.U32 R2, R10, 0x20, RZ ;  /* 0x000000200a027824 */ /* 0x000fca00078e00ff */
[----:B------:R-:W-:-:S04]  /*aab0*/  LOP3.LUT R4, R2, 0x80, RZ, 0xc0, !PT ;  /* 0x0000008002047812 */ /* 0x000fc800078ec0ff */
[----:B------:R-:W-:-:S04]  /*aac0*/  LOP3.LUT R4, R4, 0x10, R10, 0xf8, !PT ;  /* 0x0000001004047812 */ /* 0x000fc800078ef80a */
[----:B------:R-:W-:Y:S01]  /*aad0*/  LOP3.LUT R6, R4, 0x10, R7, 0x78, !PT ;  /* 0x0000001004067812 */ /* 0x000fe200078e7807 */
[----:B------:R-:W-:-:S05]  /*aae0*/  IMAD.SHL.U32 R4, R9, 0x10, RZ ;  /* 0x0000001009047824 */ /* 0x000fca00078e00ff */
[----:B------:R-:W-:Y:S01]  /*aaf0*/  LOP3.LUT R7, R4, 0x600, RZ, 0xc0, !PT ;  /* 0x0000060004077812 */ /* 0x000fe200078ec0ff */
[----:B------:R-:W-:-:S05]  /*ab00*/  IMAD.SHL.U32 R4, R10, 0x8, RZ ;  /* 0x000000080a047824 */ /* 0x000fca00078e00ff */
[----:B------:R-:W-:Y:S02]  /*ab10*/  LOP3.LUT R4, R5, 0x30, R4, 0x78, !PT ;  /* 0x0000003005047812 */ /* 0x000fe400078e7804 */
[C---:B------:R-:W-:Y:S02]  /*ab20*/  LOP3.LUT R5, R7.reuse, 0x60, R2, 0xf8, !PT ;  /* 0x0000006007057812 */ /* 0x040fe400078ef802 */
[----:B------:R-:W-:Y:S02]  /*ab30*/  LOP3.LUT R7, R7, 0x40, R0, 0xf8, !PT ;  /* 0x0000004007077812 */ /* 0x000fe400078ef800 */
[----:B------:R-:W-:Y:S02]  /*ab40*/  LOP3.LUT R5, R5, 0x100, R2, 0xf8, !PT ;  /* 0x0000010005057812 */ /* 0x000fe400078ef802 */
[----:B------:R-:W-:Y:S02]  /*ab50*/  LOP3.LUT R3, R4, 0x640, R3, 0xf8, !PT ;  /* 0x0000064004037812 */ /* 0x000fe400078ef803 */
[----:B------:R-:W-:-:S02]  /*ab60*/  LOP3.LUT R5, R5, R6, RZ, 0xfc, !PT ;  /* 0x0000000605057212 */ /* 0x000fc400078efcff */
[----:B------:R-:W-:Y:S02]  /*ab70*/  LOP3.LUT R7, R7, R8, RZ, 0xfc, !PT ;  /* 0x0000000807077212 */ /* 0x000fe400078efcff */
[----:B------:R-:W-:Y:S01]  /*ab80*/  LOP3.LUT R0, R0, 0x30, RZ, 0xc0, !PT ;  /* 0x0000003000007812 */ /* 0x000fe200078ec0ff */
[----:B------:R0:W-:Y:S04]  /*ab90*/  STL [R1+0xc], R5 ;  /* 0x00000c0501007387 */ /* 0x0001e80000100800 */
[----:B------:R1:W-:Y:S01]  /*aba0*/  STL [R1+0x10], R3 ;  /* 0x0000100301007387 */ /* 0x0003e20000100800 */
[----:B0-----:R-:W-:-:S04]  /*abb0*/  SHF.R.U32.HI R5, RZ, 0x2, R9 ;  /* 0x00000002ff057819 */ /* 0x001fc80000011609 */
[----:B-1----:R-:W-:Y:S01]  /*abc0*/  LOP3.LUT R3, R5, 0x60, R2, 0xf8, !PT ;  /* 0x0000006005037812 */ /* 0x002fe200078ef802 */
[----:B------:R-:W-:-:S05]  /*abd0*/  VIADD R2, R7, UR41 ;  /* 0x0000002907027c36 */ /* 0x000fca0008000000 */
[----:B------:R0:W-:Y:S02]  /*abe0*/  STL [R1+0x14], R2 ;  /* 0x0000140201007387 */ /* 0x0001e40000100800 */
[C---:B0-----:R-:W-:Y:S02]  /*abf0*/  LOP3.LUT R2, R0.reuse, 0x40, RZ, 0xfc, !PT ;  /* 0x0000004000027812 */ /* 0x041fe400078efcff */
[----:B------:R-:W-:-:S07]  /*ac00*/  LOP3.LUT R0, R0, 0x80, RZ, 0xfc, !PT ;  /* 0x0000008000007812 */ /* 0x000fce00078efcff */
.L_x_89:
[----:B------:R-:W-:Y:S01]  /*ac10*/  ULDC UR4, c[0x0][0xc38] ;  /* 0x00030e0000047ab9 */ /* 0x000fe20000000800 */
[----:B------:R-:W-:Y:S01]  /*ac20*/  ULDC UR8, c[0x0][0xc44] ;  /* 0x0003110000087ab9 */ /* 0x000fe20000000800 */
[----:B------:R-:W-:Y:S02]  /*ac30*/  UISETP.NE.AND UP2, UPT, UR4, 0x1, UPT ;  /* 0x000000010400788c */ /* 0x000fe4000bf45270 */
[----:B------:R-:W-:Y:S01]  /*ac40*/  UISETP.NE.AND UP1, UPT, UR8, 0x1, UPT ;  /* 0x000000010800788c */ /* 0x000fe2000bf25270 */
[----:B------:R-:W-:Y:S01]  /*ac50*/  ULDC.64 UR4, c[0x0][0x418] ;  /* 0x0001060000047ab9 */ /* 0x000fe20000000a00 */
[----:B------:R-:W-:Y:S01]  /*ac60*/  ULDC UR6, c[0x0][0x424] ;  /* 0x0001090000067ab9 */ /* 0x000fe20000000800 */
[----:B------:R-:W-:Y:S02]  /*ac70*/  UISETP.NE.U32.AND UP0, UPT, UR4, URZ, UPT ;  /* 0x0000003f0400728c */ /* 0x000fe4000bf05070 */
[----:B------:R-:W-:Y:S02]  /*ac80*/  UIADD3 UR9, UR41, 0x24200, URZ ;  /* 0x0002420029097890 */ /* 0x000fe4000fffe03f */
[----:B------:R-:W-:-:S02]  /*ac90*/  UISETP.NE.AND.EX UP0, UPT, UR5, URZ, UPT, UP0 ;  /* 0x0000003f0500728c */ /* 0x000fc4000bf05300 */
[----:B------:R-:W-:Y:S01]  /*aca0*/  @UP2 ULDC UR4, c[0x0][0xc3c] ;  /* 0x00030f0000042ab9 */ /* 0x000fe20000000800 */
[----:B------:R-:W-:Y:S01]  /*acb0*/  ULDC UR40, c[0x0][0x2f0] ;  /* 0x0000bc0000287ab9 */ /* 0x000fe20000000800 */
[----:B------:R-:W-:Y:S02]  /*acc0*/  UIMAD.WIDE.U32 UR4, UR50, UR4, URZ ;  /* 0x00000004320472a5 */ /* 0x000fe4000f8e003f */
[----:B------:R-:W-:Y:S01]  /*acd0*/  USEL UR6, UR6, 0x1, UP0 ;  /* 0x0000000106067887 */ /* 0x000fe20008000000 */
[----:B------:R-:W-:Y:S01]  /*ace0*/  @UP2 ULDC UR7, c[0x0][0xc40] ;  /* 0x0003100000072ab9 */ /* 0x000fe20000000800 */
[----:B------:R-:W-:Y:S01]  /*acf0*/  ULOP3.LUT UP0, URZ, UR9, 0x1bf, URZ, 0xc0, !UPT ;  /* 0x000001bf093f7892 */ /* 0x000fe2000f80c03f */
[----:B------:R-:W-:Y:S01]  /*ad00*/  UMOV UR45, UR50 ;  /* 0x00000032002d7c82 */ /* 0x000fe20008000000 */
[----:B------:R-:W-:Y:S02]  /*ad10*/  UIMAD UR40, UR6, UR40, URZ ;  /* 0x00000028062872a4 */ /* 0x000fe4000f8e023f */
[----:B------:R-:W-:-:S02]  /*ad20*/  @UP2 USHF.R.U32.HI UR45, URZ, UR7, UR5 ;  /* 0x000000073f2d2299 */ /* 0x000fc40008011605 */
[----:B------:R-:W-:Y:S01]  /*ad30*/  PLOP3.LUT P0, PT, PT, PT, UP0, 0x80, 0x0 ;  /* 0x000000000000781c */ /* 0x000fe20003f0f008 */
[----:B------:R-:W-:Y:S01]  /*ad40*/  @UP1 ULDC.64 UR10, c[0x0][0xc48] ;  /* 0x00031200000a1ab9 */ /* 0x000fe20000000a00 */
[----:B------:R-:W-:Y:S02]  /*ad50*/  UIADD3 UR6, UR40, 0x9f, URZ ;  /* 0x0000009f28067890 */ /* 0x000fe4000fffe03f */
[----:B------:R-:W-:Y:S02]  /*ad60*/  UIMAD.WIDE.U32 UR4, UR45, UR10, URZ ;  /* 0x0000000a2d0472a5 */ /* 0x000fe4000f8e003f */
[----:B------:R-:W-:Y:S01]  /*ad70*/  UMOV UR44, UR45 ;  /* 0x0000002d002c7c82 */ /* 0x000fe20008000000 */
[----:B------:R-:W-:Y:S02]  /*ad80*/  UIMAD.WIDE UR6, UR6, 0x66666667, URZ ;  /* 0x66666667060678a5 */ /* 0x000fe4000f8e023f */
[----:B------:R-:W-:Y:S02]  /*ad90*/  @UP1 USHF.R.U32.HI UR44, URZ, UR11, UR5 ;  /* 0x0000000b3f2c1299 */ /* 0x000fe40008011605 */
[----:B------:R-:W-:-:S02]  /*ada0*/  USHF.R.U32.HI UR39, URZ, 0x1f, UR7 ;  /* 0x0000001f3f277899 */ /* 0x000fc40008011607 */
[----:B------:R-:W-:Y:S02]  /*adb0*/  UIADD3 UR36, -UR44, URZ, URZ ;  /* 0x0000003f2c247290 */ /* 0x000fe4000fffe13f */
[----:B------:R-:W-:Y:S02]  /*adc0*/  ULEA.HI.SX32 UR39, UR7, UR39, 0x1a ;  /* 0x0000002707277291 */ /* 0x000fe4000f8fd23f */
[----:B------:R-:W-:Y:S01]  /*add0*/  UIMAD UR36, UR8, UR36, UR45 ;  /* 0x00000024082472a4 */ /* 0x000fe2000f8e022d */
[----:B------:R-:W-:Y:S11]  /*ade0*/  @!P0 BRA `(.L_x_41) ;  /* 0x0000000000408947 */ /* 0x000ff60003800000 */
[----:B------:R-:W-:Y:S01]  /*adf0*/  MOV R2, 0x0 ;  /* 0x0000000000027802 */ /* 0x000fe20000000f00 */
[----:B------:R-:W-:Y:S01]  /*ae00*/  ULDC.64 UR6, c[0x4][0x98] ;  /* 0x0100260000067ab9 */ /* 0x000fe20000000a00 */
[----:B------:R-:W-:Y:S01]  /*ae10*/  ULDC.64 UR8, c[0x4][0xa0] ;  /* 0x0100280000087ab9 */ /* 0x000fe20000000a00 */
[----:B------:R-:W-:Y:S01]  /*ae20*/  ULDC.64 UR4, c[0x4][0x8] ;  /* 0x0100020000047ab9 */ /* 0x000fe20000000a00 */
[----:B------:R-:W-:Y:S02]  /*ae30*/  IMAD.U32 R4, RZ, RZ, UR6 ;  /* 0x00000006ff047e24 */ /* 0x000fe4000f8e00ff */
[----:B------:R-:W0:Y:S01]  /*ae40*/  LDC.64 R2, c[0x4][R2] ;  /* 0x0100000002027b82 */ /* 0x000e220000000a00 */
[----:B------:R-:W-:Y:S02]  /*ae50*/  IMAD.U32 R5, RZ, RZ, UR7 ;  /* 0x00000007ff057e24 */ /* 0x000fe4000f8e00ff */
[----:B------:R-:W-:Y:S02]  /*ae60*/  IMAD.U32 R6, RZ, RZ, UR8 ;  /* 0x00000008ff067e24 */ /* 0x000fe4000f8e00ff */
[----:B------:R-:W-:-:S02]  /*ae70*/  IMAD.U32 R7, RZ, RZ, UR9 ;  /* 0x00000009ff077e24 */ /* 0x000fc4000f8e00ff */
[----:B------:R-:W-:Y:S02]  /*ae80*/  IMAD.U32 R10, RZ, RZ, UR4 ;  /* 0x00000004ff0a7e24 */ /* 0x000fe4000f8e00ff */
[----:B------:R-:W-:Y:S02]  /*ae90*/  IMAD.U32 R11, RZ, RZ, UR5 ;  /* 0x00000005ff0b7e24 */ /* 0x000fe4000f8e00ff */
[----:B------:R-:W-:Y:S02]  /*aea0*/  IMAD.MOV.U32 R8, RZ, RZ, 0x70 ;  /* 0x00000070ff087424 */ /* 0x000fe400078e00ff */
[----:B------:R-:W-:Y:S02]  /*aeb0*/  IMAD.MOV.U32 R12, RZ, RZ, 0x1 ;  /* 0x00000001ff0c7424 */ /* 0x000fe400078e00ff */
[----:B------:R-:W-:-:S07]  /*aec0*/  IMAD.MOV.U32 R13, RZ, RZ, RZ ;  /* 0x000000ffff0d7224 */ /* 0x000fce00078e00ff */
[----:B------:R-:W-:-:S07]  /*aed0*/  LEPC R20, `(.L_x_41) ;  /* 0x000000001014794e */ /* 0x000fce0000000000 */
[----:B0-----:R-:W-:Y:S05]  /*aee0*/  CALL.ABS.NOINC R2 ;  /* 0x0000000002007343 */ /* 0x001fea0003c00000 */
.L_x_41:
[----:B------:R-:W-:-:S06]  /*aef0*/  UIADD3 UR4, UR41, 0xf200, URZ ;  /* 0x0000f20029047890 */ /* 0x000fcc000fffe03f */
[----:B------:R-:W-:-:S05]  /*af00*/  IMAD.U32 R16, RZ, RZ, UR4 ;  /* 0x00000004ff107e24 */ /* 0x000fca000f8e00ff */
[----:B------:R-:W-:-:S13]  /*af10*/  LOP3.LUT P0, RZ, R16, 0x1bf, RZ, 0xc0, !PT ;  /* 0x000001bf10ff7812 */ /* 0x000fda000780c0ff */
[----:B------:R-:W-:Y:S05]  /*af20*/  @!P0 BRA `(.L_x_42) ;  /* 0x0000000000408947 */ /* 0x000fea0003800000 */
        /* <DEDUP_REMOVED lines=16> */
.L_x_42:
[----:B------:R-:W-:-:S04]  /*b030*/  UIADD3 UR4, UR41, 0x200, URZ ;  /* 0x0000020029047890 */ /* 0x000fc8000fffe03f */
[----:B------:R-:W-:-:S06]  /*b040*/  ULOP3.LUT UP0, URZ, UR4, 0x9f, URZ, 0xc0, !UPT ;  /* 0x0000009f043f7892 */ /* 0x000fcc000f80c03f */
[----:B------:R-:W-:-:S13]  /*b050*/  PLOP3.LUT P0, PT, PT, PT, UP0, 0x80, 0x0 ;  /* 0x000000000000781c */ /* 0x000fda0003f0f008 */
        /* <DEDUP_REMOVED lines=17> */
.L_x_43:
        /* <DEDUP_REMOVED lines=18> */
.L_x_44:
[----:B------:R-:W-:Y:S01]  /*b290*/  ULDC.64 UR4, c[0x0][0x9f8] ;  /* 0x00027e0000047ab9 */ /* 0x000fe20000000a00 */
[----:B------:R-:W2:Y:S01]  /*b2a0*/  LDL.LU R17, [R1+0x4] ;  /* 0x0000040001117983 */ /* 0x000ea20000300800 */
[----:B------:R-:W-:Y:S01]  /*b2b0*/  UISETP.NE.U32.AND UP0, UPT, UR4, URZ, UPT ;  /* 0x0000003f0400728c */ /* 0x000fe2000bf05070 */
[----:B------:R-:W-:-:S03]  /*b2c0*/  IMAD.U32 R8, RZ, RZ, UR44 ;  /* 0x0000002cff087e24 */ /* 0x000fc6000f8e00ff */
[----:B------:R-:W-:-:S06]  /*b2d0*/  UISETP.NE.AND.EX UP0, UPT, UR5, URZ, UPT, UP0 ;  /* 0x0000003f0500728c */ /* 0x000fcc000bf05300 */
[----:B------:R-:W-:-:S05]  /*b2e0*/  PLOP3.LUT P0, PT, PT, PT, UP0, 0x80, 0x0 ;  /* 0x000000000000781c */ /* 0x000fca0003f0f008 */
[----:B------:R-:W-:Y:S02]  /*b2f0*/  @UP0 ULDC.64 UR4, c[0x0][0x9f8] ;  /* 0x00027e0000040ab9 */ /* 0x000fe40000000a00 */
[----:B------:R-:W-:-:S06]  /*b300*/  @UP0 UIMAD.WIDE UR4, UR44, 0x4, UR4 ;  /* 0x000000042c0408a5 */ /* 0x000fcc000f8e0204 */
[----:B------:R-:W-:Y:S02]  /*b310*/  IMAD.U32 R2, RZ, RZ, UR4 ;  /* 0x00000004ff027e24 */ /* 0x000fe4000f8e00ff */
[----:B------:R-:W-:-:S05]  /*b320*/  IMAD.U32 R3, RZ, RZ, UR5 ;  /* 0x00000005ff037e24 */ /* 0x000fca000f8e00ff */
[----:B------:R0:W3:Y:S01]  /*b330*/  @P0 LDG.E R8, desc[UR48][R2.64] ;  /* 0x0000003002080981 */ /* 0x0000e2000c1e1900 */
[----:B------:R-:W-:Y:S01]  /*b340*/  UMOV UR4, 0xffffffff ;  /* 0xffffffff00047882 */ /* 0x000fe20000000000 */
[----:B------:R-:W1:Y:S01]  /*b350*/  S2R R0, SR_TID.X ;  /* 0x0000000000007919 */ /* 0x000e620000002100 */
[----:B0-----:R-:W0:Y:S02]  /*b360*/  LDC.64 R2, c[0x0][0x418] ;  /* 0x00010600ff027b82 */ /* 0x001e240000000a00 */
[----:B0-----:R-:W-:Y:S02]  /*b370*/  ISETP.NE.U32.AND P0, PT, R2, RZ, PT ;  /* 0x000000ff0200720c */ /* 0x001fe40003f05070 */
[----:B-1----:R-:W-:Y:S02]  /*b380*/  SHF.R.U32.HI R0, RZ, 0x5, R0 ;  /* 0x00000005ff007819 */ /* 0x002fe40000011600 */
[----:B------:R-:W-:Y:S02]  /*b390*/  ISETP.NE.AND.EX P1, PT, R3, RZ, PT, P0 ;  /* 0x000000ff0300720c */ /* 0x000fe40003f25300 */
[----:B------:R-:W-:-:S02]  /*b3a0*/  LOP3.LUT R0, R0, 0x3, RZ, 0xc0, !PT ;  /* 0x0000000300007812 */ /* 0x000fc400078ec0ff */
[----:B--2---:R-:W-:-:S09]  /*b3b0*/  LOP3.LUT R17, R17, 0xfffffffe, RZ, 0xc0, !PT ;  /* 0xfffffffe11117812 */ /* 0x004fd200078ec0ff */
[----:B------:R-:W-:Y:S02]  /*b3c0*/  @P1 LOP3.LUT R17, R17, 0x1, RZ, 0xfc, !PT ;  /* 0x0000000111111812 */ /* 0x000fe400078efcff */
[----:B---3--:R-:W-:Y:S01]  /*b3d0*/  SHF.R.S32.HI R9, RZ, 0x1f, R8 ;  /* 0x0000001fff097819 */ /* 0x008fe20000011408 */
[----:B------:R0:W-:Y:S01]  /*b3e0*/  STL [R1], R8 ;  /* 0x0000000801007387 */ /* 0x0001e20000100800 */
[----:B------:R-:W-:-:S03]  /*b3f0*/  SEL R16, R8, RZ, !P1 ;  /* 0x000000ff08107207 */ /* 0x000fc60004800000 */
[----:B------:R0:W-:Y:S04]  /*b400*/  STL [R1+0x8], R9 ;  /* 0x0000080901007387 */ /* 0x0001e80000100800 */
[----:B------:R0:W-:Y:S01]  /*b410*/  STL [R1+0x4], R17 ;  /* 0x0000041101007387 */ /* 0x0001e20000100800 */
[----:B------:R-:W-:Y:S05]  /*b420*/  BRA.DIV UR4, `(.L_x_45) ;  /* 0x0000003204a07947 */ /* 0x000fea000b800000 */
[----:B------:R1:W2:Y:S02]  /*b430*/  SHFL.IDX PT, R14, R0, RZ, 0x1f ;  /* 0x00001fff000e7589 */ /* 0x0002a400000e0000 */
.L_x_105:
[----:B------:R-:W-:Y:S01]  /*b440*/  PLOP3.LUT P2, PT, PT, PT, PT, 0x8, 0x0 ;  /* 0x000000000000781c */ /* 0x000fe20003f4e170 */
[----:B-1----:R-:W-:Y:S01]  /*b450*/  IMAD.MOV.U32 R0, RZ, RZ, R17 ;  /* 0x000000ffff007224 */ /* 0x002fe200078e0011 */
[----:B--2---:R-:W-:-:S04]  /*b460*/  ISETP.NE.AND P0, PT, R14, RZ, PT ;  /* 0x000000ff0e00720c */ /* 0x004fc80003f05270 */
[----:B------:R-:W-:-:S07]  /*b470*/  LOP3.LUT R0, R0, 0xfffffffd, RZ, 0xc0, !PT ;  /* 0xfffffffd00007812 */ /* 0x000fce00078ec0ff */
[----:B------:R-:W-:-:S05]  /*b480*/  @P2 LOP3.LUT R0, R0, 0x2, RZ, 0xfc, !PT ;  /* 0x0000000200002812 */ /* 0x000fca00078efcff */
[----:B------:R1:W-:Y:S01]  /*b490*/  STL [R1+0x4], R0 ;  /* 0x0000040001007387 */ /* 0x0003e20000100800 */
[----:B------:R-:W-:Y:S05]  /*b4a0*/  @P0 BRA `(.L_x_46) ;  /* 0x0000000400c00947 */ /* 0x000fea0003800000 */
[----:B------:R-:W-:-:S06]  /*b4b0*/  UIADD3 UR4, UR39, -0x1, URZ ;  /* 0xffffffff27047890 */ /* 0x000fcc000fffe03f */
[----:B-1----:R-:W-:Y:S01]  /*b4c0*/  IMAD.U32 R0, RZ, RZ, UR4 ;  /* 0x00000004ff007e24 */ /* 0x002fe2000f8e00ff */
[----:B------:R-:W-:-:S03]  /*b4d0*/  UMOV UR4, 0xffffffff ;  /* 0xffffffff00047882 */ /* 0x000fc60000000000 */
[----:B------:R-:W-:Y:S05]  /*b4e0*/  BRA.DIV UR4, `(.L_x_47) ;  /* 0x0000003204907947 */ /* 0x000fea000b800000 */
[----:B------:R-:W-:-:S13]  /*b4f0*/  ELECT P6, URZ, PT ;  /* 0x00000000003f782f */ /* 0x000fda00038c0000 */
.L_x_108:
[----:B------:R-:W-:Y:S05]  /*b500*/  @!P6 BRA `(.L_x_46) ;  /* 0x0000000400a8e947 */ /* 0x000fea0003800000 */
[----:B------:R-:W-:Y:S01]  /*b510*/  IMAD.MOV.U32 R16, RZ, RZ, R8 ;  /* 0x000000ffff107224 */ /* 0x000fe200078e0008 */
[----:B------:R-:W-:Y:S06]  /*b520*/  @!P1 BRA `(.L_x_48) ;  /* 0x0000000000449947 */ /* 0x000fec0003800000 */
[----:B------:R-:W1:Y:S01]  /*b530*/  LDC R6, c[0x0][0x43c] ;  /* 0x00010f00ff067b82 */ /* 0x000e620000000800 */
[----:B------:R-:W-:Y:S01]  /*b540*/  ULDC.64 UR4, c[0x0][0x428] ;  /* 0x00010a0000047ab9 */ /* 0x000fe20000000a00 */
[----:B-1----:R-:W-:-:S13]  /*b550*/  ISETP.NE.AND P0, PT, R6, 0x1, PT ;  /* 0x000000010600780c */ /* 0x002fda0003f05270 */
[----:B------:R-:W1:Y:S02]  /*b560*/  @P0 LDC.64 R4, c[0x0][0x440] ;  /* 0x00011000ff040b82 */ /* 0x000e640000000a00 */
[----:B-1----:R-:W-:-:S04]  /*b570*/  @P0 IMAD.HI.U32 R7, R0, R4, RZ ;  /* 0x0000000400070227 */ /* 0x002fc800078e00ff */
[----:B------:R-:W-:Y:S01]  /*b580*/  IMAD.MOV.U32 R4, RZ, RZ, R0 ;  /* 0x000000ffff047224 */ /* 0x000fe200078e0000 */
[----:B------:R-:W-:-:S05]  /*b590*/  @P0 SHF.R.U32.HI R4, RZ, R5, R7 ;  /* 0x00000005ff040219 */ /* 0x000fca0000011607 */
[----:B------:R-:W-:-:S04]  /*b5a0*/  IMAD.MOV R5, RZ, RZ, -R4 ;  /* 0x000000ffff057224 */ /* 0x000fc800078e0a04 */
[----:B------:R-:W-:Y:S01]  /*b5b0*/  IMAD R0, R6, R5, R0 ;  /* 0x0000000506007224 */ /* 0x000fe200078e0200 */
[--C-:B------:R-:W-:Y:S01]  /*b5c0*/  SHF.R.S32.HI R5, RZ, 0x1f, R4.reuse ;  /* 0x0000001fff057819 */ /* 0x100fe20000011404 */
[----:B------:R-:W-:Y:S02]  /*b5d0*/  IMAD R6, R9, UR4, RZ ;  /* 0x0000000409067c24 */ /* 0x000fe4000f8e02ff */
[----:B------:R-:W-:-:S04]  /*b5e0*/  IMAD.WIDE.U32 R4, R8, UR4, R4 ;  /* 0x0000000408047c25 */ /* 0x000fc8000f8e0004 */
[----:B------:R-:W-:Y:S01]  /*b5f0*/  IMAD R6, R8, UR5, R6 ;  /* 0x0000000508067c24 */ /* 0x000fe2000f8e0206 */
[----:B------:R-:W-:-:S03]  /*b600*/  LEA R2, P0, R4, R2, 0x2 ;  /* 0x0000000204027211 */ /* 0x000fc600078010ff */
[----:B------:R-:W-:-:S05]  /*b610*/  IMAD.IADD R6, R5, 0x1, R6 ;  /* 0x0000000105067824 */ /* 0x000fca00078e0206 */
[----:B------:R-:W-:-:S05]  /*b620*/  LEA.HI.X R3, R4, R3, R6, 0x2, P0 ;  /* 0x0000000304037211 */ /* 0x000fca00000f1406 */
[----:B------:R1:W5:Y:S02]  /*b630*/  LDG.E R16, desc[UR48][R2.64] ;  /* 0x0000003002107981 */ /* 0x000364000c1e1900 */
.L_x_48:
[----:B------:R-:W-:Y:S01]  /*b640*/  LEA R4, R18, UR41, 0x3 ;  /* 0x0000002912047c11 */ /* 0x000fe2000f8e18ff */
[----:B-1----:R-:W1:Y:S01]  /*b650*/  S2R R2, SR_TID.X ;  /* 0x0000000000027919 */ /* 0x002e620000002100 */
[----:B------:R-:W-:-:S04]  /*b660*/  SHF.L.U32 R3, R19, 0x1f, RZ ;  /* 0x0000001f13037819 */ /* 0x000fc800000006ff */
[----:B------:R-:W2:Y:S01]  /*b670*/  SYNCS.PHASECHK.TRANS64.TRYWAIT P0, [R4+URZ+0x33480], R3 ;  /* 0x03348003040075a7 */ /* 0x000ea2000800017f */
[----:B-1----:R-:W-:-:S04]  /*b680*/  LOP3.LUT R2, R2, 0x7f, RZ, 0xc0, !PT ;  /* 0x0000007f02027812 */ /* 0x002fc800078ec0ff */
[----:B------:R-:W-:Y:S01]  /*b690*/  ISETP.NE.AND P1, PT, R2, RZ, PT ;  /* 0x000000ff0200720c */ /* 0x000fe20003f25270 */
[----:B--2---:R-:W-:-:S12]  /*b6a0*/  @!P0 BRA `(.L_x_49) ;  /* 0x0000003000408947 */ /* 0x004fd80003800000 */
.L_x_109:
[----:B------:R-:W-:Y:S05]  /*b6b0*/  @P1 BRA `(.L_x_50) ;  /* 0x00000000001c1947 */ /* 0x000fea0003800000 */
[----:B------:R-:W2:Y:S01]  /*b6c0*/  S2R R2, SR_TID.X ;  /* 0x0000000000027919 */ /* 0x000ea20000002100 */
[----:B------:R-:W-:-:S04]  /*b6d0*/  IMAD.MOV.U32 R5, RZ, RZ, 0x7800 ;  /* 0x00007800ff057424 */ /* 0x000fc800078e00ff */
[----:B------:R3:W-:Y:S01]  /*b6e0*/  SYNCS.ARRIVE.TRANS64 RZ, [R4+URZ+0x33470], R5 ;  /* 0x0334700504ff79a7 */ /* 0x0007e2000800003f */
[----:B--2---:R-:W-:-:S04]  /*b6f0*/  LOP3.LUT R2, R2, 0x1f, RZ, 0xc0, !PT ;  /* 0x0000001f02027812 */ /* 0x004fc800078ec0ff */
[----:B------:R-:W-:-:S13]  /*b700*/  ISETP.NE.AND P0, PT, R2, RZ, PT ;  /* 0x000000ff0200720c */ /* 0x000fda0003f05270 */
[----:B---3--:R-:W-:Y:S05]  /*b710*/  @!P0 BRA `(.L_x_50) ;  /* 0x0000000000048947 */ /* 0x008fea0003800000 */
[----:B------:R-:W-:Y:S01]  /*b720*/  BPT.TRAP 0x1 ;  /* 0x000000040000795c */ /* 0x000fe20000300000 */
.L_x_50:
[----:B------:R-:W-:Y:S01]  /*b730*/  IMAD.U32 R5, RZ, RZ, UR41 ;  /* 0x00000029ff057e24 */ /* 0x000fe2000f8e00ff */
[----:B------:R-:W-:Y:S01]  /*b740*/  R2UR UR33, R4 ;  /* 0x00000000042172ca */ /* 0x000fe200000e0000 */
[----:B------:R-:W-:Y:S01]  /*b750*/  IMAD R0, R0, 0xa0, RZ ;  /* 0x000000a000007824 */ /* 0x000fe200078e02ff */
[----:B-----5:R-:W-:Y:S01]  /*b760*/  R2UR UR37, R16 ;  /* 0x00000000102572ca */ /* 0x020fe200000e0000 */
[----:B------:R-:W-:Y:S01]  /*b770*/  IMAD R2, R18, 0x7800, R5 ;  /* 0x0000780012027824 */ /* 0x000fe200078e0205 */
[----:B------:R-:W-:Y:S02]  /*b780*/  UIADD3 UR4, UP0, UR52, 0x470, URZ ;  /* 0x0000047034047890 */ /* 0x000fe4000ff1e03f */
[----:B------:R-:W-:Y:S01]  /*b790*/  R2UR UR35, R0 ;  /* 0x00000000002372ca */ /* 0x000fe200000e0000 */
[----:B------:R-:W-:Y:S01]  /*b7a0*/  UMOV UR6, 0x0 ;  /* 0x0000000000067882 */ /* 0x000fe20000000000 */
[----:B------:R-:W-:Y:S01]  /*b7b0*/  R2UR UR8, R2 ;  /* 0x00000000020872ca */ /* 0x000fe200000e0000 */
[----:B------:R-:W-:Y:S01]  /*b7c0*/  UIADD3.X UR5, URZ, UR53, URZ, UP0, !UPT ;  /* 0x000000353f057290 */ /* 0x000fe200087fe43f */
[----:B------:R-:W-:Y:S01]  /*b7d0*/  UMOV UR7, 0x14f00000 ;  /* 0x14f0000000077882 */ /* 0x000fe20000000000 */
[----:B------:R-:W-:-:S02]  /*b7e0*/  UMOV UR34, URZ ;  /* 0x0000003f00227c82 */ /* 0x000fc40008000000 */
[----:B------:R-:W-:Y:S01]  /*b7f0*/  UIADD3 UR33, UR33, 0x33470, URZ ;  /* 0x0003347021217890 */ /* 0x000fe2000fffe03f */
[----:B------:R-:W-:Y:S01]  /*b800*/  UMOV UR18, 0x40 ;  /* 0x0000004000127882 */ /* 0x000fe20000000000 */
[----:B------:R-:W-:Y:S01]  /*b810*/  UMOV UR20, UR36 ;  /* 0x0000002400147c82 */ /* 0x000fe20008000000 */
[----:B------:R-:W-:Y:S01]  /*b820*/  UMOV UR21, UR37 ;  /* 0x0000002500157c82 */ /* 0x000fe20008000000 */
[----:B------:R-:W-:Y:S02]  /*b830*/  UMOV UR10, 0x80 ;  /* 0x00000080000a7882 */ /* 0x000fe40000000000 */
[----:B------:R-:W-:Y:S01]  /*b840*/  UMOV UR19, UR35 ;  /* 0x0000002300137c82 */ /* 0x000fe20008000000 */
[----:B------:R-:W-:Y:S01]  /*b850*/  UMOV UR17, UR33 ;  /* 0x0000002100117c82 */ /* 0x000fe20008000000 */
[----:B------:R-:W-:Y:S02]  /*b860*/  UIADD3 UR32, UR8, 0xf200, URZ ;  /* 0x0000f20008207890 */ /* 0x000fe4000fffe03f */
[----:B------:R-:W-:-:S02]  /*b870*/  UIADD3 UR16, UR8, 0x11a00, URZ ;  /* 0x00011a0008107890 */ /* 0x000fc4000fffe03f */
[----:B------:R-:W-:Y:S01]  /*b880*/  UIADD3 UR8, UR8, 0x14200, URZ ;  /* 0x0001420008087890 */ /* 0x000fe2000fffe03f */
[----:B------:R-:W-:Y:S01]  /*b890*/  UMOV UR12, UR36 ;  /* 0x00000024000c7c82 */ /* 0x000fe20008000000 */
[----:B------:R-:W-:Y:S01]  /*b8a0*/  UMOV UR13, UR37 ;  /* 0x00000025000d7c82 */ /* 0x000fe20008000000 */
[----:B------:R-:W-:Y:S01]  /*b8b0*/  UMOV UR9, UR33 ;  /* 0x0000002100097c82 */ /* 0x000fe20008000000 */
[----:B------:R-:W-:Y:S01]  /*b8c0*/  UMOV UR11, UR35 ;  /* 0x00000023000b7c82 */ /* 0x000fe20008000000 */
[----:B------:R2:W-:Y:S02]  /*b8d0*/  UTMALDG.4D [UR32], [UR4], desc[UR6] ;  /* 0x00000620040075b4 */ /* 0x0005e40008019000 */
[----:B------:R2:W-:Y:S02]  /*b8e0*/  UTMALDG.4D [UR16], [UR4], desc[UR6] ;  /* 0x00000610040075b4 */ /* 0x0005e40008019000 */
[----:B------:R2:W-:Y:S01]  /*b8f0*/  UTMALDG.4D [UR8], [UR4], desc[UR6] ;  /* 0x00000608040075b4 */ /* 0x0005e20008019000 */
[----:B------:R-:W3:Y:S02]  /*b900*/  SYNCS.PHASECHK.TRANS64.TRYWAIT P0, [R4+URZ+0x33440], R3 ;  /* 0x03344003040075a7 */ /* 0x000ee4000800017f */
[----:B--23--:R-:W-:Y:S05]  /*b910*/  @!P0 BRA `(.L_x_51) ;  /* 0x0000002c00b88947 */ /* 0x00cfea0003800000 */
.L_x_110:
[----:B------:R-:W-:Y:S05]  /*b920*/  @P1 BRA `(.L_x_52) ;  /* 0x00000000001c1947 */ /* 0x000fea0003800000 */
[----:B------:R-:W3:Y:S01]  /*b930*/  S2R R5, SR_TID.X ;  /* 0x0000000000057919 */ /* 0x000ee20000002100 */
[----:B-12---:R-:W-:-:S04]  /*b940*/  IMAD.MOV.U32 R3, RZ, RZ, 0x7800 ;  /* 0x00007800ff037424 */ /* 0x006fc800078e00ff */
[----:B------:R4:W-:Y:S01]  /*b950*/  SYNCS.ARRIVE.TRANS64 RZ, [R4+URZ+0x33430], R3 ;  /* 0x0334300304ff79a7 */ /* 0x0009e2000800003f */
[----:B---3--:R-:W-:-:S04]  /*b960*/  LOP3.LUT R5, R5, 0x1f, RZ, 0xc0, !PT ;  /* 0x0000001f05057812 */ /* 0x008fc800078ec0ff */
[----:B------:R-:W-:-:S13]  /*b970*/  ISETP.NE.AND P0, PT, R5, RZ, PT ;  /* 0x000000ff0500720c */ /* 0x000fda0003f05270 */
[----:B----4-:R-:W-:Y:S05]  /*b980*/  @!P0 BRA `(.L_x_52) ;  /* 0x0000000000048947 */ /* 0x010fea0003800000 */
[----:B------:R-:W-:Y:S01]  /*b990*/  BPT.TRAP 0x1 ;  /* 0x000000040000795c */ /* 0x000fe20000300000 */
.L_x_52:
[----:B-12---:R-:W2:Y:S01]  /*b9a0*/  LDL.LU R3, [R1+0x4] ;  /* 0x0000040001037983 */ /* 0x006ea20000300800 */
[----:B------:R-:W-:Y:S01]  /*b9b0*/  R2UR UR8, R2 ;  /* 0x00000000020872ca */ /* 0x000fe200000e0000 */
[----:B------:R-:W-:Y:S01]  /*b9c0*/  UIADD3 UR4, UP0, UR52, 0x370, URZ ;  /* 0x0000037034047890 */ /* 0x000fe2000ff1e03f */
[----:B------:R-:W-:Y:S01]  /*b9d0*/  R2UR UR25, R4 ;  /* 0x00000000041972ca */ /* 0x000fe200000e0000 */
[----:B------:R-:W-:Y:S01]  /*b9e0*/  UMOV UR6, 0x0 ;  /* 0x0000000000067882 */ /* 0x000fe20000000000 */
[----:B------:R-:W-:Y:S01]  /*b9f0*/  PLOP3.LUT P0, PT, PT, PT, PT, 0x80, 0x0 ;  /* 0x000000000000781c */ /* 0x000fe20003f0f070 */
[----:B------:R-:W-:Y:S01]  /*ba00*/  UIADD3.X UR5, URZ, UR53, URZ, UP0, !UPT ;  /* 0x000000353f057290 */ /* 0x000fe200087fe43f */
[----:B------:R-:W-:Y:S01]  /*ba10*/  R2UR UR27, R0 ;  /* 0x00000000001b72ca */ /* 0x000fe200000e0000 */
[----:B------:R-:W-:Y:S01]  /*ba20*/  UMOV UR7, 0x14f00000 ;  /* 0x14f0000000077882 */ /* 0x000fe20000000000 */
[----:B------:R-:W-:Y:S01]  /*ba30*/  R2UR UR29, R16 ;  /* 0x00000000101d72ca */ /* 0x000fe200000e0000 */
[----:B------:R-:W-:Y:S01]  /*ba40*/  UMOV UR26, URZ ;  /* 0x0000003f001a7c82 */ /* 0x000fe20008000000 */
[----:B------:R-:W-:Y:S01]  /*ba50*/  UMOV UR28, UR36 ;  /* 0x00000024001c7c82 */ /* 0x000fe20008000000 */
[----:B------:R-:W-:Y:S01]  /*ba60*/  UMOV UR18, 0x40 ;  /* 0x0000004000127882 */ /* 0x000fe20000000000 */
[----:B------:R-:W-:Y:S01]  /*ba70*/  UMOV UR20, UR36 ;  /* 0x0000002400147c82 */ /* 0x000fe20008000000 */
[----:B------:R-:W-:-:S02]  /*ba80*/  UIADD3 UR24, UR8, 0x24200, URZ ;  /* 0x0002420008187890 */ /* 0x000fc4000fffe03f */
[----:B------:R-:W-:Y:S02]  /*ba90*/  UIADD3 UR25, UR25, 0x33430, URZ ;  /* 0x0003343019197890 */ /* 0x000fe4000fffe03f */
[----:B------:R-:W-:Y:S02]  /*baa0*/  UIADD3 UR16, UR8, 0x26a00, URZ ;  /* 0x00026a0008107890 */ /* 0x000fe4000fffe03f */
[----:B------:R-:W-:Y:S01]  /*bab0*/  UIADD3 UR8, UR8, 0x29200, URZ ;  /* 0x0002920008087890 */ /* 0x000fe2000fffe03f */
[----:B------:R-:W-:Y:S01]  /*bac0*/  UMOV UR19, UR27 ;  /* 0x0000001b00137c82 */ /* 0x000fe20008000000 */
[----:B------:R-:W-:Y:S01]  /*bad0*/  UMOV UR21, UR29 ;  /* 0x0000001d00157c82 */ /* 0x000fe20008000000 */
[----:B------:R-:W-:Y:S01]  /*bae0*/  UMOV UR17, UR25 ;  /* 0x0000001900117c82 */ /* 0x000fe20008000000 */
[----:B------:R-:W-:Y:S01]  /*baf0*/  UMOV UR10, 0x80 ;  /* 0x00000080000a7882 */ /* 0x000fe20000000000 */
[----:B------:R-:W-:Y:S01]  /*bb00*/  UMOV UR12, UR36 ;  /* 0x00000024000c7c82 */ /* 0x000fe20008000000 */
[----:B------:R-:W-:Y:S01]  /*bb10*/  UMOV UR11, UR27 ;  /* 0x0000001b000b7c82 */ /* 0x000fe20008000000 */
[----:B------:R-:W-:Y:S01]  /*bb20*/  UMOV UR13, UR29 ;  /* 0x0000001d000d7c82 */ /* 0x000fe20008000000 */
[----:B------:R3:W-:Y:S01]  /*bb30*/  UTMALDG.4D [UR24], [UR4], desc[UR6] ;  /* 0x00000618040075b4 */ /* 0x0007e20008019000 */
[----:B------:R-:W-:Y:S01]  /*bb40*/  UMOV UR9, UR25 ;  /* 0x0000001900097c82 */ /* 0x000fe20008000000 */
[----:B------:R3:W-:Y:S01]  /*bb50*/  UTMALDG.4D [UR16], [UR4], desc[UR6] ;  /* 0x00000610040075b4 */ /* 0x0007e20008019000 */
[----:B------:R3:W-:Y:S01]  /*bb60*/  UTMALDG.4D [UR8], [UR4], desc[UR6] ;  /* 0x00000608040075b4 */ /* 0x0007e20008019000 */
[----:B--2---:R-:W-:-:S04]  /*bb70*/  LOP3.LUT R3, R3, 0xfffffffd, RZ, 0xc0, !PT ;  /* 0xfffffffd03037812 */ /* 0x004fc800078ec0ff */
[----:B------:R-:W-:-:S05]  /*bb80*/  @P0 LOP3.LUT R3, R3, 0x2, RZ, 0xfc, !PT ;  /* 0x0000000203030812 */ /* 0x000fca00078efcff */
[----:B------:R3:W-:Y:S01]  /*bb90*/  STL [R1+0x4], R3 ;  /* 0x0000040301007387 */ /* 0x0007e20000100800 */
[----:B------:R-:W-:Y:S01]  /*bba0*/  NOP ;  /* 0x0000000000007918 */ /* 0x000fe20000000000 */
.L_x_46:
[----:B------:R-:W-:Y:S05]  /*bbb0*/  WARPSYNC.ALL ;  /* 0x0000000000007948 */ /* 0x000fea0003800000 */
[----:B---3--:R-:W-:Y:S01]  /*bbc0*/  UIADD3 UR4, UR41, 0x1e200, URZ ;  /* 0x0001e20029047890 */ /* 0x008fe2000fffe03f */
[----:B------:R-:W-:Y:S03]  /*bbd0*/  BAR.SYNC.DEFER_BLOCKING 0x8, 0x180 ;  /* 0x0206000000007b1d */ /* 0x000fe60000010000 */
        /* <DEDUP_REMOVED lines=8> */
[----:B------:R-:W2:Y:S01]  /*bc60*/  LDC.64 R2, c[0x4][R2] ;  /* 0x0100000002027b82 */ /* 0x000ea20000000a00 */
[----:B------:R-:W-:Y:S02]  /*bc70*/  IMAD.U32 R5, RZ, RZ, UR7 ;  /* 0x00000007ff057e24 */ /* 0x000fe4000f8e00ff */
[----:B------:R-:W-:Y:S02]  /*bc80*/  IMAD.U32 R6, RZ, RZ, UR8 ;  /* 0x00000008ff067e24 */ /* 0x000fe4000f8e00ff */
[----:B------:R-:W-:-:S02]  /*bc90*/  IMAD.U32 R7, RZ, RZ, UR9 ;  /* 0x00000009ff077e24 */ /* 0x000fc4000f8e00ff */
[----:B------:R-:W-:Y:S02]  /*bca0*/  IMAD.U32 R10, RZ, RZ, UR4 ;  /* 0x00000004ff0a7e24 */ /* 0x000fe4000f8e00ff */
[----:B------:R-:W-:Y:S02]  /*bcb0*/  IMAD.U32 R11, RZ, RZ, UR5 ;  /* 0x00000005ff0b7e24 */ /* 0x000fe4000f8e00ff */
[----:B0-----:R-:W-:Y:S02]  /*bcc0*/  IMAD.MOV.U32 R8, RZ, RZ, 0x70 ;  /* 0x00000070ff087424 */ /* 0x001fe400078e00ff */
[----:B------:R-:W-:Y:S02]  /*bcd0*/  IMAD.MOV.U32 R12, RZ, RZ, 0x1 ;  /* 0x00000001ff0c7424 */ /* 0x000fe400078e00ff */
[----:B------:R-:W-:-:S07]  /*bce0*/  IMAD.MOV.U32 R13, RZ, RZ, RZ ;  /* 0x000000ffff0d7224 */ /* 0x000fce00078e00ff */
[----:B------:R-:W-:-:S07]  /*bcf0*/  LEPC R20, `(.L_x_53) ;  /* 0x000000001014794e */ /* 0x000fce0000000000 */
[----:B-12---:R-:W-:Y:S05]  /*bd00*/  CALL.ABS.NOINC R2 ;  /* 0x0000000002007343 */ /* 0x006fea0003c00000 */
.L_x_53:
[----:B------:R-:W2:Y:S01]  /*bd10*/  S2R R2, SR_TID.X ;  /* 0x0000000000027919 */ /* 0x000ea20000002100 */
[----:B------:R-:W3:Y:S01]  /*bd20*/  LDC R7, c[0x0][0x448] ;  /* 0x00011200ff077b82 */ /* 0x000ee20000000800 */
[----:B-1----:R-:W-:Y:S01]  /*bd30*/  IMAD R0, RZ, RZ, -UR45 ;  /* 0x8000002dff007e24 */ /* 0x002fe2000f8e02ff */
[----:B------:R-:W-:Y:S01]  /*bd40*/  USHF.R.S32.HI UR4, URZ, 0x1f, UR36 ;  /* 0x0000001f3f047899 */ /* 0x000fe20008011424 */
[----:B0-----:R-:W0:Y:S01]  /*bd50*/  S2R R17, SR_TID.X ;  /* 0x0000000000117919 */ /* 0x001e220000002100 */
[----:B------:R-:W-:Y:S01]  /*bd60*/  ULDC.64 UR8, c[0x0][0x2d8] ;  /* 0x0000b60000087ab9 */ /* 0x000fe20000000a00 */
[----:B------:R-:W-:Y:S01]  /*bd70*/  USHF.R.S32.HI UR7, URZ, 0x1f, UR44 ;  /* 0x0000001f3f077899 */ /* 0x000fe2000801142c */
[----:B------:R-:W1:Y:S02]  /*bd80*/  S2R R8, SR_TID.X ;  /* 0x0000000000087919 */ /* 0x000e640000002100 */
[----:B------:R-:W4:Y:S01]  /*bd90*/  LDC R3, c[0x0][0xc38] ;  /* 0x00030e00ff037b82 */ /* 0x000f220000000800 */
[----:B------:R-:W-:-:S02]  /*bda0*/  UIMAD UR6, UR4, UR8, URZ ;  /* 0x00000008040672a4 */ /* 0x000fc4000f8e023f */
[----:B------:R-:W-:Y:S02]  /*bdb0*/  UIMAD.WIDE.U32 UR4, UR36, UR8, URZ ;  /* 0x00000008240472a5 */ /* 0x000fe4000f8e003f */
[----:B------:R-:W-:-:S03]  /*bdc0*/  UIMAD UR6, UR36, UR9, UR6 ;  /* 0x00000009240672a4 */ /* 0x000fc6000f8e0206 */
[----:B------:R-:W-:Y:S01]  /*bdd0*/  ULDC.64 UR8, c[0x0][0x2e0] ;  /* 0x0000b80000087ab9 */ /* 0x000fe20000000a00 */
[----:B------:R-:W-:Y:S02]  /*bde0*/  UIADD3 UR5, UR5, UR6, URZ ;  /* 0x0000000605057290 */ /* 0x000fe4000fffe03f */
[----:B------:R-:W-:Y:S02]  /*bdf0*/  UIMAD UR6, UR7, UR8, URZ ;  /* 0x00000008070672a4 */ /* 0x000fe4000f8e023f */
[----:B------:R-:W-:Y:S02]  /*be00*/  UIMAD.WIDE.U32 UR4, UR44, UR8, UR4 ;  /* 0x000000082c0472a5 */ /* 0x000fe4000f8e0004 */
[----:B------:R-:W-:Y:S01]  /*be10*/  UIMAD UR6, UR44, UR9, UR6 ;  /* 0x000000092c0672a4 */ /* 0x000fe2000f8e0206 */
[----:B---3--:R-:W-:-:S03]  /*be20*/  ISETP.NE.AND P0, PT, R7, 0x1, PT ;  /* 0x000000010700780c */ /* 0x008fc60003f05270 */
[----:B------:R-:W-:-:S03]  /*be30*/  UIADD3 UR5, UR5, UR6, URZ ;  /* 0x0000000605057290 */ /* 0x000fc6000fffe03f */
[----:B------:R-:W-:Y:S01]  /*be40*/  ULDC.64 UR6, c[0x0][0x280] ;  /* 0x0000a00000067ab9 */ /* 0x000fe20000000a00 */
[----:B--2---:R-:W-:Y:S01]  /*be50*/  LOP3.LUT R2, R2, 0x7f, RZ, 0xc0, !PT ;  /* 0x0000007f02027812 */ /* 0x004fe200078ec0ff */
[----:B----4-:R-:W-:-:S03]  /*be60*/  IMAD R0, R3, R0, UR50 ;  /* 0x0000003203007e24 */ /* 0x010fc6000f8e0200 */
[----:B------:R-:W-:Y:S01]  /*be70*/  SHF.R.U32.HI R2, RZ, 0x2, R2 ;  /* 0x00000002ff027819 */ /* 0x000fe20000011602 */
[----:B0-----:R-:W-:Y:S01]  /*be80*/  IMAD.SHL.U32 R17, R17, 0x20, RZ ;  /* 0x0000002011117824 */ /* 0x001fe200078e00ff */
[----:B------:R-:W0:Y:S01]  /*be90*/  @P0 LDC R4, c[0x0][0x44c] ;  /* 0x00011300ff040b82 */ /* 0x000e220000000800 */
[----:B------:R-:W-:Y:S02]  /*bea0*/  IMAD.SHL.U32 R0, R0, 0x80, RZ ;  /* 0x0000008000007824 */ /* 0x000fe400078e00ff */
[----:B-1----:R-:W-:Y:S01]  /*beb0*/  IMAD.SHL.U32 R10, R8, 0x10, RZ ;  /* 0x00000010080a7824 */ /* 0x002fe200078e00ff */
[----:B------:R-:W-:-:S04]  /*bec0*/  LOP3.LUT R17, R2, 0x60, R17, 0xf8, !PT ;  /* 0x0000006002117812 */ /* 0x000fc800078ef811 */
[----:B------:R-:W1:Y:S01]  /*bed0*/  @P0 LDC R2, c[0x0][0x450] ;  /* 0x00011400ff020b82 */ /* 0x000e620000000800 */
[----:B------:R-:W-:Y:S02]  /*bee0*/  LOP3.LUT R3, R17, R0, RZ, 0xfc, !PT ;  /* 0x0000000011037212 */ /* 0x000fe400078efcff */
[----:B------:R-:W-:Y:S01]  /*bef0*/  LOP3.LUT R10, R10, 0x30, RZ, 0xc0, !PT ;  /* 0x000000300a0a7812 */ /* 0x000fe200078ec0ff */
[----:B------:R-:W2:Y:S02]  /*bf00*/  S2R R17, SR_TID.X ;  /* 0x0000000000117919 */ /* 0x000ea40000002100 */
[----:B------:R-:W-:Y:S01]  /*bf10*/  IMAD.MOV.U32 R6, RZ, RZ, R3 ;  /* 0x000000ffff067224 */ /* 0x000fe200078e0003 */
[C---:B------:R-:W-:Y:S02]  /*bf20*/  LOP3.LUT R8, R10.reuse, 0x40, RZ, 0xfc, !PT ;  /* 0x000000400a087812 */ /* 0x040fe400078efcff */
[----:B------:R-:W-:Y:S01]  /*bf30*/  LOP3.LUT R10, R10, 0x80, RZ, 0xfc, !PT ;  /* 0x000000800a0a7812 */ /* 0x000fe200078efcff */
[----:B0-----:R-:W-:-:S05]  /*bf40*/  @P0 IMAD.HI.U32 R4, R3, R4, RZ ;  /* 0x0000000403040227 */ /* 0x001fca00078e00ff */
[----:B-1----:R-:W-:-:S04]  /*bf50*/  @P0 SHF.R.U32.HI R6, RZ, R2, R4 ;  /* 0x00000002ff060219 */ /* 0x002fc80000011604 */
[--C-:B------:R-:W-:Y:S01]  /*bf60*/  SHF.R.S32.HI R5, RZ, 0x1f, R6.reuse ;  /* 0x0000001fff057819 */ /* 0x100fe20000011406 */
[----:B------:R-:W-:-:S04]  /*bf70*/  IMAD.MOV R4, RZ, RZ, -R6 ;  /* 0x000000ffff047224 */ /* 0x000fc800078e0a06 */
[----:B------:R-:W-:Y:S02]  /*bf80*/  IMAD R4, R7, R4, R3 ;  /* 0x0000000407047224 */ /* 0x000fe400078e0203 */
[----:B------:R-:W0:Y:S01]  /*bf90*/  LDC.64 R2, c[0x0][0x2d0] ;  /* 0x0000b400ff027b82 */ /* 0x000e220000000a00 */
[----:B--2---:R-:W-:-:S05]  /*bfa0*/  IMAD.SHL.U32 R9, R17, 0x10, RZ ;  /* 0x0000001011097824 */ /* 0x004fca00078e00ff */
[----:B------:R-:W-:Y:S01]  /*bfb0*/  LOP3.LUT R9, R9, 0x30, RZ, 0xc0, !PT ;  /* 0x0000003009097812 */ /* 0x000fe200078ec0ff */
[----:B0-----:R-:W-:-:S04]  /*bfc0*/  IMAD R5, R5, R2, RZ ;  /* 0x0000000205057224 */ /* 0x001fc800078e02ff */
[C---:B------:R-:W-:Y:S02]  /*bfd0*/  IMAD R5, R6.reuse, R3, R5 ;  /* 0x0000000306057224 */ /* 0x040fe400078e0205 */
[----:B------:R-:W-:Y:S01]  /*bfe0*/  IMAD.WIDE.U32 R2, R6, R2, UR4 ;  /* 0x0000000406027e25 */ /* 0x000fe2000f8e0002 */
[----:B------:R-:W-:-:S03]  /*bff0*/  ULDC.64 UR4, c[0x0][0x2c8] ;  /* 0x0000b20000047ab9 */ /* 0x000fc60000000a00 */
[----:B------:R-:W-:Y:S01]  /*c000*/  IMAD.IADD R3, R3, 0x1, R5 ;  /* 0x0000000103037824 */ /* 0x000fe200078e0205 */
[----:B------:R-:W-:Y:S01]  /*c010*/  SHF.R.S32.HI R5, RZ, 0x1f, R4 ;  /* 0x0000001fff057819 */ /* 0x000fe20000011404 */
[----:B------:R-:W-:-:S04]  /*c020*/  IMAD.WIDE.U32 R2, R4, UR4, R2 ;  /* 0x0000000404027c25 */ /* 0x000fc8000f8e0002 */
[----:B------:R-:W-:Y:S01]  /*c030*/  IMAD R5, R5, UR4, RZ ;  /* 0x0000000405057c24 */ /* 0x000fe2000f8e02ff */
[----:B------:R-:W-:Y:S02]  /*c040*/  ULDC UR4, c[0x0][0x2b8] ;  /* 0x0000ae0000047ab9 */ /* 0x000fe40000000800 */
[----:B------:R-:W-:Y:S01]  /*c050*/  ISETP.GE.AND P1, PT, R8, UR4, PT ;  /* 0x0000000408007c0c */ /* 0x000fe2000bf26270 */
[----:B------:R-:W-:Y:S01]  /*c060*/  IMAD R5, R4, UR5, R5 ;  /* 0x0000000504057c24 */ /* 0x000fe2000f8e0205 */
[----:B------:R0:W5:Y:S01]  /*c070*/  LDL R8, [R1+0x14] ;  /* 0x0000140001087983 */ /* 0x0001620000100800 */
[----:B------:R-:W-:Y:S02]  /*c080*/  IADD3 R6, P3, R2, UR6, RZ ;  /* 0x0000000602067c10 */ /* 0x000fe4000ff7e0ff */
[----:B------:R-:W-:Y:S02]  /*c090*/  ISETP.GE.AND P0, PT, R9, UR4, PT ;  /* 0x0000000409007c0c */ /* 0x000fe4000bf06270 */
[----:B------:R-:W-:Y:S01]  /*c0a0*/  ISETP.GE.AND P2, PT, R10, UR4, PT ;  /* 0x000000040a007c0c */ /* 0x000fe2000bf46270 */
[----:B------:R-:W-:Y:S01]  /*c0b0*/  UMOV UR4, 0xffffffff ;  /* 0xffffffff00047882 */ /* 0x000fe20000000000 */
[----:B------:R-:W-:-:S02]  /*c0c0*/  LOP3.LUT R17, R17, 0x7f, RZ, 0xc0, !PT ;  /* 0x0000007f11117812 */ /* 0x000fc400078ec0ff */
[----:B------:R-:W-:Y:S02]  /*c0d0*/  IADD3.X R5, R3, UR7, R5, P3, !PT ;  /* 0x0000000703057c10 */ /* 0x000fe40009ffe405 */
[----:B------:R-:W-:Y:S01]  /*c0e0*/  SHF.R.U32.HI R10, RZ, 0x2, R17 ;  /* 0x00000002ff0a7819 */ /* 0x000fe20000011611 */
[----:B0-----:R-:W-:Y:S06]  /*c0f0*/  BRA.DIV UR4, `(.L_x_54) ;  /* 0x0000002604d47947 */ /* 0x001fec000b800000 */
[----:B------:R-:W0:Y:S01]  /*c100*/  SHFL.IDX PT, R3, R6, RZ, 0x1c1f ;  /* 0x001c1fff06037589 */ /* 0x000e2200000e0000 */
[----:B------:R-:W-:Y:S01]  /*c110*/  ULDC UR4, c[0x0][0x288] ;  /* 0x0000a20000047ab9 */ /* 0x000fe20000000800 */
[----:B------:R-:W-:Y:S02]  /*c120*/  IMAD.IADD R0, R10, 0x1, R0 ;  /* 0x000000010a007824 */ /* 0x000fe400078e0200 */
[----:B------:R-:W1:Y:S01]  /*c130*/  SHFL.IDX PT, R2, R5, RZ, 0x1c1f ;  /* 0x001c1fff05027589 */ /* 0x000e6200000e0000 */
[----:B------:R-:W-:-:S05]  /*c140*/  IMAD R4, R7, UR4, RZ ;  /* 0x0000000407047c24 */ /* 0x000fca000f8e02ff */
[----:B------:R-:W-:-:S13]  /*c150*/  ISETP.GE.AND P4, PT, R0, R4, PT ;  /* 0x000000040000720c */ /* 0x000fda0003f86270 */
[----:B0-----:R-:W-:-:S05]  /*c160*/  @!P4 IADD3 R3, P3, R9, R3, RZ ;  /* 0x000000030903c210 */ /* 0x001fca0007f7e0ff */
[----:B-1----:R-:W-:-:S05]  /*c170*/  @!P4 IMAD.X R2, RZ, RZ, R2, P3 ;  /* 0x000000ffff02c224 */ /* 0x002fca00018e0602 */
[----:B------:R-:W-:-:S04]  /*c180*/  @!P4 LOP3.LUT R3, R3, R2, RZ, 0x3c, !PT ;  /* 0x000000020303c212 */ /* 0x000fc800078e3cff */
[----:B------:R-:W-:-:S04]  /*c190*/  @!P4 LOP3.LUT R2, R3, R2, RZ, 0x3c, !PT ;  /* 0x000000020302c212 */ /* 0x000fc800078e3cff */
[----:B------:R-:W-:-:S05]  /*c1a0*/  @!P4 LOP3.LUT R3, R3, R2, RZ, 0x3c, !PT ;  /* 0x000000020303c212 */ /* 0x000fca00078e3cff */
[----:B------:R-:W-:Y:S01]  /*c1b0*/  @!PT LDS RZ, [RZ] ;  /* 0x00000000fffff984 */ /* 0x000fe20000000800 */
[----:B-----5:R-:W-:Y:S04]  /*c1c0*/  @!P4 LDGSTS.E.BYPASS.LTC128B.128 [R8+0x1e200], desc[UR48][R2.64], !P0 ;  /* 0x1e2000000208cfae */ /* 0x020fe8000c101d70 */
[----:B------:R-:W-:Y:S04]  /*c1d0*/  @!P4 LDGSTS.E.BYPASS.LTC128B.128 [R8+0x20200], desc[UR48][R2.64+0x40], !P1 ;  /* 0x202000400208cfae */ /* 0x000fe8000c901d70 */
[----:B------:R0:W-:Y:S02]  /*c1e0*/  @!P4 LDGSTS.E.BYPASS.LTC128B.128 [R8+0x22200], desc[UR48][R2.64+0x80], !P2 ;  /* 0x222000800208cfae */ /* 0x0001e4000d101d70 */
[----:B0-----:R-:W-:-:S02]  /*c1f0*/  VIADD R2, R0, 0x20 ;  /* 0x0000002000027836 */ /* 0x001fc40000000000 */
[----:B------:R-:W0:Y:S03]  /*c200*/  SHFL.IDX PT, R3, R6, 0x1, 0x1c1f ;  /* 0x003c1f0006037f89 */ /* 0x000e2600000e0000 */
[----:B------:R-:W-:Y:S02]  /*c210*/  ISETP.GE.AND P3, PT, R2, R4, PT ;  /* 0x000000040200720c */ /* 0x000fe40003f66270 */
[----:B------:R-:W1:Y:S11]  /*c220*/  SHFL.IDX PT, R2, R5, 0x1, 0x1c1f ;  /* 0x003c1f0005027f89 */ /* 0x000e7600000e0000 */
[----:B0-----:R-:W-:-:S05]  /*c230*/  @!P3 IADD3 R3, P4, R9, R3, RZ ;  /* 0x000000030903b210 */ /* 0x001fca0007f9e0ff */
[----:B-1----:R-:W-:-:S05]  /*c240*/  @!P3 IMAD.X R2, RZ, RZ, R2, P4 ;  /* 0x000000ffff02b224 */ /* 0x002fca00020e0602 */
[----:B------:R-:W-:-:S04]  /*c250*/  @!P3 LOP3.LUT R3, R3, R2, RZ, 0x3c, !PT ;  /* 0x000000020303b212 */ /* 0x000fc800078e3cff */
[----:B------:R-:W-:-:S04]  /*c260*/  @!P3 LOP3.LUT R2, R3, R2, RZ, 0x3c, !PT ;  /* 0x000000020302b212 */ /* 0x000fc800078e3cff */
[----:B------:R-:W-:-:S05]  /*c270*/  @!P3 LOP3.LUT R3, R3, R2, RZ, 0x3c, !PT ;  /* 0x000000020303b212 */ /* 0x000fca00078e3cff */
[----:B------:R-:W-:Y:S04]  /*c280*/  @!P3 LDGSTS.E.BYPASS.LTC128B.128 [R8+0x1ea00], desc[UR48][R2.64], !P0 ;  /* 0x1ea000000208bfae */ /* 0x000fe8000c101d70 */
[----:B------:R-:W-:Y:S04]  /*c290*/  @!P3 LDGSTS.E.BYPASS.LTC128B.128 [R8+0x20a00], desc[UR48][R2.64+0x40], !P1 ;  /* 0x20a000400208bfae */ /* 0x000fe8000c901d70 */
[----:B------:R0:W-:Y:S02]  /*c2a0*/  @!P3 LDGSTS.E.BYPASS.LTC128B.128 [R8+0x22a00], desc[UR48][R2.64+0x80], !P2 ;  /* 0x22a000800208bfae */ /* 0x0001e4000d101d70 */
[----:B0-----:R-:W-:-:S02]  /*c2b0*/  VIADD R2, R0, 0x40 ;  /* 0x0000004000027836 */ /* 0x001fc40000000000 */
[----:B------:R-:W0:Y:S03]  /*c2c0*/  SHFL.IDX PT, R3, R6, 0x2, 0x1c1f ;  /* 0x005c1f0006037f89 */ /* 0x000e2600000e0000 */
[----:B------:R-:W-:Y:S02]  /*c2d0*/  ISETP.GE.AND P3, PT, R2, R4, PT ;  /* 0x000000040200720c */ /* 0x000fe40003f66270 */
[----:B------:R-:W1:Y:S04]  /*c2e0*/  SHFL.IDX PT, R2, R5, 0x2, 0x1c1f ;  /* 0x005c1f0005027f89 */ /* 0x000e6800000e0000 */
[----:B------:R-:W2:Y:S07]  /*c2f0*/  SHFL.IDX PT, R5, R5, 0x3, 0x1c1f ;  /* 0x007c1f0005057f89 */ /* 0x000eae00000e0000 */
[----:B0-----:R-:W-:-:S05]  /*c300*/  @!P3 IADD3 R3, P4, R9, R3, RZ ;  /* 0x000000030903b210 */ /* 0x001fca0007f9e0ff */
[----:B-1----:R-:W-:-:S05]  /*c310*/  @!P3 IMAD.X R2, RZ, RZ, R2, P4 ;  /* 0x000000ffff02b224 */ /* 0x002fca00020e0602 */
[----:B------:R-:W-:-:S04]  /*c320*/  @!P3 LOP3.LUT R3, R3, R2, RZ, 0x3c, !PT ;  /* 0x000000020303b212 */ /* 0x000fc800078e3cff */
[----:B------:R-:W-:-:S04]  /*c330*/  @!P3 LOP3.LUT R2, R3, R2, RZ, 0x3c, !PT ;  /* 0x000000020302b212 */ /* 0x000fc800078e3cff */
[----:B------:R-:W-:-:S05]  /*c340*/  @!P3 LOP3.LUT R3, R3, R2, RZ, 0x3c, !PT ;  /* 0x000000020303b212 */ /* 0x000fca00078e3cff */
[----:B------:R-:W-:Y:S04]  /*c350*/  @!P3 LDGSTS.E.BYPASS.LTC128B.128 [R8+0x1f200], desc[UR48][R2.64], !P0 ;  /* 0x1f2000000208bfae */ /* 0x000fe8000c101d70 */
[----:B------:R-:W-:Y:S04]  /*c360*/  @!P3 LDGSTS.E.BYPASS.LTC128B.128 [R8+0x21200], desc[UR48][R2.64+0x40], !P1 ;  /* 0x212000400208bfae */ /* 0x000fe8000c901d70 */
[----:B------:R0:W-:Y:S04]  /*c370*/  @!P3 LDGSTS.E.BYPASS.LTC128B.128 [R8+0x23200], desc[UR48][R2.64+0x80], !P2 ;  /* 0x232000800208bfae */ /* 0x0001e8000d101d70 */
[----:B0-2---:R0:W1:Y:S02]  /*c380*/  SHFL.IDX PT, R2, R6, 0x3, 0x1c1f ;  /* 0x007c1f0006027f89 */ /* 0x00506400000e0000 */
.L_x_119:
[----:B------:R-:W-:Y:S01]  /*c390*/  VIADD R3, R0, 0x60 ;  /* 0x0000006000037836 */ /* 0x000fe20000000000 */
[----:B------:R-:W-:Y:S04]  /*c3a0*/  BSSY B0, `(.L_x_55) ;  /* 0x000000b000007945 */ /* 0x000fe80003800000 */
[----:B------:R-:W-:-:S13]  /*c3b0*/  ISETP.GE.AND P3, PT, R3, R4, PT ;  /* 0x000000040300720c */ /* 0x000fda0003f66270 */
[----:B------:R-:W-:Y:S05]  /*c3c0*/  @P3 BRA `(.L_x_56) ;  /* 0x0000000000203947 */ /* 0x000fea0003800000 */
[----:B-1----:R-:W-:-:S05]  /*c3d0*/  IADD3 R2, P3, R9, R2, RZ ;  /* 0x0000000209027210 */ /* 0x002fca0007f7e0ff */
[----:B------:R-:W-:-:S05]  /*c3e0*/  IMAD.X R3, RZ, RZ, R5, P3 ;  /* 0x000000ffff037224 */ /* 0x000fca00018e0605 */
[----:B------:R-:W-:Y:S01]  /*c3f0*/  @!PT LDS RZ, [RZ] ;  /* 0x00000000fffff984 */ /* 0x000fe20000000800 */
[----:B------:R-:W-:Y:S01]  /*c400*/  @!PT LDS RZ, [RZ] ;  /* 0x00000000fffff984 */ /* 0x000fe20000000800 */
[----:B------:R-:W-:Y:S01]  /*c410*/  @!PT LDS RZ, [RZ] ;  /* 0x00000000fffff984 */ /* 0x000fe20000000800 */
[----:B------:R2:W-:Y:S04]  /*c420*/  LDGSTS.E.BYPASS.LTC128B.128 [R8+0x1fa00], desc[UR48][R2.64], !P0 ;  /* 0x1fa0000002087fae */ /* 0x0005e8000c101d70 */
[----:B------:R2:W-:Y:S04]  /*c430*/  LDGSTS.E.BYPASS.LTC128B.128 [R8+0x21a00], desc[UR48][R2.64+0x40], !P1 ;  /* 0x21a0004002087fae */ /* 0x0005e8000c901d70 */
[----:B------:R2:W-:Y:S02]  /*c440*/  LDGSTS.E.BYPASS.LTC128B.128 [R8+0x23a00], desc[UR48][R2.64+0x80], !P2 ;  /* 0x23a0008002087fae */ /* 0x0005e4000d101d70 */
.L_x_56:
[----:B------:R-:W-:Y:S05]  /*c450*/  BSYNC B0 ;  /* 0x0000000000007941 */ /* 0x000fea0003800000 */
.L_x_55:
[----:B------:R-:W-:Y:S01]  /*c460*/  NOP ;  /* 0x0000000000007918 */ /* 0x000fe20000000000 */
[----:B------:R-:W-:Y:S01]  /*c470*/  SYNCS.ARRIVE.TRANS64.RED.A0T1 RZ, [UR41+0x33400], RZ ;  /* 0x033400ffffff79a7 */ /* 0x000fe20008200429 */
[----:B------:R-:W-:Y:S01]  /*c480*/  ARRIVES.LDGSTSBAR.64.TRANSCNT [UR41+0x33400] ;  /* 0x03340000ff0079b0 */ /* 0x000fe20008000aa9 */
[----:B------:R-:W-:Y:S01]  /*c490*/  NOP ;  /* 0x0000000000007918 */ /* 0x000fe20000000000 */
[----:B------:R-:W-:Y:S01]  /*c4a0*/  ULOP3.LUT UR4, UR46, 0x1, URZ, 0xc, !UPT ;  /* 0x000000012e047892 */ /* 0x000fe2000f8e0c3f */
[----:B------:R-:W-:Y:S05]  /*c4b0*/  SYNCS.ARRIVE.TRANS64.A1T0 RZ, [UR41+0x33400], RZ ;  /* 0x033400ffffff79a7 */ /* 0x000fea0008100029 */
[----:B------:R-:W-:-:S05]  /*c4c0*/  IMAD.U32 R0, RZ, RZ, UR4 ;  /* 0x00000004ff007e24 */ /* 0x000fca000f8e00ff */
[----:B------:R-:W-:-:S04]  /*c4d0*/  SHF.L.U32 R0, R0, 0x1f, RZ ;  /* 0x0000001f00007819 */ /* 0x000fc800000006ff */
[----:B------:R-:W3:Y:S02]  /*c4e0*/  SYNCS.PHASECHK.TRANS64.TRYWAIT P0, [UR41+0x33420], R0 ;  /* 0x03342000ff0075a7 */ /* 0x000ee40008000169 */
[----:B---3--:R-:W-:Y:S05]  /*c4f0*/  @!P0 BRA `(.L_x_57) ;  /* 0x0000002800348947 */ /* 0x008fea0003800000 */
.L_x_120:
[----:B------:R-:W-:-:S06]  /*c500*/  UISETP.GE.AND UP0, UPT, UR40, 0xa1, UPT ;  /* 0x000000a12800788c */ /* 0x000fcc000bf06270 */
[----:B------:R-:W-:-:S13]  /*c510*/  PLOP3.LUT P0, PT, PT, PT, UP0, 0x80, 0x0 ;  /* 0x000000000000781c */ /* 0x000fda0003f0f008 */
[----:B------:R-:W-:Y:S05]  /*c520*/  @!P0 BRA `(.L_x_58) ;  /* 0x0000001000d88947 */ /* 0x000fea0003800000 */
[----:B------:R-:W-:Y:S01]  /*c530*/  UIADD3 UR4, UR39, -0x2, URZ ;  /* 0xfffffffe27047890 */ /* 0x000fe2000fffe03f */
[----:B--2---:R-:W-:Y:S02]  /*c540*/  IMAD.MOV.U32 R3, RZ, RZ, R19 ;  /* 0x000000ffff037224 */ /* 0x004fe400078e0013 */
[----:B------:R-:W-:-:S03]  /*c550*/  IMAD.MOV.U32 R0, RZ, RZ, R18 ;  /* 0x000000ffff007224 */ /* 0x000fc600078e0012 */
[----:B-1----:R-:W-:-:S07]  /*c560*/  IMAD.U32 R2, RZ, RZ, UR4 ;  /* 0x00000004ff027e24 */ /* 0x002fce000f8e00ff */
.L_x_82:
[----:B------:R-:W2:Y:S01]  /*c570*/  LDL R5, [R1+0x4] ;  /* 0x0000040001057983 */ /* 0x000ea20000100800 */
[----:B------:R-:W-:Y:S01]  /*c580*/  VIADD R18, R0, 0x1 ;  /* 0x0000000100127836 */ /* 0x000fe20000000000 */
[----:B------:R-:W-:Y:S04]  /*c590*/  BSSY B0, `(.L_x_59) ;  /* 0x00000a7000007945 */ /* 0x000fe80003800000 */
[----:B------:R-:W-:-:S04]  /*c5a0*/  ISETP.NE.AND P0, PT, R18, 0x2, PT ;  /* 0x000000021200780c */ /* 0x000fc80003f05270 */
[----:B------:R-:W-:Y:S02]  /*c5b0*/  SEL R4, RZ, 0x1, P0 ;  /* 0x00000001ff047807 */ /* 0x000fe40000000000 */
[----:B------:R-:W-:Y:S02]  /*c5c0*/  SEL R18, R18, RZ, P0 ;  /* 0x000000ff12127207 */ /* 0x000fe40000000000 */
[----:B------:R-:W-:Y:S02]  /*c5d0*/  LOP3.LUT R19, R3, R4, RZ, 0x3c, !PT ;  /* 0x0000000403137212 */ /* 0x000fe400078e3cff */
[----:B--2---:R-:W-:-:S13]  /*c5e0*/  LOP3.LUT P1, RZ, R5, 0x2, RZ, 0xc0, !PT ;  /* 0x0000000205ff7812 */ /* 0x004fda000782c0ff */
[----:B------:R-:W-:Y:S05]  /*c5f0*/  @!P1 BRA `(.L_x_60) ;  /* 0x0000000800809947 */ /* 0x000fea0003800000 */
[----:B------:R-:W-:Y:S01]  /*c600*/  LOP3.LUT P1, RZ, R5, 0x1, RZ, 0xc0, !PT ;  /* 0x0000000105ff7812 */ /* 0x000fe2000782c0ff */
[----:B0-----:R-:W-:-:S12]  /*c610*/  IMAD.MOV.U32 R6, RZ, RZ, R2 ;  /* 0x000000ffff067224 */ /* 0x001fd800078e0002 */
[----:B------:R-:W-:Y:S05]  /*c620*/  @!P1 BRA `(.L_x_61) ;  /* 0x0000000000509947 */ /* 0x000fea0003800000 */
[----:B------:R-:W2:Y:S01]  /*c630*/  LDL R9, [R1+0x8] ;  /* 0x0000080001097983 */ /* 0x000ea20000100800 */
[----:B------:R-:W0:Y:S01]  /*c640*/  LDC R6, c[0x0][0x43c] ;  /* 0x00010f00ff067b82 */ /* 0x000e220000000800 */
[----:B------:R-:W-:Y:S02]  /*c650*/  ULDC.64 UR4, c[0x0][0x428] ;  /* 0x00010a0000047ab9 */ /* 0x000fe40000000a00 */
[----:B------:R-:W3:Y:S01]  /*c660*/  LDL R8, [R1] ;  /* 0x0000000001087983 */ /* 0x000ee20000100800 */
[----:B0-----:R-:W-:-:S13]  /*c670*/  ISETP.NE.AND P0, PT, R6, 0x1, PT ;  /* 0x000000010600780c */ /* 0x001fda0003f05270 */
[----:B------:R-:W0:Y:S02]  /*c680*/  @P0 LDC.64 R4, c[0x0][0x440] ;  /* 0x00011000ff040b82 */ /* 0x000e240000000a00 */
[----:B0-----:R-:W-:-:S04]  /*c690*/  @P0 IMAD.HI.U32 R7, R2, R4, RZ ;  /* 0x0000000402070227 */ /* 0x001fc800078e00ff */
[----:B------:R-:W-:Y:S01]  /*c6a0*/  IMAD.MOV.U32 R4, RZ, RZ, R2 ;  /* 0x000000ffff047224 */ /* 0x000fe200078e0002 */
[----:B------:R-:W-:-:S05]  /*c6b0*/  @P0 SHF.R.U32.HI R4, RZ, R5, R7 ;  /* 0x00000005ff040219 */ /* 0x000fca0000011607 */
[----:B------:R-:W-:-:S04]  /*c6c0*/  IMAD.MOV R5, RZ, RZ, -R4 ;  /* 0x000000ffff057224 */ /* 0x000fc800078e0a04 */
[----:B------:R-:W-:Y:S01]  /*c6d0*/  IMAD R6, R6, R5, R2 ;  /* 0x0000000506067224 */ /* 0x000fe200078e0202 */
[----:B------:R-:W-:Y:S01]  /*c6e0*/  SHF.R.S32.HI R5, RZ, 0x1f, R4 ;  /* 0x0000001fff057819 */ /* 0x000fe20000011404 */
[----:B--2---:R-:W-:-:S04]  /*c6f0*/  IMAD R7, R9, UR4, RZ ;  /* 0x0000000409077c24 */ /* 0x004fc8000f8e02ff */
[C---:B---3--:R-:W-:Y:S02]  /*c700*/  IMAD R7, R8.reuse, UR5, R7 ;  /* 0x0000000508077c24 */ /* 0x048fe4000f8e0207 */
[----:B------:R-:W-:Y:S01]  /*c710*/  IMAD.WIDE.U32 R4, R8, UR4, R4 ;  /* 0x0000000408047c25 */ /* 0x000fe2000f8e0004 */
[----:B------:R-:W-:-:S03]  /*c720*/  ULDC.64 UR4, c[0x0][0x418] ;  /* 0x0001060000047ab9 */ /* 0x000fc60000000a00 */
[----:B------:R-:W-:Y:S01]  /*c730*/  IMAD.IADD R7, R7, 0x1, R5 ;  /* 0x0000000107077824 */ /* 0x000fe200078e0205 */
[----:B------:R-:W-:-:S04]  /*c740*/  LEA R16, P0, R4, UR4, 0x2 ;  /* 0x0000000404107c11 */ /* 0x000fc8000f8010ff */
[----:B------:R-:W-:-:S05]  /*c750*/  LEA.HI.X R17, R4, UR5, R7, 0x2, P0 ;  /* 0x0000000504117c11 */ /* 0x000fca00080f1407 */
[----:B------:R0:W5:Y:S04]  /*c760*/  LDG.E R16, desc[UR48][R16.64] ;  /* 0x0000003010107981 */ /* 0x000168000c1e1900 */
.L_x_61:
[----:B------:R-:W1:Y:S01]  /*c770*/  S2R R4, SR_TID.X ;  /* 0x0000000000047919 */ /* 0x000e620000002100 */
[----:B------:R-:W-:Y:S01]  /*c780*/  LEA R7, R18, UR41, 0x3 ;  /* 0x0000002912077c11 */ /* 0x000fe2000f8e18ff */
[----:B------:R-:W-:Y:S01]  /*c790*/  BSSY B1, `(.L_x_62) ;  /* 0x0000006000017945 */ /* 0x000fe20003800000 */
[----:B-1----:R-:W-:Y:S02]  /*c7a0*/  LOP3.LUT R5, R4, 0x7f, RZ, 0xc0, !PT ;  /* 0x0000007f04057812 */ /* 0x002fe400078ec0ff */
[----:B------:R-:W-:Y:S02]  /*c7b0*/  SHF.L.U32 R4, R19, 0x1f, RZ ;  /* 0x0000001f13047819 */ /* 0x000fe400000006ff */
[----:B------:R-:W-:Y:S02]  /*c7c0*/  ISETP.NE.AND P1, PT, R5, RZ, PT ;  /* 0x000000ff0500720c */ /* 0x000fe40003f25270 */
[----:B------:R-:W1:Y:S02]  /*c7d0*/  SYNCS.PHASECHK.TRANS64.TRYWAIT P0, [R7+URZ+0x33480], R4 ;  /* 0x03348004070075a7 */ /* 0x000e64000800017f */
[----:B-1----:R-:W-:Y:S09]  /*c7e0*/  @!P0 BRA `(.L_x_63) ;  /* 0x0000002400908947 */ /* 0x002ff20003800000 */
.L_x_121:
[----:B------:R-:W-:Y:S05]  /*c7f0*/  BSYNC B1 ;  /* 0x0000000000017941 */ /* 0x000fea0003800000 */
.L_x_62:
[----:B------:R-:W-:Y:S04]  /*c800*/  BSSY B1, `(.L_x_64) ;  /* 0x0000009000017945 */ /* 0x000fe80003800000 */
[----:B------:R-:W-:Y:S05]  /*c810*/  @P1 BRA `(.L_x_65) ;  /* 0x00000000001c1947 */ /* 0x000fea0003800000 */
[----:B------:R-:W2:Y:S02]  /*c820*/  S2R R5, SR_TID.X ;  /* 0x0000000000057919 */ /* 0x000ea40000002100 */
[----:B--2---:R-:W-:Y:S01]  /*c830*/  LOP3.LUT R8, R5, 0x1f, RZ, 0xc0, !PT ;  /* 0x0000001f05087812 */ /* 0x004fe200078ec0ff */
[----:B------:R-:W-:-:S03]  /*c840*/  IMAD.MOV.U32 R5, RZ, RZ, 0x7800 ;  /* 0x00007800ff057424 */ /* 0x000fc600078e00ff */
[----:B------:R-:W-:Y:S01]  /*c850*/  ISETP.NE.AND P0, PT, R8, RZ, PT ;  /* 0x000000ff0800720c */ /* 0x000fe20003f05270 */
[----:B------:R2:W-:-:S12]  /*c860*/  SYNCS.ARRIVE.TRANS64 RZ, [R7+URZ+0x33470], R5 ;  /* 0x0334700507ff79a7 */ /* 0x0005d8000800003f */
[----:B--2---:R-:W-:Y:S05]  /*c870*/  @!P0 BRA `(.L_x_65) ;  /* 0x0000000000048947 */ /* 0x004fea0003800000 */
[----:B------:R-:W-:Y:S01]  /*c880*/  BPT.TRAP 0x1 ;  /* 0x000000040000795c */ /* 0x000fe20000300000 */
.L_x_65:
[----:B------:R-:W-:Y:S05]  /*c890*/  BSYNC B1 ;  /* 0x0000000000017941 */ /* 0x000fea0003800000 */
.L_x_64:
[----:B------:R-:W-:Y:S01]  /*c8a0*/  IMAD.MOV.U32 R8, RZ, RZ, RZ ;  /* 0x000000ffff087224 */ /* 0x000fe200078e00ff */
[----:B------:R-:W-:Y:S01]  /*c8b0*/  UIADD3 UR4, UP0, UR52, 0x470, URZ ;  /* 0x0000047034047890 */ /* 0x000fe2000ff1e03f */
[----:B------:R-:W-:Y:S01]  /*c8c0*/  IMAD.U32 R9, RZ, RZ, UR41 ;  /* 0x00000029ff097e24 */ /* 0x000fe2000f8e00ff */
[----:B------:R-:W-:Y:S01]  /*c8d0*/  PLOP3.LUT P0, PT, PT, PT, PT, 0x80, 0x0 ;  /* 0x000000000000781c */ /* 0x000fe20003f0f070 */
[----:B------:R-:W-:Y:S01]  /*c8e0*/  IMAD R6, R6, 0xa0, RZ ;  /* 0x000000a006067824 */ /* 0x000fe200078e02ff */
[----:B------:R-:W-:Y:S01]  /*c8f0*/  R2UR UR10, R8 ;  /* 0x00000000080a72ca */ /* 0x000fe200000e0000 */
[----:B------:R-:W-:Y:S01]  /*c900*/  IMAD R9, R18, 0x7800, R9 ;  /* 0x0000780012097824 */ /* 0x000fe200078e0209 */
[----:B------:R-:W-:Y:S01]  /*c910*/  UIADD3.X UR5, URZ, UR53, URZ, UP0, !UPT ;  /* 0x000000353f057290 */ /* 0x000fe200087fe43f */
[----:B------:R-:W-:Y:S01]  /*c920*/  VIADD R5, R7, 0x33470 ;  /* 0x0003347007057836 */ /* 0x000fe20000000000 */
[----:B------:R-:W-:Y:S01]  /*c930*/  UMOV UR6, 0x0 ;  /* 0x0000000000067882 */ /* 0x000fe20000000000 */
[----:B------:R-:W-:Y:S01]  /*c940*/  VIADD R10, R9, 0xf200 ;  /* 0x0000f200090a7836 */ /* 0x000fe20000000000 */
[----:B------:R-:W-:-:S09]  /*c950*/  UMOV UR7, 0x14f00000 ;  /* 0x14f0000000077882 */ /* 0x000fd20000000000 */
.L_x_66:
[----:B------:R-:W-:-:S13]  /*c960*/  @P0 ELECT P2, URZ, PT ;  /* 0x00000000003f082f */ /* 0x000fda0003840000 */
[----:B-----5:R-:W-:Y:S01]  /*c970*/  @P2 R2UR UR13, R16 ;  /* 0x00000000100d22ca */ /* 0x020fe200000e0000 */
[----:B------:R-:W-:Y:S01]  /*c980*/  UMOV UR12, UR36 ;  /* 0x00000024000c7c82 */ /* 0x000fe20008000000 */
[----:B------:R-:W-:Y:S02]  /*c990*/  @P2 R2UR UR11, R6 ;  /* 0x00000000060b22ca */ /* 0x000fe400000e0000 */
[----:B------:R-:W-:Y:S02]  /*c9a0*/  @P2 R2UR UR9, R5 ;  /* 0x00000000050922ca */ /* 0x000fe400000e0000 */
[----:B------:R-:W-:Y:S02]  /*c9b0*/  @P2 R2UR UR8, R10 ;  /* 0x000000000a0822ca */ /* 0x000fe400000e0000 */
[----:B------:R-:W-:Y:S02]  /*c9c0*/  @P2 PLOP3.LUT P0, PT, P2, PT, PT, 0x8, 0x0 ;  /* 0x000000000000281c */ /* 0x000fe4000170e170 */
[----:B------:R-:W-:-:S09]  /*c9d0*/  PLOP3.LUT P2, PT, PT, PT, PT, 0x8, 0x0 ;  /* 0x000000000000781c */ /* 0x000fd20003f4e170 */
[----:B------:R2:W-:Y:S02]  /*c9e0*/  UTMALDG.4D [UR8], [UR4], desc[UR6] ;  /* 0x00000608040075b4 */ /* 0x0005e40008019000 */
[----:B--2---:R-:W-:Y:S05]  /*c9f0*/  @P0 BRA.U.ANY `(.L_x_66) ;  /* 0xfffffffd00d80947 */ /* 0x004fea000393ffff */
[----:B------:R-:W-:Y:S01]  /*ca00*/  IMAD.MOV.U32 R10, RZ, RZ, 0x40 ;  /* 0x00000040ff0a7424 */ /* 0x000fe200078e00ff */
[----:B------:R-:W-:Y:S01]  /*ca10*/  PLOP3.LUT P0, PT, PT, PT, PT, 0x80, 0x0 ;  /* 0x000000000000781c */ /* 0x000fe20003f0f070 */
[----:B------:R-:W-:Y:S01]  /*ca20*/  VIADD R11, R9, 0x11a00 ;  /* 0x00011a00090b7836 */ /* 0x000fe20000000000 */
[----:B------:R-:W-:Y:S01]  /*ca30*/  UMOV UR6, 0x0 ;  /* 0x0000000000067882 */ /* 0x000fe20000000000 */
[----:B------:R-:W-:Y:S01]  /*ca40*/  UMOV UR7, 0x14f00000 ;  /* 0x14f0000000077882 */ /* 0x000fe20000000000 */
[----:B------:R-:W-:-:S15]  /*ca50*/  R2UR UR10, R10 ;  /* 0x000000000a0a72ca */ /* 0x000fde00000e0000 */
.L_x_67:
[----:B------:R-:W-:-:S13]  /*ca60*/  @P0 ELECT P2, URZ, PT ;  /* 0x00000000003f082f */ /* 0x000fda0003840000 */
[----:B------:R-:W-:Y:S01]  /*ca70*/  @P2 R2UR UR13, R16 ;  /* 0x00000000100d22ca */ /* 0x000fe200000e0000 */
        /* <DEDUP_REMOVED lines=14> */
.L_x_68:
        /* <DEDUP_REMOVED lines=10> */
[----:B------:R-:W2:Y:S01]  /*cc00*/  SYNCS.PHASECHK.TRANS64.TRYWAIT P0, [R7+URZ+0x33440], R4 ;  /* 0x03344004070075a7 */ /* 0x000ea2000800017f */
[----:B------:R-:W-:Y:S04]  /*cc10*/  BSSY B1, `(.L_x_69) ;  /* 0x0000002000017945 */ /* 0x000fe80003800000 */
[----:B--2---:R-:W-:Y:S05]  /*cc20*/  @!P0 BRA `(.L_x_70) ;  /* 0x0000002000948947 */ /* 0x004fea0003800000 */
.L_x_122:
[----:B------:R-:W-:Y:S05]  /*cc30*/  BSYNC B1 ;  /* 0x0000000000017941 */ /* 0x000fea0003800000 */
.L_x_69:
[----:B------:R-:W-:Y:S01]  /*cc40*/  BSSY B1, `(.L_x_71) ;  /* 0x000000b000017945 */ /* 0x000fe20003800000 */
[----:B-12---:R-:W-:Y:S02]  /*cc50*/  IMAD.MOV.U32 R4, RZ, RZ, 0x0 ;  /* 0x00000000ff047424 */ /* 0x006fe400078e00ff */
[----:B------:R-:W-:Y:S01]  /*cc60*/  IMAD.MOV.U32 R5, RZ, RZ, 0x14f00000 ;  /* 0x14f00000ff057424 */ /* 0x000fe200078e00ff */
[----:B------:R-:W-:Y:S06]  /*cc70*/  @P1 BRA `(.L_x_72) ;  /* 0x00000000001c1947 */ /* 0x000fec0003800000 */
[----:B------:R-:W1:Y:S02]  /*cc80*/  S2R R12, SR_TID.X ;  /* 0x00000000000c7919 */ /* 0x000e640000002100 */
[----:B-1----:R-:W-:Y:S01]  /*cc90*/  LOP3.LUT R13, R12, 0x1f, RZ, 0xc0, !PT ;  /* 0x0000001f0c0d7812 */ /* 0x002fe200078ec0ff */
[----:B------:R-:W-:-:S03]  /*cca0*/  IMAD.MOV.U32 R12, RZ, RZ, 0x7800 ;  /* 0x00007800ff0c7424 */ /* 0x000fc600078e00ff */
[----:B------:R-:W-:Y:S01]  /*ccb0*/  ISETP.NE.AND P0, PT, R13, RZ, PT ;  /* 0x000000ff0d00720c */ /* 0x000fe20003f05270 */
[----:B------:R1:W-:-:S12]  /*ccc0*/  SYNCS.ARRIVE.TRANS64 RZ, [R7+URZ+0x33430], R12 ;  /* 0x0334300c07ff79a7 */ /* 0x0003d8000800003f */
[----:B-1----:R-:W-:Y:S05]  /*ccd0*/  @!P0 BRA `(.L_x_72) ;  /* 0x0000000000048947 */ /* 0x002fea0003800000 */
[----:B------:R-:W-:Y:S01]  /*cce0*/  BPT.TRAP 0x1 ;  /* 0x000000040000795c */ /* 0x000fe20000300000 */
.L_x_72:
[----:B------:R-:W-:Y:S05]  /*ccf0*/  BSYNC B1 ;  /* 0x0000000000017941 */ /* 0x000fea0003800000 */
.L_x_71:
[----:B------:R-:W-:Y:S01]  /*cd00*/  R2UR UR6, R4 ;  /* 0x00000000040672ca */ /* 0x000fe200000e0000 */
[----:B------:R-:W-:Y:S01]  /*cd10*/  UIADD3 UR4, UP0, UR52, 0x370, URZ ;  /* 0x0000037034047890 */ /* 0x000fe2000ff1e03f */
[----:B------:R-:W-:Y:S01]  /*cd20*/  R2UR UR7, R5 ;  /* 0x00000000050772ca */ /* 0x000fe200000e0000 */
[----:B------:R-:W-:Y:S01]  /*cd30*/  VIADD R7, R7, 0x33430 ;  /* 0x0003343007077836 */ /* 0x000fe20000000000 */
[----:B------:R-:W-:Y:S01]  /*cd40*/  R2UR UR10, R8 ;  /* 0x00000000080a72ca */ /* 0x000fe200000e0000 */
[----:B------:R-:W-:Y:S01]  /*cd50*/  VIADD R8, R9, 0x24200 ;  /* 0x0002420009087836 */ /* 0x000fe20000000000 */
[----:B------:R-:W-:Y:S01]  /*cd60*/  PLOP3.LUT P0, PT, PT, PT, PT, 0x80, 0x0 ;  /* 0x000000000000781c */ /* 0x000fe20003f0f070 */
[----:B------:R-:W-:-:S12]  /*cd70*/  UIADD3.X UR5, URZ, UR53, URZ, UP0, !UPT ;  /* 0x000000353f057290 */ /* 0x000fd800087fe43f */
.L_x_73:
        /* <DEDUP_REMOVED lines=9> */
[----:B-1----:R-:W-:Y:S05]  /*ce10*/  @P0 BRA.U.ANY `(.L_x_73) ;  /* 0xfffffffd00d80947 */ /* 0x002fea000393ffff */
[----:B------:R-:W-:Y:S01]  /*ce20*/  R2UR UR10, R10 ;  /* 0x000000000a0a72ca */ /* 0x000fe200000e0000 */
[----:B------:R-:W-:Y:S01]  /*ce30*/  VIADD R8, R9, 0x26a00 ;  /* 0x00026a0009087836 */ /* 0x000fe20000000000 */
[----:B------:R-:W-:Y:S02]  /*ce40*/  R2UR UR6, R4 ;  /* 0x00000000040672ca */ /* 0x000fe400000e0000 */
[----:B------:R-:W-:Y:S02]  /*ce50*/  R2UR UR7, R5 ;  /* 0x00000000050772ca */ /* 0x000fe400000e0000 */
[----:B------:R-:W-:-:S13]  /*ce60*/  PLOP3.LUT P0, PT, PT, PT, PT, 0x80, 0x0 ;  /* 0x000000000000781c */ /* 0x000fda0003f0f070 */
.L_x_74:
        /* <DEDUP_REMOVED lines=15> */
.L_x_75:
        /* <DEDUP_REMOVED lines=10> */
.L_x_60:
[----:B------:R-:W-:Y:S05]  /*d000*/  BSYNC B0 ;  /* 0x0000000000007941 */ /* 0x000fea0003800000 */
.L_x_59:
[----:B------:R-:W-:-:S06]  /*d010*/  UISETP.NE.AND UP0, UPT, UR42, 0x3, UPT ;  /* 0x000000032a00788c */ /* 0x000fcc000bf05270 */
[----:B------:R-:W-:-:S13]  /*d020*/  PLOP3.LUT P0, PT, PT, PT, UP0, 0x80, 0x0 ;  /* 0x000000000000781c */ /* 0x000fda0003f0f008 */
[----:B------:R-:W-:Y:S05]  /*d030*/  @!P0 BRA `(.L_x_76) ;  /* 0x0000000000048947 */ /* 0x000fea0003800000 */
[----:B------:R-:W-:Y:S01]  /*d040*/  BPT.TRAP 0x1 ;  /* 0x000000040000795c */ /* 0x000fe20000300000 */
.L_x_76:
[----:B------:R-:W-:Y:S01]  /*d050*/  IMAD.U32 R4, RZ, RZ, UR47 ;  /* 0x0000002fff047e24 */ /* 0x000fe2000f8e00ff */
[----:B------:R-:W-:Y:S01]  /*d060*/  LEA R12, R0, UR41, 0x3 ;  /* 0x00000029000c7c11 */ /* 0x000fe2000f8e18ff */
[----:B------:R-:W-:Y:S03]  /*d070*/  BSSY B0, `(.L_x_77) ;  /* 0x0000006000007945 */ /* 0x000fe60003800000 */
[----:B------:R-:W-:Y:S02]  /*d080*/  ISETP.NE.AND P1, PT, R4, 0x3, PT ;  /* 0x000000030400780c */ /* 0x000fe40003f25270 */
[----:B------:R-:W-:-:S04]  /*d090*/  LOP3.LUT R4, R3, 0x1, RZ, 0x3c, !PT ;  /* 0x0000000103047812 */ /* 0x000fc800078e3cff */
[----:B------:R-:W-:-:S04]  /*d0a0*/  SHF.L.U32 R4, R4, 0x1f, RZ ;  /* 0x0000001f04047819 */ /* 0x000fc800000006ff */
[----:B------:R-:W1:Y:S02]  /*d0b0*/  SYNCS.PHASECHK.TRANS64.TRYWAIT P0, [R12+URZ+0x33470], R4 ;  /* 0x033470040c0075a7 */ /* 0x000e64000800017f */
[----:B-1----:R-:W-:Y:S05]  /*d0c0*/  @!P0 BRA `(.L_x_78) ;  /* 0x0000001c00808947 */ /* 0x002fea0003800000 */
.L_x_123:
[----:B------:R-:W-:Y:S05]  /*d0d0*/  BSYNC B0 ;  /* 0x0000000000007941 */ /* 0x000fea0003800000 */
.L_x_77:
[----:B------:R-:W-:Y:S05]  /*d0e0*/  @!P1 BRA `(.L_x_79) ;  /* 0x0000000000049947 */ /* 0x000fea0003800000 */
[----:B------:R-:W-:Y:S01]  /*d0f0*/  BPT.TRAP 0x1 ;  /* 0x000000040000795c */ /* 0x000fe20000300000 */
.L_x_79:
[----:B-1----:R-:W-:Y:S01]  /*d100*/  SHF.L.U32 R4, R3, 0x1f, RZ ;  /* 0x0000001f03047819 */ /* 0x002fe200000006ff */
[----:B------:R-:W-:-:S03]  /*d110*/  IMAD R3, R0, 0x7800, RZ ;  /* 0x0000780000037824 */ /* 0x000fc600078e02ff */
[----:B------:R-:W1:Y:S02]  /*d120*/  SYNCS.PHASECHK.TRANS64.TRYWAIT P0, [R12+URZ+0x33460], R4 ;  /* 0x033460040c0075a7 */ /* 0x000e64000800017f */
[----:B-1----:R-:W-:Y:S05]  /*d130*/  @!P0 BRA `(.L_x_80) ;  /* 0x0000001c00788947 */ /* 0x002fea0003800000 */
.L_x_124:
[----:B------:R-:W2:Y:S04]  /*d140*/  LDL R0, [R1+0x10] ;  /* 0x0000100001007983 */ /* 0x000ea80000100800 */
[----:B------:R-:W3:Y:S01]  /*d150*/  LDL R10, [R1+0xc] ;  /* 0x00000c00010a7983 */ /* 0x000ee20000100800 */
[----:B------:R-:W-:Y:S05]  /*d160*/  WARPSYNC.ALL ;  /* 0x0000000000007948 */ /* 0x000fea0003800000 */
[----:B--2---:R-:W-:-:S02]  /*d170*/  LOP3.LUT R0, R3, R0, RZ, 0xfc, !PT ;  /* 0x0000000003007212 */ /* 0x004fc400078efcff */
[----:B---3--:R-:W-:-:S03]  /*d180*/  LOP3.LUT R3, R3, R10, RZ, 0xfc, !PT ;  /* 0x0000000a03037212 */ /* 0x008fc600078efcff */
[----:B01----:R-:W0:Y:S02]  /*d190*/  LDSM.16.MT88.4 R4, [R0+UR41+0xf200] ;  /* 0x00f200290004783b */ /* 0x003e240008004200 */
[----:B------:R-:W-:Y:S01]  /*d1a0*/  VIADD R3, R3, UR41 ;  /* 0x0000002903037c36 */ /* 0x000fe20008000000 */
[C-C-:B0-----:R-:W-:Y:S02]  /*d1b0*/  PRMT R8, R4.reuse, 0x6420, R5.reuse ;  /* 0x0000642004087816 */ /* 0x141fe40000000005 */
[----:B------:R-:W-:Y:S02]  /*d1c0*/  PRMT R9, R4, 0x7531, R5 ;  /* 0x0000753104097816 */ /* 0x000fe40000000005 */
[C-C-:B------:R-:W-:Y:S02]  /*d1d0*/  PRMT R10, R6.reuse, 0x6420, R7.reuse ;  /* 0x00006420060a7816 */ /* 0x140fe40000000007 */
[----:B------:R-:W-:-:S05]  /*d1e0*/  PRMT R11, R6, 0x7531, R7 ;  /* 0x00007531060b7816 */ /* 0x000fca0000000007 */
[----:B------:R-:W-:Y:S04]  /*d1f0*/  STSM.16.M88.4 [R3+0x200], R8 ;  /* 0x0002000803007844 */ /* 0x000fe80000000200 */
[----:B------:R-:W0:Y:S02]  /*d200*/  LDSM.16.MT88.4 R4, [R0+UR41+0x11a00] ;  /* 0x011a00290004783b */ /* 0x000e240008004200 */
[C-C-:B0-----:R-:W-:Y:S02]  /*d210*/  PRMT R8, R4.reuse, 0x6420, R5.reuse ;  /* 0x0000642004087816 */ /* 0x141fe40000000005 */
[----:B------:R-:W-:Y:S02]  /*d220*/  PRMT R9, R4, 0x7531, R5 ;  /* 0x0000753104097816 */ /* 0x000fe40000000005 */
[----:B------:R-:W-:-:S02]  /*d230*/  PRMT R10, R6, 0x6420, R7 ;  /* 0x00006420060a7816 */ /* 0x000fc40000000007 */
        /* <DEDUP_REMOVED lines=79> */
[----:B------:R0:W-:Y:S01]  /*d730*/  STSM.16.M88.4 [R3+0x7200], R8 ;  /* 0x0072000803007844 */ /* 0x0001e20000000200 */
[----:B------:R-:W-:Y:S01]  /*d740*/  @!PT LDS RZ, [RZ] ;  /* 0x00000000fffff984 */ /* 0x000fe20000000800 */
[----:B------:R-:W-:Y:S01]  /*d750*/  @!PT LDS RZ, [RZ] ;  /* 0x00000000fffff984 */ /* 0x000fe20000000800 */
[----:B------:R-:W-:Y:S01]  /*d760*/  @!PT LDS RZ, [RZ] ;  /* 0x00000000fffff984 */ /* 0x000fe20000000800 */
[----:B------:R-:W-:Y:S01]  /*d770*/  @!PT LDS RZ, [RZ] ;  /* 0x00000000fffff984 */ /* 0x000fe20000000800 */
[----:B------:R1:W-:Y:S06]  /*d780*/  MEMBAR.ALL.CTA ;  /* 0x0000000000007992 */ /* 0x0003ec0000008000 */
[----:B-1----:R-:W1:Y:S01]  /*d790*/  FENCE.VIEW.ASYNC.S ;  /* 0x00000000000073c6 */ /* 0x002e620000000000 */
[----:B------:R-:W-:Y:S05]  /*d7a0*/  @!P1 BRA `(.L_x_81) ;  /* 0x0000000000049947 */ /* 0x000fea0003800000 */
[----:B------:R-:W-:Y:S01]  /*d7b0*/  BPT.TRAP 0x1 ;  /* 0x000000040000795c */ /* 0x000fe20000300000 */
.L_x_81:
[----:B------:R-:W2:Y:S01]  /*d7c0*/  S2R R0, SR_TID.X ;  /* 0x0000000000007919 */ /* 0x000ea20000002100 */
[----:B-1----:R1:W-:Y:S01]  /*d7d0*/  SYNCS.ARRIVE.TRANS64.A1T0 RZ, [R12+URZ+0x33450], RZ ;  /* 0x033450ff0cff79a7 */ /* 0x0023e2000810003f */
[----:B0-----:R-:W-:Y:S01]  /*d7e0*/  IMAD.MOV.U32 R3, RZ, RZ, R19 ;  /* 0x000000ffff037224 */ /* 0x001fe200078e0013 */
[----:B--2---:R-:W-:Y:S01]  /*d7f0*/  LOP3.LUT R0, R0, 0x7f, RZ, 0xc0, !PT ;  /* 0x0000007f00007812 */ /* 0x004fe200078ec0ff */
[----:B------:R-:W-:Y:S03]  /*d800*/  BAR.SYNC.DEFER_BLOCKING 0x2, 0x80 ;  /* 0x0082000000007b1d */ /* 0x000fe60000010000 */
[----:B------:R-:W-:Y:S01]  /*d810*/  ISETP.NE.AND P0, PT, R0, RZ, PT ;  /* 0x000000ff0000720c */ /* 0x000fe20003f05270 */
[----:B------:R-:W-:-:S12]  /*d820*/  IMAD.MOV.U32 R0, RZ, RZ, R18 ;  /* 0x000000ffff007224 */ /* 0x000fd800078e0012 */
[----:B-1----:R-:W-:-:S05]  /*d830*/  @!P0 VIADD R12, R12, 0x33480 ;  /* 0x000334800c0c8836 */ /* 0x002fca0000000000 */
[----:B------:R-:W-:-:S04]  /*d840*/  @!P0 PRMT R12, RZ, 0x654, R12 ;  /* 0x00000654ff0c8816 */ /* 0x000fc8000000000c */
[----:B------:R3:W-:Y:S01]  /*d850*/  @!P0 SYNCS.ARRIVE.TRANS64.RED.A1T0 RZ, [R12+URZ], RZ ;  /* 0x000000ff0cff89a7 */ /* 0x0007e2000810043f */
[C---:B------:R-:W-:Y:S01]  /*d860*/  ISETP.GT.AND P0, PT, R2.reuse, RZ, PT ;  /* 0x000000ff0200720c */ /* 0x040fe20003f04270 */
[----:B------:R-:W-:-:S12]  /*d870*/  VIADD R2, R2, 0xffffffff ;  /* 0xffffffff02027836 */ /* 0x000fd80000000000 */
[----:B---3--:R-:W-:Y:S05]  /*d880*/  @P0 BRA `(.L_x_82) ;  /* 0xffffffec00380947 */ /* 0x008fea000383ffff */
.L_x_58:
[----:B------:R-:W-:-:S06]  /*d890*/  UISETP.NE.AND UP0, UPT, UR42, 0x3, UPT ;  /* 0x000000032a00788c */ /* 0x000fcc000bf05270 */
[----:B------:R-:W-:-:S13]  /*d8a0*/  PLOP3.LUT P0, PT, PT, PT, UP0, 0x80, 0x0 ;  /* 0x000000000000781c */ /* 0x000fda0003f0f008 */
[----:B------:R-:W-:Y:S05]  /*d8b0*/  @!P0 BRA `(.L_x_83) ;  /* 0x0000000000048947 */ /* 0x000fea0003800000 */
[----:B------:R-:W-:Y:S01]  /*d8c0*/  BPT.TRAP 0x1 ;  /* 0x000000040000795c */ /* 0x000fe20000300000 */
.L_x_83:
[----:B--2---:R-:W-:Y:S01]  /*d8d0*/  LOP3.LUT R0, R19, 0x1, RZ, 0x3c, !PT ;  /* 0x0000000113007812 */ /* 0x004fe200078e3cff */
[----:B-1----:R-:W-:Y:S01]  /*d8e0*/  IMAD.U32 R2, RZ, RZ, UR47 ;  /* 0x0000002fff027e24 */ /* 0x002fe2000f8e00ff */
[----:B------:R-:W-:Y:S01]  /*d8f0*/  LEA R3, R18, UR41, 0x3 ;  /* 0x0000002912037c11 */ /* 0x000fe2000f8e18ff */
[----:B------:R-:W-:Y:S01]  /*d900*/  BSSY B0, `(.L_x_84) ;  /* 0x0000005000007945 */ /* 0x000fe20003800000 */
[----:B------:R-:W-:Y:S02]  /*d910*/  SHF.L.U32 R0, R0, 0x1f, RZ ;  /* 0x0000001f00007819 */ /* 0x000fe400000006ff */
[----:B------:R-:W-:Y:S02]  /*d920*/  ISETP.NE.AND P1, PT, R2, 0x3, PT ;  /* 0x000000030200780c */ /* 0x000fe40003f25270 */
[----:B------:R-:W1:Y:S02]  /*d930*/  SYNCS.PHASECHK.TRANS64.TRYWAIT P0, [R3+URZ+0x33470], R0 ;  /* 0x03347000030075a7 */ /* 0x000e64000800017f */
[----:B-1----:R-:W-:Y:S09]  /*d940*/  @!P0 BRA `(.L_x_85) ;  /* 0x0000001400888947 */ /* 0x002ff20003800000 */
.L_x_125:
[----:B------:R-:W-:Y:S05]  /*d950*/  BSYNC B0 ;  /* 0x0000000000007941 */ /* 0x000fea0003800000 */
.L_x_84:
[----:B------:R-:W-:Y:S05]  /*d960*/  @!P1 BRA `(.L_x_86) ;  /* 0x0000000000049947 */ /* 0x000fea0003800000 */
[----:B------:R-:W-:Y:S01]  /*d970*/  BPT.TRAP 0x1 ;  /* 0x000000040000795c */ /* 0x000fe20000300000 */
.L_x_86:
[----:B-1----:R-:W-:-:S04]  /*d980*/  SHF.L.U32 R0, R19, 0x1f, RZ ;  /* 0x0000001f13007819 */ /* 0x002fc800000006ff */
[----:B------:R-:W1:Y:S02]  /*d990*/  SYNCS.PHASECHK.TRANS64.TRYWAIT P0, [R3+URZ+0x33460], R0 ;  /* 0x03346000030075a7 */ /* 0x000e64000800017f */
[----:B-1----:R-:W-:Y:S05]  /*d9a0*/  @!P0 BRA `(.L_x_87) ;  /* 0x0000001400848947 */ /* 0x002fea0003800000 */
.L_x_126:
[----:B------:R-:W2:Y:S04]  /*d9b0*/  LDL R2, [R1+0x10] ;  /* 0x0000100001027983 */ /* 0x000ea80000100800 */
[----:B------:R-:W3:Y:S01]  /*d9c0*/  LDL R8, [R1+0xc] ;  /* 0x00000c0001087983 */ /* 0x000ee20000100800 */
[----:B-1----:R-:W-:Y:S01]  /*d9d0*/  IMAD R0, R18, 0x7800, RZ ;  /* 0x0000780012007824 */ /* 0x002fe200078e02ff */
[----:B------:R-:W-:Y:S05]  /*d9e0*/  WARPSYNC.ALL ;  /* 0x0000000000007948 */ /* 0x000fea0003800000 */
[----:B--2---:R-:W-:-:S02]  /*d9f0*/  LOP3.LUT R2, R0, R2, RZ, 0xfc, !PT ;  /* 0x0000000200027212 */ /* 0x004fc400078efcff */
[----:B---3--:R-:W-:-:S03]  /*da00*/  LOP3.LUT R0, R0, R8, RZ, 0xfc, !PT ;  /* 0x0000000800007212 */ /* 0x008fc600078efcff */
[----:B0-----:R-:W0:Y:S02]  /*da10*/  LDSM.16.MT88.4 R4, [R2+UR41+0xf200] ;  /* 0x00f200290204783b */ /* 0x001e240008004200 */
        /* <DEDUP_REMOVED lines=98> */
.L_x_88:
[----:B0-----:R-:W0:Y:S01]  /*e040*/  S2R R0, SR_TID.X ;  /* 0x0000000000007919 */ /* 0x001e220000002100 */
[----:B------:R-:W2:Y:S01]  /*e050*/  LDC R2, c[0x0][0xc34] ;  /* 0x00030d00ff027b82 */ /* 0x000ea20000000800 */
[----:B------:R-:W-:Y:S01]  /*e060*/  UIADD3 UR50, UR43, UR50, URZ ;  /* 0x000000322b327290 */ /* 0x000fe2000fffe03f */
[----:B------:R-:W-:Y:S01]  /*e070*/  VIADD R18, R18, 0x1 ;  /* 0x0000000112127836 */ /* 0x000fe20000000000 */
[----:B------:R-:W-:Y:S01]  /*e080*/  UIADD3 UR46, UR46, 0x1, URZ ;  /* 0x000000012e2e7890 */ /* 0x000fe2000fffe03f */
[----:B-1----:R-:W-:Y:S04]  /*e090*/  SYNCS.ARRIVE.TRANS64.A1T0 RZ, [R3+URZ+0x33450], RZ ;  /* 0x033450ff03ff79a7 */ /* 0x002fe8000810003f */
[----:B------:R-:W-:Y:S01]  /*e0a0*/  BAR.SYNC.DEFER_BLOCKING 0x2, 0x80 ;  /* 0x0082000000007b1d */ /* 0x000fe20000010000 */
[----:B--2---:R-:W-:-:S02]  /*e0b0*/  ISETP.LE.AND P1, PT, R2, UR50, PT ;  /* 0x0000003202007c0c */ /* 0x004fc4000bf23270 */
[----:B0-----:R-:W-:-:S04]  /*e0c0*/  LOP3.LUT R0, R0, 0x7f, RZ, 0xc0, !PT ;  /* 0x0000007f00007812 */ /* 0x001fc800078ec0ff */
[----:B------:R-:W-:-:S13]  /*e0d0*/  ISETP.NE.AND P0, PT, R0, RZ, PT ;  /* 0x000000ff0000720c */ /* 0x000fda0003f05270 */
[----:B------:R-:W-:-:S05]  /*e0e0*/  @!P0 VIADD R0, R3, 0x33480 ;  /* 0x0003348003008836 */ /* 0x000fca0000000000 */
[----:B------:R-:W-:-:S04]  /*e0f0*/  @!P0 PRMT R0, RZ, 0x654, R0 ;  /* 0x00000654ff008816 */ /* 0x000fc80000000000 */
[----:B------:R0:W-:Y:S01]  /*e100*/  @!P0 SYNCS.ARRIVE.TRANS64.RED.A1T0 RZ, [R0+URZ], RZ ;  /* 0x000000ff00ff89a7 */ /* 0x0001e2000810043f */
[----:B------:R-:W-:-:S04]  /*e110*/  ISETP.NE.AND P0, PT, R18, 0x2, PT ;  /* 0x000000021200780c */ /* 0x000fc80003f05270 */
[----:B------:R-:W-:Y:S02]  /*e120*/  SEL R18, R18, RZ, P0 ;  /* 0x000000ff12127207 */ /* 0x000fe40000000000 */
[----:B0-----:R-:W-:-:S04]  /*e130*/  SEL R0, RZ, 0x1, P0 ;  /* 0x00000001ff007807 */ /* 0x001fc80000000000 */
[----:B------:R-:W-:Y:S01]  /*e140*/  LOP3.LUT R19, R19, R0, RZ, 0x3c, !PT ;  /* 0x0000000013137212 */ /* 0x000fe200078e3cff */
[----:B------:R-:W-:Y:S06]  /*e150*/  @!P1 BRA `(.L_x_89) ;  /* 0xffffffc800ac9947 */ /* 0x000fec000383ffff */
[----:B------:R-:W-:-:S12]  /*e160*/  ULOP3.LUT UR46, UR46, 0x1, URZ, 0xc, !UPT ;  /* 0x000000012e2e7892 */ /* 0x000fd8000f8e0c3f */
.L_x_40:
[----:B------:R-:W0:Y:S01]  /*e170*/  S2R R3, SR_CgaCtaId ;  /* 0x0000000000037919 */ /* 0x000e220000008800 */
[----:B------:R-:W-:-:S04]  /*e180*/  MOV R0, 0x400 ;  /* 0x0000040000007802 */ /* 0x000fc80000000f00 */
[----:B0-----:R-:W-:Y:S01]  /*e190*/  LEA R7, R3, R0, 0x18 ;  /* 0x0000000003077211 */ /* 0x001fe200078ec0ff */
[----:B------:R-:W-:-:S05]  /*e1a0*/  IMAD.U32 R0, RZ, RZ, UR46 ;  /* 0x0000002eff007e24 */ /* 0x000fca000f8e00ff */
[----:B------:R-:W-:-:S04]  /*e1b0*/  SHF.L.U32 R0, R0, 0x1f, RZ ;  /* 0x0000001f00007819 */ /* 0x000fc800000006ff */
[----:B------:R-:W0:Y:S02]  /*e1c0*/  SYNCS.PHASECHK.TRANS64.TRYWAIT P0, [R7+URZ+0x33420], R0 ;  /* 0x03342000070075a7 */ /* 0x000e24000800017f */
[----:B0-----:R-:W-:Y:S05]  /*e1d0*/  @!P0 BRA `(.L_x_90) ;  /* 0x0000000c008c8947 */ /* 0x001fea0003800000 */
.L_x_127:
[----:B------:R-:W1:Y:S02]  /*e1e0*/  S2R R2, SR_TID.X ;  /* 0x0000000000027919 */ /* 0x000e640000002100 */
[----:B-1----:R-:W-:-:S04]  /*e1f0*/  SHF.R.U32.HI R2, RZ, 0x5, R2 ;  /* 0x00000005ff027819 */ /* 0x002fc80000011602 */
[----:B------:R-:W-:-:S05]  /*e200*/  LOP3.LUT R2, R2, 0x3, RZ, 0xc0, !PT ;  /* 0x0000000302027812 */ /* 0x000fca00078ec0ff */
[----:B0-----:R-:W0:Y:S02]  /*e210*/  SHFL.IDX PT, R0, R2, RZ, 0x1f ;  /* 0x00001fff02007589 */ /* 0x001e2400000e0000 */
[----:B0-----:R-:W-:-:S13]  /*e220*/  ISETP.NE.AND P0, PT, R0, RZ, PT ;  /* 0x000000ff0000720c */ /* 0x001fda0003f05270 */
[----:B------:R-:W-:Y:S05]  /*e230*/  @P0 EXIT ;  /* 0x000000000000094d */ /* 0x000fea0003800000 */
[----:B------:R-:W-:Y:S01]  /*e240*/  ELECT P0, URZ, PT ;  /* 0x00000000003f782f */ /* 0x000fe20003800000 */
[----:B------:R-:W-:-:S12]  /*e250*/  BSSY B0, `(.L_x_91) ;  /* 0x0000027000007945 */ /* 0x000fd80003800000 */
[----:B------:R-:W-:Y:S05]  /*e260*/  @!P0 BRA `(.L_x_92) ;  /* 0x0000000000948947 */ /* 0x000fea0003800000 */
[----:B------:R-:W-:-:S06]  /*e270*/  ULOP3.LUT UR4, UR38, 0x2, URZ, 0xfc, !UPT ;  /* 0x0000000226047892 */ /* 0x000fcc000f8efc3f */
[----:B------:R-:W-:-:S05]  /*e280*/  IMAD.U32 R0, RZ, RZ, UR4 ;  /* 0x00000004ff007e24 */ /* 0x000fca000f8e00ff */
[----:B------:R-:W-:-:S13]  /*e290*/  ISETP.NE.AND P0, PT, R0, 0x3, PT ;  /* 0x000000030000780c */ /* 0x000fda0003f05270 */
[----:B------:R-:W-:Y:S05]  /*e2a0*/  @!P0 BRA `(.L_x_93) ;  /* 0x0000000000048947 */ /* 0x000fea0003800000 */
[----:B------:R-:W-:Y:S01]  /*e2b0*/  BPT.TRAP 0x1 ;  /* 0x000000040000795c */ /* 0x000fe20000300000 */
.L_x_93:
[----:B------:R-:W-:Y:S01]  /*e2c0*/  VIADD R3, R7, 0x33440 ;  /* 0x0003344007037836 */ /* 0x000fe20000000000 */
[----:B------:R-:W-:Y:S01]  /*e2d0*/  SHF.L.U32 R4, R19, 0x1f, RZ ;  /* 0x0000001f13047819 */ /* 0x000fe200000006ff */
[C---:B------:R-:W-:Y:S02]  /*e2e0*/  VIADD R0, R18.reuse, 0x1 ;  /* 0x0000000112007836 */ /* 0x040fe40000000000 */
[----:B------:R-:W-:-:S03]  /*e2f0*/  IMAD R5, R18, 0x8, R3 ;  /* 0x0000000812057824 */ /* 0x000fc600078e0203 */
[----:B------:R-:W-:Y:S01]  /*e300*/  ISETP.NE.AND P2, PT, R0, 0x2, PT ;  /* 0x000000020000780c */ /* 0x000fe20003f45270 */
[----:B------:R-:W0:Y:S03]  /*e310*/  SYNCS.PHASECHK.TRANS64.TRYWAIT P1, [R5+URZ], R4 ;  /* 0x00000004050075a7 */ /* 0x000e26000802017f */
[----:B------:R-:W-:-:S04]  /*e320*/  SEL R2, RZ, 0x1, P2 ;  /* 0x00000001ff027807 */ /* 0x000fc80001000000 */
[----:B------:R-:W-:Y:S02]  /*e330*/  LOP3.LUT R19, R19, R2, RZ, 0x3c, !PT ;  /* 0x0000000213137212 */ /* 0x000fe400078e3cff */
[----:B------:R-:W-:Y:S02]  /*e340*/  SEL R2, R0, RZ, P2 ;  /* 0x000000ff00027207 */ /* 0x000fe40001000000 */
[----:B------:R-:W-:-:S03]  /*e350*/  SHF.L.U32 R0, R19, 0x1f, RZ ;  /* 0x0000001f13007819 */ /* 0x000fc600000006ff */
[----:B------:R-:W-:Y:S01]  /*e360*/  IMAD R3, R2, 0x8, R3 ;  /* 0x0000000802037824 */ /* 0x000fe200078e0203 */
[----:B0-----:R-:W-:Y:S06]  /*e370*/  @!P1 BRA `(.L_x_94) ;  /* 0x0000000c00389947 */ /* 0x001fec0003800000 */
.L_x_128:
[----:B------:R-:W1:Y:S02]  /*e380*/  SYNCS.PHASECHK.TRANS64.TRYWAIT P1, [R3+URZ], R0 ;  /* 0x00000000030075a7 */ /* 0x000e64000802017f */
[----:B-1----:R-:W-:Y:S05]  /*e390*/  @!P1 BRA `(.L_x_95) ;  /* 0x0000000c00449947 */ /* 0x002fea0003800000 */
.L_x_129:
[----:B------:R-:W-:Y:S05]  /*e3a0*/  @!P0 BRA `(.L_x_96) ;  /* 0x0000000000048947 */ /* 0x000fea0003800000 */
[----:B------:R-:W-:Y:S01]  /*e3b0*/  BPT.TRAP 0x1 ;  /* 0x000000040000795c */ /* 0x000fe20000300000 */
.L_x_96:
[----:B-1----:R-:W-:-:S04]  /*e3c0*/  IMAD R3, R18, 0x8, R7 ;  /* 0x0000000812037824 */ /* 0x002fc800078e0207 */
[----:B------:R-:W1:Y:S02]  /*e3d0*/  SYNCS.PHASECHK.TRANS64.TRYWAIT P1, [R3+URZ+0x33460], R4 ;  /* 0x03346004030075a7 */ /* 0x000e64000802017f */
[----:B-1----:R-:W-:Y:S05]  /*e3e0*/  @!P1 BRA `(.L_x_97) ;  /* 0x0000000c00449947 */ /* 0x002fea0003800000 */
.L_x_130:
[----:B------:R-:W-:Y:S05]  /*e3f0*/  @!P0 BRA `(.L_x_98) ;  /* 0x0000000000048947 */ /* 0x000fea0003800000 */
[----:B------:R-:W-:Y:S01]  /*e400*/  BPT.TRAP 0x1 ;  /* 0x000000040000795c */ /* 0x000fe20000300000 */
.L_x_98:
[----:B0-----:R-:W-:-:S04]  /*e410*/  IMAD R5, R2, 0x8, R7 ;  /* 0x0000000802057824 */ /* 0x001fc800078e0207 */
[----:B------:R-:W0:Y:S02]  /*e420*/  SYNCS.PHASECHK.TRANS64.TRYWAIT P1, [R5+URZ+0x33460], R0 ;  /* 0x03346000050075a7 */ /* 0x000e24000802017f */
[----:B0-----:R-:W-:Y:S05]  /*e430*/  @!P1 BRA `(.L_x_99) ;  /* 0x0000000c00449947 */ /* 0x001fea0003800000 */
.L_x_131:
[----:B------:R-:W-:Y:S05]  /*e440*/  @!P0 BRA `(.L_x_100) ;  /* 0x0000000000048947 */ /* 0x000fea0003800000 */
[----:B------:R-:W-:Y:S01]  /*e450*/  BPT.TRAP 0x1 ;  /* 0x000000040000795c */ /* 0x000fe20000300000 */
.L_x_100:
[----:B------:R-:W2:Y:S02]  /*e460*/  SYNCS.PHASECHK.TRANS64.TRYWAIT P0, [R3+URZ+0x33480], R4 ;  /* 0x03348004030075a7 */ /* 0x000ea4000800017f */
[----:B--2---:R-:W-:Y:S05]  /*e470*/  @!P0 BRA `(.L_x_101) ;  /* 0x0000000c00488947 */ /* 0x004fea0003800000 */
.L_x_102:
[----:B---3--:R3:W4:Y:S02]  /*e480*/  SYNCS.PHASECHK.TRANS64.TRYWAIT P0, [R5+URZ+0x33480], R0 ;  /* 0x03348000050075a7 */ /* 0x008724000800017f */
[----:B----4-:R-:W-:Y:S05]  /*e490*/  @!P0 NANOSLEEP.SYNCS 0x989680 ;  /* 0x009896800000895d */ /* 0x010fea0003900000 */
[----:B------:R-:W4:Y:S02]  /*e4a0*/  @!P0 SYNCS.PHASECHK.TRANS64 P0, [R5+URZ+0x33480], R0 ;  /* 0x03348000050085a7 */ /* 0x000f24000800007f */
[----:B----4-:R-:W-:Y:S05]  /*e4b0*/  @!P0 BRA `(.L_x_102) ;  /* 0xfffffffc00f08947 */ /* 0x010fea000383ffff */
.L_x_92:
[----:B------:R-:W-:Y:S05]  /*e4c0*/  BSYNC B0 ;  /* 0x0000000000007941 */ /* 0x000fea0003800000 */
.L_x_91:
[----:B------:R-:W-:Y:S05]  /*e4d0*/  EXIT ;  /* 0x000000000000794d */ /* 0x000fea0003800000 */
.L_x_10:
[----:B0-----:R-:W-:-:S04]  /*e4e0*/  IMAD.U32 R3, RZ, RZ, UR39 ;  /* 0x00000027ff037e24 */ /* 0x001fc8000f8e00ff */
[----:B------:R0:W1:Y:S03]  /*e4f0*/  SYNCS.PHASECHK.TRANS64.TRYWAIT P1, [R3+URZ+0x33400], R0 ;  /* 0x03340000030075a7 */ /* 0x000066000802017f */
[----:B-1----:R-:W-:Y:S05]  /*e500*/  @!P1 NANOSLEEP.SYNCS 0x989680 ;  /* 0x009896800000995d */ /* 0x002fea0003900000 */
[----:B------:R-:W1:Y:S02]  /*e510*/  @!P1 SYNCS.PHASECHK.TRANS64 P1, [R3+URZ+0x33400], R0 ;  /* 0x03340000030095a7 */ /* 0x000e64000802007f */
[----:B-1----:R-:W-:Y:S05]  /*e520*/  @!P1 BRA `(.L_x_10) ;  /* 0xfffffffc00ec9947 */ /* 0x002fea000383ffff */
[----:B------:R-:W-:Y:S05]  /*e530*/  BRA `(.L_x_103) ;  /* 0xffffff2c00e87947 */ /* 0x000fea000383ffff */
.L_x_14:
[----:B-1----:R1:W2:Y:S02]  /*e540*/  SYNCS.PHASECHK.TRANS64.TRYWAIT P1, [R3+URZ+0x33430], R0 ;  /* 0x03343000030075a7 */ /* 0x0022a4000802017f */
[----:B--2---:R-:W-:Y:S05]  /*e550*/  @!P1 NANOSLEEP.SYNCS 0x989680 ;  /* 0x009896800000995d */ /* 0x004fea0003900000 */
[----:B------:R-:W2:Y:S02]  /*e560*/  @!P1 SYNCS.PHASECHK.TRANS64 P1, [R3+URZ+0x33430], R0 ;  /* 0x03343000030095a7 */ /* 0x000ea4000802007f */
[----:B--2---:R-:W-:Y:S05]  /*e570*/  @!P1 BRA `(.L_x_14) ;  /* 0xfffffffc00f09947 */ /* 0x004fea000383ffff */
[----:B------:R-:W-:Y:S05]  /*e580*/  BRA `(.L_x_13) ;  /* 0xffffff3000107947 */ /* 0x000fea000383ffff */
.L_x_19:
[----:B-1----:R-:W-:-:S04]  /*e590*/  IMAD.U32 R5, RZ, RZ, UR6 ;  /* 0x00000006ff057e24 */ /* 0x002fc8000f8e00ff */
[----:B------:R1:W2:Y:S03]  /*e5a0*/  SYNCS.PHASECHK.TRANS64.TRYWAIT P1, [R5+URZ+0x33430], R0 ;  /* 0x03343000050075a7 */ /* 0x0002a6000802017f */
[----:B--2---:R-:W-:Y:S05]  /*e5b0*/  @!P1 NANOSLEEP.SYNCS 0x989680 ;  /* 0x009896800000995d */ /* 0x004fea0003900000 */
[----:B------:R-:W2:Y:S02]  /*e5c0*/  @!P1 SYNCS.PHASECHK.TRANS64 P1, [R5+URZ+0x33430], R0 ;  /* 0x03343000050095a7 */ /* 0x000ea4000802007f */
[----:B--2---:R-:W-:Y:S05]  /*e5d0*/  @!P1 BRA `(.L_x_19) ;  /* 0xfffffffc00ec9947 */ /* 0x004fea000383ffff */
[----:B------:R-:W-:Y:S05]  /*e5e0*/  BRA `(.L_x_16) ;  /* 0xffffff6400a07947 */ /* 0x000fea000383ffff */
.L_x_23:
[----:B-1----:R-:W-:-:S04]  /*e5f0*/  IMAD.U32 R5, RZ, RZ, UR6 ;  /* 0x00000006ff057e24 */ /* 0x002fc8000f8e00ff */
[----:B------:R1:W2:Y:S03]  /*e600*/  SYNCS.PHASECHK.TRANS64.TRYWAIT P1, [R5+URZ+0x33450], R0 ;  /* 0x03345000050075a7 */ /* 0x0002a6000802017f */
[----:B--2---:R-:W-:Y:S05]  /*e610*/  @!P1 NANOSLEEP.SYNCS 0x989680 ;  /* 0x009896800000995d */ /* 0x004fea0003900000 */
[----:B------:R-:W2:Y:S02]  /*e620*/  @!P1 SYNCS.PHASECHK.TRANS64 P1, [R5+URZ+0x33450], R0 ;  /* 0x03345000050095a7 */ /* 0x000ea4000802007f */
[----:B--2---:R-:W-:Y:S05]  /*e630*/  @!P1 BRA `(.L_x_23) ;  /* 0xfffffffc00ec9947 */ /* 0x004fea000383ffff */
[----:B------:R-:W-:Y:S05]  /*e640*/  BRA `(.L_x_20) ;  /* 0xffffff7000a07947 */ /* 0x000fea000383ffff */
.L_x_29:
[----:B-1----:R-:W-:-:S04]  /*e650*/  IMAD.U32 R7, RZ, RZ, UR4 ;  /* 0x00000004ff077e24 */ /* 0x002fc8000f8e00ff */
[----:B------:R1:W2:Y:S03]  /*e660*/  SYNCS.PHASECHK.TRANS64.TRYWAIT P1, [R7+URZ+0x33450], R6 ;  /* 0x03345006070075a7 */ /* 0x0002a6000802017f */
[----:B--2---:R-:W-:Y:S05]  /*e670*/  @!P1 NANOSLEEP.SYNCS 0x989680 ;  /* 0x009896800000995d */ /* 0x004fea0003900000 */
[----:B------:R-:W2:Y:S02]  /*e680*/  @!P1 SYNCS.PHASECHK.TRANS64 P1, [R7+URZ+0x33450], R6 ;  /* 0x03345006070095a7 */ /* 0x000ea4000802007f */
[----:B--2---:R-:W-:Y:S05]  /*e690*/  @!P1 BRA `(.L_x_29) ;  /* 0xfffffffc00ec9947 */ /* 0x004fea000383ffff */
[----:B------:R-:W-:Y:S05]  /*e6a0*/  BRA `(.L_x_28) ;  /* 0xffffff9000f47947 */ /* 0x000fea000383ffff */
.L_x_45:
[----:B------:R-:W-:Y:S02]  /*e6b0*/  IMAD.MOV.U32 R13, RZ, RZ, R0 ;  /* 0x000000ffff0d7224 */ /* 0x000fe400078e0000 */
[----:B------:R-:W-:Y:S02]  /*e6c0*/  IMAD.MOV.U32 R12, RZ, RZ, RZ ;  /* 0x000000ffff0c7224 */ /* 0x000fe400078e00ff */
[----:B------:R-:W-:Y:S02]  /*e6d0*/  IMAD.MOV.U32 R11, RZ, RZ, 0x1f ;  /* 0x0000001fff0b7424 */ /* 0x000fe400078e00ff */
[----:B------:R-:W-:-:S07]  /*e6e0*/  IMAD.MOV.U32 R15, RZ, RZ, -0x1 ;  /* 0xffffffffff0f7424 */ /* 0x000fce00078e00ff */
[----:B0-----:R-:W-:Y:S05]  /*e6f0*/  WARPSYNC.COLLECTIVE R15, `(.L_x_104) ;  /* 0x000000000f087348 */ /* 0x001fea0003c00000 */
[----:B------:R1:W2:Y:S02]  /*e700*/  SHFL.IDX P6, R14, R13, R12, R11 ;  /* 0x0000000c0d0e7389 */ /* 0x0002a400000c000b */
[----:B012---:R-:W-:Y:S01]  /*e710*/  ENDCOLLECTIVE ;  /* 0x000000000000791b */ /* 0x007fe20003800000 */
.L_x_104:
[----:B------:R-:W-:Y:S05]  /*e720*/  BRA `(.L_x_105) ;  /* 0xffffffcc00447947 */ /* 0x000fea000383ffff */
.L_x_47:
[----:B------:R-:W-:Y:S01]  /*e730*/  BSSY B0, `(.L_x_106) ;  /* 0x0000006000007945 */ /* 0x000fe20003800000 */
[----:B------:R-:W-:-:S07]  /*e740*/  IMAD.MOV.U32 R15, RZ, RZ, -0x1 ;  /* 0xffffffffff0f7424 */ /* 0x000fce00078e00ff */
[----:B0-----:R-:W-:Y:S05]  /*e750*/  WARPSYNC.COLLECTIVE R15, `(.L_x_107) ;  /* 0x000000000f0c7348 */ /* 0x001fea0003c00000 */
[----:B------:R-:W-:Y:S02]  /*e760*/  ELECT P6, UR62, PT ;  /* 0x00000000003e782f */ /* 0x000fe400038c0000 */
[----:B------:R-:W-:Y:S01]  /*e770*/  MOV R14, UR62 ;  /* 0x0000003e000e7c02 */ /* 0x000fe20008000f00 */
[----:B0-----:R-:W-:Y:S10]  /*e780*/  ENDCOLLECTIVE ;  /* 0x000000000000791b */ /* 0x001ff40003800000 */
.L_x_107:
[----:B------:R-:W-:Y:S05]  /*e790*/  BSYNC B0 ;  /* 0x0000000000007941 */ /* 0x000fea0003800000 */
.L_x_106:
[----:B------:R-:W-:Y:S05]  /*e7a0*/  BRA `(.L_x_108) ;  /* 0xffffffcc00547947 */ /* 0x000fea000383ffff */
.L_x_49:
[----:B-1----:R1:W2:Y:S02]  /*e7b0*/  SYNCS.PHASECHK.TRANS64.TRYWAIT P0, [R4+URZ+0x33480], R3 ;  /* 0x03348003040075a7 */ /* 0x0022a4000800017f */
[----:B--2---:R-:W-:Y:S05]  /*e7c0*/  @!P0 NANOSLEEP.SYNCS 0x989680 ;  /* 0x009896800000895d */ /* 0x004fea0003900000 */
[----:B------:R-:W2:Y:S02]  /*e7d0*/  @!P0 SYNCS.PHASECHK.TRANS64 P0, [R4+URZ+0x33480], R3 ;  /* 0x03348003040085a7 */ /* 0x000ea4000800007f */
[----:B--2---:R-:W-:Y:S05]  /*e7e0*/  @!P0 BRA `(.L_x_49) ;  /* 0xfffffffc00f08947 */ /* 0x004fea000383ffff */
[----:B------:R-:W-:Y:S05]  /*e7f0*/  BRA `(.L_x_109) ;  /* 0xffffffcc00ac7947 */ /* 0x000fea000383ffff */
.L_x_51:
[----:B--2---:R2:W3:Y:S02]  /*e800*/  SYNCS.PHASECHK.TRANS64.TRYWAIT P0, [R4+URZ+0x33440], R3 ;  /* 0x03344003040075a7 */ /* 0x0044e4000800017f */
[----:B---3--:R-:W-:Y:S05]  /*e810*/  @!P0 NANOSLEEP.SYNCS 0x989680 ;  /* 0x009896800000895d */ /* 0x008fea0003900000 */
[----:B------:R-:W3:Y:S02]  /*e820*/  @!P0 SYNCS.PHASECHK.TRANS64 P0, [R4+URZ+0x33440], R3 ;  /* 0x03344003040085a7 */ /* 0x000ee4000800007f */
[----:B---3--:R-:W-:Y:S05]  /*e830*/  @!P0 BRA `(.L_x_51) ;  /* 0xfffffffc00f08947 */ /* 0x008fea000383ffff */
[----:B------:R-:W-:Y:S05]  /*e840*/  BRA `(.L_x_110) ;  /* 0xffffffd000347947 */ /* 0x000fea000383ffff */
.L_x_54:
[----:B------:R-:W-:Y:S02]  /*e850*/  IMAD.MOV.U32 R13, RZ, RZ, R5 ;  /* 0x000000ffff0d7224 */ /* 0x000fe400078e0005 */
[----:B------:R-:W-:Y:S02]  /*e860*/  IMAD.MOV.U32 R12, RZ, RZ, RZ ;  /* 0x000000ffff0c7224 */ /* 0x000fe400078e00ff */
[----:B------:R-:W-:Y:S02]  /*e870*/  IMAD.MOV.U32 R11, RZ, RZ, 0x1c1f ;  /* 0x00001c1fff0b7424 */ /* 0x000fe400078e00ff */
[----:B------:R-:W-:Y:S02]  /*e880*/  IMAD.MOV.U32 R15, RZ, RZ, -0x1 ;  /* 0xffffffffff0f7424 */ /* 0x000fe400078e00ff */
[----:B------:R-:W-:-:S07]  /*e890*/  IMAD.IADD R0, R10, 0x1, R0 ;  /* 0x000000010a007824 */ /* 0x000fce00078e0200 */
[----:B-----5:R-:W-:Y:S05]  /*e8a0*/  WARPSYNC.COLLECTIVE R15, `(.L_x_111) ;  /* 0x000000000f087348 */ /* 0x020fea0003c00000 */
[----:B------:R0:W1:Y:S02]  /*e8b0*/  SHFL.IDX P6, R14, R13, R12, R11 ;  /* 0x0000000c0d0e7389 */ /* 0x00006400000c000b */
[----:B01---5:R-:W-:Y:S01]  /*e8c0*/  ENDCOLLECTIVE ;  /* 0x000000000000791b */ /* 0x023fe20003800000 */
.L_x_111:
[----:B------:R-:W-:Y:S02]  /*e8d0*/  IMAD.MOV.U32 R13, RZ, RZ, R6 ;  /* 0x000000ffff0d7224 */ /* 0x000fe400078e0006 */
[----:B------:R-:W-:-:S07]  /*e8e0*/  IMAD.MOV.U32 R2, RZ, RZ, R14 ;  /* 0x000000ffff027224 */ /* 0x000fce00078e000e */
[----:B------:R-:W-:Y:S05]  /*e8f0*/  WARPSYNC.COLLECTIVE R15, `(.L_x_112) ;  /* 0x000000000f087348 */ /* 0x000fea0003c00000 */
[----:B------:R0:W1:Y:S02]  /*e900*/  SHFL.IDX P6, R14, R13, R12, R11 ;  /* 0x0000000c0d0e7389 */ /* 0x00006400000c000b */
[----:B01----:R-:W-:Y:S01]  /*e910*/  ENDCOLLECTIVE ;  /* 0x000000000000791b */ /* 0x003fe20003800000 */
.L_x_112:
[----:B------:R-:W-:Y:S02]  /*e920*/  ULDC UR4, c[0x0][0x288] ;  /* 0x0000a20000047ab9 */ /* 0x000fe40000000800 */
[----:B------:R-:W-:Y:S02]  /*e930*/  IMAD R4, R7, UR4, RZ ;  /* 0x0000000407047c24 */ /* 0x000fe4000f8e02ff */
[----:B------:R-:W-:-:S03]  /*e940*/  VIADD R7, R0, 0x20 ;  /* 0x0000002000077836 */ /* 0x000fc60000000000 */
[----:B------:R-:W-:Y:S01]  /*e950*/  ISETP.GE.AND P4, PT, R0, R4, PT ;  /* 0x000000040000720c */ /* 0x000fe20003f86270 */
[----:B------:R-:W-:Y:S02]  /*e960*/  IMAD.MOV.U32 R13, RZ, RZ, R5 ;  /* 0x000000ffff0d7224 */ /* 0x000fe400078e0005 */
[----:B------:R-:W-:Y:S02]  /*e970*/  IMAD.MOV.U32 R12, RZ, RZ, 0x1 ;  /* 0x00000001ff0c7424 */ /* 0x000fe400078e00ff */
[----:B------:R-:W-:-:S08]  /*e980*/  IMAD.MOV.U32 R3, RZ, RZ, R14 ;  /* 0x000000ffff037224 */ /* 0x000fd000078e000e */
[----:B------:R-:W-:Y:S05]  /*e990*/  WARPSYNC.COLLECTIVE R15, `(.L_x_113) ;  /* 0x000000000f087348 */ /* 0x000fea0003c00000 */
[----:B------:R0:W1:Y:S02]  /*e9a0*/  SHFL.IDX P6, R14, R13, R12, R11 ;  /* 0x0000000c0d0e7389 */ /* 0x00006400000c000b */
[----:B01----:R-:W-:Y:S01]  /*e9b0*/  ENDCOLLECTIVE ;  /* 0x000000000000791b */ /* 0x003fe20003800000 */
.L_x_113:
[----:B------:R-:W-:-:S05]  /*e9c0*/  @!P4 IADD3 R3, P3, R9, R3, RZ ;  /* 0x000000030903c210 */ /* 0x000fca0007f7e0ff */
[----:B------:R-:W-:Y:S01]  /*e9d0*/  @!P4 IMAD.X R2, RZ, RZ, R2, P3 ;  /* 0x000000ffff02c224 */ /* 0x000fe200018e0602 */
[----:B------:R-:W-:-:S04]  /*e9e0*/  ISETP.GE.AND P3, PT, R7, R4, PT ;  /* 0x000000040700720c */ /* 0x000fc80003f66270 */
[----:B------:R-:W-:Y:S01]  /*e9f0*/  @!P4 LOP3.LUT R3, R3, R2, RZ, 0x3c, !PT ;  /* 0x000000020303c212 */ /* 0x000fe200078e3cff */
[----:B------:R-:W-:-:S03]  /*ea00*/  IMAD.MOV.U32 R13, RZ, RZ, R6 ;  /* 0x000000ffff0d7224 */ /* 0x000fc600078e0006 */
[----:B------:R-:W-:-:S04]  /*ea10*/  @!P4 LOP3.LUT R2, R3, R2, RZ, 0x3c, !PT ;  /* 0x000000020302c212 */ /* 0x000fc800078e3cff */
[----:B------:R-:W-:-:S05]  /*ea20*/  @!P4 LOP3.LUT R3, R3, R2, RZ, 0x3c, !PT ;  /* 0x000000020303c212 */ /* 0x000fca00078e3cff */
[----:B------:R-:W-:Y:S01]  /*ea30*/  @!PT LDS RZ, [RZ] ;  /* 0x00000000fffff984 */ /* 0x000fe20000000800 */
[----:B------:R-:W-:Y:S01]  /*ea40*/  @!PT LDS RZ, [RZ] ;  /* 0x00000000fffff984 */ /* 0x000fe20000000800 */
[----:B------:R-:W-:Y:S01]  /*ea50*/  @!PT LDS RZ, [RZ] ;  /* 0x00000000fffff984 */ /* 0x000fe20000000800 */
[----:B------:R-:W-:Y:S04]  /*ea60*/  @!P4 LDGSTS.E.BYPASS.LTC128B.128 [R8+0x1e200], desc[UR48][R2.64], !P0 ;  /* 0x1e2000000208cfae */ /* 0x000fe8000c101d70 */
[----:B------:R-:W-:Y:S04]  /*ea70*/  @!P4 LDGSTS.E.BYPASS.LTC128B.128 [R8+0x20200], desc[UR48][R2.64+0x40], !P1 ;  /* 0x202000400208cfae */ /* 0x000fe8000c901d70 */
[----:B------:R0:W-:Y:S02]  /*ea80*/  @!P4 LDGSTS.E.BYPASS.LTC128B.128 [R8+0x22200], desc[UR48][R2.64+0x80], !P2 ;  /* 0x222000800208cfae */ /* 0x0001e4000d101d70 */
[----:B0-----:R-:W-:-:S07]  /*ea90*/  IMAD.MOV.U32 R2, RZ, RZ, R14 ;  /* 0x000000ffff027224 */ /* 0x001fce00078e000e */
[----:B------:R-:W-:Y:S05]  /*eaa0*/  WARPSYNC.COLLECTIVE R15, `(.L_x_114) ;  /* 0x000000000f087348 */ /* 0x000fea0003c00000 */
[----:B------:R0:W1:Y:S02]  /*eab0*/  SHFL.IDX P6, R14, R13, R12, R11 ;  /* 0x0000000c0d0e7389 */ /* 0x00006400000c000b */
[----:B01----:R-:W-:Y:S01]  /*eac0*/  ENDCOLLECTIVE ;  /* 0x000000000000791b */ /* 0x003fe20003800000 */
.L_x_114:
[----:B------:R-:W-:Y:S02]  /*ead0*/  IMAD.MOV.U32 R13, RZ, RZ, R5 ;  /* 0x000000ffff0d7224 */ /* 0x000fe400078e0005 */
[----:B------:R-:W-:Y:S02]  /*eae0*/  IMAD.MOV.U32 R12, RZ, RZ, 0x2 ;  /* 0x00000002ff0c7424 */ /* 0x000fe400078e00ff */
[----:B------:R-:W-:-:S07]  /*eaf0*/  IMAD.MOV.U32 R3, RZ, RZ, R14 ;  /* 0x000000ffff037224 */ /* 0x000fce00078e000e */
[----:B------:R-:W-:Y:S05]  /*eb00*/  WARPSYNC.COLLECTIVE R15, `(.L_x_115) ;  /* 0x000000000f087348 */ /* 0x000fea0003c00000 */
[----:B------:R0:W1:Y:S02]  /*eb10*/  SHFL.IDX P6, R14, R13, R12, R11 ;  /* 0x0000000c0d0e7389 */ /* 0x00006400000c000b */
[----:B01----:R-:W-:Y:S01]  /*eb20*/  ENDCOLLECTIVE ;  /* 0x000000000000791b */ /* 0x003fe20003800000 */
.L_x_115:
[----:B------:R-:W-:-:S05]  /*eb30*/  @!P3 IADD3 R3, P4, R9, R3, RZ ;  /* 0x000000030903b210 */ /* 0x000fca0007f9e0ff */
[----:B------:R-:W-:-:S05]  /*eb40*/  @!P3 IMAD.X R2, RZ, RZ, R2, P4 ;  /* 0x000000ffff02b224 */ /* 0x000fca00020e0602 */
        /* <DEDUP_REMOVED lines=10> */
[----:B0-----:R-:W-:-:S05]  /*ebf0*/  VIADD R2, R0, 0x40 ;  /* 0x0000004000027836 */ /* 0x001fca0000000000 */
[----:B------:R-:W-:Y:S01]  /*ec00*/  ISETP.GE.AND P3, PT, R2, R4, PT ;  /* 0x000000040200720c */ /* 0x000fe20003f66270 */
[----:B------:R-:W-:-:S12]  /*ec10*/  IMAD.MOV.U32 R2, RZ, RZ, R14 ;  /* 0x000000ffff027224 */ /* 0x000fd800078e000e */
[----:B------:R-:W-:Y:S05]  /*ec20*/  WARPSYNC.COLLECTIVE R15, `(.L_x_116) ;  /* 0x000000000f087348 */ /* 0x000fea0003c00000 */
[----:B------:R0:W1:Y:S02]  /*ec30*/  SHFL.IDX P6, R14, R13, R12, R11 ;  /* 0x0000000c0d0e7389 */ /* 0x00006400000c000b */
[----:B01----:R-:W-:Y:S01]  /*ec40*/  ENDCOLLECTIVE ;  /* 0x000000000000791b */ /* 0x003fe20003800000 */
.L_x_116:
[----:B------:R-:W-:Y:S02]  /*ec50*/  IMAD.MOV.U32 R13, RZ, RZ, R5 ;  /* 0x000000ffff0d7224 */ /* 0x000fe400078e0005 */
[----:B------:R-:W-:Y:S02]  /*ec60*/  IMAD.MOV.U32 R12, RZ, RZ, 0x3 ;  /* 0x00000003ff0c7424 */ /* 0x000fe400078e00ff */
[----:B------:R-:W-:-:S07]  /*ec70*/  IMAD.MOV.U32 R3, RZ, RZ, R14 ;  /* 0x000000ffff037224 */ /* 0x000fce00078e000e */
[----:B------:R-:W-:Y:S05]  /*ec80*/  WARPSYNC.COLLECTIVE R15, `(.L_x_117) ;  /* 0x000000000f087348 */ /* 0x000fea0003c00000 */
[----:B------:R0:W1:Y:S02]  /*ec90*/  SHFL.IDX P6, R14, R13, R12, R11 ;  /* 0x0000000c0d0e7389 */ /* 0x00006400000c000b */
[----:B01----:R-:W-:Y:S01]  /*eca0*/  ENDCOLLECTIVE ;  /* 0x000000000000791b */ /* 0x003fe20003800000 */
.L_x_117:
[----:B------:R-:W-:-:S05]  /*ecb0*/  @!P3 IADD3 R3, P4, R9, R3, RZ ;  /* 0x000000030903b210 */ /* 0x000fca0007f9e0ff */
[----:B------:R-:W-:-:S05]  /*ecc0*/  @!P3 IMAD.X R2, RZ, RZ, R2, P4 ;  /* 0x000000ffff02b224 */ /* 0x000fca00020e0602 */
[----:B------:R-:W-:Y:S01]  /*ecd0*/  @!P3 LOP3.LUT R3, R3, R2, RZ, 0x3c, !PT ;  /* 0x000000020303b212 */ /* 0x000fe200078e3cff */
[----:B------:R-:W-:-:S03]  /*ece0*/  IMAD.MOV.U32 R13, RZ, RZ, R6 ;  /* 0x000000ffff0d7224 */ /* 0x000fc600078e0006 */
[----:B------:R-:W-:-:S04]  /*ecf0*/  @!P3 LOP3.LUT R2, R3, R2, RZ, 0x3c, !PT ;  /* 0x000000020302b212 */ /* 0x000fc800078e3cff */
[----:B------:R-:W-:Y:S01]  /*ed00*/  @!P3 LOP3.LUT R3, R3, R2, RZ, 0x3c, !PT ;  /* 0x000000020303b212 */ /* 0x000fe200078e3cff */
[----:B------:R-:W-:-:S07]  /*ed10*/  IMAD.MOV.U32 R5, RZ, RZ, R14 ;  /* 0x000000ffff057224 */ /* 0x000fce00078e000e */
[----:B------:R-:W-:Y:S05]  /*ed20*/  WARPSYNC.COLLECTIVE R15, `(.L_x_118) ;  /* 0x000000000f087348 */ /* 0x000fea0003c00000 */
[----:B------:R0:W1:Y:S02]  /*ed30*/  SHFL.IDX P6, R14, R13, R12, R11 ;  /* 0x0000000c0d0e7389 */ /* 0x00006400000c000b */
[----:B01----:R-:W-:Y:S01]  /*ed40*/  ENDCOLLECTIVE ;  /* 0x000000000000791b */ /* 0x003fe20003800000 */
.L_x_118:
[----:B------:R-:W-:Y:S01]  /*ed50*/  @!PT LDS RZ, [RZ] ;  /* 0x00000000fffff984 */ /* 0x000fe20000000800 */
[----:B------:R-:W-:Y:S01]  /*ed60*/  @!PT LDS RZ, [RZ] ;  /* 0x00000000fffff984 */ /* 0x000fe20000000800 */
[----:B------:R-:W-:Y:S01]  /*ed70*/  @!PT LDS RZ, [RZ] ;  /* 0x00000000fffff984 */ /* 0x000fe20000000800 */
[----:B------:R-:W-:Y:S04]  /*ed80*/  @!P3 LDGSTS.E.BYPASS.LTC128B.128 [R8+0x1f200], desc[UR48][R2.64], !P0 ;  /* 0x1f2000000208bfae */ /* 0x000fe8000c101d70 */
[----:B------:R-:W-:Y:S04]  /*ed90*/  @!P3 LDGSTS.E.BYPASS.LTC128B.128 [R8+0x21200], desc[UR48][R2.64+0x40], !P1 ;  /* 0x212000400208bfae */ /* 0x000fe8000c901d70 */
[----:B------:R0:W-:Y:S02]  /*eda0*/  @!P3 LDGSTS.E.BYPASS.LTC128B.128 [R8+0x23200], desc[UR48][R2.64+0x80], !P2 ;  /* 0x232000800208bfae */ /* 0x0001e4000d101d70 */
[----:B0-----:R-:W-:Y:S01]  /*edb0*/  IMAD.MOV.U32 R2, RZ, RZ, R14 ;  /* 0x000000ffff027224 */ /* 0x001fe200078e000e */
[----:B------:R-:W-:Y:S06]  /*edc0*/  BRA `(.L_x_119) ;  /* 0xffffffd400707947 */ /* 0x000fec000383ffff */
.L_x_57:
[----:B--2---:R-:W-:-:S04]  /*edd0*/  IMAD.U32 R3, RZ, RZ, UR41 ;  /* 0x00000029ff037e24 */ /* 0x004fc8000f8e00ff */
[----:B------:R2:W3:Y:S03]  /*ede0*/  SYNCS.PHASECHK.TRANS64.TRYWAIT P0, [R3+URZ+0x33420], R0 ;  /* 0x03342000030075a7 */ /* 0x0004e6000800017f */
[----:B---3--:R-:W-:Y:S05]  /*edf0*/  @!P0 NANOSLEEP.SYNCS 0x989680 ;  /* 0x009896800000895d */ /* 0x008fea0003900000 */
[----:B------:R-:W3:Y:S02]  /*ee00*/  @!P0 SYNCS.PHASECHK.TRANS64 P0, [R3+URZ+0x33420], R0 ;  /* 0x03342000030085a7 */ /* 0x000ee4000800007f */
[----:B---3--:R-:W-:Y:S05]  /*ee10*/  @!P0 BRA `(.L_x_57) ;  /* 0xfffffffc00ec8947 */ /* 0x008fea000383ffff */
[----:B------:R-:W-:Y:S05]  /*ee20*/  BRA `(.L_x_120) ;  /* 0xffffffd400b47947 */ /* 0x000fea000383ffff */
.L_x_63:
[----:B-1----:R1:W2:Y:S02]  /*ee30*/  SYNCS.PHASECHK.TRANS64.TRYWAIT P0, [R7+URZ+0x33480], R4 ;  /* 0x03348004070075a7 */ /* 0x0022a4000800017f */
[----:B--2---:R-:W-:Y:S05]  /*ee40*/  @!P0 NANOSLEEP.SYNCS 0x989680 ;  /* 0x009896800000895d */ /* 0x004fea0003900000 */
[----:B------:R-:W2:Y:S02]  /*ee50*/  @!P0 SYNCS.PHASECHK.TRANS64 P0, [R7+URZ+0x33480], R4 ;  /* 0x03348004070085a7 */ /* 0x000ea4000800007f */
[----:B--2---:R-:W-:Y:S05]  /*ee60*/  @!P0 BRA `(.L_x_63) ;  /* 0xfffffffc00f08947 */ /* 0x004fea000383ffff */
[----:B------:R-:W-:Y:S05]  /*ee70*/  BRA `(.L_x_121) ;  /* 0xffffffd8005c7947 */ /* 0x000fea000383ffff */
.L_x_70:
[----:B--2---:R2:W3:Y:S02]  /*ee80*/  SYNCS.PHASECHK.TRANS64.TRYWAIT P0, [R7+URZ+0x33440], R4 ;  /* 0x03344004070075a7 */ /* 0x0044e4000800017f */
[----:B---3--:R-:W-:Y:S05]  /*ee90*/  @!P0 NANOSLEEP.SYNCS 0x989680 ;  /* 0x009896800000895d */ /* 0x008fea0003900000 */
[----:B------:R-:W3:Y:S02]  /*eea0*/  @!P0 SYNCS.PHASECHK.TRANS64 P0, [R7+URZ+0x33440], R4 ;  /* 0x03344004070085a7 */ /* 0x000ee4000800007f */
[----:B---3--:R-:W-:Y:S05]  /*eeb0*/  @!P0 BRA `(.L_x_70) ;  /* 0xfffffffc00f08947 */ /* 0x008fea000383ffff */
[----:B------:R-:W-:Y:S05]  /*eec0*/  BRA `(.L_x_122) ;  /* 0xffffffdc00587947 */ /* 0x000fea000383ffff */
.L_x_78:
[----:B-1----:R1:W2:Y:S02]  /*eed0*/  SYNCS.PHASECHK.TRANS64.TRYWAIT P0, [R12+URZ+0x33470], R4 ;  /* 0x033470040c0075a7 */ /* 0x0022a4000800017f */
[----:B--2---:R-:W-:Y:S05]  /*eee0*/  @!P0 NANOSLEEP.SYNCS 0x989680 ;  /* 0x009896800000895d */ /* 0x004fea0003900000 */
[----:B------:R-:W2:Y:S02]  /*eef0*/  @!P0 SYNCS.PHASECHK.TRANS64 P0, [R12+URZ+0x33470], R4 ;  /* 0x033470040c0085a7 */ /* 0x000ea4000800007f */
[----:B--2---:R-:W-:Y:S05]  /*ef00*/  @!P0 BRA `(.L_x_78) ;  /* 0xfffffffc00f08947 */ /* 0x004fea000383ffff */
[----:B------:R-:W-:Y:S05]  /*ef10*/  BRA `(.L_x_123) ;  /* 0xffffffe0006c7947 */ /* 0x000fea000383ffff */
.L_x_80:
[----:B-1----:R1:W2:Y:S02]  /*ef20*/  SYNCS.PHASECHK.TRANS64.TRYWAIT P0, [R12+URZ+0x33460], R4 ;  /* 0x033460040c0075a7 */ /* 0x0022a4000800017f */
[----:B--2---:R-:W-:Y:S05]  /*ef30*/  @!P0 NANOSLEEP.SYNCS 0x989680 ;  /* 0x009896800000895d */ /* 0x004fea0003900000 */
[----:B------:R-:W2:Y:S02]  /*ef40*/  @!P0 SYNCS.PHASECHK.TRANS64 P0, [R12+URZ+0x33460], R4 ;  /* 0x033460040c0085a7 */ /* 0x000ea4000800007f */
[----:B--2---:R-:W-:Y:S05]  /*ef50*/  @!P0 BRA `(.L_x_80) ;  /* 0xfffffffc00f08947 */ /* 0x004fea000383ffff */
[----:B------:R-:W-:Y:S05]  /*ef60*/  BRA `(.L_x_124) ;  /* 0xffffffe000747947 */ /* 0x000fea000383ffff */
.L_x_85:
[----:B-1----:R1:W2:Y:S02]  /*ef70*/  SYNCS.PHASECHK.TRANS64.TRYWAIT P0, [R3+URZ+0x33470], R0 ;  /* 0x03347000030075a7 */ /* 0x0022a4000800017f */
[----:B--2---:R-:W-:Y:S05]  /*ef80*/  @!P0 NANOSLEEP.SYNCS 0x989680 ;  /* 0x009896800000895d */ /* 0x004fea0003900000 */
[----:B------:R-:W2:Y:S02]  /*ef90*/  @!P0 SYNCS.PHASECHK.TRANS64 P0, [R3+URZ+0x33470], R0 ;  /* 0x03347000030085a7 */ /* 0x000ea4000800007f */
[----:B--2---:R-:W-:Y:S05]  /*efa0*/  @!P0 BRA `(.L_x_85) ;  /* 0xfffffffc00f08947 */ /* 0x004fea000383ffff */
[----:B------:R-:W-:Y:S05]  /*efb0*/  BRA `(.L_x_125) ;  /* 0xffffffe800647947 */ /* 0x000fea000383ffff */
.L_x_87:
[----:B-1----:R1:W2:Y:S02]  /*efc0*/  SYNCS.PHASECHK.TRANS64.TRYWAIT P0, [R3+URZ+0x33460], R0 ;  /* 0x03346000030075a7 */ /* 0x0022a4000800017f */
[----:B--2---:R-:W-:Y:S05]  /*efd0*/  @!P0 NANOSLEEP.SYNCS 0x989680 ;  /* 0x009896800000895d */ /* 0x004fea0003900000 */
[----:B------:R-:W2:Y:S02]  /*efe0*/  @!P0 SYNCS.PHASECHK.TRANS64 P0, [R3+URZ+0x33460], R0 ;  /* 0x03346000030085a7 */ /* 0x000ea4000800007f */
[----:B--2---:R-:W-:Y:S05]  /*eff0*/  @!P0 BRA `(.L_x_87) ;  /* 0xfffffffc00f08947 */ /* 0x004fea000383ffff */
[----:B------:R-:W-:Y:S05]  /*f000*/  BRA `(.L_x_126) ;  /* 0xffffffe800687947 */ /* 0x000fea000383ffff */
.L_x_90:
[----:B0-----:R0:W1:Y:S02]  /*f010*/  SYNCS.PHASECHK.TRANS64.TRYWAIT P0, [R7+URZ+0x33420], R0 ;  /* 0x03342000070075a7 */ /* 0x001064000800017f */
[----:B-1----:R-:W-:Y:S05]  /*f020*/  @!P0 NANOSLEEP.SYNCS 0x989680 ;  /* 0x009896800000895d */ /* 0x002fea0003900000 */
[----:B------:R-:W1:Y:S02]  /*f030*/  @!P0 SYNCS.PHASECHK.TRANS64 P0, [R7+URZ+0x33420], R0 ;  /* 0x03342000070085a7 */ /* 0x000e64000800007f */
[----:B-1----:R-:W-:Y:S05]  /*f040*/  @!P0 BRA `(.L_x_90) ;  /* 0xfffffffc00f08947 */ /* 0x002fea000383ffff */
[----:B------:R-:W-:Y:S05]  /*f050*/  BRA `(.L_x_127) ;  /* 0xfffffff000607947 */ /* 0x000fea000383ffff */
.L_x_94:
[----:B0-----:R0:W1:Y:S02]  /*f060*/  SYNCS.PHASECHK.TRANS64.TRYWAIT P1, [R5+URZ], R4 ;  /* 0x00000004050075a7 */ /* 0x001064000802017f */
[----:B-1----:R-:W-:Y:S05]  /*f070*/  @!P1 NANOSLEEP.SYNCS 0x989680 ;  /* 0x009896800000995d */ /* 0x002fea0003900000 */
[----:B------:R-:W1:Y:S02]  /*f080*/  @!P1 SYNCS.PHASECHK.TRANS64 P1, [R5+URZ], R4 ;  /* 0x00000004050095a7 */ /* 0x000e64000802007f */
[----:B-1----:R-:W-:Y:S05]  /*f090*/  @!P1 BRA `(.L_x_94) ;  /* 0xfffffffc00f09947 */ /* 0x002fea000383ffff */
[----:B------:R-:W-:Y:S05]  /*f0a0*/  BRA `(.L_x_128) ;  /* 0xfffffff000b47947 */ /* 0x000fea000383ffff */
.L_x_95:
[----:B-1----:R1:W2:Y:S02]  /*f0b0*/  SYNCS.PHASECHK.TRANS64.TRYWAIT P1, [R3+URZ], R0 ;  /* 0x00000000030075a7 */ /* 0x0022a4000802017f */
[----:B--2---:R-:W-:Y:S05]  /*f0c0*/  @!P1 NANOSLEEP.SYNCS 0x989680 ;  /* 0x009896800000995d */ /* 0x004fea0003900000 */
[----:B------:R-:W2:Y:S02]  /*f0d0*/  @!P1 SYNCS.PHASECHK.TRANS64 P1, [R3+URZ], R0 ;  /* 0x00000000030095a7 */ /* 0x000ea4000802007f */
[----:B--2---:R-:W-:Y:S05]  /*f0e0*/  @!P1 BRA `(.L_x_95) ;  /* 0xfffffffc00f09947 */ /* 0x004fea000383ffff */
[----:B------:R-:W-:Y:S05]  /*f0f0*/  BRA `(.L_x_129) ;  /* 0xfffffff000a87947 */ /* 0x000fea000383ffff */
.L_x_97:
[----:B-1----:R1:W2:Y:S02]  /*f100*/  SYNCS.PHASECHK.TRANS64.TRYWAIT P1, [R3+URZ+0x33460], R4 ;  /* 0x03346004030075a7 */ /* 0x0022a4000802017f */
[----:B--2---:R-:W-:Y:S05]  /*f110*/  @!P1 NANOSLEEP.SYNCS 0x989680 ;  /* 0x009896800000995d */ /* 0x004fea0003900000 */
[----:B------:R-:W2:Y:S02]  /*f120*/  @!P1 SYNCS.PHASECHK.TRANS64 P1, [R3+URZ+0x33460], R4 ;  /* 0x03346004030095a7 */ /* 0x000ea4000802007f */
[----:B--2---:R-:W-:Y:S05]  /*f130*/  @!P1 BRA `(.L_x_97) ;  /* 0xfffffffc00f09947 */ /* 0x004fea000383ffff */
[----:B------:R-:W-:Y:S05]  /*f140*/  BRA `(.L_x_130) ;  /* 0xfffffff000a87947 */ /* 0x000fea000383ffff */
.L_x_99:
[----:B0-----:R0:W2:Y:S02]  /*f150*/  SYNCS.PHASECHK.TRANS64.TRYWAIT P1, [R5+URZ+0x33460], R0 ;  /* 0x03346000050075a7 */ /* 0x0010a4000802017f */
[----:B--2---:R-:W-:Y:S05]  /*f160*/  @!P1 NANOSLEEP.SYNCS 0x989680 ;  /* 0x009896800000995d */ /* 0x004fea0003900000 */
[----:B------:R-:W2:Y:S02]  /*f170*/  @!P1 SYNCS.PHASECHK.TRANS64 P1, [R5+URZ+0x33460], R0 ;  /* 0x03346000050095a7 */ /* 0x000ea4000802007f */
[----:B--2---:R-:W-:Y:S05]  /*f180*/  @!P1 BRA `(.L_x_99) ;  /* 0xfffffffc00f09947 */ /* 0x004fea000383ffff */
[----:B------:R-:W-:Y:S05]  /*f190*/  BRA `(.L_x_131) ;  /* 0xfffffff000a87947 */ /* 0x000fea000383ffff */
.L_x_101:
[----:B--2---:R2:W3:Y:S02]  /*f1a0*/  SYNCS.PHASECHK.TRANS64.TRYWAIT P0, [R3+URZ+0x33480], R4 ;  /* 0x03348004030075a7 */ /* 0x0044e4000800017f */
[----:B---3--:R-:W-:Y:S05]  /*f1b0*/  @!P0 NANOSLEEP.SYNCS 0x989680 ;  /* 0x009896800000895d */ /* 0x008fea0003900000 */
[----:B------:R-:W3:Y:S02]  /*f1c0*/  @!P0 SYNCS.PHASECHK.TRANS64 P0, [R3+URZ+0x33480], R4 ;  /* 0x03348004030085a7 */ /* 0x000ee4000800007f */
[----:B---3--:R-:W-:Y:S05]  /*f1d0*/  @!P0 BRA `(.L_x_101) ;  /* 0xfffffffc00f08947 */ /* 0x008fea000383ffff */
[----:B------:R-:W-:Y:S05]  /*f1e0*/  BRA `(.L_x_102) ;  /* 0xfffffff000a47947 */ /* 0x000fea000383ffff */
.L_x_132:
[----:B------:R-:W-:-:S00]  /*f1f0*/  BRA `(.L_x_132) ;  /* 0xfffffffc00fc7947 */ /* 0x000fc0000383ffff */
[----:B------:R-:W-:-:S00]  /*f200*/  NOP ;  /* 0x0000000000007918 */ /* 0x000fc00000000000 */
[----:B------:R-:W-:-:S00]  /*f210*/  NOP ;  /* 0x0000000000007918 */ /* 0x000fc00000000000 */
[----:B------:R-:W-:-:S00]  /*f220*/  NOP ;  /* 0x0000000000007918 */ /* 0x000fc00000000000 */
[----:B------:R-:W-:-:S00]  /*f230*/  NOP ;  /* 0x0000000000007918 */ /* 0x000fc00000000000 */
[----:B------:R-:W-:-:S00]  /*f240*/  NOP ;  /* 0x0000000000007918 */ /* 0x000fc00000000000 */
[----:B------:R-:W-:-:S00]  /*f250*/  NOP ;  /* 0x0000000000007918 */ /* 0x000fc00000000000 */
[----:B------:R-:W-:-:S00]  /*f260*/  NOP ;  /* 0x0000000000007918 */ /* 0x000fc00000000000 */
[----:B------:R-:W-:-:S00]  /*f270*/  NOP ;  /* 0x0000000000007918 */ /* 0x000fc00000000000 */
.L_x_2862:


//--------------------- .text._ZN7cutlass13device_kernelIN5flash11enable_sm90INS1_16FlashAttnFwdSm90INS1_25CollectiveMainloopFwdSm90ILi2EN4cute5tupleIJNS5_1CILi2EEENS7_ILi1EEES9_EEENS6_IJNS7_ILi128EEENS7_ILi160EEENS7_ILi192EEEEEELi192ENS_12float_e4m3_tEfNS_4arch4Sm90ELb0ELb0ELb0ELb0ELb0ELb0ELb0ELb1ELb1ELb1ELb0ELb0EEENS1_21CollectiveEpilogueFwdINS6_IJSB_SD_SC_EEESA_NS_10bfloat16_tESH_Li256ELb0ELb1ELb0ELb1EEENS1_29StaticPersistentTileSchedulerILb0EEEEEEEEEvNT_6ParamsE --------------------------
	.section	.text._ZN7cutlass13device_kernelIN5flash11enable_sm90INS1_16FlashAttnFwdSm90INS1_25CollectiveMainloopFwdSm90ILi2EN4cute5tupleIJNS5_1CILi2EEENS7_ILi1EEES9_EEENS6_IJNS7_ILi128EEENS7_ILi160EEENS7_ILi192EEEEEELi192ENS_12float_e4m3_tEfNS_4arch4Sm90ELb0ELb0ELb0ELb0ELb0ELb0ELb0ELb1ELb1ELb1ELb0ELb0EEENS1_21CollectiveEpilogueFwdINS6_IJSB_SD_SC_EEESA_NS_10bfloat16_tESH_Li256ELb0ELb1ELb0ELb1EEENS1_29StaticPersistentTileSchedulerILb0EEEEEEEEEvNT_6ParamsE,"ax",@progbits
	.align	128
.text._ZN7cutlass13device_kernelIN5flash11enable_sm90INS1_16FlashAttnFwdSm90INS1_25CollectiveMainloopFwdSm90ILi2EN4cute5tupleIJNS5_1CILi2EEENS7_ILi1EEES9_EEENS6_IJNS7_ILi128EEENS7_ILi160EEENS7_ILi192EEEEEELi192ENS_12float_e4m3_tEfNS_4arch4Sm90ELb0ELb0ELb0ELb0ELb0ELb0ELb0ELb1ELb1ELb1ELb0ELb0EEENS1_21CollectiveEpilogueFwdINS6_IJSB_SD_SC_EEESA_NS_10bfloat16_tESH_Li256ELb0ELb1ELb0ELb1EEENS1_29StaticPersistentTileSchedulerILb0EEEEEEEEEvNT_6ParamsE:
        .type           _ZN7cutlass13device_kernelIN5flash11enable_sm90INS1_16FlashAttnFwdSm90INS1_25CollectiveMainloopFwdSm90ILi2EN4cute5tupleIJNS5_1CILi2EEENS7_ILi1EEES9_EEENS6_IJNS7_ILi128EEENS7_ILi160EEENS7_ILi192EEEEEELi192ENS_12float_e4m3_tEfNS_4arch4Sm90ELb0ELb0ELb0ELb0ELb0ELb0ELb0ELb1ELb1ELb1ELb0ELb0EEENS1_21CollectiveEpilogueFwdINS6_IJSB_SD_SC_EEESA_NS_10bfloat16_tESH_Li256ELb0ELb1ELb0ELb1EEENS1_29StaticPersistentTileSchedulerILb0EEEEEEEEEvNT_6ParamsE,@function
        .size           _ZN7cutlass13device_kernelIN5flash11enable_sm90INS1_16FlashAttnFwdSm90INS1_25CollectiveMainloopFwdSm90ILi2EN4cute5tupleIJNS5_1CILi2EEENS7_ILi1EEES9_EEENS6_IJNS7_ILi128EEENS7_ILi160EEENS7_ILi192EEEEEELi192ENS_12float_e4m3_tEfNS_4arch4Sm90ELb0ELb0ELb0ELb0ELb0ELb0ELb0ELb1ELb1ELb1ELb0ELb0EEENS1_21CollectiveEpilogueFwdINS6_IJSB_SD_SC_EEESA_NS_10bfloat16_tESH_Li256ELb0ELb1ELb0ELb1EEENS1_29StaticPersistentTileSchedulerILb0EEEEEEEEEvNT_6ParamsE,(.L_x_2863 - _ZN7cutlass13device_kernelIN5flash11enable_sm90INS1_16FlashAttnFwdSm90INS1_25CollectiveMainloopFwdSm90ILi2EN4cute5tupleIJNS5_1CILi2EEENS7_ILi1EEES9_EEENS6_IJNS7_ILi128EEENS7_ILi160EEENS7_ILi192EEEEEELi192ENS_12float_e4m3_tEfNS_4arch4Sm90ELb0ELb0ELb0ELb0ELb0ELb0ELb0ELb1ELb1ELb1ELb0ELb0EEENS1_21CollectiveEpilogueFwdINS6_IJSB_SD_SC_EEESA_NS_10bfloat16_tESH_Li256ELb0ELb1ELb0ELb1EEENS1_29StaticPersistentTileSchedulerILb0EEEEEEEEEvNT_6ParamsE)
        .other          _ZN7cutlass13device_kernelIN5flash11enable_sm90INS1_16FlashAttnFwdSm90INS1_25CollectiveMainloopFwdSm90ILi2EN4cute5tupleIJNS5_1CILi2EEENS7_ILi1EEES9_EEENS6_IJNS7_ILi128EEENS7_ILi160EEENS7_ILi192EEEEEELi192ENS_12float_e4m3_tEfNS_4arch4Sm90ELb0ELb0ELb0ELb0ELb0ELb0ELb0ELb1ELb1ELb1ELb0ELb0EEENS1_21CollectiveEpilogueFwdINS6_IJSB_SD_SC_EEESA_NS_10bfloat16_tESH_Li256ELb0ELb1ELb0ELb1EEENS1_29StaticPersistentTileSchedulerILb0EEEEEEEEEvNT_6ParamsE,@"STO_CUDA_ENTRY STV_DEFAULT"
_ZN7cutlass13device_kernelIN5flash11enable_sm90INS1_16FlashAttnFwdSm90INS1_25CollectiveMainloopFwdSm90ILi2EN4cute5tupleIJNS5_1CILi2EEENS7_ILi1EEES9_EEENS6_IJNS7_ILi128EEENS7_ILi160EEENS7_ILi192EEEEEELi192ENS_12float_e4m3_tEfNS_4arch4Sm90ELb0ELb0ELb0ELb0ELb0ELb0ELb0ELb1ELb1ELb1ELb0ELb0EEENS1_21CollectiveEpilogueFwdINS6_IJSB_SD_SC_EEESA_NS_10bfloat16_tESH_Li256ELb0ELb1ELb0ELb1EEENS1_29StaticPersistentTileSchedulerILb0EEEEEEEEEvNT_6ParamsE:
        /* <DEDUP_REMOVED lines=18> */
.L_x_134:
[----:B------:R-:W-:Y:S05]  /*0120*/  BSYNC B0 ;  /* 0x0000000000007941 */ /* 0x000fea0003800000 */
.L_x_133:
        /* <DEDUP_REMOVED lines=41> */
.L_x_135:
[----:B0-----:R-:W0:Y:S01]  /*03c0*/  S2UR UR4, SR_CTAID.Y ;  /* 0x00000000000479c3 */ /* 0x001e220000002600 */
[----:B------:R-:W3:Y:S01]  /*03d0*/  SHFL.IDX PT, R4, R0, RZ, 0x1f ;  /* 0x00001fff00047589 */ /* 0x000ee200000e0000 */
[----:B------:R-:W-:Y:S01]  /*03e0*/  ULDC UR5, c[0x0][0x154] ;  /* 0x0000550000057ab9 */ /* 0x000fe20000000800 */
[----:B------:R-:W-:-:S05]  /*03f0*/  NOP ;  /* 0x0000000000007918 */ /* 0x000fca0000000000 */
[----:B------:R-:W5:Y:S08]  /*0400*/  S2UR UR50, SR_CTAID.X ;  /* 0x00000000003279c3 */ /* 0x000f700000002500 */
[----:B------:R-:W1:Y:S01]  /*0410*/  LDC R6, c[0x0][0x148] ;  /* 0x00005200ff067b82 */ /* 0x000e620000000800 */
[----:B0-----:R-:W-:Y:S02]  /*0420*/  I2FP.F32.U32 R3, UR4 ;  /* 0x0000000400037c45 */ /* 0x001fe40008201000 */
[----:B---3--:R-:W-:-:S03]  /*0430*/  ISETP.NE.AND P0, PT, R4, RZ, PT ;  /* 0x000000ff0400720c */ /* 0x008fc60003f05270 */
[----:B------:R-:W-:Y:S01]  /*0440*/  FMUL R5, R3, UR5 ;  /* 0x0000000503057c20 */ /* 0x000fe20008400000 */
[----:B------:R-:W-:Y:S02]  /*0450*/  SHF.R.S32.HI R3, RZ, 0x1f, R7 ;  /* 0x0000001fff037819 */ /* 0x000fe40000011407 */
[----:B-----5:R-:W-:-:S03]  /*0460*/  I2FP.F32.U32 R4, UR50 ;  /* 0x0000003200047c45 */ /* 0x020fc60008201000 */
[----:B------:R-:W0:Y:S02]  /*0470*/  F2I.U32.TRUNC.NTZ R5, R5 ;  /* 0x0000000500057305 */ /* 0x000e24000020f000 */
[----:B0-----:R-:W-:-:S04]  /*0480*/  IMAD.MOV R11, RZ, RZ, -R5 ;  /* 0x000000ffff0b7224 */ /* 0x001fc800078e0a05 */
[----:B-1----:R-:W-:Y:S01]  /*0490*/  IMAD R11, R6, R11, UR4 ;  /* 0x00000004060b7e24 */ /* 0x002fe2000f8e020b */
[----:B------:R-:W-:Y:S02]  /*04a0*/  ULDC UR4, c[0x0][0x150] ;  /* 0x0000540000047ab9 */ /* 0x000fe40000000800 */
[----:B------:R-:W-:Y:S01]  /*04b0*/  FMUL R8, R4, UR4 ;  /* 0x0000000404087c20 */ /* 0x000fe20008400000 */
[----:B------:R-:W-:Y:S06]  /*04c0*/  @P0 BRA `(.L_x_136) ;  /* 0x0000000000480947 */ /* 0x000fec0003800000 */
[----:B------:R-:W0:Y:S01]  /*04d0*/  S2UR UR5, SR_CgaCtaId ;  /* 0x00000000000579c3 */ /* 0x000e220000008800 */
[----:B------:R-:W-:Y:S01]  /*04e0*/  UMOV UR4, 0x400 ;  /* 0x0000040000047882 */ /* 0x000fe20000000000 */
[----:B------:R-:W-:Y:S01]  /*04f0*/  UMOV UR6, 0x80 ;  /* 0x0000008000067882 */ /* 0x000fe20000000000 */
[----:B------:R-:W-:Y:S01]  /*0500*/  UMOV UR9, 0x100 ;  /* 0x0000010000097882 */ /* 0x000fe20000000000 */
[----:B------:R-:W-:-:S04]  /*0510*/  UIADD3 UR6, -UR6, 0x100000, URZ ;  /* 0x0010000006067890 */ /* 0x000fc8000fffe13f */
[----:B------:R-:W-:Y:S02]  /*0520*/  USHF.L.U32 UR7, UR6, 0xb, URZ ;  /* 0x0000000b06077899 */ /* 0x000fe4000800063f */
[----:B------:R-:W-:Y:S01]  /*0530*/  USHF.L.U32 UR6, UR6, 0x1, URZ ;  /* 0x0000000106067899 */ /* 0x000fe2000800063f */
[----:B------:R-:W-:Y:S01]  /*0540*/  ELECT P0, URZ, PT ;  /* 0x00000000003f782f */ /* 0x000fe20003800000 */
[----:B0-----:R-:W-:Y:S02]  /*0550*/  ULEA UR8, UR5, UR4, 0x18 ;  /* 0x0000000405087291 */ /* 0x001fe4000f8ec03f */
[----:B------:R-:W-:-:S04]  /*0560*/  UIADD3 UR4, -UR9, 0x100000, URZ ;  /* 0x0010000009047890 */ /* 0x000fc8000fffe13f */
[----:B------:R-:W-:Y:S02]  /*0570*/  USHF.L.U32 UR5, UR4, 0xb, URZ ;  /* 0x0000000b04057899 */ /* 0x000fe4000800063f */
[----:B------:R-:W-:Y:S01]  /*0580*/  USHF.L.U32 UR4, UR4, 0x1, URZ ;  /* 0x0000000104047899 */ /* 0x000fe2000800063f */
[----:B------:R-:W0:Y:S03]  /*0590*/  FENCE.VIEW.ASYNC.S ;  /* 0x00000000000073c6 */ /* 0x000e260000000000 */
[----:B0-----:R0:W1:Y:S08]  /*05a0*/  SYNCS.EXCH.64 URZ, [UR8+0x33450], UR6 ;  /* 0x03345006083f75b2 */ /* 0x0010700008000100 */
[----:B------:R0:W3:Y:S01]  /*05b0*/  SYNCS.EXCH.64 URZ, [UR8+0x33460], UR4 ;  /* 0x03346004083f75b2 */ /* 0x0000e20008000100 */
[----:B------:R0:W0:Y:S01]  /*05c0*/  SYNCS.EXCH.64 URZ, [UR8+0x33458], UR6 ;  /* 0x03345806083f75b2 */ /* 0x0000220008000100 */
[----:B------:R0:W0:Y:S01]  /*05d0*/  SYNCS.EXCH.64 URZ, [UR8+0x33468], UR4 ;  /* 0x03346804083f75b2 */ /* 0x0000220008000100 */
[----:B------:R-:W-:Y:S01]  /*05e0*/  NOP ;  /* 0x0000000000007918 */ /* 0x000fe20000000000 */
.L_x_136:
[----:B------:R-:W5:Y:S01]  /*05f0*/  SHFL.IDX PT, R6, R0, RZ, 0x1f ;  /* 0x00001fff00067589 */ /* 0x000f6200000e0000 */
[----:B------:R-:W-:Y:S01]  /*0600*/  LEA.HI R3, R3, R7, RZ, 0x7 ;  /* 0x0000000703037211 */ /* 0x000fe200078f38ff */
[----:B------:R-:W0:Y:S01]  /*0610*/  LDC R9, c[0x0][0x144] ;  /* 0x00005100ff097b82 */ /* 0x000e220000000800 */
[----:B------:R-:W0:Y:S01]  /*0620*/  F2I.U32.TRUNC.NTZ R8, R8 ;  /* 0x0000000800087305 */ /* 0x000e22000020f000 */
[----:B------:R-:W-:Y:S01]  /*0630*/  NOP ;  /* 0x0000000000007918 */ /* 0x000fe20000000000 */
[----:B------:R-:W-:-:S05]  /*0640*/  LOP3.LUT R3, R3, 0xffffff80, RZ, 0xc0, !PT ;  /* 0xffffff8003037812 */ /* 0x000fca00078ec0ff */
[----:B------:R-:W-:Y:S01]  /*0650*/  IMAD.IADD R3, R7, 0x1, -R3 ;  /* 0x0000000107037824 */ /* 0x000fe200078e0a03 */
[----:B------:R-:W-:-:S04]  /*0660*/  SHF.R.S32.HI R7, RZ, 0x1f, R2 ;  /* 0x0000001fff077819 */ /* 0x000fc80000011402 */
[----:B------:R-:W-:Y:S02]  /*0670*/  SHF.R.S32.HI R4, RZ, 0x1f, R3 ;  /* 0x0000001fff047819 */ /* 0x000fe40000011403 */
[----:B------:R-:W-:Y:S02]  /*0680*/  LEA.HI R7, R7, R2, RZ, 0x2 ;  /* 0x0000000207077211 */ /* 0x000fe400078f10ff */
[----:B------:R-:W-:-:S04]  /*0690*/  LEA.HI R4, R4, R3, RZ, 0x3 ;  /* 0x0000000304047211 */ /* 0x000fc800078f18ff */
[--C-:B------:R-:W-:Y:S02]  /*06a0*/  SHF.R.S32.HI R5, RZ, 0x3, R4.reuse ;  /* 0x00000003ff057819 */ /* 0x100fe40000011404 */
[----:B-----5:R-:W-:Y:S02]  /*06b0*/  ISETP.NE.AND P0, PT, R6, RZ, PT ;  /* 0x000000ff0600720c */ /* 0x020fe40003f05270 */
[----:B------:R-:W-:-:S04]  /*06c0*/  SHF.R.S32.HI R4, RZ, 0x1f, R4 ;  /* 0x0000001fff047819 */ /* 0x000fc80000011404 */
[----:B------:R-:W-:-:S04]  /*06d0*/  LEA.HI R4, R4, R5, RZ, 0x2 ;  /* 0x0000000504047211 */ /* 0x000fc800078f10ff */
[----:B------:R-:W-:-:S03]  /*06e0*/  LOP3.LUT R4, R4, 0xfffffffc, RZ, 0xc0, !PT ;  /* 0xfffffffc04047812 */ /* 0x000fc600078ec0ff */
[----:B------:R-:W-:Y:S05]  /*06f0*/  @P0 BRA `(.L_x_137) ;  /* 0x0000000000480947 */ /* 0x000fea0003800000 */
[----:B0-----:R-:W0:Y:S01]  /*0700*/  S2UR UR5, SR_CgaCtaId ;  /* 0x00000000000579c3 */ /* 0x001e220000008800 */
        /* <DEDUP_REMOVED lines=12> */
[----:B0-----:R0:W0:Y:S08]  /*07d0*/  SYNCS.EXCH.64 URZ, [UR8+0x33470], UR6 ;  /* 0x03347006083f75b2 */ /* 0x0010300008000100 */
[----:B------:R0:W0:Y:S01]  /*07e0*/  SYNCS.EXCH.64 URZ, [UR8+0x33480], UR4 ;  /* 0x03348004083f75b2 */ /* 0x0000220008000100 */
[----:B------:R0:W0:Y:S01]  /*07f0*/  SYNCS.EXCH.64 URZ, [UR8+0x33478], UR6 ;  /* 0x03347806083f75b2 */ /* 0x0000220008000100 */
[----:B------:R0:W0:Y:S01]  /*0800*/  SYNCS.EXCH.64 URZ, [UR8+0x33488], UR4 ;  /* 0x03348804083f75b2 */ /* 0x0000220008000100 */
[----:B------:R-:W-:Y:S01]  /*0810*/  NOP ;  /* 0x0000000000007918 */ /* 0x000fe20000000000 */
.L_x_137:
[----:B------:R-:W5:Y:S01]  /*0820*/  SHFL.IDX PT, R12, R0, RZ, 0x1f ;  /* 0x00001fff000c7589 */ /* 0x000f6200000e0000 */
[----:B------:R-:W-:Y:S01]  /*0830*/  LOP3.LUT R7, R7, 0x3ffffffc, RZ, 0xc0, !PT ;  /* 0x3ffffffc07077812 */ /* 0x000fe200078ec0ff */
[----:B------:R-:W-:Y:S01]  /*0840*/  IMAD.IADD R4, R5, 0x1, -R4 ;  /* 0x0000000105047824 */ /* 0x000fe200078e0a04 */
[----:B------:R-:W-:Y:S01]  /*0850*/  SHF.R.S32.HI R5, RZ, 0x1f, R6 ;  /* 0x0000001fff057819 */ /* 0x000fe20000011406 */
[----:B------:R-:W1:Y:S01]  /*0860*/  LDC R10, c[0x0][0x140] ;  /* 0x00005000ff0a7b82 */ /* 0x000e620000000800 */
[----:B0-----:R-:W-:Y:S01]  /*0870*/  IMAD.MOV R8, RZ, RZ, -R8 ;  /* 0x000000ffff087224 */ /* 0x001fe200078e0a08 */
[----:B------:R-:W-:Y:S01]  /*0880*/  NOP ;  /* 0x0000000000007918 */ /* 0x000fe20000000000 */
[----:B------:R-:W-:Y:S01]  /*0890*/  IMAD.IADD R7, R2, 0x1, -R7 ;  /* 0x0000000102077824 */ /* 0x000fe200078e0a07 */
[----:B------:R-:W-:Y:S01]  /*08a0*/  LEA.HI R5, R5, R6, RZ, 0x2 ;  /* 0x0000000605057211 */ /* 0x000fe200078f10ff */
[----:B------:R-:W-:Y:S02]  /*08b0*/  IMAD R9, R9, R8, UR50 ;  /* 0x0000003209097e24 */ /* 0x000fe4000f8e0208 */
[----:B------:R-:W-:Y:S01]  /*08c0*/  IMAD R7, R7, 0x4, R4 ;  /* 0x0000000407077824 */ /* 0x000fe200078e0204 */
[----:B------:R-:W-:-:S04]  /*08d0*/  LOP3.LUT R5, R5, 0x3ffffffc, RZ, 0xc0, !PT ;  /* 0x3ffffffc05057812 */ /* 0x000fc800078ec0ff */
[----:B------:R-:W-:Y:S01]  /*08e0*/  LEA.HI R2, R7, R7, RZ, 0x1 ;  /* 0x0000000707027211 */ /* 0x000fe200078f08ff */
[----:B------:R-:W-:-:S03]  /*08f0*/  IMAD.IADD R5, R6, 0x1, -R5 ;  /* 0x0000000106057824 */ /* 0x000fc600078e0a05 */
[----:B------:R-:W-:Y:S01]  /*0900*/  LOP3.LUT R2, R2, 0xfffffffe, RZ, 0xc0, !PT ;  /* 0xfffffffe02027812 */ /* 0x000fe200078ec0ff */
[----:B------:R-:W-:Y:S01]  /*0910*/  IMAD R5, R5, 0x4, R4 ;  /* 0x0000000405057824 */ /* 0x000fe200078e0204 */
[----:B-----5:R-:W-:-:S03]  /*0920*/  ISETP.NE.AND P0, PT, R12, RZ, PT ;  /* 0x000000ff0c00720c */ /* 0x020fc60003f05270 */
[----:B------:R-:W-:-:S05]  /*0930*/  IMAD.IADD R2, R7, 0x1, -R2 ;  /* 0x0000000107027824 */ /* 0x000fca00078e0a02 */
[----:B------:R-:W-:Y:S02]  /*0940*/  ISETP.NE.AND P5, PT, R2, R9, PT ;  /* 0x000000090200720c */ /* 0x000fe40003fa5270 */
[----:B------:R-:W-:-:S04]  /*0950*/  LEA.HI R2, R5, R5, RZ, 0x1 ;  /* 0x0000000505027211 */ /* 0x000fc800078f08ff */
[----:B------:R-:W-:Y:S01]  /*0960*/  LOP3.LUT R2, R2, 0xfffffffe, RZ, 0xc0, !PT ;  /* 0xfffffffe02027812 */ /* 0x000fe200078ec0ff */
[----:B------:R-:W-:Y:S06]  /*0970*/  @P0 BRA `(.L_x_138) ;  /* 0x0000000000480947 */ /* 0x000fec0003800000 */
[----:B------:R-:W0:Y:S01]  /*0980*/  S2UR UR5, SR_CgaCtaId ;  /* 0x00000000000579c3 */ /* 0x000e220000008800 */
        /* <DEDUP_REMOVED lines=17> */
.L_x_138:
[----:B------:R-:W5:Y:S01]  /*0aa0*/  SHFL.IDX PT, R6, R0, RZ, 0x1f ;  /* 0x00001fff00067589 */ /* 0x000f6200000e0000 */
[----:B------:R-:W-:Y:S01]  /*0ab0*/  IMAD.IADD R2, R5, 0x1, -R2 ;  /* 0x0000000105027824 */ /* 0x000fe200078e0a02 */
[----:B------:R-:W-:Y:S01]  /*0ac0*/  LOP3.LUT P0, RZ, R3, 0x7, RZ, 0xc0, !PT ;  /* 0x0000000703ff7812 */ /* 0x000fe2000780c0ff */
[----:B------:R-:W-:Y:S01]  /*0ad0*/  IMAD.SHL.U32 R4, R5, 0x4, RZ ;  /* 0x0000000405047824 */ /* 0x000fe200078e00ff */
[----:B-1----:R-:W-:Y:S01]  /*0ae0*/  ISETP.EQ.U32.AND P1, PT, R10, 0x1, PT ;  /* 0x000000010a00780c */ /* 0x002fe20003f22070 */
[----:B------:R-:W-:Y:S01]  /*0af0*/  IMAD.SHL.U32 R16, R7, 0x4, RZ ;  /* 0x0000000407107824 */ /* 0x000fe200078e00ff */
[----:B------:R-:W-:Y:S01]  /*0b00*/  ISETP.NE.AND P2, PT, R2, R9, PT ;  /* 0x000000090200720c */ /* 0x000fe20003f45270 */
[----:B------:R-:W-:Y:S01]  /*0b10*/  NOP ;  /* 0x0000000000007918 */ /* 0x000fe20000000000 */
[----:B------:R-:W-:Y:S02]  /*0b20*/  LOP3.LUT R8, R5, 0xc, R4, 0x78, !PT ;  /* 0x0000000c05087812 */ /* 0x000fe400078e7804 */
[----:B------:R-:W-:-:S03]  /*0b30*/  LOP3.LUT R16, R7, 0xc, R16, 0x78, !PT ;  /* 0x0000000c07107812 */ /* 0x000fc600078e7810 */
[----:B------:R1:W-:Y:S01]  /*0b40*/  STL [R1+0xc], R8 ;  /* 0x00000c0801007387 */ /* 0x0003e20000100800 */
[C---:B------:R-:W-:Y:S02]  /*0b50*/  @P5 LEA.HI R2, R16.reuse, R16, RZ, 0x1 ;  /* 0x0000001010025211 */ /* 0x040fe400078f08ff */
[----:B------:R-:W-:Y:S02]  /*0b60*/  ISETP.LT.U32.AND P4, PT, R16, 0x2, !P0 ;  /* 0x000000021000780c */ /* 0x000fe40004781070 */
[----:B------:R-:W-:Y:S02]  /*0b70*/  @P5 SHF.R.S32.HI R2, RZ, 0x1, R2 ;  /* 0x00000001ff025819 */ /* 0x000fe40000011402 */
[----:B------:R-:W-:Y:S02]  /*0b80*/  @P2 LEA.HI R3, R8, R8, RZ, 0x1 ;  /* 0x0000000808032211 */ /* 0x000fe400078f08ff */
[----:B------:R-:W-:Y:S01]  /*0b90*/  @P5 ISETP.NE.AND P6, PT, R2, R11, PT ;  /* 0x0000000b0200520c */ /* 0x000fe20003fc5270 */
[----:B------:R-:W-:Y:S01]  /*0ba0*/  IMAD.MOV.U32 R2, RZ, RZ, 0x1 ;  /* 0x00000001ff027424 */ /* 0x000fe200078e00ff */
[----:B-----5:R-:W-:-:S02]  /*0bb0*/  ISETP.NE.AND P3, PT, R6, RZ, PT ;  /* 0x000000ff0600720c */ /* 0x020fc40003f65270 */
[----:B------:R-:W-:Y:S02]  /*0bc0*/  @P2 SHF.R.S32.HI R4, RZ, 0x1, R3 ;  /* 0x00000001ff042819 */ /* 0x000fe40000011403 */
[----:B------:R-:W-:Y:S02]  /*0bd0*/  SEL R3, RZ, 0x1, !P4 ;  /* 0x00000001ff037807 */ /* 0x000fe40006000000 */
[----:B------:R-:W-:Y:S02]  /*0be0*/  @P5 SEL R2, RZ, 0x1, P6 ;  /* 0x00000001ff025807 */ /* 0x000fe40003000000 */
[----:B------:R-:W-:Y:S01]  /*0bf0*/  @P2 ISETP.NE.AND P4, PT, R4, R11, PT ;  /* 0x0000000b0400220c */ /* 0x000fe20003f85270 */
[----:B------:R-:W-:Y:S01]  /*0c00*/  IMAD.MOV.U32 R4, RZ, RZ, 0x1 ;  /* 0x00000001ff047424 */ /* 0x000fe200078e00ff */
[----:B------:R-:W-:Y:S02]  /*0c10*/  ISETP.LT.U32.AND P0, PT, R8, 0x2, !P0 ;  /* 0x000000020800780c */ /* 0x000fe40004701070 */
[----:B------:R-:W-:-:S02]  /*0c20*/  LOP3.LUT R2, R2, R3, RZ, 0xc0, !PT ;  /* 0x0000000302027212 */ /* 0x000fc400078ec0ff */
[----:B------:R-:W-:Y:S02]  /*0c30*/  SEL R3, RZ, 0x1, !P0 ;  /* 0x00000001ff037807 */ /* 0x000fe40004000000 */
[----:B------:R-:W-:Y:S01]  /*0c40*/  @P2 SEL R4, RZ, 0x1, P4 ;  /* 0x00000001ff042807 */ /* 0x000fe20002000000 */
[----:B-1----:R-:W-:Y:S06]  /*0c50*/  @P3 BRA `(.L_x_139) ;  /* 0x0000000000483947 */ /* 0x002fec0003800000 */
        /* <DEDUP_REMOVED lines=17> */
[----:B-1----:R-:W-:Y:S01]  /*0d70*/  NOP ;  /* 0x0000000000007918 */ /* 0x002fe20000000000 */
.L_x_139:
[----:B------:R-:W-:Y:S01]  /*0d80*/  LOP3.LUT R3, R4, R3, RZ, 0xc0, !PT ;  /* 0x0000000304037212 */ /* 0x000fe200078ec0ff */
[----:B------:R-:W-:-:S04]  /*0d90*/  NOP ;  /* 0x0000000000007918 */ /* 0x000fc80000000000 */
[----:B------:R1:W-:Y:S01]  /*0da0*/  STL [R1+0x8], R3 ;  /* 0x0000080301007387 */ /* 0x0003e20000100800 */
[----:B------:R-:W-:Y:S05]  /*0db0*/  @!P1 BRA `(.L_x_140) ;  /* 0x0000000000089947 */ /* 0x000fea0003800000 */
[----:B0-234-:R-:W-:Y:S01]  /*0dc0*/  UCGABAR_ARV ;  /* 0x00000000000079c7 */ /* 0x01dfe20008000000 */
[----:B------:R-:W-:Y:S05]  /*0dd0*/  BRA `(.L_x_141) ;  /* 0x0000000000047947 */ /* 0x000fea0003800000 */
.L_x_140:
[----:B0-234-:R-:W-:Y:S01]  /*0de0*/  NOP ;  /* 0x0000000000007918 */ /* 0x01dfe20000000000 */
.L_x_141:
[----:B------:R-:W-:Y:S05]  /*0df0*/  @!P1 BRA `(.L_x_142) ;  /* 0x00000000000c9947 */ /* 0x000fea0003800000 */
[----:B------:R-:W-:Y:S01]  /*0e00*/  UCGABAR_WAIT ;  /* 0x0000000000007dc7 */ /* 0x000fe20008000000 */
[----:B------:R-:W-:Y:S01]  /*0e10*/  CCTL.IVALL ;  /* 0x00000000ff00798f */ /* 0x000fe20002000000 */
[----:B------:R-:W-:Y:S05]  /*0e20*/  BRA `(.L_x_143) ;  /* 0x0000000000047947 */ /* 0x000fea0003800000 */
.L_x_142:
[----:B------:R-:W-:Y:S06]  /*0e30*/  BAR.SYNC.DEFER_BLOCKING 0x0 ;  /* 0x0000000000007b1d */ /* 0x000fec0000010000 */
.L_x_143:
[----:B------:R-:W-:Y:S01]  /*0e40*/  PLOP3.LUT P0, PT, PT, PT, UP0, 0x80, 0x0 ;  /* 0x000000000000781c */ /* 0x000fe20003f0f008 */
[----:B------:R-:W-:Y:S01]  /*0e50*/  UMOV UR38, 0x1 ;  /* 0x0000000100267882 */ /* 0x000fe20000000000 */
[----:B------:R-:W-:Y:S01]  /*0e60*/  ULDC.64 UR48, c[0x0][0x208] ;  /* 0x0000820000307ab9 */ /* 0x000fe20000000a00 */
[----:B------:R-:W-:-:S10]  /*0e70*/  USEL UR38, UR38, 0x2, !UP0 ;  /* 0x0000000226267887 */ /* 0x000fd4000c000000 */
[----:B------:R-:W-:Y:S05]  /*0e80*/  @!P0 BRA `(.L_x_144) ;  /* 0x0000009800a08947 */ /* 0x000fea0003800000 */
.L_x_145:
[----:B------:R-:W-:-:S08]  /*0e90*/  NOP ;  /* 0x0000000000007918 */ /* 0x000fd00000000000 */
[----:B------:R-:W0:Y:S02]  /*0ea0*/  USETMAXREG.TRY_ALLOC.CTAPOOL UP0, 0xf0 ;  /* 0x000000f0000079c8 */ /* 0x000e240008000600 */
[----:B0-----:R-:W-:-:S13]  /*0eb0*/  PLOP3.LUT P0, PT, PT, PT, UP0, 0x80, 0x0 ;  /* 0x000000000000781c */ /* 0x001fda0003f0f008 */
[----:B------:R-:W-:Y:S05]  /*0ec0*/  @!P0 BRA `(.L_x_145) ;  /* 0xfffffffc00f08947 */ /* 0x000fea000383ffff */
[----:B-1----:R-:W0:Y:S01]  /*0ed0*/  S2R R3, SR_TID.X ;  /* 0x0000000000037919 */ /* 0x002e220000002100 */
        /* <DEDUP_REMOVED lines=16> */
[CC--:B------:R-:W-:Y:S02]  /*0fe0*/  LEA.HI R6, R3.reuse, R22.reuse, RZ, 0x5 ;  /* 0x0000001603067211 */ /* 0x0c0fe400078f28ff */
[----:B------:R-:W-:Y:S02]  /*0ff0*/  LOP3.LUT R5, R0, 0xffffff80, RZ, 0xc0, !PT ;  /* 0xffffff8000057812 */ /* 0x000fe400078ec0ff */
[CC--:B------:R-:W-:Y:S01]  /*1000*/  LEA.HI R4, R3.reuse, R22.reuse, RZ, 0x4 ;  /* 0x0000001603047211 */ /* 0x0c0fe200078f20ff */
[----:B------:R-:W-:Y:S01]  /*1010*/  IMAD.SHL.U32 R6, R6, 0x20, RZ ;  /* 0x0000002006067824 */ /* 0x000fe200078e00ff */
[CC--:B------:R-:W-:Y:S01]  /*1020*/  LEA.HI R7, R3.reuse, R22.reuse, RZ, 0x2 ;  /* 0x0000001603077211 */ /* 0x0c0fe200078f10ff */
[----:B------:R-:W-:Y:S01]  /*1030*/  IMAD.IADD R220, R22, 0x1, -R5 ;  /* 0x0000000116dc7824 */ /* 0x000fe200078e0a05 */
[----:B------:R-:W-:-:S02]  /*1040*/  LEA.HI R23, R3, R22, RZ, 0x3 ;  /* 0x0000001603177211 */ /* 0x000fc400078f18ff */
[----:B------:R-:W-:Y:S02]  /*1050*/  LOP3.LUT R13, R7, 0xfffffffc, RZ, 0xc0, !PT ;  /* 0xfffffffc070d7812 */ /* 0x000fe400078ec0ff */
[----:B------:R-:W-:Y:S02]  /*1060*/  SHF.R.S32.HI R5, RZ, 0x1f, R220 ;  /* 0x0000001fff057819 */ /* 0x000fe400000114dc */
[----:B------:R-:W-:Y:S01]  /*1070*/  LOP3.LUT R7, R4, 0x3fffff0, RZ, 0xc0, !PT ;  /* 0x03fffff004077812 */ /* 0x000fe200078ec0ff */
[C---:B------:R-:W-:Y:S01]  /*1080*/  IMAD.IADD R13, R22.reuse, 0x1, -R13 ;  /* 0x00000001160d7824 */ /* 0x040fe200078e0a0d */
[----:B------:R-:W-:Y:S02]  /*1090*/  LEA.HI R3, R5, R220, RZ, 0x2 ;  /* 0x000000dc05037211 */ /* 0x000fe400078f10ff */
[----:B------:R-:W-:Y:S01]  /*10a0*/  SHF.R.S32.HI R221, RZ, 0x7, R0 ;  /* 0x00000007ffdd7819 */ /* 0x000fe20000011400 */
[----:B------:R-:W-:Y:S01]  /*10b0*/  IMAD.IADD R7, R22, 0x1, -R7 ;  /* 0x0000000116077824 */ /* 0x000fe200078e0a07 */
[----:B------:R-:W-:-:S02]  /*10c0*/  SHF.R.S32.HI R8, RZ, 0x2, R3 ;  /* 0x00000002ff087819 */ /* 0x000fc40000011403 */
[----:B------:R-:W-:Y:S02]  /*10d0*/  SHF.R.S32.HI R11, RZ, 0x1f, R3 ;  /* 0x0000001fff0b7819 */ /* 0x000fe40000011403 */
[----:B------:R-:W-:Y:S02]  /*10e0*/  LOP3.LUT R6, R6, 0xfffffc00, RZ, 0xc0, !PT ;  /* 0xfffffc0006067812 */ /* 0x000fe400078ec0ff */
[----:B------:R-:W-:Y:S02]  /*10f0*/  LEA.HI R11, R11, R8, RZ, 0x3 ;  /* 0x000000080b0b7211 */ /* 0x000fe400078f18ff */
[----:B------:R-:W-:Y:S01]  /*1100*/  LOP3.LUT R15, R23, 0xfffffff8, RZ, 0xc0, !PT ;  /* 0xfffffff8170f7812 */ /* 0x000fe200078ec0ff */
[----:B------:R-:W-:Y:S01]  /*1110*/  IMAD R7, R7, 0x40, R6 ;  /* 0x0000004007077824 */ /* 0x000fe200078e0206 */
[----:B------:R-:W-:Y:S02]  /*1120*/  SHF.R.S32.HI R9, RZ, 0x4, R4 ;  /* 0x00000004ff097819 */ /* 0x000fe40000011404 */
[----:B------:R-:W-:Y:S01]  /*1130*/  LOP3.LUT R11, R11, 0xfffffff8, RZ, 0xc0, !PT ;  /* 0xfffffff80b0b7812 */ /* 0x000fe200078ec0ff */
[----:B------:R-:W-:Y:S01]  /*1140*/  IMAD.IADD R22, R22, 0x1, -R15 ;  /* 0x0000000116167824 */ /* 0x000fe200078e0a0f */
[----:B------:R-:W-:-:S02]  /*1150*/  LEA.HI R0, R0, R221, RZ, 0x1 ;  /* 0x000000dd00007211 */ /* 0x000fc400078f08ff */
[----:B------:R-:W-:Y:S01]  /*1160*/  LEA.HI R5, R5, R220, RZ, 0x5 ;  /* 0x000000dc05057211 */ /* 0x000fe200078f28ff */
[----:B------:R-:W-:Y:S01]  /*1170*/  IMAD.IADD R8, R8, 0x1, -R11 ;  /* 0x0000000108087824 */ /* 0x000fe200078e0a0b */
[----:B------:R-:W-:Y:S01]  /*1180*/  LEA.HI R4, R4, R9, RZ, 0x1 ;  /* 0x0000000904047211 */ /* 0x000fe200078f08ff */
[----:B------:R-:W-:Y:S01]  /*1190*/  IMAD.SHL.U32 R17, R22, 0x8, RZ ;  /* 0x0000000816117824 */ /* 0x000fe200078e00ff */
[----:B------:R-:W-:Y:S02]  /*11a0*/  LEA.HI R6, R13, R13, RZ, 0x1 ;  /* 0x0000000d0d067211 */ /* 0x000fe400078f08ff */
[----:B------:R-:W-:Y:S01]  /*11b0*/  LOP3.LUT R0, R0, 0x3fffffe, RZ, 0xc0, !PT ;  /* 0x03fffffe00007812 */ /* 0x000fe200078ec0ff */
[C---:B------:R-:W-:Y:S01]  /*11c0*/  VIADD R19, R17.reuse, 0x40 ;  /* 0x0000004011137836 */ /* 0x040fe20000000000 */
[----:B------:R-:W-:Y:S01]  /*11d0*/  SHF.R.S32.HI R5, RZ, 0x5, R5 ;  /* 0x00000005ff057819 */ /* 0x000fe20000011405 */
[----:B------:R-:W-:Y:S01]  /*11e0*/  VIADD R18, R17, 0x80 ;  /* 0x0000008011127836 */ /* 0x000fe20000000000 */
[----:B------:R-:W-:Y:S01]  /*11f0*/  LOP3.LUT R4, R4, 0x1ffffffe, RZ, 0xc0, !PT ;  /* 0x1ffffffe04047812 */ /* 0x000fe200078ec0ff */
[----:B------:R-:W-:Y:S01]  /*1200*/  IMAD.IADD R0, R221, 0x1, -R0 ;  /* 0x00000001dd007824 */ /* 0x000fe200078e0a00 */
[----:B------:R-:W-:Y:S01]  /*1210*/  LOP3.LUT R3, R3, 0x7ffffffc, RZ, 0xc0, !PT ;  /* 0x7ffffffc03037812 */ /* 0x000fe200078ec0ff */
[----:B------:R-:W-:Y:S01]  /*1220*/  IMAD R5, R5, 0x10, R8 ;  /* 0x0000001005057824 */ /* 0x000fe200078e0208 */
[----:B------:R-:W-:Y:S01]  /*1230*/  LOP3.LUT R6, R6, 0x1ffffffe, RZ, 0xc0, !PT ;  /* 0x1ffffffe06067812 */ /* 0x000fe200078ec0ff */
[----:B------:R-:W-:Y:S01]  /*1240*/  IMAD.IADD R4, R9, 0x1, -R4 ;  /* 0x0000000109047824 */ /* 0x000fe200078e0a04 */
[----:B------:R-:W-:Y:S01]  /*1250*/  SHF.R.S32.HI R23, RZ, 0x3, R23 ;  /* 0x00000003ff177819 */ /* 0x000fe20000011417 */
[----:B------:R-:W-:Y:S01]  /*1260*/  IMAD.IADD R3, R220, 0x1, -R3 ;  /* 0x00000001dc037824 */ /* 0x000fe200078e0a03 */
[----:B------:R-:W-:Y:S01]  /*1270*/  SHF.R.S32.HI R227, RZ, 0x1f, R19 ;  /* 0x0000001fffe37819 */ /* 0x000fe20000011413 */
[----:B------:R-:W-:Y:S01]  /*1280*/  IMAD.IADD R223, R13, 0x1, -R6 ;  /* 0x000000010ddf7824 */ /* 0x000fe200078e0a06 */
[----:B------:R-:W-:Y:S01]  /*1290*/  SHF.R.S32.HI R226, RZ, 0x1f, R18 ;  /* 0x0000001fffe27819 */ /* 0x000fe20000011412 */
[----:B------:R-:W-:-:S02]  /*12a0*/  IMAD R222, R0, 0x40, R5 ;  /* 0x0000004000de7824 */ /* 0x000fc400078e0205 */
[----:B------:R-:W-:Y:S02]  /*12b0*/  IMAD R224, R4, 0x8, R7 ;  /* 0x0000000804e07824 */ /* 0x000fe400078e0207 */
[----:B------:R-:W-:Y:S02]  /*12c0*/  IMAD R225, R3, R10, 0xa0 ;  /* 0x000000a003e17424 */ /* 0x000fe400078e020a */
[----:B------:R-:W-:-:S07]  /*12d0*/  IMAD R223, R223, 0x8, R222 ;  /* 0x00000008dfdf7824 */ /* 0x000fce00078e02de */
.L_x_178:
        /* <DEDUP_REMOVED lines=107> */
.L_x_146:
[----:B------:R-:W-:Y:S01]  /*1990*/  ULOP3.LUT UR4, UR45, 0x1, URZ, 0xc0, !UPT ;  /* 0x000000012d047892 */ /* 0x000fe2000f8ec03f */
[----:B------:R-:W-:-:S05]  /*19a0*/  IMAD.U32 R3, RZ, RZ, UR46 ;  /* 0x0000002eff037e24 */ /* 0x000fca000f8e00ff */
[----:B------:R-:W-:Y:S01]  /*19b0*/  IMAD.U32 R0, RZ, RZ, UR4 ;  /* 0x00000004ff007e24 */ /* 0x000fe2000f8e00ff */
[----:B------:R-:W-:-:S04]  /*19c0*/  ISETP.NE.AND P0, PT, R3, 0x3, PT ;  /* 0x000000030300780c */ /* 0x000fc80003f05270 */
[----:B------:R-:W-:-:S04]  /*19d0*/  SHF.L.U32 R0, R0, 0x1f, RZ ;  /* 0x0000001f00007819 */ /* 0x000fc800000006ff */
[----:B------:R-:W0:Y:S02]  /*19e0*/  SYNCS.PHASECHK.TRANS64.TRYWAIT P1, [UR39+0x33400], R0 ;  /* 0x03340000ff0075a7 */ /* 0x000e240008020167 */
[----:B0-----:R-:W-:Y:S05]  /*19f0*/  @!P1 BRA `(.L_x_147) ;  /* 0x000000cc00389947 */ /* 0x001fea0003800000 */
.L_x_248:
[----:B------:R-:W-:Y:S05]  /*1a00*/  @!P0 BRA `(.L_x_148) ;  /* 0x0000000000048947 */ /* 0x000fea0003800000 */
[----:B------:R-:W-:Y:S01]  /*1a10*/  BPT.TRAP 0x1 ;  /* 0x000000040000795c */ /* 0x000fe20000300000 */
.L_x_148:
[----:B0-----:R-:W-:Y:S02]  /*1a20*/  IMAD.U32 R3, RZ, RZ, UR52 ;  /* 0x00000034ff037e24 */ /* 0x001fe4000f8e00ff */
[----:B------:R-:W-:-:S03]  /*1a30*/  IMAD.U32 R0, RZ, RZ, UR44 ;  /* 0x0000002cff007e24 */ /* 0x000fc6000f8e00ff */
[----:B------:R-:W-:Y:S02]  /*1a40*/  LEA R3, R3, UR39, 0x3 ;  /* 0x0000002703037c11 */ /* 0x000fe4000f8e18ff */
[----:B------:R-:W-:-:S04]  /*1a50*/  SHF.L.U32 R0, R0, 0x1f, RZ ;  /* 0x0000001f00007819 */ /* 0x000fc800000006ff */
[----:B------:R0:W1:Y:S01]  /*1a60*/  SYNCS.PHASECHK.TRANS64.TRYWAIT P1, [R3+URZ+0x33430], R0 ;  /* 0x03343000030075a7 */ /* 0x000062000802017f */
[----:B------:R-:W-:Y:S05]  /*1a70*/  @!P0 BRA `(.L_x_149) ;  /* 0x0000000000048947 */ /* 0x000fea0003800000 */
[----:B------:R-:W-:Y:S01]  /*1a80*/  BPT.TRAP 0x1 ;  /* 0x000000040000795c */ /* 0x000fe20000300000 */
.L_x_149:
[----:B-1----:R-:W-:Y:S05]  /*1a90*/  @P1 BRA `(.L_x_150) ;  /* 0x0000000000081947 */ /* 0x002fea0003800000 */
[----:B------:R-:W1:Y:S02]  /*1aa0*/  SYNCS.PHASECHK.TRANS64.TRYWAIT P1, [R3+URZ+0x33430], R0 ;  /* 0x03343000030075a7 */ /* 0x000e64000802017f */
[----:B-1----:R-:W-:Y:S05]  /*1ab0*/  @!P1 BRA `(.L_x_151) ;  /* 0x000000cc00209947 */ /* 0x002fea0003800000 */
.L_x_150:
[----:B------:R-:W-:Y:S05]  /*1ac0*/  WARPSYNC.ALL ;  /* 0x0000000000007948 */ /* 0x000fea0003800000 */
[----:B------:R-:W-:Y:S01]  /*1ad0*/  UIADD3 UR4, UR39, 0x24200, URZ ;  /* 0x0002420027047890 */ /* 0x000fe2000fffe03f */
[----:B------:R-:W-:Y:S01]  /*1ae0*/  WARPGROUP.ARRIVE ;  /* 0x00000000000079c5 */ /* 0x000fe20000000000 */
[----:B------:R-:W-:Y:S02]  /*1af0*/  ULOP3.LUT UR28, UR47, 0x10000, URZ, 0xfc, !UPT ;  /* 0x000100002f1c7892 */ /* 0x000fe4000f8efc3f */
[----:B------:R-:W-:Y:S01]  /*1b00*/  USHF.R.U32.HI UR4, URZ, 0x4, UR4 ;  /* 0x000000043f047899 */ /* 0x000fe20008011604 */
[----:B------:R-:W-:Y:S01]  /*1b10*/  UMOV UR25, 0x80000020 ;  /* 0x8000002000197882 */ /* 0x000fe20000000000 */
[----:B------:R-:W-:-:S02]  /*1b20*/  UMOV UR27, 0x80000020 ;  /* 0x80000020001b7882 */ /* 0x000fc40000000000 */
[----:B------:R-:W-:Y:S01]  /*1b30*/  ULOP3.LUT UR4, UR4, 0x3fff, URZ, 0xc0, !UPT ;  /* 0x00003fff04047892 */ /* 0x000fe2000f8ec03f */
[----:B------:R-:W-:Y:S01]  /*1b40*/  UMOV UR24, UR28 ;  /* 0x0000001c00187c82 */ /* 0x000fe20008000000 */
[----:B------:R-:W-:Y:S02]  /*1b50*/  UMOV UR5, UR25 ;  /* 0x0000001900057c82 */ /* 0x000fe40008000000 */
[----:B------:R-:W-:Y:S01]  /*1b60*/  ULOP3.LUT UR47, UR4, 0x10000, URZ, 0xfc, !UPT ;  /* 0x00010000042f7892 */ /* 0x000fe2000f8efc3f */
[----:B------:R-:W-:Y:S02]  /*1b70*/  UMOV UR7, 0x80000020 ;  /* 0x8000002000077882 */ /* 0x000fe40000000000 */
[----:B------:R-:W-:Y:S01]  /*1b80*/  UMOV UR4, UR24 ;  /* 0x0000001800047c82 */ /* 0x000fe20008000000 */
[----:B------:R-:W-:Y:S01]  /*1b90*/  UIMAD UR30, UR52, 0x780, UR47 ;  /* 0x00000780341e78a4 */ /* 0x000fe2000f8e022f */
[----:B------:R-:W-:Y:S01]  /*1ba0*/  UMOV UR11, 0x80000020 ;  /* 0x80000020000b7882 */ /* 0x000fe20000000000 */
[----:B------:R-:W-:-:S02]  /*1bb0*/  UMOV UR15, 0x80000020 ;  /* 0x80000020000f7882 */ /* 0x000fc40000000000 */
[----:B------:R-:W-:Y:S02]  /*1bc0*/  UIADD3 UR6, UR30, 0x80, URZ ;  /* 0x000000801e067890 */ /* 0x000fe4000fffe03f */
[----:B------:R-:W-:Y:S02]  /*1bd0*/  UIADD3 UR8, UR30, 0x100, URZ ;  /* 0x000001001e087890 */ /* 0x000fe4000fffe03f */
[----:B------:R-:W-:Y:S01]  /*1be0*/  UMOV UR26, UR30 ;  /* 0x0000001e001a7c82 */ /* 0x000fe20008000000 */
[----:B------:R-:W-:Y:S01]  /*1bf0*/  UIADD3 UR9, UR30, 0x180, URZ ;  /* 0x000001801e097890 */ /* 0x000fe2000fffe03f */
[----:B------:R-:W-:Y:S01]  /*1c00*/  QGMMA.64x32x32.F32.E4M3.E4M3 R88, gdesc[UR24], RZ, !UPT, gsb0 ;  /* 0x00600000185879f3 */ /* 0x000fe2000c0008ff */
[----:B------:R-:W-:Y:S01]  /*1c10*/  UMOV UR26, UR6 ;  /* 0x00000006001a7c82 */ /* 0x000fe20008000000 */
[----:B------:R-:W-:Y:S01]  /*1c20*/  UMOV UR27, 0x80000020 ;  /* 0x80000020001b7882 */ /* 0x000fe20000000000 */
[----:B------:R-:W-:Y:S01]  /*1c30*/  UMOV UR6, UR8 ;  /* 0x0000000800067c82 */ /* 0x000fe20008000000 */
[----:B------:R-:W-:-:S02]  /*1c40*/  UIADD3 UR10, UR30, 0x200, URZ ;  /* 0x000002001e0a7890 */ /* 0x000fc4000fffe03f */
[----:B------:R-:W-:Y:S02]  /*1c50*/  UIADD3 UR12, UR30, 0x102, URZ ;  /* 0x000001021e0c7890 */ /* 0x000fe4000fffe03f */
[----:B------:R-:W-:Y:S02]  /*1c60*/  UIADD3 UR13, UR30, 0x182, URZ ;  /* 0x000001821e0d7890 */ /* 0x000fe4000fffe03f */
[----:B------:R-:W-:Y:S02]  /*1c70*/  UIADD3 UR14, UR30, 0x202, URZ ;  /* 0x000002021e0e7890 */ /* 0x000fe4000fffe03f */
[----:B------:R-:W-:Y:S01]  /*1c80*/  UIADD3 UR18, UR30, 0x382, URZ ;  /* 0x000003821e127890 */ /* 0x000fe2000fffe03f */
[----:B------:R-:W-:Y:S01]  /*1c90*/  UMOV UR19, 0x80000020 ;  /* 0x8000002000137882 */ /* 0x000fe20000000000 */
[----:B------:R-:W-:Y:S01]  /*1ca0*/  UIADD3 UR22, UR30, 0x600, URZ ;  /* 0x000006001e167890 */ /* 0x000fe2000fffe03f */
[----:B------:R-:W-:Y:S01]  /*1cb0*/  UMOV UR23, 0x80000020 ;  /* 0x8000002000177882 */ /* 0x000fe20000000000 */
[----:B------:R-:W-:Y:S01]  /*1cc0*/  UMOV UR31, 0x80000020 ;  /* 0x80000020001f7882 */ /* 0x000fe20000000000 */
[----:B------:R-:W-:-:S02]  /*1cd0*/  WARPGROUP.DEPBAR.LE gsb0, 0x0 ;  /* 0x00008000000079c5 */ /* 0x000fc40000010000 */
[----:B------:R-:W-:-:S06]  /*1ce0*/  WARPGROUP.ARRIVE ;  /* 0x00000000000079c5 */ /* 0x000fcc0000000000 */
[----:B------:R-:W-:Y:S01]  /*1cf0*/  QGMMA.64x32x32.F32.E4M3.E4M3 R72, gdesc[UR24], RZ, !UPT, gsb0 ;  /* 0x00600000184879f3 */ /* 0x000fe2000c0008ff */
[----:B------:R-:W-:Y:S01]  /*1d00*/  UMOV UR26, UR9 ;  /* 0x00000009001a7c82 */ /* 0x000fe20008000000 */
[----:B------:R-:W-:Y:S01]  /*1d10*/  UMOV UR27, 0x80000020 ;  /* 0x80000020001b7882 */ /* 0x000fe20000000000 */
[----:B------:R-:W-:Y:S02]  /*1d20*/  WARPGROUP.DEPBAR.LE gsb0, 0x0 ;  /* 0x00008000000079c5 */ /* 0x000fe40000010000 */
[----:B------:R-:W-:-:S06]  /*1d30*/  WARPGROUP.ARRIVE ;  /* 0x00000000000079c5 */ /* 0x000fcc0000000000 */
[----:B------:R-:W-:Y:S01]  /*1d40*/  QGMMA.64x32x32.F32.E4M3.E4M3 R56, gdesc[UR4], RZ, !UPT, gsb0 ;  /* 0x00600000043879f3 */ /* 0x000fe2000c0008ff */
[----:B------:R-:W-:Y:S02]  /*1d50*/  UIADD3 UR4, UR28, 0x2, URZ ;  /* 0x000000021c047890 */ /* 0x000fe4000fffe03f */
[----:B------:R-:W-:Y:S01]  /*1d60*/  UIADD3 UR6, UR30, 0x2, URZ ;  /* 0x000000021e067890 */ /* 0x000fe2000fffe03f */
[----:B------:R-:W-:Y:S01]  /*1d70*/  UMOV UR5, 0x80000020 ;  /* 0x8000002000057882 */ /* 0x000fe20000000000 */
[----:B------:R-:W-:Y:S01]  /*1d80*/  UMOV UR7, 0x80000020 ;  /* 0x8000002000077882 */ /* 0x000fe20000000000 */
[----:B------:R-:W-:Y:S02]  /*1d90*/  UMOV UR9, UR5 ;  /* 0x0000000500097c82 */ /* 0x000fe40008000000 */
[----:B------:R-:W-:Y:S01]  /*1da0*/  UMOV UR8, UR4 ;  /* 0x0000000400087c82 */ /* 0x000fe20008000000 */
        /* <DEDUP_REMOVED lines=12> */
[----:B------:R-:W-:Y:S01]  /*1e70*/  UMOV UR6, UR10 ;  /* 0x0000000a00067c82 */ /* 0x000fe20008000000 */
[----:B------:R-:W-:Y:S01]  /*1e80*/  UMOV UR7, 0x80000020 ;  /* 0x8000002000077882 */ /* 0x000fe20000000000 */
[----:B------:R-:W-:Y:S01]  /*1e90*/  UMOV UR10, UR12 ;  /* 0x0000000c000a7c82 */ /* 0x000fe20008000000 */
        /* <DEDUP_REMOVED lines=121> */
[----:B------:R-:W-:-:S03]  /*2630*/  UIADD3 UR6, UR30, 0x702, URZ ;  /* 0x000007021e067890 */ /* 0x000fc6000fffe03f */
        /* <DEDUP_REMOVED lines=18> */
[----:B------:R-:W-:Y:S05]  /*2760*/  @!P0 BRA `(.L_x_152) ;  /* 0x0000000000048947 */ /* 0x000fea0003800000 */
[----:B------:R-:W-:Y:S01]  /*2770*/  BPT.TRAP 0x1 ;  /* 0x000000040000795c */ /* 0x000fe20000300000 */
.L_x_152:
[----:B01----:R-:W-:Y:S01]  /*2780*/  VIADD R0, R225, UR51 ;  /* 0x00000033e1007c36 */ /* 0x003fe20008000000 */
[----:B------:R-:W-:Y:S01]  /*2790*/  P2R R105, PR, RZ, 0x1 ;  /* 0x00000001ff697803 */ /* 0x000fe20000000000 */
[----:B------:R-:W-:Y:S01]  /*27a0*/  IMAD.U32 R5, RZ, RZ, UR50 ;  /* 0x00000032ff057e24 */ /* 0x000fe2000f8e00ff */
[----:B------:R-:W-:-:S03]  /*27b0*/  UISETP.GE.AND UP0, UPT, UR51, 0xa1, UPT ;  /* 0x000000a13300788c */ /* 0x000fc6000bf06270 */
[----:B------:R-:W-:-:S05]  /*27c0*/  IMAD R4, R5, -0xa0, R0 ;  /* 0xffffff6005047824 */ /* 0x000fca00078e0200 */
[C---:B------:R-:W-:Y:S02]  /*27d0*/  ISETP.GT.AND P6, PT, R4.reuse, RZ, PT ;  /* 0x000000ff0400720c */ /* 0x040fe40003fc4270 */
[C---:B------:R-:W-:Y:S02]  /*27e0*/  ISETP.GT.AND P5, PT, R4.reuse, 0x1, PT ;  /* 0x000000010400780c */ /* 0x040fe40003fa4270 */
[----:B------:R-:W-:Y:S02]  /*27f0*/  ISETP.GT.AND P4, PT, R4, 0x8, PT ;  /* 0x000000080400780c */ /* 0x000fe40003f84270 */
[----:B------:R-:W-:Y:S02]  /*2800*/  FSEL R88, R88, -INF , P6 ;  /* 0xff80000058587808 */ /* 0x000fe40003000000 */
[----:B------:R-:W-:Y:S01]  /*2810*/  FSEL R6, R89, -INF , P5 ;  /* 0xff80000059067808 */ /* 0x000fe20002800000 */
[----:B------:R-:W-:Y:S01]  /*2820*/  IMAD.U32 R89, RZ, RZ, UR40 ;  /* 0x00000028ff597e24 */ /* 0x000fe2000f8e00ff */
[----:B------:R-:W-:-:S02]  /*2830*/  ISETP.GT.AND P3, PT, R4, 0x9, PT ;  /* 0x000000090400780c */ /* 0x000fc40003f64270 */
[----:B------:R-:W-:Y:S02]  /*2840*/  FSEL R92, R92, -INF , P4 ;  /* 0xff8000005c5c7808 */ /* 0x000fe40002000000 */
[----:B------:R-:W-:Y:S02]  /*2850*/  FMNMX.FTZ R5, R88, R6, !PT ;  /* 0x0000000658057209 */ /* 0x000fe40007810000 */
[----:B------:R-:W-:Y:S02]  /*2860*/  ISETP.GT.AND P1, PT, R4, 0x10, PT ;  /* 0x000000100400780c */ /* 0x000fe40003f24270 */
[----:B------:R-:W-:Y:S02]  /*2870*/  FSEL R8, R93, -INF , P3 ;  /* 0xff8000005d087808 */ /* 0x000fe40001800000 */
[----:B------:R-:W-:Y:S02]  /*2880*/  FMNMX.FTZ R5, R92, R5, !PT ;  /* 0x000000055c057209 */ /* 0x000fe40007810000 */
        /* <DEDUP_REMOVED lines=103> */
[----:B------:R-:W-:Y:S02]  /*2f00*/  ISETP.GT.AND P0, PT, R4, 0x79, PT ;  /* 0x000000790400780c */ /* 0x000fe40003f04270 */
[----:B------:R-:W-:Y:S02]  /*2f10*/  FSEL R52, R52, -INF , P6 ;  /* 0xff80000034347808 */ /* 0x000fe40003000000 */
[----:B------:R-:W-:Y:S02]  /*2f20*/  FMNMX.FTZ R7, R49, R0, !PT ;  /* 0x0000000031077209 */ /* 0x000fe40007810000 */
[----:B------:R-:W-:Y:S02]  /*2f30*/  FSEL R43, R43, -INF , P5 ;  /* 0xff8000002b2b7808 */ /* 0x000fe40002800000 */
[----:B------:R-:W-:Y:S02]  /*2f40*/  ISETP.GT.AND P5, PT, R4, 0x80, PT ;  /* 0x000000800400780c */ /* 0x000fe40003fa4270 */
[----:B------:R-:W-:-:S02]  /*2f50*/  FSEL R53, R53, -INF , P0 ;  /* 0xff80000035357808 */ /* 0x000fc40000000000 */
[----:B------:R-:W-:Y:S02]  /*2f60*/  FMNMX.FTZ R0, R52, R7, !PT ;  /* 0x0000000734007209 */ /* 0x000fe40007810000 */
        /* <DEDUP_REMOVED lines=12> */
[----:B------:R-:W-:Y:S02]  /*3030*/  FSEL R29, R29, -INF , P2 ;  /* 0xff8000001d1d7808 */ /* 0x000fe40001000000 */
[----:B------:R-:W-:Y:S02]  /*3040*/  FMNMX.FTZ R0, R28, R7, !PT ;  /* 0x000000071c007209 */ /* 0x000fe40007810000 */
[----:B------:R-:W-:Y:S02]  /*3050*/  ISETP.GT.AND P3, PT, R4, 0x90, PT ;  /* 0x000000900400780c */ /* 0x000fe40003f64270 */
[----:B------:R-:W-:Y:S02]  /*3060*/  FSEL R46, R46, -INF , P4 ;  /* 0xff8000002e2e7808 */ /* 0x000fe40002000000 */
[----:B------:R-:W-:-:S02]  /*3070*/  FSEL R32, R32, -INF , P3 ;  /* 0xff80000020207808 */ /* 0x000fc40001800000 */
[----:B------:R-:W-:Y:S02]  /*3080*/  FMNMX.FTZ R7, R29, R0, !PT ;  /* 0x000000001d077209 */ /* 0x000fe40007810000 */
[----:B------:R-:W-:Y:S02]  /*3090*/  ISETP.GT.AND P4, PT, R4, 0x91, PT ;  /* 0x000000910400780c */ /* 0x000fe40003f84270 */
[----:B------:R-:W-:Y:S02]  /*30a0*/  FMNMX.FTZ R0, R32, R7, !PT ;  /* 0x0000000720007209 */ /* 0x000fe40007810000 */
[----:B------:R-:W-:Y:S02]  /*30b0*/  FSEL R33, R33, -INF , P4 ;  /* 0xff80000021217808 */ /* 0x000fe40002000000 */
[----:B------:R-:W-:Y:S02]  /*30c0*/  ISETP.GT.AND P5, PT, R4, 0x98, PT ;  /* 0x000000980400780c */ /* 0x000fe40003fa4270 */
[----:B------:R-:W-:-:S02]  /*30d0*/  FMNMX.FTZ R7, R33, R0, !PT ;  /* 0x0000000021077209 */ /* 0x000fc40007810000 */
[----:B------:R-:W-:Y:S02]  /*30e0*/  FSEL R36, R36, -INF , P5 ;  /* 0xff80000024247808 */ /* 0x000fe40002800000 */
[----:B------:R-:W-:Y:S02]  /*30f0*/  ISETP.GT.AND P6, PT, R4, 0x99, PT ;  /* 0x000000990400780c */ /* 0x000fe40003fc4270 */
[----:B------:R-:W-:Y:S02]  /*3100*/  FMNMX.FTZ R0, R36, R7, !PT ;  /* 0x0000000724007209 */ /* 0x000fe40007810000 */
[----:B------:R-:W-:Y:S02]  /*3110*/  FSEL R37, R37, -INF , P6 ;  /* 0xff80000025257808 */ /* 0x000fe40003000000 */
[----:B------:R-:W-:Y:S02]  /*3120*/  P2R R13, PR, RZ, 0x4 ;  /* 0x00000004ff0d7803 */ /* 0x000fe40000000000 */
[----:B------:R-:W-:-:S02]  /*3130*/  FMNMX.FTZ R7, R37, R0, !PT ;  /* 0x0000000025077209 */ /* 0x000fc40007810000 */
[----:B------:R-:W-:Y:S02]  /*3140*/  P2R R11, PR, RZ, 0x8 ;  /* 0x00000008ff0b7803 */ /* 0x000fe40000000000 */
[----:B------:R-:W-:Y:S01]  /*3150*/  ISETP.GT.AND P2, PT, R4, 0x78, PT ;  /* 0x000000780400780c */ /* 0x000fe20003f44270 */
[----:B------:R-:W0:Y:S01]  /*3160*/  SHFL.BFLY PT, R0, R7, 0x2, 0x1f ;  /* 0x0c401f0007007f89 */ /* 0x000e2200000e0000 */
[----:B------:R-:W-:Y:S02]  /*3170*/  P2R R15, PR, RZ, 0x2 ;  /* 0x00000002ff0f7803 */ /* 0x000fe40000000000 */
[----:B------:R-:W-:Y:S02]  /*3180*/  FSEL R54, R54, -INF , P2 ;  /* 0xff80000036367808 */ /* 0x000fe40001000000 */
[----:B------:R-:W-:Y:S02]  /*3190*/  ISETP.NE.AND P2, PT, R13, RZ, PT ;  /* 0x000000ff0d00720c */ /* 0x000fe40003f45270 */
[----:B------:R-:W-:-:S02]  /*31a0*/  FMNMX.FTZ R13, R90, R91, !PT ;  /* 0x0000005b5a0d7209 */ /* 0x000fc40007810000 */
[C---:B------:R-:W-:Y:S02]  /*31b0*/  ISETP.GT.AND P1, PT, R4.reuse, 0x79, PT ;  /* 0x000000790400780c */ /* 0x040fe40003f24270 */
[----:B------:R-:W-:Y:S02]  /*31c0*/  P2R R21, PR, RZ, 0x1 ;  /* 0x00000001ff157803 */ /* 0x000fe40000000000 */
[----:B------:R-:W-:Y:S02]  /*31d0*/  FSEL R55, R55, -INF , P1 ;  /* 0xff80000037377808 */ /* 0x000fe40000800000 */
[----:B------:R-:W-:Y:S02]  /*31e0*/  ISETP.NE.AND P1, PT, R15, RZ, PT ;  /* 0x000000ff0f00720c */ /* 0x000fe40003f25270 */
[----:B------:R-:W-:Y:S02]  /*31f0*/  ISETP.GT.AND P0, PT, R4, 0x80, PT ;  /* 0x000000800400780c */ /* 0x000fe40003f04270 */
[----:B------:R-:W-:-:S02]  /*3200*/  FSEL R85, R39, -INF , P6 ;  /* 0xff80000027557808 */ /* 0x000fc40003000000 */
[----:B------:R-:W-:Y:S02]  /*3210*/  FSEL R26, R26, -INF , P0 ;  /* 0xff8000001a1a7808 */ /* 0x000fe40000000000 */
[----:B------:R-:W-:Y:S02]  /*3220*/  ISETP.NE.AND P0, PT, R21, RZ, PT ;  /* 0x000000ff1500720c */ /* 0x000fe40003f05270 */
[----:B0-----:R-:W-:Y:S02]  /*3230*/  FMNMX.FTZ R9, R7, R0, !PT ;  /* 0x0000000007097209 */ /* 0x001fe40007810000 */
[----:B------:R-:W-:Y:S02]  /*3240*/  FSEL R27, R27, -INF , P0 ;  /* 0xff8000001b1b7808 */ /* 0x000fe40000000000 */
[----:B------:R-:W-:Y:S01]  /*3250*/  ISETP.NE.AND P0, PT, R105, RZ, PT ;  /* 0x000000ff6900720c */ /* 0x000fe20003f05270 */
[----:B------:R-:W0:Y:S02]  /*3260*/  SHFL.BFLY PT, R0, R9, 0x1, 0x1f ;  /* 0x0c201f0009007f89 */ /* 0x000e2400000e0000 */
[----:B0-----:R-:W-:-:S04]  /*3270*/  FMNMX.FTZ R0, R9, R0, !PT ;  /* 0x0000000009007209 */ /* 0x001fc80007810000 */
        /* <DEDUP_REMOVED lines=23> */
[----:B------:R1:W-:Y:S01]  /*33f0*/  MUFU.EX2 R15, R60 ;  /* 0x0000003c000f7308 */ /* 0x0003e20000000800 */
[----:B------:R-:W-:-:S01]  /*3400*/  FFMA.FTZ R108, R108, UR40, -R89 ;  /* 0x000000286c6c7c23 */ /* 0x000fc20008010859 */
[----:B------:R-:W-:Y:S01]  /*3410*/  FMNMX.FTZ R21, R103, R14, !PT ;  /* 0x0000000e67157209 */ /* 0x000fe20007810000 */
[----:B------:R-:W-:-:S01]  /*3420*/  FFMA.FTZ R14, R104, UR40, -R89 ;  /* 0x00000028680e7c23 */ /* 0x000fc20008010859 */
[--C-:B------:R-:W-:Y:S01]  /*3430*/  FFMA.FTZ R110, R110, UR40, -R89.reuse ;  /* 0x000000286e6e7c23 */ /* 0x100fe20008010859 */
        /* <DEDUP_REMOVED lines=17> */
[----:B0-----:R-:W-:Y:S01]  /*3550*/  FMNMX.FTZ R56, R82, R57, !PT ;  /* 0x0000003952387209 */ /* 0x001fe20007810000 */
[----:B------:R-:W-:Y:S01]  /*3560*/  MUFU.EX2 R4, R4 ;  /* 0x0000000400047308 */ /* 0x000fe20000000800 */
[----:B------:R-:W-:-:S02]  /*3570*/  CS2R R118, SRZ ;  /* 0x0000000000767805 */ /* 0x000fc4000001ff00 */
[----:B------:R-:W-:Y:S02]  /*3580*/  CS2R R104, SRZ ;  /* 0x0000000000687805 */ /* 0x000fe4000001ff00 */
[----:B------:R-:W-:Y:S02]  /*3590*/  FMNMX.FTZ R57, R83, R56, !PT ;  /* 0x0000003853397209 */ /* 0x000fe40007810000 */
[----:B------:R-:W-:Y:S02]  /*35a0*/  CS2R R100, SRZ ;  /* 0x0000000000647805 */ /* 0x000fe4000001ff00 */
[----:B------:R-:W-:Y:S02]  /*35b0*/  CS2R R96, SRZ ;  /* 0x0000000000607805 */ /* 0x000fe4000001ff00 */
[----:B------:R-:W-:Y:S02]  /*35c0*/  CS2R R92, SRZ ;  /* 0x00000000005c7805 */ /* 0x000fe4000001ff00 */
[----:B------:R-:W-:Y:S01]  /*35d0*/  FMNMX.FTZ R56, R86, R57, !PT ;  /* 0x0000003956387209 */ /* 0x000fe20007810000 */
[----:B------:R-:W-:Y:S03]  /*35e0*/  MUFU.EX2 R7, R7 ;  /* 0x0000000700077308 */ /* 0x000fe60000000800 */
[----:B------:R-:W-:Y:S01]  /*35f0*/  FMNMX.FTZ R61, R87, R56, !PT ;  /* 0x00000038573d7209 */ /* 0x000fe20007810000 */
[--C-:B------:R-:W-:Y:S01]  /*3600*/  FFMA.FTZ R56, R84, UR40, -R89.reuse ;  /* 0x0000002854387c23 */ /* 0x100fe20008010859 */
[----:B------:R-:W-:-:S01]  /*3610*/  FFMA.FTZ R84, R72, UR40, -R89 ;  /* 0x0000002848547c23 */ /* 0x000fc20008010859 */
[----:B------:R-:W-:-:S02]  /*3620*/  FSEL R72, R30, -INF , P1 ;  /* 0xff8000001e487808 */ /* 0x000fc40000800000 */
[----:B-1----:R-:W-:Y:S01]  /*3630*/  FMNMX.FTZ R60, R58, R61, !PT ;  /* 0x0000003d3a3c7209 */ /* 0x002fe20007810000 */
[----:B------:R0:W-:Y:S03]  /*3640*/  MUFU.EX2 R30, R84 ;  /* 0x00000054001e7308 */ /* 0x0001e60000000800 */
[----:B------:R-:W-:-:S04]  /*3650*/  FMNMX.FTZ R61, R59, R60, !PT ;  /* 0x0000003c3b3d7209 */ /* 0x000fc80007810000 */
[----:B------:R-:W-:Y:S01]  /*3660*/  FMNMX.FTZ R60, R62, R61, !PT ;  /* 0x0000003d3e3c7209 */ /* 0x000fe20007810000 */
[----:B------:R-:W-:Y:S01]  /*3670*/  MUFU.EX2 R6, R6 ;  /* 0x0000000600067308 */ /* 0x000fe20000000800 */
[----:B0-----:R-:W-:Y:S02]  /*3680*/  FSEL R84, R38, -INF , P5 ;  /* 0xff80000026547808 */ /* 0x001fe40002800000 */
[----:B------:R-:W-:Y:S01]  /*3690*/  FMNMX.FTZ R65, R63, R60, !PT ;  /* 0x0000003c3f417209 */ /* 0x000fe20007810000 */
[----:B------:R-:W-:-:S01]  /*36a0*/  FFMA.FTZ R60, R112, UR40, -R89 ;  /* 0x00000028703c7c23 */ /* 0x000fc20008010859 */
[----:B------:R-:W-:Y:S02]  /*36b0*/  CS2R R112, SRZ ;  /* 0x0000000000707805 */ /* 0x000fe4000001ff00 */
[----:B------:R-:W-:Y:S01]  /*36c0*/  FMNMX.FTZ R64, R66, R65, !PT ;  /* 0x0000004142407209 */ /* 0x000fe20007810000 */
[----:B------:R-:W0:Y:S03]  /*36d0*/  MUFU.EX2 R9, R9 ;  /* 0x0000000900097308 */ /* 0x000e260000000800 */
[----:B------:R-:W-:-:S04]  /*36e0*/  FMNMX.FTZ R65, R67, R64, !PT ;  /* 0x0000004043417209 */ /* 0x000fc80007810000 */
[----:B------:R-:W-:Y:S01]  /*36f0*/  FMNMX.FTZ R64, R70, R65, !PT ;  /* 0x0000004146407209 */ /* 0x000fe20007810000 */
[----:B------:R-:W-:Y:S03]  /*3700*/  MUFU.EX2 R8, R8 ;  /* 0x0000000800087308 */ /* 0x000fe60000000800 */
[----:B------:R-:W-:Y:S01]  /*3710*/  FMNMX.FTZ R69, R71, R64, !PT ;  /* 0x0000004047457209 */ /* 0x000fe20007810000 */
[----:B------:R-:W-:Y:S01]  /*3720*/  FFMA.FTZ R64, R116, UR40, -R89 ;  /* 0x0000002874407c23 */ /* 0x000fe20008010859 */
[----:B------:R-:W-:Y:S02]  /*3730*/  CS2R R116, SRZ ;  /* 0x0000000000747805 */ /* 0x000fe4000001ff00 */
[----:B------:R-:W-:Y:S01]  /*3740*/  FMNMX.FTZ R68, R42, R69, !PT ;  /* 0x000000452a447209 */ /* 0x000fe20007810000 */
[----:B------:R-:W-:Y:S01]  /*3750*/  MUFU.EX2 R11, R11 ;  /* 0x0000000b000b7308 */ /* 0x000fe20000000800 */
[----:B0-----:R-:W-:-:S02]  /*3760*/  F2FP.SATFINITE.E4M3.F32.PACK_AB_MERGE_C R200, R9, R6, RZ ;  /* 0x0000000609c8723e */ /* 0x001fc400048070ff */
[----:B------:R-:W-:Y:S02]  /*3770*/  FMNMX.FTZ R69, R43, R68, !PT ;  /* 0x000000442b457209 */ /* 0x000fe40007810000 */
[----:B------:R-:W-:Y:S02]  /*3780*/  F2FP.SATFINITE.E4M3.F32.PACK_AB_MERGE_C R200, R7, R4, R200 ;  /* 0x0000000407c8723e */ /* 0x000fe400048070c8 */
[----:B------:R-:W-:Y:S01]  /*3790*/  FMNMX.FTZ R68, R46, R69, !PT ;  /* 0x000000452e447209 */ /* 0x000fe20007810000 */
[----:B------:R-:W0:Y:S03]  /*37a0*/  MUFU.EX2 R10, R10 ;  /* 0x0000000a000a7308 */ /* 0x000e260000000800 */
[----:B------:R-:W-:Y:S01]  /*37b0*/  FMNMX.FTZ R69, R47, R68, !PT ;  /* 0x000000442f457209 */ /* 0x000fe20007810000 */
[----:B------:R-:W-:-:S03]  /*37c0*/  FFMA.FTZ R68, R120, UR40, -R89 ;  /* 0x0000002878447c23 */ /* 0x000fc60008010859 */
[----:B------:R-:W-:Y:S01]  /*37d0*/  FMNMX.FTZ R80, R50, R69, !PT ;  /* 0x0000004532507209 */ /* 0x000fe20007810000 */
[----:B------:R-:W-:Y:S03]  /*37e0*/  MUFU.EX2 R12, R12 ;  /* 0x0000000c000c7308 */ /* 0x000fe60000000800 */
[----:B------:R-:W-:Y:S02]  /*37f0*/  FMNMX.FTZ R69, R51, R80, !PT ;  /* 0x0000005033457209 */ /* 0x000fe40007810000 */
[----:B------:R-:W-:Y:S02]  /*3800*/  FSEL R80, R34, -INF , P3 ;  /* 0xff80000022507808 */ /* 0x000fe40001800000 */
[----:B------:R-:W-:Y:S01]  /*3810*/  FMNMX.FTZ R76, R54, R69, !PT ;  /* 0x00000045364c7209 */ /* 0x000fe20007810000 */
[----:B------:R-:W-:Y:S01]  /*3820*/  MUFU.EX2 R14, R14 ;  /* 0x0000000e000e7308 */ /* 0x000fe20000000800 */
[----:B0-----:R-:W-:-:S02]  /*3830*/  F2FP.SATFINITE.E4M3.F32.PACK_AB_MERGE_C R202, R13, R10, RZ ;  /* 0x0000000a0dca723e */ /* 0x001fc400048070ff */
[----:B------:R-:W-:Y:S02]  /*3840*/  FMNMX.FTZ R77, R55, R76, !PT ;  /* 0x0000004c374d7209 */ /* 0x000fe40007810000 */
[----:B------:R-:W-:Y:S02]  /*3850*/  F2FP.SATFINITE.E4M3.F32.PACK_AB_MERGE_C R202, R11, R8, R202 ;  /* 0x000000080bca723e */ /* 0x000fe400048070ca */
[----:B------:R-:W-:Y:S01]  /*3860*/  FMNMX.FTZ R76, R26, R77, !PT ;  /* 0x0000004d1a4c7209 */ /* 0x000fe20007810000 */
[----:B------:R0:W-:Y:S03]  /*3870*/  MUFU.EX2 R69, R81 ;  /* 0x0000005100457308 */ /* 0x0001e60000000800 */
[----:B------:R-:W-:Y:S02]  /*3880*/  FMNMX.FTZ R77, R27, R76, !PT ;  /* 0x0000004c1b4d7209 */ /* 0x000fe40007810000 */
[----:B------:R-:W-:Y:S01]  /*3890*/  FSEL R76, R31, -INF , P2 ;  /* 0xff8000001f4c7808 */ /* 0x000fe20001000000 */
[----:B------:R-:W-:-:S01]  /*38a0*/  FFMA.FTZ R31, R40, UR40, -R89 ;  /* 0x00000028281f7c23 */ /* 0x000fc20008010859 */
[----:B------:R-:W-:Y:S01]  /*38b0*/  FMNMX.FTZ R5, R72, R77, !PT ;  /* 0x0000004d48057209 */ /* 0x000fe20007810000 */
[----:B------:R-:W-:-:S01]  /*38c0*/  FFMA.FTZ R40, R45, UR40, -R89 ;  /* 0x000000282d287c23 */ /* 0x000fc20008010859 */
[----:B0-----:R-:W-:Y:S01]  /*38d0*/  FSEL R81, R35, -INF , P4 ;  /* 0xff80000023517808 */ /* 0x001fe20002000000 */
[----:B------:R-:W-:-:S01]  /*38e0*/  FFMA.FTZ R35, R44, UR40, -R89 ;  /* 0x000000282c237c23 */ /* 0x000fc20008010859 */
[----:B------:R-:W-:Y:S01]  /*38f0*/  FMNMX.FTZ R5, R76, R5, !PT ;  /* 0x000000054c057209 */ /* 0x000fe20007810000 */
[----:B------:R-:W-:Y:S03]  /*3900*/  MUFU.EX2 R77, R88 ;  /* 0x00000058004d7308 */ /* 0x000fe60000000800 */
[----:B------:R-:W-:-:S04]  /*3910*/  FMNMX.FTZ R34, R80, R5, !PT ;  /* 0x0000000550227209 */ /* 0x000fc80007810000 */
[----:B------:R-:W-:Y:S01]  /*3920*/  FMNMX.FTZ R5, R81, R34, !PT ;  /* 0x0000002251057209 */ /* 0x000fe20007810000 */
[----:B------:R-:W-:-:S01]  /*3930*/  FFMA.FTZ R34, R41, UR40, -R89 ;  /* 0x0000002829227c23 */ /* 0x000fc20008010859 */
[----:B------:R-:W-:Y:S01]  /*3940*/  FFMA.FTZ R41, R52, UR40, -R89 ;  /* 0x0000002834297c23 */ /* 0x000fe20008010859 */
[----:B------:R0:W1:Y:S01]  /*3950*/  MUFU.EX2 R21, R106 ;  /* 0x0000006a00157308 */ /* 0x0000620000000800 */
[----:B------:R-:W-:-:S04]  /*3960*/  FMNMX.FTZ R38, R84, R5, !PT ;  /* 0x0000000554267209 */ /* 0x000fc80007810000 */
[----:B------:R-:W-:Y:S01]  /*3970*/  FMNMX.FTZ R5, R85, R38, !PT ;  /* 0x0000002655057209 */ /* 0x000fe20007810000 */
[----:B------:R-:W-:-:S02]  /*3980*/  FFMA.FTZ R38, R48, UR40, -R89 ;  /* 0x0000002830267c23 */ /* 0x000fc40008010859 */
[----:B------:R-:W-:Y:S01]  /*3990*/  MUFU.EX2 R20, R20 ;  /* 0x0000001400147308 */ /* 0x000fe20000000800 */
[----:B0-----:R-:W-:Y:S01]  /*39a0*/  CS2R R106, SRZ ;  /* 0x00000000006a7805 */ /* 0x001fe2000001ff00 */
[----:B------:R-:W0:Y:S06]  /*39b0*/  SHFL.BFLY PT, R44, R5, 0x2, 0x1f ;  /* 0x0c401f00052c7f89 */ /* 0x000e2c00000e0000 */
[----:B------:R2:W-:Y:S01]  /*39c0*/  MUFU.EX2 R57, R108 ;  /* 0x0000006c00397308 */ /* 0x0005e20000000800 */
[----:B-1----:R-:W-:-:S04]  /*39d0*/  F2FP.SATFINITE.E4M3.F32.PACK_AB_MERGE_C R204, R21, R14, RZ ;  /* 0x0000000e15cc723e */ /* 0x002fc800048070ff */
[----:B------:R-:W-:-:S03]  /*39e0*/  F2FP.SATFINITE.E4M3.F32.PACK_AB_MERGE_C R204, R15, R12, R204 ;  /* 0x0000000c0fcc723e */ /* 0x000fc600048070cc */
[----:B------:R-:W-:Y:S01]  /*39f0*/  MUFU.EX2 R56, R56 ;  /* 0x0000003800387308 */ /* 0x000fe20000000800 */
[----:B--2---:R-:W-:-:S07]  /*3a00*/  CS2R R108, SRZ ;  /* 0x00000000006c7805 */ /* 0x004fce000001ff00 */
[----:B------:R1:W2:Y:S01]  /*3a10*/  MUFU.EX2 R61, R110 ;  /* 0x0000006e003d7308 */ /* 0x0002a20000000800 */
[----:B0-----:R-:W-:-:S05]  /*3a20*/  FMNMX.FTZ R45, R5, R44, !PT ;  /* 0x0000002c052d7209 */ /* 0x001fca0007810000 */
[----:B------:R-:W0:Y:S02]  /*3a30*/  SHFL.BFLY PT, R48, R45, 0x1, 0x1f ;  /* 0x0c201f002d307f89 */ /* 0x000e2400000e0000 */
[----:B------:R-:W-:Y:S01]  /*3a40*/  MUFU.EX2 R44, R53 ;  /* 0x00000035002c7308 */ /* 0x000fe20000000800 */
[----:B-1----:R-:W-:-:S07]  /*3a50*/  CS2R R110, SRZ ;  /* 0x00000000006e7805 */ /* 0x002fce000001ff00 */
[----:B------:R-:W-:Y:S01]  /*3a60*/  MUFU.EX2 R60, R60 ;  /* 0x0000003c003c7308 */ /* 0x000fe20000000800 */
[----:B--2---:R-:W-:-:S04]  /*3a70*/  F2FP.SATFINITE.E4M3.F32.PACK_AB_MERGE_C R206, R61, R56, RZ ;  /* 0x000000383dce723e */ /* 0x004fc800048070ff */
[----:B------:R-:W-:-:S03]  /*3a80*/  F2FP.SATFINITE.E4M3.F32.PACK_AB_MERGE_C R206, R57, R20, R206 ;  /* 0x0000001439ce723e */ /* 0x000fc600048070ce */
[----:B------:R1:W-:Y:S01]  /*3a90*/  MUFU.EX2 R65, R114 ;  /* 0x0000007200417308 */ /* 0x0003e20000000800 */
[----:B0-----:R-:W-:Y:S01]  /*3aa0*/  FMNMX.FTZ R5, R45, R48, !PT ;  /* 0x000000302d057209 */ /* 0x001fe20007810000 */
[----:B------:R-:W-:-:S06]  /*3ab0*/  IMAD.U32 R48, RZ, RZ, UR40 ;  /* 0x00000028ff307e24 */ /* 0x000fcc000f8e00ff */
[----:B------:R-:W-:Y:S01]  /*3ac0*/  MUFU.EX2 R64, R64 ;  /* 0x0000004000407308 */ /* 0x000fe20000000800 */
[----:B-1----:R-:W-:Y:S02]  /*3ad0*/  CS2R R114, SRZ ;  /* 0x0000000000727805 */ /* 0x002fe4000001ff00 */
[C---:B------:R-:W-:Y:S01]  /*3ae0*/  FSETP.NEU.FTZ.AND P1, PT, R5.reuse, -INF , PT ;  /* 0xff8000000500780b */ /* 0x040fe20003f3d000 */
[----:B------:R-:W-:-:S05]  /*3af0*/  FFMA.FTZ R45, R5, R48, -8 ;  /* 0xc1000000052d7423 */ /* 0x000fca0000010030 */
[----:B------:R-:W-:Y:S01]  /*3b00*/  FSEL R89, R45, RZ, P1 ;  /* 0x000000ff2d597208 */ /* 0x000fe20000800000 */
[----:B------:R-:W-:Y:S01]  /*3b10*/  MUFU.EX2 R73, R73 ;  /* 0x0000004900497308 */ /* 0x000fe20000000800 */
[----:B------:R-:W-:-:S03]  /*3b20*/  ISETP.NE.AND P1, PT, R2, RZ, PT ;  /* 0x000000ff0200720c */ /* 0x000fc60003f25270 */
        /* <DEDUP_REMOVED lines=14> */
[----:B------:R-:W0:Y:S01]  /*3c10*/  MUFU.EX2 R48, R48 ;  /* 0x0000003000307308 */ /* 0x000e220000000800 */
[----:B------:R-:W-:-:S01]  /*3c20*/  FADD.FTZ R67, R4, R7 ;  /* 0x0000000704437221 */ /* 0x000fc20000010000 */
[--C-:B------:R-:W-:Y:S01]  /*3c30*/  FFMA.FTZ R75, R82, UR40, -R89.reuse ;  /* 0x00000028524b7c23 */ /* 0x100fe20008010859 */
[----:B------:R-:W-:-:S01]  /*3c40*/  FFMA.FTZ R103, R103, UR40, -R89 ;  /* 0x0000002867677c23 */ /* 0x000fc20008010859 */
[--C-:B------:R-:W-:Y:S01]  /*3c50*/  FFMA.FTZ R82, R62, UR40, -R89.reuse ;  /* 0x000000283e527c23 */ /* 0x100fe20008010859 */
[----:B------:R-:W-:-:S01]  /*3c60*/  FFMA.FTZ R62, R66, UR40, -R89 ;  /* 0x00000028423e7c23 */ /* 0x000fc20008010859 */
[----:B------:R-:W-:Y:S01]  /*3c70*/  FADD.FTZ R66, R6, R67 ;  /* 0x0000004306427221 */ /* 0x000fe20000010000 */
[----:B------:R-:W-:Y:S01]  /*3c80*/  @P1 VIADD R3, R3, 0x33440 ;  /* 0x0003344003031836 */ /* 0x000fe20000000000 */
[----:B------:R-:W1:Y:S01]  /*3c90*/  MUFU.EX2 R94, R94 ;  /* 0x0000005e005e7308 */ /* 0x000e620000000800 */
[----:B------:R-:W-:-:S01]  /*3ca0*/  FFMA.FTZ R79, R79, UR40, -R89 ;  /* 0x000000284f4f7c23 */ /* 0x000fc20008010859 */
[----:B------:R-:W-:Y:S01]  /*3cb0*/  FADD.FTZ R67, R9, R66 ;  /* 0x0000004209437221 */ /* 0x000fe20000010000 */
[----:B------:R-:W-:-:S01]  /*3cc0*/  FFMA.FTZ R86, R86, UR40, -R89 ;  /* 0x0000002856567c23 */ /* 0x000fc20008010859 */
[----:B------:R-:W-:Y:S01]  /*3cd0*/  @P1 PRMT R3, R16, 0x654, R3 ;  /* 0x0000065410031816 */ /* 0x000fe20000000003 */
[----:B------:R-:W-:-:S01]  /*3ce0*/  FFMA.FTZ R87, R87, UR40, -R89 ;  /* 0x0000002857577c23 */ /* 0x000fc20008010859 */
[----:B------:R-:W-:Y:S01]  /*3cf0*/  FADD.FTZ R66, R8, R67 ;  /* 0x0000004308427221 */ /* 0x000fe20000010000 */
[----:B------:R-:W-:-:S01]  /*3d00*/  FFMA.FTZ R58, R58, UR40, -R89 ;  /* 0x000000283a3a7c23 */ /* 0x000fc20008010859 */
[----:B------:R-:W2:Y:S01]  /*3d10*/  MUFU.EX2 R95, R95 ;  /* 0x0000005f005f7308 */ /* 0x000ea20000000800 */
[----:B0-----:R-:W-:-:S01]  /*3d20*/  FADD.FTZ R91, R45, R48 ;  /* 0x000000302d5b7221 */ /* 0x001fc20000010000 */
[----:B------:R0:W-:Y:S01]  /*3d30*/  @P1 SYNCS.ARRIVE.TRANS64.RED.A1T0 RZ, [R3+URZ], RZ ;  /* 0x000000ff03ff19a7 */ /* 0x0001e2000810043f */
[----:B------:R-:W-:-:S01]  /*3d40*/  FFMA.FTZ R59, R59, UR40, -R89 ;  /* 0x000000283b3b7c23 */ /* 0x000fc20008010859 */
[--C-:B------:R-:W-:Y:S01]  /*3d50*/  FFMA.FTZ R70, R70, UR40, -R89.reuse ;  /* 0x0000002846467c23 */ /* 0x100fe20008010859 */
[----:B------:R-:W-:-:S01]  /*3d60*/  FFMA.FTZ R71, R71, UR40, -R89 ;  /* 0x0000002847477c23 */ /* 0x000fc20008010859 */
[--C-:B------:R-:W-:Y:S01]  /*3d70*/  FFMA.FTZ R42, R42, UR40, -R89.reuse ;  /* 0x000000282a2a7c23 */ /* 0x100fe20008010859 */
[----:B------:R-:W-:-:S01]  /*3d80*/  FFMA.FTZ R43, R43, UR40, -R89 ;  /* 0x000000282b2b7c23 */ /* 0x000fc20008010859 */
[----:B------:R-:W3:Y:S01]  /*3d90*/  MUFU.EX2 R49, R49 ;  /* 0x0000003100317308 */ /* 0x000ee20000000800 */
[----:B-1----:R-:W-:-:S01]  /*3da0*/  FADD.FTZ R90, R94, R91 ;  /* 0x0000005b5e5a7221 */ /* 0x002fc20000010000 */
[----:B------:R-:W-:Y:S01]  /*3db0*/  FADD.FTZ R91, R11, R66 ;  /* 0x000000420b5b7221 */ /* 0x000fe20000010000 */
[----:B------:R-:W-:-:S01]  /*3dc0*/  FFMA.FTZ R46, R46, UR40, -R89 ;  /* 0x000000282e2e7c23 */ /* 0x000fc20008010859 */
[--C-:B------:R-:W-:Y:S01]  /*3dd0*/  FFMA.FTZ R47, R47, UR40, -R89.reuse ;  /* 0x000000282f2f7c23 */ /* 0x100fe20008010859 */
[----:B------:R-:W-:-:S01]  /*3de0*/  FFMA.FTZ R50, R50, UR40, -R89 ;  /* 0x0000002832327c23 */ /* 0x000fc20008010859 */
[----:B------:R-:W-:Y:S01]  /*3df0*/  FADD.FTZ R66, R10, R91 ;  /* 0x0000005b0a427221 */ /* 0x000fe20000010000 */
[----:B------:R-:W-:-:S01]  /*3e00*/  FFMA.FTZ R51, R51, UR40, -R89 ;  /* 0x0000002833337c23 */ /* 0x000fc20008010859 */
[----:B------:R-:W1:Y:S01]  /*3e10*/  MUFU.EX2 R52, R52 ;  /* 0x0000003400347308 */ /* 0x000e620000000800 */
[----:B--2---:R-:W-:-:S01]  /*3e20*/  FADD.FTZ R90, R95, R90 ;  /* 0x0000005a5f5a7221 */ /* 0x004fc20000010000 */
[----:B0-----:R-:W-:Y:S01]  /*3e30*/  FADD.FTZ R3, R13, R66 ;  /* 0x000000420d037221 */ /* 0x001fe20000010000 */
[----:B------:R-:W-:-:S01]  /*3e40*/  FFMA.FTZ R54, R54, UR40, -R89 ;  /* 0x0000002836367c23 */ /* 0x000fc20008010859 */
[--C-:B------:R-:W-:Y:S01]  /*3e50*/  FFMA.FTZ R55, R55, UR40, -R89.reuse ;  /* 0x0000002837377c23 */ /* 0x100fe20008010859 */
[----:B------:R-:W-:-:S01]  /*3e60*/  FFMA.FTZ R26, R26, UR40, -R89 ;  /* 0x000000281a1a7c23 */ /* 0x000fc20008010859 */
[----:B------:R-:W-:Y:S01]  /*3e70*/  FADD.FTZ R66, R12, R3 ;  /* 0x000000030c427221 */ /* 0x000fe20000010000 */
[----:B------:R-:W-:-:S01]  /*3e80*/  FFMA.FTZ R27, R27, UR40, -R89 ;  /* 0x000000281b1b7c23 */ /* 0x000fc20008010859 */
[----:B------:R-:W0:Y:S01]  /*3e90*/  MUFU.EX2 R102, R102 ;  /* 0x0000006600667308 */ /* 0x000e220000000800 */
[----:B---3--:R-:W-:-:S01]  /*3ea0*/  FADD.FTZ R67, R49, R90 ;  /* 0x0000005a31437221 */ /* 0x008fc20000010000 */
[--C-:B------:R-:W-:Y:S01]  /*3eb0*/  FFMA.FTZ R72, R72, UR40, -R89.reuse ;  /* 0x0000002848487c23 */ /* 0x100fe20008010859 */
[----:B------:R-:W-:-:S01]  /*3ec0*/  FFMA.FTZ R76, R76, UR40, -R89 ;  /* 0x000000284c4c7c23 */ /* 0x000fc20008010859 */
[--C-:B------:R-:W-:Y:S01]  /*3ed0*/  FFMA.FTZ R80, R80, UR40, -R89.reuse ;  /* 0x0000002850507c23 */ /* 0x100fe20008010859 */
[----:B------:R-:W-:-:S01]  /*3ee0*/  FFMA.FTZ R81, R81, UR40, -R89 ;  /* 0x0000002851517c23 */ /* 0x000fc20008010859 */
[--C-:B------:R-:W-:Y:S01]  /*3ef0*/  FFMA.FTZ R84, R84, UR40, -R89.reuse ;  /* 0x0000002854547c23 */ /* 0x100fe20008010859 */
[----:B------:R-:W-:-:S01]  /*3f00*/  FFMA.FTZ R85, R85, UR40, -R89 ;  /* 0x0000002855557c23 */ /* 0x000fc20008010859 */
[----:B------:R-:W2:Y:S01]  /*3f10*/  MUFU.EX2 R103, R103 ;  /* 0x0000006700677308 */ /* 0x000ea20000000800 */
[----:B-1----:R-:W-:-:S01]  /*3f20*/  FADD.FTZ R67, R52, R67 ;  /* 0x0000004334437221 */ /* 0x002fc20000010000 */
[----:B------:R-:W-:-:S02]  /*3f30*/  PLOP3.LUT P1, PT, PT, PT, UP0, 0x80, 0x0 ;  /* 0x000000000000781c */ /* 0x000fc40003f2f008 */
[----:B------:R-:W-:Y:S02]  /*3f40*/  CS2R R98, SRZ ;  /* 0x0000000000627805 */ /* 0x000fe4000001ff00 */
[----:B------:R-:W-:Y:S02]  /*3f50*/  F2FP.SATFINITE.E4M3.F32.PACK_AB_MERGE_C R94, R95, R94, RZ ;  /* 0x0000005e5f5e723e */ /* 0x000fe400048070ff */
[----:B------:R-:W1:Y:S01]  /*3f60*/  MUFU.EX2 R53, R53 ;  /* 0x0000003500357308 */ /* 0x000e620000000800 */
[----:B0-----:R-:W-:-:S01]  /*3f70*/  FADD.FTZ R90, R102, R67 ;  /* 0x00000043665a7221 */ /* 0x001fc20000010000 */
[----:B------:R-:W-:Y:S01]  /*3f80*/  FADD.FTZ R67, R15, R66 ;  /* 0x000000420f437221 */ /* 0x000fe20000010000 */
[----:B------:R-:W-:Y:S02]  /*3f90*/  F2FP.SATFINITE.E4M3.F32.PACK_AB_MERGE_C R201, R48, R45, R94 ;  /* 0x0000002d30c9723e */ /* 0x000fe4000480705e */
[----:B------:R-:W-:Y:S01]  /*3fa0*/  CS2R R94, SRZ ;  /* 0x00000000005e7805 */ /* 0x000fe2000001ff00 */
[----:B------:R-:W-:-:S02]  /*3fb0*/  FADD.FTZ R66, R14, R67 ;  /* 0x000000430e427221 */ /* 0x000fc40000010000 */
[----:B------:R-:W0:Y:S01]  /*3fc0*/  MUFU.EX2 R74, R74 ;  /* 0x0000004a004a7308 */ /* 0x000e220000000800 */
[----:B--2---:R-:W-:-:S01]  /*3fd0*/  FADD.FTZ R90, R103, R90 ;  /* 0x0000005a675a7221 */ /* 0x004fc20000010000 */
[----:B------:R-:W-:-:S04]  /*3fe0*/  F2FP.SATFINITE.E4M3.F32.PACK_AB_MERGE_C R102, R103, R102, RZ ;  /* 0x000000666766723e */ /* 0x000fc800048070ff */
[----:B------:R-:W-:Y:S02]  /*3ff0*/  F2FP.SATFINITE.E4M3.F32.PACK_AB_MERGE_C R203, R52, R49, R102 ;  /* 0x0000003134cb723e */ /* 0x000fe40004807066 */
[----:B------:R-:W-:Y:S01]  /*4000*/  CS2R R102, SRZ ;  /* 0x0000000000667805 */ /* 0x000fe2000001ff00 */
[----:B------:R-:W2:Y:S01]  /*4010*/  MUFU.EX2 R88, R88 ;  /* 0x0000005800587308 */ /* 0x000ea20000000800 */
[----:B-1----:R-:W-:-:S01]  /*4020*/  FADD.FTZ R3, R53, R90 ;  /* 0x0000005a35037221 */ /* 0x002fc20000010000 */
[----:B------:R-:W-:-:S06]  /*4030*/  CS2R R48, SRZ ;  /* 0x0000000000307805 */ /* 0x000fcc000001ff00 */
[----:B------:R-:W1:Y:S01]  /*4040*/  MUFU.EX2 R79, R79 ;  /* 0x0000004f004f7308 */ /* 0x000e620000000800 */
[----:B0-----:R-:W-:-:S07]  /*4050*/  FADD.FTZ R3, R74, R3 ;  /* 0x000000034a037221 */ /* 0x001fce0000010000 */
[----:B------:R-:W0:Y:S01]  /*4060*/  MUFU.EX2 R75, R75 ;  /* 0x0000004b004b7308 */ /* 0x000e220000000800 */
[----:B--2---:R-:W-:-:S01]  /*4070*/  FADD.FTZ R90, R88, R3 ;  /* 0x00000003585a7221 */ /* 0x004fc20000010000 */
[----:B------:R-:W-:-:S04]  /*4080*/  FADD.FTZ R3, R21, R66 ;  /* 0x0000004215037221 */ /* 0x000fc80000010000 */
[----:B------:R-:W-:Y:S02]  /*4090*/  FADD.FTZ R66, R20, R3 ;  /* 0x0000000314427221 */ /* 0x000fe40000010000 */
[----:B------:R-:W2:Y:S01]  /*40a0*/  MUFU.EX2 R78, R78 ;  /* 0x0000004e004e7308 */ /* 0x000ea20000000800 */
[----:B-1----:R-:W-:-:S01]  /*40b0*/  FADD.FTZ R90, R79, R90 ;  /* 0x0000005a4f5a7221 */ /* 0x002fc20000010000 */
[----:B------:R-:W-:Y:S01]  /*40c0*/  FADD.FTZ R67, R57, R66 ;  /* 0x0000004239437221 */ /* 0x000fe20000010000 */
[----:B------:R-:W-:Y:S02]  /*40d0*/  F2FP.SATFINITE.E4M3.F32.PACK_AB_MERGE_C R79, R79, R88, RZ ;  /* 0x000000584f4f723e */ /* 0x000fe400048070ff */
[----:B------:R-:W-:Y:S01]  /*40e0*/  CS2R R88, SRZ ;  /* 0x0000000000587805 */ /* 0x000fe2000001ff00 */
[----:B------:R-:W-:-:S01]  /*40f0*/  FADD.FTZ R66, R56, R67 ;  /* 0x0000004338427221 */ /* 0x000fc20000010000 */
[----:B------:R-:W-:Y:S01]  /*4100*/  F2FP.SATFINITE.E4M3.F32.PACK_AB_MERGE_C R205, R74, R53, R79 ;  /* 0x000000354acd723e */ /* 0x000fe2000480704f */
[----:B------:R-:W1:Y:S01]  /*4110*/  MUFU.EX2 R86, R86 ;  /* 0x0000005600567308 */ /* 0x000e620000000800 */
[----:B0-----:R-:W-:-:S01]  /*4120*/  FADD.FTZ R3, R75, R90 ;  /* 0x0000005a4b037221 */ /* 0x001fc20000010000 */
[----:B------:R-:W-:-:S02]  /*4130*/  CS2R R56, SRZ ;  /* 0x0000000000387805 */ /* 0x000fc4000001ff00 */
[----:B------:R-:W-:-:S04]  /*4140*/  CS2R R52, SRZ ;  /* 0x0000000000347805 */ /* 0x000fc8000001ff00 */
[----:B------:R-:W0:Y:S01]  /*4150*/  MUFU.EX2 R87, R87 ;  /* 0x0000005700577308 */ /* 0x000e220000000800 */
[----:B--2---:R-:W-:-:S07]  /*4160*/  FADD.FTZ R3, R78, R3 ;  /* 0x000000034e037221 */ /* 0x004fce0000010000 */
[----:B------:R-:W2:Y:S01]  /*4170*/  MUFU.EX2 R58, R58 ;  /* 0x0000003a003a7308 */ /* 0x000ea20000000800 */
[----:B-1----:R-:W-:-:S01]  /*4180*/  FADD.FTZ R90, R86, R3 ;  /* 0x00000003565a7221 */ /* 0x002fc20000010000 */
[----:B------:R-:W-:Y:S01]  /*4190*/  FADD.FTZ R3, R61, R66 ;  /* 0x000000423d037221 */ /* 0x000fe20000010000 */
[----:B------:R-:W-:-:S03]  /*41a0*/  CS2R R66, SRZ ;  /* 0x0000000000427805 */ /* 0x000fc6000001ff00 */
[----:B------:R-:W-:Y:S02]  /*41b0*/  FADD.FTZ R6, R60, R3 ;  /* 0x000000033c067221 */ /* 0x000fe40000010000 */
[----:B------:R-:W1:Y:S01]  /*41c0*/  MUFU.EX2 R59, R59 ;  /* 0x0000003b003b7308 */ /* 0x000e620000000800 */
[----:B0-----:R-:W-:-:S01]  /*41d0*/  FADD.FTZ R9, R87, R90 ;  /* 0x0000005a57097221 */ /* 0x001fc20000010000 */
[----:B------:R-:W-:Y:S01]  /*41e0*/  FADD.FTZ R3, R65, R6 ;  /* 0x0000000641037221 */ /* 0x000fe20000010000 */
[----:B------:R-:W-:Y:S02]  /*41f0*/  F2FP.SATFINITE.E4M3.F32.PACK_AB_MERGE_C R86, R87, R86, RZ ;  /* 0x000000565756723e */ /* 0x000fe400048070ff */
[----:B------:R-:W-:Y:S01]  /*4200*/  CS2R R90, SRZ ;  /* 0x00000000005a7805 */ /* 0x000fe2000001ff00 */
[----:B------:R-:W-:-:S01]  /*4210*/  FADD.FTZ R6, R64, R3 ;  /* 0x0000000340067221 */ /* 0x000fc20000010000 */
[----:B------:R-:W-:Y:S01]  /*4220*/  F2FP.SATFINITE.E4M3.F32.PACK_AB_MERGE_C R64, R73, R64, RZ ;  /* 0x000000404940723e */ /* 0x000fe200048070ff */
[----:B------:R-:W0:Y:S01]  /*4230*/  MUFU.EX2 R82, R82 ;  /* 0x0000005200527308 */ /* 0x000e220000000800 */
[----:B--2---:R-:W-:-:S01]  /*4240*/  FADD.FTZ R10, R58, R9 ;  /* 0x000000093a0a7221 */ /* 0x004fc20000010000 */
[----:B------:R-:W-:Y:S01]  /*4250*/  FADD.FTZ R73, R73, R6 ;  /* 0x0000000649497221 */ /* 0x000fe20000010000 */
[----:B------:R-:W-:-:S02]  /*4260*/  F2FP.SATFINITE.E4M3.F32.PACK_AB_MERGE_C R208, R65, R60, R64 ;  /* 0x0000003c41d0723e */ /* 0x000fc40004807040 */
[----:B------:R-:W-:Y:S02]  /*4270*/  CS2R R64, SRZ ;  /* 0x0000000000407805 */ /* 0x000fe4000001ff00 */
[----:B------:R-:W-:Y:S02]  /*4280*/  F2FP.SATFINITE.E4M3.F32.PACK_AB_MERGE_C R207, R78, R75, R86 ;  /* 0x0000004b4ecf723e */ /* 0x000fe40004807056 */
[----:B------:R-:W-:Y:S02]  /*4290*/  CS2R R86, SRZ ;  /* 0x0000000000567805 */ /* 0x000fe4000001ff00 */
[----:B------:R-:W-:Y:S01]  /*42a0*/  CS2R R78, SRZ ;  /* 0x00000000004e7805 */ /* 0x000fe2000001ff00 */
[----:B------:R-:W2:Y:S01]  /*42b0*/  MUFU.EX2 R83, R83 ;  /* 0x0000005300537308 */ /* 0x000ea20000000800 */
[----:B-1----:R-:W-:-:S01]  /*42c0*/  FADD.FTZ R9, R59, R10 ;  /* 0x0000000a3b097221 */ /* 0x002fc20000010000 */
[----:B------:R-:W-:Y:S02]  /*42d0*/  CS2R R74, SRZ ;  /* 0x00000000004a7805 */ /* 0x000fe4000001ff00 */
[----:B------:R-:W-:-:S04]  /*42e0*/  CS2R R60, SRZ ;  /* 0x00000000003c7805 */ /* 0x000fc8000001ff00 */
[----:B------:R-:W1:Y:S01]  /*42f0*/  MUFU.EX2 R68, R68 ;  /* 0x0000004400447308 */ /* 0x000e620000000800 */
[----:B0-----:R-:W-:-:S07]  /*4300*/  FADD.FTZ R10, R82, R9 ;  /* 0x00000009520a7221 */ /* 0x001fce0000010000 */
        /* <DEDUP_REMOVED lines=9> */
[----:B0-----:R-:W-:-:S01]  /*43a0*/  FADD.FTZ R10, R62, R3 ;  /* 0x000000033e0a7221 */ /* 0x001fc20000010000 */
[----:B------:R-:W-:-:S04]  /*43b0*/  FADD.FTZ R3, R69, R6 ;  /* 0x0000000645037221 */ /* 0x000fc80000010000 */
[----:B------:R-:W-:Y:S01]  /*43c0*/  FADD.FTZ R6, R30, R3 ;  /* 0x000000031e067221 */ /* 0x000fe20000010000 */
[----:B------:R-:W-:Y:S01]  /*43d0*/  F2FP.SATFINITE.E4M3.F32.PACK_AB_MERGE_C R30, R77, R30, RZ ;  /* 0x0000001e4d1e723e */ /* 0x000fe200048070ff */
[----:B------:R-:W0:Y:S01]  /*43e0*/  MUFU.EX2 R71, R71 ;  /* 0x0000004700477308 */ /* 0x000e220000000800 */
[----:B--2---:R-:W-:-:S01]  /*43f0*/  FADD.FTZ R9, R63, R10 ;  /* 0x0000000a3f097221 */ /* 0x004fc20000010000 */
[----:B------:R-:W-:Y:S01]  /*4400*/  FADD.FTZ R6, R77, R6 ;  /* 0x000000064d067221 */ /* 0x000fe20000010000 */
[----:B------:R-:W-:Y:S02]  /*4410*/  F2FP.SATFINITE.E4M3.F32.PACK_AB_MERGE_C R210, R69, R68, R30 ;  /* 0x0000004445d2723e */ /* 0x000fe4000480701e */
[----:B------:R-:W-:-:S03]  /*4420*/  CS2R R68, SRZ ;  /* 0x0000000000447805 */ /* 0x000fc6000001ff00 */
[----:B------:R-:W2:Y:S01]  /*4430*/  MUFU.EX2 R31, R31 ;  /* 0x0000001f001f7308 */ /* 0x000ea20000000800 */
[----:B-1----:R-:W-:-:S07]  /*4440*/  FADD.FTZ R4, R70, R9 ;  /* 0x0000000946047221 */ /* 0x002fce0000010000 */
[----:B------:R-:W1:Y:S01]  /*4450*/  MUFU.EX2 R42, R42 ;  /* 0x0000002a002a7308 */ /* 0x000e620000000800 */
[C---:B0-----:R-:W-:Y:S01]  /*4460*/  F2FP.SATFINITE.E4M3.F32.PACK_AB_MERGE_C R70, R71.reuse, R70, RZ ;  /* 0x000000464746723e */ /* 0x041fe200048070ff */
[----:B------:R-:W-:-:S03]  /*4470*/  FADD.FTZ R71, R71, R4 ;  /* 0x0000000447477221 */ /* 0x000fc60000010000 */
[----:B------:R-:W-:Y:S02]  /*4480*/  F2FP.SATFINITE.E4M3.F32.PACK_AB_MERGE_C R211, R63, R62, R70 ;  /* 0x0000003e3fd3723e */ /* 0x000fe40004807046 */
[----:B------:R-:W-:Y:S01]  /*4490*/  CS2R R62, SRZ ;  /* 0x00000000003e7805 */ /* 0x000fe2000001ff00 */
[----:B------:R-:W0:Y:S01]  /*44a0*/  MUFU.EX2 R34, R34 ;  /* 0x0000002200227308 */ /* 0x000e220000000800 */
[----:B--2---:R-:W-:-:S07]  /*44b0*/  FADD.FTZ R3, R31, R6 ;  /* 0x000000061f037221 */ /* 0x004fce0000010000 */
[----:B------:R-:W2:Y:S01]  /*44c0*/  MUFU.EX2 R43, R43 ;  /* 0x0000002b002b7308 */ /* 0x000ea20000000800 */
[----:B-1----:R-:W-:-:S01]  /*44d0*/  FADD.FTZ R4, R42, R71 ;  /* 0x000000472a047221 */ /* 0x002fc20000010000 */
[----:B------:R-:W-:-:S06]  /*44e0*/  CS2R R70, SRZ ;  /* 0x0000000000467805 */ /* 0x000fcc000001ff00 */
        /* <DEDUP_REMOVED lines=14> */
[C---:B-1----:R-:W-:Y:S01]  /*45d0*/  F2FP.SATFINITE.E4M3.F32.PACK_AB_MERGE_C R46, R47.reuse, R46, RZ ;  /* 0x0000002e2f2e723e */ /* 0x042fe200048070ff */
[----:B------:R-:W-:Y:S01]  /*45e0*/  FADD.FTZ R47, R47, R4 ;  /* 0x000000042f2f7221 */ /* 0x000fe20000010000 */
[----:B------:R-:W-:Y:S02]  /*45f0*/  CS2R R30, SRZ ;  /* 0x00000000001e7805 */ /* 0x000fe4000001ff00 */
[----:B------:R-:W-:Y:S02]  /*4600*/  F2FP.SATFINITE.E4M3.F32.PACK_AB_MERGE_C R213, R43, R42, R46 ;  /* 0x0000002a2bd5723e */ /* 0x000fe4000480702e */
[----:B------:R-:W-:Y:S01]  /*4610*/  CS2R R42, SRZ ;  /* 0x00000000002a7805 */ /* 0x000fe2000001ff00 */
[----:B------:R-:W1:Y:S01]  /*4620*/  MUFU.EX2 R39, R39 ;  /* 0x0000002700277308 */ /* 0x000e620000000800 */
[----:B0-----:R-:W-:-:S07]  /*4630*/  FADD.FTZ R4, R38, R9 ;  /* 0x0000000926047221 */ /* 0x001fce0000010000 */
[----:B------:R-:W0:Y:S01]  /*4640*/  MUFU.EX2 R51, R51 ;  /* 0x0000003300337308 */ /* 0x000e220000000800 */
[----:B--2---:R-:W-:-:S01]  /*4650*/  FADD.FTZ R6, R50, R47 ;  /* 0x0000002f32067221 */ /* 0x004fc20000010000 */
[----:B------:R-:W-:-:S06]  /*4660*/  CS2R R46, SRZ ;  /* 0x00000000002e7805 */ /* 0x000fcc000001ff00 */
[----:B------:R-:W2:Y:S01]  /*4670*/  MUFU.EX2 R41, R41 ;  /* 0x0000002900297308 */ /* 0x000ea20000000800 */
[----:B-1----:R-:W-:-:S07]  /*4680*/  FADD.FTZ R4, R39, R4 ;  /* 0x0000000427047221 */ /* 0x002fce0000010000 */
[----:B------:R-:W1:Y:S01]  /*4690*/  MUFU.EX2 R54, R54 ;  /* 0x0000003600367308 */ /* 0x000e620000000800 */
[----:B0-----:R-:W-:-:S07]  /*46a0*/  FADD.FTZ R7, R51, R6 ;  /* 0x0000000633077221 */ /* 0x001fce0000010000 */
[----:B------:R-:W0:Y:S01]  /*46b0*/  MUFU.EX2 R55, R55 ;  /* 0x0000003700377308 */ /* 0x000e220000000800 */
[----:B--2---:R-:W-:Y:S01]  /*46c0*/  F2FP.SATFINITE.E4M3.F32.PACK_AB_MERGE_C R8, R44, R41, RZ ;  /* 0x000000292c08723e */ /* 0x004fe200048070ff */
[----:B------:R-:W-:-:S03]  /*46d0*/  FADD.FTZ R41, R41, R4 ;  /* 0x0000000429297221 */ /* 0x000fc60000010000 */
[----:B------:R-:W-:Y:S01]  /*46e0*/  F2FP.SATFINITE.E4M3.F32.PACK_AB_MERGE_C R214, R39, R38, R8 ;  /* 0x0000002627d6723e */ /* 0x000fe20004807008 */
[----:B------:R-:W-:-:S01]  /*46f0*/  FADD.FTZ R41, R44, R41 ;  /* 0x000000292c297221 */ /* 0x000fc20000010000 */
[----:B------:R-:W-:Y:S01]  /*4700*/  CS2R R44, SRZ ;  /* 0x00000000002c7805 */ /* 0x000fe2000001ff00 */
[----:B------:R-:W-:Y:S01]  /*4710*/  MUFU.EX2 R28, R28 ;  /* 0x0000001c001c7308 */ /* 0x000fe20000000800 */
[----:B-1----:R-:W-:-:S01]  /*4720*/  FADD.FTZ R4, R54, R7 ;  /* 0x0000000736047221 */ /* 0x002fc20000010000 */
[----:B------:R-:W-:-:S06]  /*4730*/  CS2R R38, SRZ ;  /* 0x0000000000267805 */ /* 0x000fcc000001ff00 */
[----:B------:R-:W1:Y:S01]  /*4740*/  MUFU.EX2 R29, R29 ;  /* 0x0000001d001d7308 */ /* 0x000e620000000800 */
[C---:B0-----:R-:W-:Y:S01]  /*4750*/  F2FP.SATFINITE.E4M3.F32.PACK_AB_MERGE_C R54, R55.reuse, R54, RZ ;  /* 0x000000363736723e */ /* 0x041fe200048070ff */
[----:B------:R-:W-:-:S03]  /*4760*/  FADD.FTZ R55, R55, R4 ;  /* 0x0000000437377221 */ /* 0x000fc60000010000 */
[----:B------:R-:W-:Y:S02]  /*4770*/  F2FP.SATFINITE.E4M3.F32.PACK_AB_MERGE_C R215, R51, R50, R54 ;  /* 0x0000003233d7723e */ /* 0x000fe40004807036 */
[----:B------:R-:W-:Y:S01]  /*4780*/  CS2R R50, SRZ ;  /* 0x0000000000327805 */ /* 0x000fe2000001ff00 */
[----:B------:R-:W0:Y:S08]  /*4790*/  MUFU.EX2 R24, R24 ;  /* 0x0000001800187308 */ /* 0x000e300000000800 */
[----:B------:R-:W2:Y:S01]  /*47a0*/  MUFU.EX2 R26, R26 ;  /* 0x0000001a001a7308 */ /* 0x000ea20000000800 */
[----:B-1----:R-:W-:-:S07]  /*47b0*/  F2FP.SATFINITE.E4M3.F32.PACK_AB_MERGE_C R7, R29, R28, RZ ;  /* 0x0000001c1d07723e */ /* 0x002fce00048070ff */
[----:B------:R-:W1:Y:S01]  /*47c0*/  MUFU.EX2 R25, R25 ;  /* 0x0000001900197308 */ /* 0x000e620000000800 */
[----:B0-----:R-:W-:-:S01]  /*47d0*/  FADD.FTZ R4, R24, R41 ;  /* 0x0000002918047221 */ /* 0x001fc20000010000 */
[----:B------:R-:W-:-:S06]  /*47e0*/  CS2R R40, SRZ ;  /* 0x0000000000287805 */ /* 0x000fcc000001ff00 */
[----:B------:R-:W0:Y:S01]  /*47f0*/  MUFU.EX2 R27, R27 ;  /* 0x0000001b001b7308 */ /* 0x000e220000000800 */
[----:B--2---:R-:W-:-:S01]  /*4800*/  FADD.FTZ R6, R26, R55 ;  /* 0x000000371a067221 */ /* 0x004fc20000010000 */
[----:B------:R-:W-:-:S06]  /*4810*/  CS2R R54, SRZ ;  /* 0x0000000000367805 */ /* 0x000fcc000001ff00 */
[----:B------:R-:W2:Y:S01]  /*4820*/  MUFU.EX2 R72, R72 ;  /* 0x0000004800487308 */ /* 0x000ea20000000800 */
[C---:B-1----:R-:W-:Y:S01]  /*4830*/  F2FP.SATFINITE.E4M3.F32.PACK_AB_MERGE_C R216, R25.reuse, R24, R7 ;  /* 0x0000001819d8723e */ /* 0x042fe20004807007 */
[----:B------:R-:W-:-:S04]  /*4840*/  FADD.FTZ R25, R25, R4 ;  /* 0x0000000419197221 */ /* 0x000fc80000010000 */
[----:B------:R-:W-:Y:S01]  /*4850*/  FADD.FTZ R28, R28, R25 ;  /* 0x000000191c1c7221 */ /* 0x000fe20000010000 */
[----:B------:R-:W-:Y:S01]  /*4860*/  CS2R R24, SRZ ;  /* 0x0000000000187805 */ /* 0x000fe2000001ff00 */
[----:B------:R1:W3:Y:S01]  /*4870*/  MUFU.EX2 R3, R76 ;  /* 0x0000004c00037308 */ /* 0x0002e20000000800 */
[----:B0-----:R-:W-:-:S01]  /*4880*/  FADD.FTZ R7, R27, R6 ;  /* 0x000000061b077221 */ /* 0x001fc20000010000 */
[----:B------:R-:W-:-:S06]  /*4890*/  FADD.FTZ R29, R29, R28 ;  /* 0x0000001c1d1d7221 */ /* 0x000fcc0000010000 */
[----:B------:R-:W-:Y:S01]  /*48a0*/  MUFU.EX2 R36, R36 ;  /* 0x0000002400247308 */ /* 0x000fe20000000800 */
[----:B--2---:R-:W-:-:S01]  /*48b0*/  FADD.FTZ R4, R72, R7 ;  /* 0x0000000748047221 */ /* 0x004fc20000010000 */
[----:B-1----:R-:W-:-:S06]  /*48c0*/  CS2R R76, SRZ ;  /* 0x00000000004c7805 */ /* 0x002fcc000001ff00 */
[----:B------:R-:W0:Y:S01]  /*48d0*/  MUFU.EX2 R37, R37 ;  /* 0x0000002500257308 */ /* 0x000e220000000800 */
[C---:B---3--:R-:W-:Y:S01]  /*48e0*/  F2FP.SATFINITE.E4M3.F32.PACK_AB_MERGE_C R72, R3.reuse, R72, RZ ;  /* 0x000000480348723e */ /* 0x048fe200048070ff */
[----:B------:R-:W-:-:S03]  /*48f0*/  FADD.FTZ R3, R3, R4 ;  /* 0x0000000403037221 */ /* 0x000fc60000010000 */
[----:B------:R-:W-:Y:S02]  /*4900*/  F2FP.SATFINITE.E4M3.F32.PACK_AB_MERGE_C R217, R27, R26, R72 ;  /* 0x0000001a1bd9723e */ /* 0x000fe40004807048 */
[----:B------:R-:W-:Y:S02]  /*4910*/  CS2R R72, SRZ ;  /* 0x0000000000487805 */ /* 0x000fe4000001ff00 */
[----:B------:R-:W-:Y:S01]  /*4920*/  CS2R R26, SRZ ;  /* 0x00000000001a7805 */ /* 0x000fe2000001ff00 */
[----:B------:R-:W1:Y:S08]  /*4930*/  MUFU.EX2 R32, R32 ;  /* 0x0000002000207308 */ /* 0x000e700000000800 */
[----:B------:R-:W2:Y:S01]  /*4940*/  MUFU.EX2 R80, R80 ;  /* 0x0000005000507308 */ /* 0x000ea20000000800 */
[----:B0-----:R-:W-:-:S07]  /*4950*/  F2FP.SATFINITE.E4M3.F32.PACK_AB_MERGE_C R7, R37, R36, RZ ;  /* 0x000000242507723e */ /* 0x001fce00048070ff */
[----:B------:R-:W0:Y:S01]  /*4960*/  MUFU.EX2 R33, R33 ;  /* 0x0000002100217308 */ /* 0x000e220000000800 */
[----:B-1----:R-:W-:-:S01]  /*4970*/  FADD.FTZ R4, R32, R29 ;  /* 0x0000001d20047221 */ /* 0x002fc20000010000 */
[----:B------:R-:W-:-:S06]  /*4980*/  CS2R R28, SRZ ;  /* 0x00000000001c7805 */ /* 0x000fcc000001ff00 */
[----:B------:R-:W1:Y:S01]  /*4990*/  MUFU.EX2 R81, R81 ;  /* 0x0000005100517308 */ /* 0x000e620000000800 */
[----:B--2---:R-:W-:-:S07]  /*49a0*/  FADD.FTZ R6, R80, R3 ;  /* 0x0000000350067221 */ /* 0x004fce0000010000 */
[----:B------:R-:W-:Y:S01]  /*49b0*/  MUFU.EX2 R84, R84 ;  /* 0x0000005400547308 */ /* 0x000fe20000000800 */
[C---:B0-----:R-:W-:Y:S01]  /*49c0*/  F2FP.SATFINITE.E4M3.F32.PACK_AB_MERGE_C R218, R33.reuse, R32, R7 ;  /* 0x0000002021da723e */ /* 0x041fe20004807007 */
[----:B------:R-:W-:-:S04]  /*49d0*/  FADD.FTZ R33, R33, R4 ;  /* 0x0000000421217221 */ /* 0x000fc80000010000 */
[----:B------:R-:W-:Y:S01]  /*49e0*/  FADD.FTZ R4, R36, R33 ;  /* 0x0000002124047221 */ /* 0x000fe20000010000 */
[----:B------:R-:W-:Y:S01]  /*49f0*/  CS2R R32, SRZ ;  /* 0x0000000000207805 */ /* 0x000fe2000001ff00 */
[----:B------:R-:W0:Y:S01]  /*4a00*/  MUFU.EX2 R85, R85 ;  /* 0x0000005500557308 */ /* 0x000e220000000800 */
[----:B-1----:R-:W-:-:S01]  /*4a10*/  FADD.FTZ R3, R81, R6 ;  /* 0x0000000651037221 */ /* 0x002fc20000010000 */
[----:B------:R-:W-:Y:S01]  /*4a20*/  FADD.FTZ R4, R37, R4 ;  /* 0x0000000425047221 */ /* 0x000fe20000010000 */
[----:B------:R-:W-:Y:S02]  /*4a30*/  CS2R R36, SRZ ;  /* 0x0000000000247805 */ /* 0x000fe4000001ff00 */
[----:B0-----:R-:W-:Y:S01]  /*4a40*/  F2FP.SATFINITE.E4M3.F32.PACK_AB_MERGE_C R6, R85, R84, RZ ;  /* 0x000000545506723e */ /* 0x001fe200048070ff */
[----:B------:R-:W-:-:S03]  /*4a50*/  FADD.FTZ R84, R84, R3 ;  /* 0x0000000354547221 */ /* 0x000fc60000010000 */
[----:B------:R-:W-:Y:S01]  /*4a60*/  F2FP.SATFINITE.E4M3.F32.PACK_AB_MERGE_C R219, R81, R80, R6 ;  /* 0x0000005051db723e */ /* 0x000fe20004807006 */
[----:B------:R-:W-:-:S01]  /*4a70*/  FADD.FTZ R3, R85, R84 ;  /* 0x0000005455037221 */ /* 0x000fc20000010000 */
[----:B------:R-:W-:Y:S02]  /*4a80*/  CS2R R84, SRZ ;  /* 0x0000000000547805 */ /* 0x000fe4000001ff00 */
[----:B------:R-:W-:Y:S01]  /*4a90*/  CS2R R80, SRZ ;  /* 0x0000000000507805 */ /* 0x000fe2000001ff00 */
[----:B------:R-:W-:Y:S06]  /*4aa0*/  @!P1 BRA `(.L_x_153) ;  /* 0x0000002c00cc9947 */ /* 0x000fec0003800000 */
[----:B------:R-:W-:Y:S01]  /*4ab0*/  IMAD.MOV.U32 R6, RZ, RZ, R5 ;  /* 0x000000ffff067224 */ /* 0x000fe200078e0005 */
[----:B------:R-:W-:Y:S01]  /*4ac0*/  UIADD3 UR50, UR50, -0x2, URZ ;  /* 0xfffffffe32327890 */ /* 0x000fe2000fffe03f */
[----:B------:R-:W-:Y:S01]  /*4ad0*/  IMAD.MOV.U32 R7, RZ, RZ, R0 ;  /* 0x000000ffff077224 */ /* 0x000fe200078e0000 */
[----:B------:R-:W-:Y:S01]  /*4ae0*/  UMOV UR53, UR44 ;  /* 0x0000002c00357c82 */ /* 0x000fe20008000000 */
[----:B------:R-:W-:Y:S01]  /*4af0*/  IMAD.MOV.U32 R119, RZ, RZ, RZ ;  /* 0x000000ffff777224 */ /* 0x000fe200078e00ff */
[----:B------:R-:W-:-:S08]  /*4b00*/  UMOV UR51, UR52 ;  /* 0x0000003400337c82 */ /* 0x000fd00008000000 */
.L_x_164:
[----:B------:R-:W-:Y:S01]  /*4b10*/  ISETP.NE.AND P2, PT, RZ, UR37, PT ;  /* 0x00000025ff007c0c */ /* 0x000fe2000bf45270 */
[----:B------:R-:W-:-:S04]  /*4b20*/  UISETP.NE.AND UP0, UPT, UR51, 0x1, UPT ;  /* 0x000000013300788c */ /* 0x000fc8000bf05270 */
[----:B------:R-:W-:-:S04]  /*4b30*/  USEL UR44, URZ, 0x1, UP0 ;  /* 0x000000013f2c7887 */ /* 0x000fc80008000000 */
[----:B------:R-:W-:-:S04]  /*4b40*/  ULOP3.LUT UR44, UR53, UR44, URZ, 0x3c, !UPT ;  /* 0x0000002c352c7292 */ /* 0x000fc8000f8e3c3f */
[----:B------:R-:W-:Y:S08]  /*4b50*/  @P2 BRA `(.L_x_154) ;  /* 0x0000000000382947 */ /* 0x000ff00003800000 */
[----:B------:R-:W-:Y:S05]  /*4b60*/  @!P0 BRA `(.L_x_155) ;  /* 0x0000000000048947 */ /* 0x000fea0003800000 */
[----:B------:R-:W-:Y:S01]  /*4b70*/  BPT.TRAP 0x1 ;  /* 0x000000040000795c */ /* 0x000fe20000300000 */
.L_x_155:
        /* <DEDUP_REMOVED lines=9> */
.L_x_156:
[----:B-1----:R-:W-:Y:S05]  /*4c10*/  @P1 BRA `(.L_x_154) ;  /* 0x0000000000081947 */ /* 0x002fea0003800000 */
[----:B------:R-:W1:Y:S02]  /*4c20*/  SYNCS.PHASECHK.TRANS64.TRYWAIT P1, [UR6+0x33430], R0 ;  /* 0x03343000ff0075a7 */ /* 0x000e640008020146 */
[----:B-1----:R-:W-:Y:S05]  /*4c30*/  @!P1 BRA `(.L_x_157) ;  /* 0x0000009800d49947 */ /* 0x002fea0003800000 */
.L_x_154:
[----:B-1----:R-:W1:Y:S01]  /*4c40*/  S2R R5, SR_TID.X ;  /* 0x0000000000057919 */ /* 0x002e620000002100 */
[----:B------:R-:W-:Y:S01]  /*4c50*/  UIADD3 UR52, UR51, 0x1, URZ ;  /* 0x0000000133347890 */ /* 0x000fe2000fffe03f */
[----:B------:R-:W-:Y:S01]  /*4c60*/  UMOV UR27, 0x80000020 ;  /* 0x80000020001b7882 */ /* 0x000fe20000000000 */
[----:B------:R-:W-:Y:S02]  /*4c70*/  UMOV UR28, UR24 ;  /* 0x00000018001c7c82 */ /* 0x000fe40008000000 */
[----:B------:R-:W-:Y:S01]  /*4c80*/  UISETP.NE.AND UP0, UPT, UR52, 0x2, UPT ;  /* 0x000000023400788c */ /* 0x000fe2000bf05270 */
[----:B------:R-:W-:Y:S01]  /*4c90*/  UMOV UR29, UR25 ;  /* 0x00000019001d7c82 */ /* 0x000fe20008000000 */
[----:B------:R-:W-:Y:S02]  /*4ca0*/  UMOV UR31, 0x80000020 ;  /* 0x80000020001f7882 */ /* 0x000fe40000000000 */
[----:B------:R-:W-:Y:S01]  /*4cb0*/  USEL UR52, UR52, URZ, UP0 ;  /* 0x0000003f34347287 */ /* 0x000fe20008000000 */
[----:B------:R-:W-:Y:S01]  /*4cc0*/  UMOV UR32, UR24 ;  /* 0x0000001800207c82 */ /* 0x000fe20008000000 */
[----:B------:R-:W-:-:S02]  /*4cd0*/  UMOV UR33, UR25 ;  /* 0x0000001900217c82 */ /* 0x000fc40008000000 */
[----:B------:R-:W-:Y:S01]  /*4ce0*/  UIMAD UR54, UR52, 0x780, UR47 ;  /* 0x00000780343678a4 */ /* 0x000fe2000f8e022f */
[----:B------:R-:W-:Y:S01]  /*4cf0*/  UMOV UR35, 0x80000020 ;  /* 0x8000002000237882 */ /* 0x000fe20000000000 */
[----:B------:R-:W-:Y:S02]  /*4d00*/  UMOV UR7, 0x80000020 ;  /* 0x8000002000077882 */ /* 0x000fe40000000000 */
[----:B------:R-:W-:Y:S02]  /*4d10*/  UIADD3 UR30, UR54, 0x80, URZ ;  /* 0x00000080361e7890 */ /* 0x000fe4000fffe03f */
[----:B------:R-:W-:Y:S02]  /*4d20*/  UIADD3 UR34, UR54, 0x100, URZ ;  /* 0x0000010036227890 */ /* 0x000fe4000fffe03f */
[----:B------:R-:W-:Y:S01]  /*4d30*/  UMOV UR26, UR54 ;  /* 0x00000036001a7c82 */ /* 0x000fe20008000000 */
[----:B------:R-:W-:Y:S02]  /*4d40*/  UIADD3 UR6, UR54, 0x200, URZ ;  /* 0x0000020036067890 */ /* 0x000fe4000fffe03f */
[----:B------:R-:W-:Y:S01]  /*4d50*/  UIADD3 UR10, UR54, 0x202, URZ ;  /* 0x00000202360a7890 */ /* 0x000fe2000fffe03f */
[----:B------:R-:W-:Y:S01]  /*4d60*/  UMOV UR11, 0x80000020 ;  /* 0x80000020000b7882 */ /* 0x000fe20000000000 */
[----:B------:R-:W-:Y:S01]  /*4d70*/  UIADD3 UR14, UR54, 0x282, URZ ;  /* 0x00000282360e7890 */ /* 0x000fe2000fffe03f */
[----:B------:R-:W-:Y:S01]  /*4d80*/  UMOV UR15, 0x80000020 ;  /* 0x80000020000f7882 */ /* 0x000fe20000000000 */
[----:B------:R-:W-:Y:S01]  /*4d90*/  UIADD3 UR18, UR54, 0x500, URZ ;  /* 0x0000050036127890 */ /* 0x000fe2000fffe03f */
[----:B-1----:R-:W-:Y:S01]  /*4da0*/  SHF.R.U32.HI R5, RZ, 0x7, R5 ;  /* 0x00000007ff057819 */ /* 0x002fe20000011605 */
[----:B------:R-:W-:Y:S01]  /*4db0*/  UMOV UR19, 0x80000020 ;  /* 0x8000002000137882 */ /* 0x000fe20000000000 */
[----:B------:R-:W-:Y:S01]  /*4dc0*/  UIADD3 UR22, UR54, 0x502, URZ ;  /* 0x0000050236167890 */ /* 0x000fe2000fffe03f */
[----:B------:R-:W-:-:S02]  /*4dd0*/  UMOV UR23, 0x80000020 ;  /* 0x8000002000177882 */ /* 0x000fc40000000000 */
[----:B0-----:R-:W-:-:S05]  /*4de0*/  VIADD R0, R5, 0x8 ;  /* 0x0000000805007836 */ /* 0x001fca0000000000 */
[----:B------:R0:W-:Y:S06]  /*4df0*/  BAR.SYNC.DEFER_BLOCKING R0, 0x100 ;  /* 0x000400000000751d */ /* 0x0001ec0000010000 */
[----:B------:R-:W-:-:S06]  /*4e00*/  WARPGROUP.ARRIVE ;  /* 0x00000000000079c5 */ /* 0x000fcc0000000000 */
[----:B------:R-:W-:Y:S01]  /*4e10*/  QGMMA.64x32x32.F32.E4M3.E4M3 R184, gdesc[UR24], RZ, !UPT, gsb0 ;  /* 0x0060000018b879f3 */ /* 0x000fe2000c0008ff */
[----:B------:R-:W-:Y:S01]  /*4e20*/  UIADD3 UR26, UR54, 0x180, URZ ;  /* 0x00000180361a7890 */ /* 0x000fe2000fffe03f */
        /* <DEDUP_REMOVED lines=160> */
.L_x_159:
[----:B------:R-:W-:Y:S01]  /*5830*/  ULEA UR6, UR51, UR39, 0x3 ;  /* 0x0000002733067291 */ /* 0x000fe2000f8e183f */
[----:B------:R-:W-:-:S05]  /*5840*/  IMAD.U32 R0, RZ, RZ, UR53 ;  /* 0x00000035ff007e24 */ /* 0x000fca000f8e00ff */
[----:B------:R-:W-:-:S04]  /*5850*/  SHF.L.U32 R0, R0, 0x1f, RZ ;  /* 0x0000001f00007819 */ /* 0x000fc800000006ff */
[----:B------:R0:W1:Y:S01]  /*5860*/  SYNCS.PHASECHK.TRANS64.TRYWAIT P1, [UR6+0x33450], R0 ;  /* 0x03345000ff0075a7 */ /* 0x0000620008020146 */
[----:B------:R-:W-:Y:S05]  /*5870*/  @!P0 BRA `(.L_x_160) ;  /* 0x0000000000048947 */ /* 0x000fea0003800000 */
[----:B------:R-:W-:Y:S01]  /*5880*/  BPT.TRAP 0x1 ;  /* 0x000000040000795c */ /* 0x000fe20000300000 */
.L_x_160:
[----:B-1----:R-:W-:Y:S05]  /*5890*/  @P1 BRA `(.L_x_158) ;  /* 0x0000000000081947 */ /* 0x002fea0003800000 */
[----:B------:R-:W1:Y:S02]  /*58a0*/  SYNCS.PHASECHK.TRANS64.TRYWAIT P1, [UR6+0x33450], R0 ;  /* 0x03345000ff0075a7 */ /* 0x000e640008020146 */
[----:B-1----:R-:W-:Y:S05]  /*58b0*/  @!P1 BRA `(.L_x_161) ;  /* 0x0000008c00cc9947 */ /* 0x002fea0003800000 */
.L_x_158:
[----:B------:R-:W-:Y:S01]  /*58c0*/  UIADD3 UR6, UR39, 0x200, URZ ;  /* 0x0000020027067890 */ /* 0x000fe2000fffe03f */
[----:B------:R-:W-:Y:S01]  /*58d0*/  WARPGROUP.ARRIVE ;  /* 0x00000000000079c5 */ /* 0x000fe20000000000 */
[----:B------:R-:W-:-:S05]  /*58e0*/  UMOV UR7, 0xc0000010 ;  /* 0xc000001000077882 */ /* 0x000fca0000000000 */
[----:B-1----:R-:W1:Y:S01]  /*58f0*/  S2R R5, SR_TID.X ;  /* 0x0000000000057919 */ /* 0x002e620000002100 */
        /* <DEDUP_REMOVED lines=8> */
[----:B-1----:R-:W-:-:S04]  /*5980*/  SHF.R.U32.HI R5, RZ, 0x7, R5 ;  /* 0x00000007ff057819 */ /* 0x002fc80000011605 */
[----:B0-----:R-:W-:Y:S01]  /*5990*/  IADD3 R0, -R5, 0xb, RZ ;  /* 0x0000000b05007810 */ /* 0x001fe20007ffe1ff */
[----:B------:R-:W-:Y:S02]  /*59a0*/  WARPGROUP.DEPBAR.LE gsb0, 0x0 ;  /* 0x00008000000079c5 */ /* 0x000fe40000010000 */
[----:B------:R-:W-:-:S10]  /*59b0*/  WARPGROUP.ARRIVE ;  /* 0x00000000000079c5 */ /* 0x000fd40000000000 */
        /* <DEDUP_REMOVED lines=15> */
[----:B------:R-:W-:Y:S03]  /*5ab0*/  QGMMA.64x192x32.F32.E4M3.E4M3 R24, R216, gdesc[UR4], R24, gsb0 ;  /* 0x02e00004d8187df3 */ /* 0x000fe60008000818 */
[----:B------:R-:W-:Y:S02]  /*5ac0*/  WARPGROUP.DEPBAR.LE gsb0, 0x0 ;  /* 0x00008000000079c5 */ /* 0x000fe40000010000 */
[----:B------:R0:W-:Y:S06]  /*5ad0*/  BAR.ARV R0, 0x100 ;  /* 0x000400000000751d */ /* 0x0001ec0000002000 */
[----:B------:R-:W-:Y:S05]  /*5ae0*/  @!P0 BRA `(.L_x_162) ;  /* 0x0000000000048947 */ /* 0x000fea0003800000 */
[----:B------:R-:W-:Y:S01]  /*5af0*/  BPT.TRAP 0x1 ;  /* 0x000000040000795c */ /* 0x000fe20000300000 */
.L_x_162:
[----:B0-----:R-:W-:Y:S01]  /*5b00*/  FMNMX.FTZ R0, R184, R7, !PT ;  /* 0x00000007b8007209 */ /* 0x001fe20007810000 */
[----:B------:R-:W-:Y:S01]  /*5b10*/  IMAD.U32 R13, RZ, RZ, UR40 ;  /* 0x00000028ff0d7e24 */ /* 0x000fe2000f8e00ff */
        /* <DEDUP_REMOVED lines=79> */
[----:B------:R-:W-:Y:S01]  /*6010*/  ISETP.NE.AND P1, PT, R2, RZ, PT ;  /* 0x000000ff0200720c */ /* 0x000fe20003f25270 */
[----:B------:R-:W0:Y:S04]  /*6020*/  SHFL.BFLY PT, R0, R9, 0x2, 0x1f ;  /* 0x0c401f0009007f89 */ /* 0x000e2800000e0000 */
[----:B------:R-:W1:Y:S01]  /*6030*/  SHFL.BFLY PT, R5, R8, 0x2, 0x1f ;  /* 0x0c401f0008057f89 */ /* 0x000e6200000e0000 */
[----:B0-----:R-:W-:-:S02]  /*6040*/  FMNMX.FTZ R10, R9, R0, !PT ;  /* 0x00000000090a7209 */ /* 0x001fc40007810000 */
        /* <DEDUP_REMOVED lines=9> */
[--C-:B------:R-:W-:Y:S01]  /*60e0*/  FFMA.FTZ R169, R172, UR40, -R8.reuse ;  /* 0x00000028aca97c23 */ /* 0x100fe20008010808 */
[----:B------:R-:W-:-:S01]  /*60f0*/  FFMA.FTZ R10, R184, UR40, -R8 ;  /* 0x00000028b80a7c23 */ /* 0x000fc20008010808 */
[--C-:B------:R-:W-:Y:S01]  /*6100*/  FFMA.FTZ R172, R173, UR40, -R8.reuse ;  /* 0x00000028adac7c23 */ /* 0x100fe20008010808 */
[----:B------:R-:W-:-:S01]  /*6110*/  FFMA.FTZ R173, R176, UR40, -R8 ;  /* 0x00000028b0ad7c23 */ /* 0x000fc20008010808 */
[----:B------:R-:W-:Y:S02]  /*6120*/  IMAD.U32 R184, RZ, RZ, UR40 ;  /* 0x00000028ffb87e24 */ /* 0x000fe4000f8e00ff */
        /* <DEDUP_REMOVED lines=87> */
[----:B------:R-:W-:Y:S01]  /*66a0*/  @P1 LEA R193, R193, UR39, 0x3 ;  /* 0x00000027c1c11c11 */ /* 0x000fe2000f8e18ff */
        /* <DEDUP_REMOVED lines=126> */
[----:B------:R-:W-:-:S05]  /*6e90*/  @P1 VIADD R3, R193, 0x33440 ;  /* 0x00033440c1031836 */ /* 0x000fca0000000000 */
[----:B------:R-:W-:Y:S01]  /*6ea0*/  @P1 PRMT R3, R16, 0x654, R3 ;  /* 0x0000065410031816 */ /* 0x000fe20000000003 */
[----:B------:R-:W1:Y:S01]  /*6eb0*/  MUFU.EX2 R123, R123 ;  /* 0x0000007b007b7308 */ /* 0x000e620000000800 */
[----:B0-----:R-:W-:-:S02]  /*6ec0*/  FADD.FTZ R192, R122, R191 ;  /* 0x000000bf7ac07221 */ /* 0x001fc40000010000 */
[----:B------:R0:W-:Y:S05]  /*6ed0*/  @P1 SYNCS.ARRIVE.TRANS64.RED.A1T0 RZ, [R3+URZ], RZ ;  /* 0x000000ff03ff19a7 */ /* 0x0001ea000810043f */
[----:B------:R-:W3:Y:S01]  /*6ee0*/  MUFU.EX2 R124, R124 ;  /* 0x0000007c007c7308 */ /* 0x000ee20000000800 */
[----:B--2---:R-:W-:-:S07]  /*6ef0*/  FADD.FTZ R191, R121, R4 ;  /* 0x0000000479bf7221 */ /* 0x004fce0000010000 */
[----:B------:R-:W2:Y:S01]  /*6f00*/  MUFU.EX2 R126, R126 ;  /* 0x0000007e007e7308 */ /* 0x000ea20000000800 */
[----:B-1----:R-:W-:-:S07]  /*6f10*/  FADD.FTZ R193, R123, R192 ;  /* 0x000000c07bc17221 */ /* 0x002fce0000010000 */
[----:B------:R-:W0:Y:S01]  /*6f20*/  MUFU.EX2 R125, R125 ;  /* 0x0000007d007d7308 */ /* 0x000e220000000800 */
[----:B---3--:R-:W-:-:S07]  /*6f30*/  FADD.FTZ R4, R124, R191 ;  /* 0x000000bf7c047221 */ /* 0x008fce0000010000 */
[----:B------:R-:W1:Y:S01]  /*6f40*/  MUFU.EX2 R127, R127 ;  /* 0x0000007f007f7308 */ /* 0x000e620000000800 */
[----:B--2---:R-:W-:-:S07]  /*6f50*/  FADD.FTZ R192, R126, R193 ;  /* 0x000000c17ec07221 */ /* 0x004fce0000010000 */
[----:B------:R-:W2:Y:S01]  /*6f60*/  MUFU.EX2 R128, R128 ;  /* 0x0000008000807308 */ /* 0x000ea20000000800 */
[----:B0-----:R-:W-:-:S07]  /*6f70*/  FADD.FTZ R3, R125, R4 ;  /* 0x000000047d037221 */ /* 0x001fce0000010000 */
[----:B------:R-:W-:Y:S01]  /*6f80*/  MUFU.EX2 R130, R130 ;  /* 0x0000008200827308 */ /* 0x000fe20000000800 */
[----:B-1----:R-:W-:-:S07]  /*6f90*/  FADD.FTZ R135, R127, R192 ;  /* 0x000000c07f877221 */ /* 0x002fce0000010000 */
[----:B------:R-:W0:Y:S01]  /*6fa0*/  MUFU.EX2 R129, R129 ;  /* 0x0000008100817308 */ /* 0x000e220000000800 */
[----:B--2---:R-:W-:-:S07]  /*6fb0*/  FADD.FTZ R4, R128, R3 ;  /* 0x0000000380047221 */ /* 0x004fce0000010000 */
[----:B------:R-:W-:Y:S08]  /*6fc0*/  MUFU.EX2 R131, R131 ;  /* 0x0000008300837308 */ /* 0x000ff00000000800 */
[----:B------:R-:W1:Y:S01]  /*6fd0*/  MUFU.EX2 R132, R132 ;  /* 0x0000008400847308 */ /* 0x000e620000000800 */
[----:B0-----:R-:W-:-:S07]  /*6fe0*/  FADD.FTZ R3, R129, R4 ;  /* 0x0000000481037221 */ /* 0x001fce0000010000 */
[----:B------:R0:W2:Y:S08]  /*6ff0*/  MUFU.EX2 R195, R134 ;  /* 0x0000008600c37308 */ /* 0x0000b00000000800 */
[----:B------:R-:W3:Y:S01]  /*7000*/  MUFU.EX2 R133, R133 ;  /* 0x0000008500857308 */ /* 0x000ee20000000800 */
[----:B0-----:R-:W-:-:S01]  /*7010*/  FADD.FTZ R134, R130, R135 ;  /* 0x0000008782867221 */ /* 0x001fc20000010000 */
[----:B-1----:R-:W-:-:S03]  /*7020*/  FADD.FTZ R4, R132, R3 ;  /* 0x0000000384047221 */ /* 0x002fc60000010000 */
[----:B------:R-:W-:-:S03]  /*7030*/  FADD.FTZ R134, R131, R134 ;  /* 0x0000008683867221 */ /* 0x000fc60000010000 */
[----:B------:R-:W0:Y:S01]  /*7040*/  MUFU.EX2 R8, R8 ;  /* 0x0000000800087308 */ /* 0x000e220000000800 */
[----:B--2---:R-:W-:-:S01]  /*7050*/  FADD.FTZ R134, R195, R134 ;  /* 0x00000086c3867221 */ /* 0x004fc20000010000 */
[----:B---3--:R-:W-:-:S03]  /*7060*/  FADD.FTZ R4, R133, R4 ;  /* 0x0000000485047221 */ /* 0x008fc60000010000 */
[----:B0-----:R-:W-:Y:S01]  /*7070*/  FADD.FTZ R3, R8, R134 ;  /* 0x0000008608037221 */ /* 0x001fe20000010000 */
[----:B------:R-:W-:Y:S06]  /*7080*/  @!P0 BRA `(.L_x_163) ;  /* 0x0000000000048947 */ /* 0x000fec0003800000 */
[----:B------:R-:W-:Y:S01]  /*7090*/  BPT.TRAP 0x1 ;  /* 0x000000040000795c */ /* 0x000fe20000300000 */
.L_x_163:
        /* <DEDUP_REMOVED lines=148> */
.L_x_153:
[----:B------:R-:W-:Y:S06]  /*79e0*/  BAR.ARV 0x8, 0x180 ;  /* 0x0206000000007b1d */ /* 0x000fec0000002000 */
[----:B------:R-:W-:Y:S05]  /*79f0*/  @!P0 BRA `(.L_x_165) ;  /* 0x0000000000048947 */ /* 0x000fea0003800000 */
[----:B------:R-:W-:Y:S01]  /*7a00*/  BPT.TRAP 0x1 ;  /* 0x000000040000795c */ /* 0x000fe20000300000 */
.L_x_165:
[----:B------:R-:W-:Y:S01]  /*7a10*/  ULEA UR4, UR52, UR39, 0x3 ;  /* 0x0000002734047291 */ /* 0x000fe2000f8e183f */
[----:B------:R-:W-:-:S05]  /*7a20*/  IMAD.U32 R6, RZ, RZ, UR44 ;  /* 0x0000002cff067e24 */ /* 0x000fca000f8e00ff */
[----:B------:R-:W-:-:S04]  /*7a30*/  SHF.L.U32 R6, R6, 0x1f, RZ ;  /* 0x0000001f06067819 */ /* 0x000fc800000006ff */
[----:B------:R0:W1:Y:S01]  /*7a40*/  SYNCS.PHASECHK.TRANS64.TRYWAIT P1, [UR4+0x33450], R6 ;  /* 0x03345006ff0075a7 */ /* 0x0000620008020144 */
[----:B------:R-:W-:Y:S05]  /*7a50*/  @!P0 BRA `(.L_x_166) ;  /* 0x0000000000048947 */ /* 0x000fea0003800000 */
[----:B------:R-:W-:Y:S01]  /*7a60*/  BPT.TRAP 0x1 ;  /* 0x000000040000795c */ /* 0x000fe20000300000 */
.L_x_166:
[----:B-1----:R-:W-:Y:S05]  /*7a70*/  @P1 BRA `(.L_x_167) ;  /* 0x0000000000081947 */ /* 0x002fea0003800000 */
[----:B------:R-:W1:Y:S02]  /*7a80*/  SYNCS.PHASECHK.TRANS64.TRYWAIT P1, [UR4+0x33450], R6 ;  /* 0x03345006ff0075a7 */ /* 0x000e640008020144 */
[----:B-1----:R-:W-:Y:S05]  /*7a90*/  @!P1 BRA `(.L_x_168) ;  /* 0x0000006c006c9947 */ /* 0x002fea0003800000 */
.L_x_167:
        /* <DEDUP_REMOVED lines=89> */
.L_x_169:
        /* <DEDUP_REMOVED lines=32> */
[----:B0-----:R-:W-:-:S02]  /*8230*/  IMAD.SHL.U32 R0, R121, 0x4, RZ ;  /* 0x0000000479007824 */ /* 0x001fc400078e00ff */
[-C--:B------:R-:W-:Y:S01]  /*8240*/  FMUL.FTZ R34, R59, R120.reuse ;  /* 0x000000783b227220 */ /* 0x080fe20000410000 */
[----:B------:R-:W-:Y:S01]  /*8250*/  F2FP.BF16.F32.PACK_AB R5, R28, R5 ;  /* 0x000000051c05723e */ /* 0x000fe200000010ff */
[-C--:B------:R-:W-:Y:S01]  /*8260*/  FMUL.FTZ R35, R66, R120.reuse ;  /* 0x0000007842237220 */ /* 0x080fe20000410000 */
[-C--:B------:R-:W-:Y:S01]  /*8270*/  FMUL.FTZ R25, R48, R9.reuse ;  /* 0x0000000930197220 */ /* 0x080fe20000410000 */
[----:B------:R-:W-:Y:S01]  /*8280*/  LOP3.LUT R0, R0, 0xc, RZ, 0xc0, !PT ;  /* 0x0000000c00007812 */ /* 0x000fe200078ec0ff */
[----:B------:R-:W-:Y:S01]  /*8290*/  FMUL.FTZ R27, R58, R120 ;  /* 0x000000783a1b7220 */ /* 0x000fe20000410000 */
[----:B------:R-:W-:Y:S01]  /*82a0*/  F2FP.BF16.F32.PACK_AB R28, R63, R34 ;  /* 0x000000223f1c723e */ /* 0x000fe200000010ff */
[-C--:B------:R-:W-:Y:S01]  /*82b0*/  FMUL.FTZ R48, R76, R9.reuse ;  /* 0x000000094c307220 */ /* 0x080fe20000410000 */
[----:B------:R-:W-:Y:S01]  /*82c0*/  IADD3 R6, P0, R0, UR6, RZ ;  /* 0x0000000600067c10 */ /* 0x000fe2000ff1e0ff */
[-C--:B------:R-:W-:Y:S01]  /*82d0*/  FMUL.FTZ R24, R49, R9.reuse ;  /* 0x0000000931187220 */ /* 0x080fe20000410000 */
[-C--:B------:R-:W-:Y:S01]  /*82e0*/  FMUL.FTZ R58, R83, R120.reuse ;  /* 0x00000078533a7220 */ /* 0x080fe20000410000 */
[----:B------:R-:W-:Y:S01]  /*82f0*/  FMUL.FTZ R59, R90, R120 ;  /* 0x000000785a3b7220 */ /* 0x000fe20000410000 */
[----:B------:R-:W-:Y:S01]  /*8300*/  FMUL.FTZ R33, R56, R9 ;  /* 0x0000000938217220 */ /* 0x000fe20000410000 */
[----:B------:R-:W-:-:S02]  /*8310*/  IMAD.X R7, RZ, RZ, UR7, P0 ;  /* 0x00000007ff077e24 */ /* 0x000fc400080e06ff */
[----:B------:R-:W-:Y:S01]  /*8320*/  FMUL.FTZ R32, R57, R9 ;  /* 0x0000000939207220 */ /* 0x000fe20000410000 */
[----:B------:R-:W-:Y:S01]  /*8330*/  LOP3.LUT P0, R34, R121, 0x3, RZ, 0xc0, !PT ;  /* 0x0000000379227812 */ /* 0x000fe2000780c0ff */
[----:B------:R-:W-:Y:S01]  /*8340*/  UMOV UR6, UR39 ;  /* 0x0000002700067c82 */ /* 0x000fe20008000000 */
[----:B-1----:R-:W-:Y:S01]  /*8350*/  UMOV UR7, UR5 ;  /* 0x0000000500077c82 */ /* 0x002fe20008000000 */
[----:B------:R-:W-:Y:S01]  /*8360*/  F2FP.BF16.F32.PACK_AB R76, R70, R35 ;  /* 0x00000023464c723e */ /* 0x000fe200000010ff */
[----:B------:R0:W2:Y:S01]  /*8370*/  LDG.E.CONSTANT R0, desc[UR48][R6.64] ;  /* 0x0000003006007981 */ /* 0x0000a2000c1e9900 */
[----:B------:R-:W-:Y:S01]  /*8380*/  ISETP.EQ.OR P0, PT, R34, 0x3, !P0 ;  /* 0x000000032200780c */ /* 0x000fe20004702670 */
[-C--:B------:R-:W-:Y:S01]  /*8390*/  FMUL.FTZ R40, R65, R9.reuse ;  /* 0x0000000941287220 */ /* 0x080fe20000410000 */
[-C--:B------:R-:W-:Y:S01]  /*83a0*/  FMUL.FTZ R49, R72, R9.reuse ;  /* 0x0000000948317220 */ /* 0x080fe20000410000 */
        /* <DEDUP_REMOVED lines=23> */
[----:B------:R-:W-:Y:S01]  /*8520*/  FMUL.FTZ R9, R26, R120 ;  /* 0x000000781a097220 */ /* 0x000fe20000410000 */
[----:B------:R-:W-:Y:S01]  /*8530*/  F2FP.BF16.F32.PACK_AB R36, R87, R58 ;  /* 0x0000003a5724723e */ /* 0x000fe200000010ff */
[----:B------:R-:W-:Y:S01]  /*8540*/  FMUL.FTZ R54, R54, R120 ;  /* 0x0000007836367220 */ /* 0x000fe20000410000 */
[----:B------:R-:W-:Y:S01]  /*8550*/  F2FP.BF16.F32.PACK_AB R94, R94, R59 ;  /* 0x0000003b5e5e723e */ /* 0x000fe200000010ff */
[----:B------:R-:W-:Y:S01]  /*8560*/  IMAD.WIDE R58, R224, 0x2, R34 ;  /* 0x00000002e03a7825 */ /* 0x000fe200078e0222 */
[----:B------:R-:W-:-:S03]  /*8570*/  F2FP.BF16.F32.PACK_AB R8, R29, R8 ;  /* 0x000000081d08723e */ /* 0x000fc600000010ff */
[-C--:B0-----:R-:W-:Y:S01]  /*8580*/  FMUL.FTZ R6, R43, R120.reuse ;  /* 0x000000782b067220 */ /* 0x081fe20000410000 */
[-C--:B------:R-:W-:Y:S01]  /*8590*/  FMUL.FTZ R7, R50, R120.reuse ;  /* 0x0000007832077220 */ /* 0x080fe20000410000 */
[-C--:B------:R-:W-:Y:S01]  /*85a0*/  FMUL.FTZ R55, R55, R120.reuse ;  /* 0x0000007837377220 */ /* 0x080fe20000410000 */
[-C--:B------:R-:W-:Y:S01]  /*85b0*/  FMUL.FTZ R26, R51, R120.reuse ;  /* 0x00000078331a7220 */ /* 0x080fe20000410000 */
[-C--:B------:R-:W-:Y:S01]  /*85c0*/  FMUL.FTZ R62, R62, R120.reuse ;  /* 0x000000783e3e7220 */ /* 0x080fe20000410000 */
[-C--:B------:R-:W-:Y:S01]  /*85d0*/  FMUL.FTZ R21, R42, R120.reuse ;  /* 0x000000782a157220 */ /* 0x080fe20000410000 */
[-C--:B------:R-:W-:Y:S01]  /*85e0*/  FMUL.FTZ R43, R74, R120.reuse ;  /* 0x000000784a2b7220 */ /* 0x080fe20000410000 */
[----:B------:R-:W-:Y:S01]  /*85f0*/  F2FP.BF16.F32.PACK_AB R9, R30, R9 ;  /* 0x000000091e09723e */ /* 0x000fe200000010ff */
[----:B------:R-:W-:Y:S01]  /*8600*/  FMUL.FTZ R71, R71, R120 ;  /* 0x0000007847477220 */ /* 0x000fe20000410000 */
[----:B------:R-:W-:Y:S01]  /*8610*/  F2FP.BF16.F32.PACK_AB R24, R53, R24 ;  /* 0x000000183518723e */ /* 0x000fe200000010ff */
        /* <DEDUP_REMOVED lines=8> */
[----:B------:R-:W-:Y:S01]  /*86a0*/  IADD3 R53, P4, R58, 0x8060, RZ ;  /* 0x000080603a357810 */ /* 0x000fe20007f9e0ff */
[----:B------:R-:W-:Y:S01]  /*86b0*/  FMUL.FTZ R86, R86, R120 ;  /* 0x0000007856567220 */ /* 0x000fe20000410000 */
[----:B------:R-:W-:Y:S01]  /*86c0*/  SEL R85, R5, R8, P0 ;  /* 0x0000000805557207 */ /* 0x000fe20000000000 */
[-C--:B------:R-:W-:Y:S01]  /*86d0*/  FMUL.FTZ R31, R31, R120.reuse ;  /* 0x000000781f1f7220 */ /* 0x080fe20000410000 */
[----:B------:R-:W-:Y:S01]  /*86e0*/  SEL R60, R8, R5, P0 ;  /* 0x00000005083c7207 */ /* 0x000fe20000000000 */
[----:B------:R-:W-:Y:S01]  /*86f0*/  IMAD R5, R23, 0x40, R17 ;  /* 0x0000004017057824 */ /* 0x000fe200078e0211 */
[----:B------:R-:W-:Y:S01]  /*8700*/  F2FP.BF16.F32.PACK_AB R73, R100, R73 ;  /* 0x000000496449723e */ /* 0x000fe200000010ff */
[----:B------:R-:W-:Y:S01]  /*8710*/  FMUL.FTZ R51, R82, R120 ;  /* 0x0000007852337220 */ /* 0x000fe20000410000 */
[----:B------:R-:W-:Y:S01]  /*8720*/  F2FP.BF16.F32.PACK_AB R80, R101, R80 ;  /* 0x000000506550723e */ /* 0x000fe200000010ff */
[-C--:B------:R-:W-:Y:S01]  /*8730*/  FMUL.FTZ R38, R38, R120.reuse ;  /* 0x0000007826267220 */ /* 0x080fe20000410000 */
        /* <DEDUP_REMOVED lines=16> */
[----:B------:R-:W-:Y:S01]  /*8840*/  LOP3.LUT R52, R53, 0x380, RZ, 0xc0, !PT ;  /* 0x0000038035347812 */ /* 0x000fe200078ec0ff */
[----:B------:R-:W-:Y:S01]  /*8850*/  FMUL.FTZ R67, R98, R120 ;  /* 0x0000007862437220 */ /* 0x000fe20000410000 */
[----:B------:R-:W-:Y:S01]  /*8860*/  F2FP.BF16.F32.PACK_AB R29, R71, R42 ;  /* 0x0000002a471d723e */ /* 0x000fe200000010ff */
[----:B------:R-:W-:Y:S01]  /*8870*/  IMAD.WIDE R34, R5, 0x2, R34 ;  /* 0x0000000205227825 */ /* 0x000fe200078e0222 */
[----:B------:R-:W-:-:S03]  /*8880*/  F2FP.BF16.F32.PACK_AB R81, R103, R74 ;  /* 0x0000004a6751723e */ /* 0x000fc600000010ff */
[-C--:B------:R-:W-:Y:S01]  /*8890*/  FMUL.FTZ R78, R78, R120.reuse ;  /* 0x000000784e4e7220 */ /* 0x080fe20000410000 */
[----:B------:R-:W-:Y:S01]  /*88a0*/  F2FP.BF16.F32.PACK_AB R108, R108, R89 ;  /* 0x000000596c6c723e */ /* 0x000fe200000010ff */
[-C--:B------:R-:W-:Y:S01]  /*88b0*/  FMUL.FTZ R111, R111, R120.reuse ;  /* 0x000000786f6f7220 */ /* 0x080fe20000410000 */
[----:B------:R-:W-:Y:S01]  /*88c0*/  F2FP.BF16.F32.PACK_AB R110, R110, R75 ;  /* 0x0000004b6e6e723e */ /* 0x000fe200000010ff */
[----:B------:R-:W-:Y:S01]  /*88d0*/  FMUL.FTZ R95, R95, R120 ;  /* 0x000000785f5f7220 */ /* 0x000fe20000410000 */
[----:B------:R-:W-:Y:S01]  /*88e0*/  SEL R103, R73, R80, P0 ;  /* 0x0000005049677207 */ /* 0x000fe20000000000 */
[-C--:B------:R-:W-:Y:S01]  /*88f0*/  FMUL.FTZ R118, R118, R120.reuse ;  /* 0x0000007876767220 */ /* 0x080fe20000410000 */
[----:B------:R-:W-:Y:S01]  /*8900*/  SEL R70, R80, R73, P0 ;  /* 0x0000004950467207 */ /* 0x000fe20000000000 */
[----:B------:R-:W-:Y:S01]  /*8910*/  FMUL.FTZ R119, R119, R120 ;  /* 0x0000007877777220 */ /* 0x000fe20000410000 */
[----:B------:R-:W-:Y:S01]  /*8920*/  SEL R107, R116, R117, P0 ;  /* 0x00000075746b7207 */ /* 0x000fe20000000000 */
[----:B------:R-:W-:Y:S01]  /*8930*/  ULDC.64 UR8, c[0x0][0xb90] ;  /* 0x0002e40000087ab9 */ /* 0x000fe20000000a00 */
[----:B------:R-:W-:-:S02]  /*8940*/  SEL R71, R117, R116, P0 ;  /* 0x0000007475477207 */ /* 0x000fc40000000000 */
[----:B------:R-:W-:Y:S02]  /*8950*/  F2FP.BF16.F32.PACK_AB R12, R37, R12 ;  /* 0x0000000c250c723e */ /* 0x000fe400000010ff */
[----:B------:R-:W-:Y:S01]  /*8960*/  F2FP.BF16.F32.PACK_AB R32, R61, R32 ;  /* 0x000000203d20723e */ /* 0x000fe200000010ff */
[----:B------:R-:W-:Y:S01]  /*8970*/  FMUL.FTZ R83, R114, R120 ;  /* 0x0000007872537220 */ /* 0x000fe20000410000 */
[----:B------:R-:W-:Y:S01]  /*8980*/  SEL R89, R15, R20, P0 ;  /* 0x000000140f597207 */ /* 0x000fe20000000000 */
[----:B------:R-:W-:Y:S01]  /*8990*/  UIADD3 UR4, UR4, 0x33460, URZ ;  /* 0x0003346004047890 */ /* 0x000fe2000fffe03f */
[----:B------:R-:W-:Y:S01]  /*89a0*/  SEL R62, R20, R15, P0 ;  /* 0x0000000f143e7207 */ /* 0x000fe20000000000 */
[----:B------:R-:W-:Y:S01]  /*89b0*/  UIADD3 UR5, -UR42, URZ, URZ ;  /* 0x0000003f2a057290 */ /* 0x000fe2000fffe13f */
[----:B------:R-:W-:Y:S01]  /*89c0*/  SEL R91, R25, R24, P0 ;  /* 0x00000018195b7207 */ /* 0x000fe20000000000 */
[----:B------:R-:W-:Y:S01]  /*89d0*/  ULDC UR6, c[0x0][0xc44] ;  /* 0x0003110000067ab9 */ /* 0x000fe20000000800 */
[----:B------:R-:W-:-:S02]  /*89e0*/  SEL R63, R24, R25, P0 ;  /* 0x00000019183f7207 */ /* 0x000fc40000000000 */
[----:B------:R-:W-:Y:S02]  /*89f0*/  SEL R115, R7, R26, P0 ;  /* 0x0000001a07737207 */ /* 0x000fe40000000000 */
[----:B------:R-:W-:Y:S02]  /*8a00*/  SEL R73, R26, R7, P0 ;  /* 0x000000071a497207 */ /* 0x000fe40000000000 */
[----:B------:R-:W-:Y:S02]  /*8a10*/  SEL R117, R27, R28, P0 ;  /* 0x0000001c1b757207 */ /* 0x000fe40000000000 */
[----:B------:R-:W-:Y:S02]  /*8a20*/  SEL R75, R28, R27, P0 ;  /* 0x0000001b1c4b7207 */ /* 0x000fe40000000000 */
[----:B------:R-:W-:Y:S02]  /*8a30*/  LOP3.LUT R5, R58, 0x380, RZ, 0xc0, !PT ;  /* 0x000003803a057812 */ /* 0x000fe400078ec0ff */
[----:B------:R-:W-:-:S02]  /*8a40*/  F2FP.BF16.F32.PACK_AB R57, R84, R57 ;  /* 0x000000395439723e */ /* 0x000fc400000010ff */
[----:B------:R-:W-:Y:S02]  /*8a50*/  F2FP.BF16.F32.PACK_AB R51, R86, R51 ;  /* 0x000000335633723e */ /* 0x000fe400000010ff */
[----:B------:R-:W-:Y:S02]  /*8a60*/  F2FP.BF16.F32.PACK_AB R109, R109, R88 ;  /* 0x000000586d6d723e */ /* 0x000fe400000010ff */
[----:B------:R-:W-:Y:S02]  /*8a70*/  SHF.R.U64 R52, R52, 0x3, RZ ;  /* 0x0000000334347819 */ /* 0x000fe400000012ff */
[C---:B------:R-:W-:Y:S02]  /*8a80*/  IADD3 R28, P3, R58.reuse, 0x8040, RZ ;  /* 0x000080403a1c7810 */ /* 0x040fe40007f7e0ff */
[C---:B------:R-:W-:Y:S02]  /*8a90*/  IADD3 R26, P6, R58.reuse, 0x8020, RZ ;  /* 0x000080203a1a7810 */ /* 0x040fe40007fde0ff */
[----:B------:R-:W-:-:S02]  /*8aa0*/  IADD3 R24, P5, R58, 0x8000, RZ ;  /* 0x000080003a187810 */ /* 0x000fc40007fbe0ff */
[----:B------:R-:W-:Y:S02]  /*8ab0*/  IADD3 R20, P2, R58, 0x4060, RZ ;  /* 0x000040603a147810 */ /* 0x000fe40007f5e0ff */
[----:B------:R-:W-:Y:S02]  /*8ac0*/  F2FP.BF16.F32.PACK_AB R10, R31, R10 ;  /* 0x0000000a1f0a723e */ /* 0x000fe400000010ff */
[----:B------:R-:W-:Y:S02]  /*8ad0*/  F2FP.BF16.F32.PACK_AB R13, R38, R13 ;  /* 0x0000000d260d723e */ /* 0x000fe400000010ff */
[----:B------:R-:W-:Y:S02]  /*8ae0*/  F2FP.BF16.F32.PACK_AB R14, R39, R14 ;  /* 0x0000000e270e723e */ /* 0x000fe400000010ff */
[----:B------:R-:W-:Y:S02]  /*8af0*/  F2FP.BF16.F32.PACK_AB R21, R46, R21 ;  /* 0x000000152e15723e */ /* 0x000fe400000010ff */
[----:B------:R-:W-:-:S02]  /*8b00*/  F2FP.BF16.F32.PACK_AB R6, R47, R6 ;  /* 0x000000062f06723e */ /* 0x000fc400000010ff */
[----:B------:R-:W-:Y:S02]  /*8b10*/  F2FP.BF16.F32.PACK_AB R40, R69, R40 ;  /* 0x000000284528723e */ /* 0x000fe400000010ff */
[----:B------:R-:W-:Y:S02]  /*8b20*/  F2FP.BF16.F32.PACK_AB R50, R79, R50 ;  /* 0x000000324f32723e */ /* 0x000fe400000010ff */
[----:B------:R-:W-:Y:S02]  /*8b30*/  F2FP.BF16.F32.PACK_AB R102, R102, R67 ;  /* 0x000000436666723e */ /* 0x000fe400000010ff */
[----:B------:R-:W-:Y:S01]  /*8b40*/  SHF.R.U64 R5, R5, 0x3, RZ ;  /* 0x0000000305057819 */ /* 0x000fe200000012ff */
[--C-:B------:R-:W-:Y:S01]  /*8b50*/  IMAD.X R55, RZ, RZ, R59.reuse, P6 ;  /* 0x000000ffff377224 */ /* 0x100fe200030e063b */
[----:B------:R-:W-:Y:S01]  /*8b60*/  F2FP.BF16.F32.PACK_AB R48, R48, R49 ;  /* 0x000000313030723e */ /* 0x000fe200000010ff */
[----:B------:R-:W-:Y:S01]  /*8b70*/  IMAD.X R49, RZ, RZ, R59, P2 ;  /* 0x000000ffff317224 */ /* 0x000fe200010e063b */
[----:B------:R-:W-:-:S02]  /*8b80*/  F2FP.BF16.F32.PACK_AB R43, R78, R43 ;  /* 0x0000002b4e2b723e */ /* 0x000fc400000010ff */
[----:B------:R-:W-:Y:S02]  /*8b90*/  F2FP.BF16.F32.PACK_AB R31, R93, R72 ;  /* 0x000000485d1f723e */ /* 0x000fe400000010ff */
[----:B------:R-:W-:Y:S02]  /*8ba0*/  F2FP.BF16.F32.PACK_AB R39, R111, R82 ;  /* 0x000000526f27723e */ /* 0x000fe400000010ff */
[----:B------:R-:W-:Y:S02]  /*8bb0*/  SEL R99, R57, R30, P0 ;  /* 0x0000001e39637207 */ /* 0x000fe40000000000 */
[----:B------:R-:W-:Y:S01]  /*8bc0*/  SEL R67, R30, R57, P0 ;  /* 0x000000391e437207 */ /* 0x000fe20000000000 */
[----:B------:R-:W-:Y:S01]  /*8bd0*/  IMAD.X R57, RZ, RZ, R59, P3 ;  /* 0x000000ffff397224 */ /* 0x000fe200018e063b */
[----:B------:R-:W-:Y:S02]  /*8be0*/  SEL R105, R108, R109, P0 ;  /* 0x0000006d6c697207 */ /* 0x000fe40000000000 */
[----:B------:R-:W-:-:S02]  /*8bf0*/  SEL R69, R109, R108, P0 ;  /* 0x0000006c6d457207 */ /* 0x000fc40000000000 */
[----:B------:R-:W-:Y:S02]  /*8c00*/  SEL R123, R51, R36, P0 ;  /* 0x00000024337b7207 */ /* 0x000fe40000000000 */
[----:B------:R-:W-:Y:S01]  /*8c10*/  SEL R79, R36, R51, P0 ;  /* 0x00000033244f7207 */ /* 0x000fe20000000000 */
[--C-:B------:R-:W-:Y:S01]  /*8c20*/  IMAD.X R51, RZ, RZ, R59.reuse, P5 ;  /* 0x000000ffff337224 */ /* 0x100fe200028e063b */
[----:B------:R-:W-:Y:S01]  /*8c30*/  LOP3.LUT R52, R52, R53, RZ, 0x3c, !PT ;  /* 0x0000003534347212 */ /* 0x000fe200078e3cff */
[----:B------:R-:W-:Y:S01]  /*8c40*/  IMAD.X R53, RZ, RZ, R59, P4 ;  /* 0x000000ffff357224 */ /* 0x000fe200020e063b */
[----:B------:R-:W-:Y:S02]  /*8c50*/  SEL R87, R11, R12, P0 ;  /* 0x0000000c0b577207 */ /* 0x000fe40000000000 */
[----:B------:R-:W-:Y:S02]  /*8c60*/  SEL R61, R12, R11, P0 ;  /* 0x0000000b0c3d7207 */ /* 0x000fe40000000000 */
[----:B------:R-:W-:-:S02]  /*8c70*/  SEL R109, R9, R10, P0 ;  /* 0x0000000a096d7207 */ /* 0x000fc40000000000 */
[----:B------:R-:W-:Y:S02]  /*8c80*/  SEL R78, R10, R9, P0 ;  /* 0x000000090a4e7207 */ /* 0x000fe40000000000 */
[----:B------:R-:W-:Y:S02]  /*8c90*/  SEL R111, R13, R14, P0 ;  /* 0x0000000e0d6f7207 */ /* 0x000fe40000000000 */
[----:B------:R-:W-:Y:S02]  /*8ca0*/  SEL R74, R14, R13, P0 ;  /* 0x0000000d0e4a7207 */ /* 0x000fe40000000000 */
[----:B------:R-:W-:Y:S02]  /*8cb0*/  SEL R113, R21, R6, P0 ;  /* 0x0000000615717207 */ /* 0x000fe40000000000 */
[----:B------:R-:W-:Y:S02]  /*8cc0*/  SEL R72, R6, R21, P0 ;  /* 0x0000001506487207 */ /* 0x000fe40000000000 */
[----:B------:R-:W-:-:S02]  /*8cd0*/  IADD3 R6, P1, R58, 0x20, RZ ;  /* 0x000000203a067810 */ /* 0x000fc40007f3e0ff */
[C---:B------:R-:W-:Y:S02]  /*8ce0*/  IADD3 R14, P4, R58.reuse, 0x4040, RZ ;  /* 0x000040403a0e7810 */ /* 0x040fe40007f9e0ff */
[C---:B------:R-:W-:Y:S02]  /*8cf0*/  IADD3 R12, P3, R58.reuse, 0x4020, RZ ;  /* 0x000040203a0c7810 */ /* 0x040fe40007f7e0ff */
[C---:B------:R-:W-:Y:S02]  /*8d00*/  IADD3 R10, P6, R58.reuse, 0x4000, RZ ;  /* 0x000040003a0a7810 */ /* 0x040fe40007fde0ff */
[C---:B------:R-:W-:Y:S02]  /*8d10*/  IADD3 R7, P5, R58.reuse, 0x60, RZ ;  /* 0x000000603a077810 */ /* 0x040fe40007fbe0ff */
[----:B------:R-:W-:Y:S02]  /*8d20*/  IADD3 R8, P2, R58, 0x40, RZ ;  /* 0x000000403a087810 */ /* 0x000fe40007f5e0ff */
[----:B------:R-:W-:-:S02]  /*8d30*/  LOP3.LUT R58, R5, R58, RZ, 0x3c, !PT ;  /* 0x0000003a053a7212 */ /* 0x000fc400078e3cff */
[----:B------:R-:W-:Y:S02]  /*8d40*/  LOP3.LUT R5, R20, 0x380, RZ, 0xc0, !PT ;  /* 0x0000038014057812 */ /* 0x000fe400078ec0ff */
[----:B------:R-:W-:Y:S02]  /*8d50*/  F2FP.BF16.F32.PACK_AB R77, R77, R56 ;  /* 0x000000384d4d723e */ /* 0x000fe400000010ff */
[----:B------:R-:W-:Y:S02]  /*8d60*/  SHF.R.U64 R5, R5, 0x3, RZ ;  /* 0x0000000305057819 */ /* 0x000fe400000012ff */
[----:B------:R-:W-:Y:S02]  /*8d70*/  F2FP.BF16.F32.PACK_AB R92, R92, R65 ;  /* 0x000000415c5c723e */ /* 0x000fe400000010ff */
[----:B------:R-:W-:Y:S02]  /*8d80*/  SEL R97, R48, R77, P0 ;  /* 0x0000004d30617207 */ /* 0x000fe40000000000 */
[----:B------:R-:W-:-:S02]  /*8d90*/  SEL R65, R77, R48, P0 ;  /* 0x000000304d417207 */ /* 0x000fc40000000000 */
[----:B------:R-:W-:Y:S02]  /*8da0*/  LOP3.LUT R48, R5, R20, RZ, 0x3c, !PT ;  /* 0x0000001405307212 */ /* 0x000fe400078e3cff */
[----:B------:R-:W-:-:S04]  /*8db0*/  LOP3.LUT R5, R6, 0x380, RZ, 0xc0, !PT ;  /* 0x0000038006057812 */ /* 0x000fc800078ec0ff */
[----:B------:R-:W-:-:S04]  /*8dc0*/  SHF.R.U64 R5, R5, 0x3, RZ ;  /* 0x0000000305057819 */ /* 0x000fc800000012ff */
[----:B------:R-:W-:Y:S02]  /*8dd0*/  LOP3.LUT R46, R5, R6, RZ, 0x3c, !PT ;  /* 0x00000006052e7212 */ /* 0x000fe400078e3cff */
[----:B------:R-:W-:Y:S02]  /*8de0*/  LOP3.LUT R5, R8, 0x380, RZ, 0xc0, !PT ;  /* 0x0000038008057812 */ /* 0x000fe400078ec0ff */
[----:B------:R-:W-:Y:S02]  /*8df0*/  LOP3.LUT R9, R24, 0x380, RZ, 0xc0, !PT ;  /* 0x0000038018097812 */ /* 0x000fe400078ec0ff */
[----:B------:R-:W-:Y:S02]  /*8e00*/  F2FP.BF16.F32.PACK_AB R41, R68, R41 ;  /* 0x000000294429723e */ /* 0x000fe400000010ff */
[----:B------:R-:W-:Y:S02]  /*8e10*/  SEL R121, R43, R50, P0 ;  /* 0x000000322b797207 */ /* 0x000fe40000000000 */
[----:B------:R-:W-:Y:S01]  /*8e20*/  SEL R77, R50, R43, P0 ;  /* 0x0000002b324d7207 */ /* 0x000fe20000000000 */
[----:B------:R-:W-:Y:S01]  /*8e30*/  IMAD.X R43, RZ, RZ, R59, P3 ;  /* 0x000000ffff2b7224 */ /* 0x000fe200018e063b */
[----:B------:R-:W-:-:S02]  /*8e40*/  SHF.R.U64 R5, R5, 0x3, RZ ;  /* 0x0000000305057819 */ /* 0x000fc400000012ff */
[----:B------:R-:W-:Y:S02]  /*8e50*/  SEL R101, R92, R31, P0 ;  /* 0x0000001f5c657207 */ /* 0x000fe40000000000 */
[----:B------:R-:W-:Y:S02]  /*8e60*/  SEL R68, R31, R92, P0 ;  /* 0x0000005c1f447207 */ /* 0x000fe40000000000 */
[----:B------:R-:W-:Y:S02]  /*8e70*/  SHF.R.U64 R9, R9, 0x3, RZ ;  /* 0x0000000309097819 */ /* 0x000fe400000012ff */
[----:B------:R-:W-:Y:S02]  /*8e80*/  IADD3 R31, P3, R34, 0x2000, RZ ;  /* 0x00002000221f7810 */ /* 0x000fe40007f7e0ff */
[----:B------:R-:W-:Y:S02]  /*8e90*/  LOP3.LUT R36, R5, R8, RZ, 0x3c, !PT ;  /* 0x0000000805247212 */ /* 0x000fe400078e3cff */
[----:B------:R-:W-:Y:S01]  /*8ea0*/  LOP3.LUT R50, R9, R24, RZ, 0x3c, !PT ;  /* 0x0000001809327212 */ /* 0x000fe200078e3cff */
[----:B------:R-:W0:Y:S01]  /*8eb0*/  LDC R5, c[0x0][0xbe8] ;  /* 0x0002fa00ff057b82 */ /* 0x000e220000000800 */
[----:B------:R-:W-:-:S02]  /*8ec0*/  LOP3.LUT R30, R31, 0x380, RZ, 0xc0, !PT ;  /* 0x000003801f1e7812 */ /* 0x000fc400078ec0ff */
[----:B------:R-:W-:Y:S02]  /*8ed0*/  LOP3.LUT R9, R10, 0x380, RZ, 0xc0, !PT ;  /* 0x000003800a097812 */ /* 0x000fe400078ec0ff */
[----:B------:R-:W-:Y:S02]  /*8ee0*/  SHF.R.U64 R30, R30, 0x3, RZ ;  /* 0x000000031e1e7819 */ /* 0x000fe400000012ff */
[----:B------:R-:W-:Y:S02]  /*8ef0*/  SHF.R.U64 R9, R9, 0x3, RZ ;  /* 0x0000000309097819 */ /* 0x000fe400000012ff */
[----:B------:R-:W-:Y:S02]  /*8f00*/  F2FP.BF16.F32.PACK_AB R37, R95, R66 ;  /* 0x000000425f25723e */ /* 0x000fe400000010ff */
[----:B------:R-:W-:Y:S02]  /*8f10*/  SEL R95, R41, R40, P0 ;  /* 0x00000028295f7207 */ /* 0x000fe40000000000 */
[----:B------:R-:W-:-:S02]  /*8f20*/  SEL R66, R40, R41, P0 ;  /* 0x0000002928427207 */ /* 0x000fc40000000000 */
[----:B------:R-:W-:Y:S01]  /*8f30*/  LOP3.LUT R30, R30, R31, RZ, 0x3c, !PT ;  /* 0x0000001f1e1e7212 */ /* 0x000fe200078e3cff */
[----:B------:R-:W-:Y:S01]  /*8f40*/  IMAD.X R31, RZ, RZ, R35, P3 ;  /* 0x000000ffff1f7224 */ /* 0x000fe200018e0623 */
[----:B------:R-:W-:Y:S02]  /*8f50*/  LOP3.LUT R40, R9, R10, RZ, 0x3c, !PT ;  /* 0x0000000a09287212 */ /* 0x000fe400078e3cff */
[----:B------:R-:W-:-:S04]  /*8f60*/  IADD3 R9, P3, R34, 0x8000, RZ ;  /* 0x0000800022097810 */ /* 0x000fc80007f7e0ff */
[----:B------:R-:W-:-:S04]  /*8f70*/  LOP3.LUT R8, R9, 0x380, RZ, 0xc0, !PT ;  /* 0x0000038009087812 */ /* 0x000fc800078ec0ff */
[----:B------:R-:W-:Y:S02]  /*8f80*/  SHF.R.U64 R8, R8, 0x3, RZ ;  /* 0x0000000308087819 */ /* 0x000fe400000012ff */
[----:B------:R-:W-:Y:S02]  /*8f90*/  LOP3.LUT R11, R26, 0x380, RZ, 0xc0, !PT ;  /* 0x000003801a0b7812 */ /* 0x000fe400078ec0ff */
[----:B------:R-:W-:Y:S01]  /*8fa0*/  LOP3.LUT R8, R8, R9, RZ, 0x3c, !PT ;  /* 0x0000000908087212 */ /* 0x000fe200078e3cff */
[----:B------:R-:W-:Y:S01]  /*8fb0*/  IMAD.X R9, RZ, RZ, R35, P3 ;  /* 0x000000ffff097224 */ /* 0x000fe200018e0623 */
[----:B0-----:R-:W-:Y:S01]  /*8fc0*/  ISETP.NE.AND P3, PT, R5, 0x1, PT ;  /* 0x000000010500780c */ /* 0x001fe20003f65270 */
[--C-:B------:R-:W-:Y:S01]  /*8fd0*/  IMAD.X R47, RZ, RZ, R59.reuse, P1 ;  /* 0x000000ffff2f7224 */ /* 0x100fe200008e063b */
[----:B------:R-:W-:Y:S01]  /*8fe0*/  SEL R125, R94, R37, P0 ;  /* 0x000000255e7d7207 */ /* 0x000fe20000000000 */
[--C-:B------:R-:W-:Y:S01]  /*8ff0*/  IMAD.X R45, RZ, RZ, R59.reuse, P4 ;  /* 0x000000ffff2d7224 */ /* 0x100fe200020e063b */
[----:B------:R-:W-:Y:S01]  /*9000*/  SEL R80, R37, R94, P0 ;  /* 0x0000005e25507207 */ /* 0x000fe20000000000 */
[--C-:B------:R-:W-:Y:S01]  /*9010*/  IMAD.X R41, RZ, RZ, R59.reuse, P6 ;  /* 0x000000ffff297224 */ /* 0x100fe200030e063b */
[----:B------:R-:W-:Y:S01]  /*9020*/  SEL R129, R110, R39, P0 ;  /* 0x000000276e817207 */ /* 0x000fe20000000000 */
[--C-:B------:R-:W-:Y:S01]  /*9030*/  IMAD.X R37, RZ, RZ, R59.reuse, P2 ;  /* 0x000000ffff257224 */ /* 0x100fe200010e063b */
[----:B------:R-:W-:Y:S01]  /*9040*/  SEL R82, R39, R110, P0 ;  /* 0x0000006e27527207 */ /* 0x000fe20000000000 */
[----:B------:R-:W-:Y:S01]  /*9050*/  IMAD.X R39, RZ, RZ, R59, P5 ;  /* 0x000000ffff277224 */ /* 0x000fe200028e063b */
[----:B------:R-:W-:-:S02]  /*9060*/  SHF.R.U64 R11, R11, 0x3, RZ ;  /* 0x000000030b0b7819 */ /* 0x000fc400000012ff */
[----:B------:R-:W-:Y:S02]  /*9070*/  MOV R114, R58 ;  /* 0x0000003a00727202 */ /* 0x000fe40000000f00 */
[----:B------:R-:W0:Y:S01]  /*9080*/  LDC R59, c[0x0][0xc38] ;  /* 0x00030e00ff3b7b82 */ /* 0x000e220000000800 */
[----:B------:R-:W-:Y:S02]  /*9090*/  LOP3.LUT R54, R11, R26, RZ, 0x3c, !PT ;  /* 0x0000001a0b367212 */ /* 0x000fe400078e3cff */
[----:B------:R-:W-:Y:S02]  /*90a0*/  LOP3.LUT R11, R12, 0x380, RZ, 0xc0, !PT ;  /* 0x000003800c0b7812 */ /* 0x000fe400078ec0ff */
[----:B------:R-:W-:Y:S02]  /*90b0*/  MOV R110, R36 ;  /* 0x00000024006e7202 */ /* 0x000fe40000000f00 */
[----:B------:R-:W-:Y:S01]  /*90c0*/  SHF.R.U64 R11, R11, 0x3, RZ ;  /* 0x000000030b0b7819 */ /* 0x000fe200000012ff */
[----:B------:R-:W1:Y:S01]  /*90d0*/  @P3 LDC R36, c[0x0][0xbec] ;  /* 0x0002fb00ff243b82 */ /* 0x000e620000000800 */
[----:B------:R-:W-:Y:S01]  /*90e0*/  LOP3.LUT R13, R28, 0x380, RZ, 0xc0, !PT ;  /* 0x000003801c0d7812 */ /* 0x000fe200078ec0ff */
[----:B------:R-:W-:Y:S01]  /*90f0*/  UPRMT UR4, UR36, 0x654, UR4 ;  /* 0x0000065424047896 */ /* 0x000fe20008000004 */
[----:B------:R-:W-:-:S02]  /*9100*/  LOP3.LUT R42, R11, R12, RZ, 0x3c, !PT ;  /* 0x0000000c0b2a7212 */ /* 0x000fc400078e3cff */
[----:B------:R-:W-:Y:S02]  /*9110*/  MOV R106, R40 ;  /* 0x00000028006a7202 */ /* 0x000fe40000000f00 */
[----:B--2---:R-:W-:Y:S01]  /*9120*/  LOP3.LUT R41, R0, 0x2, RZ, 0x3c, !PT ;  /* 0x0000000200297812 */ /* 0x004fe200078e3cff */
[----:B------:R-:W2:Y:S01]  /*9130*/  @P3 LDC R37, c[0x0][0xbf0] ;  /* 0x0002fc00ff253b82 */ /* 0x000ea20000000800 */
[----:B------:R-:W-:Y:S01]  /*9140*/  SHF.R.U64 R13, R13, 0x3, RZ ;  /* 0x000000030d0d7819 */ /* 0x000fe200000012ff */
[----:B------:R-:W-:Y:S01]  /*9150*/  SHFL.IDX PT, R85, R85, R0, 0x1c1f ;  /* 0x001c1f0055557589 */ /* 0x000fe200000e0000 */
[----:B------:R-:W-:Y:S02]  /*9160*/  MOV R104, R42 ;  /* 0x0000002a00687202 */ /* 0x000fe40000000f00 */
[----:B------:R-:W-:Y:S01]  /*9170*/  MOV R53, R52 ;  /* 0x0000003400357202 */ /* 0x000fe20000000f00 */
[----:B------:R-:W-:Y:S01]  /*9180*/  SHFL.IDX PT, R87, R87, R0, 0x1c1f ;  /* 0x001c1f0057577589 */ /* 0x000fe200000e0000 */
[----:B------:R-:W-:Y:S01]  /*9190*/  LOP3.LUT R56, R13, R28, RZ, 0x3c, !PT ;  /* 0x0000001c0d387212 */ /* 0x000fe200078e3cff */
[----:B------:R-:W-:Y:S01]  /*91a0*/  IMAD R52, RZ, RZ, -UR43 ;  /* 0x8000002bff347e24 */ /* 0x000fe2000f8e02ff */
[----:B------:R-:W-:Y:S01]  /*91b0*/  UIMAD UR11, UR6, UR5, UR43 ;  /* 0x00000005060b72a4 */ /* 0x000fe2000f8e022b */
[----:B------:R-:W-:Y:S01]  /*91c0*/  SHFL.IDX PT, R109, R109, R0, 0x1c1f ;  /* 0x001c1f006d6d7589 */ /* 0x000fe200000e0000 */
[----:B------:R-:W-:Y:S03]  /*91d0*/  SYNCS.ARRIVE.TRANS64.RED.A1T0 RZ, [UR4], RZ ;  /* 0x000000ffffff79a7 */ /* 0x000fe60008100404 */
[----:B------:R-:W3:Y:S04]  /*91e0*/  SHFL.IDX PT, R60, R60, R41, 0x1c1f ;  /* 0x001c1f293c3c7589 */ /* 0x000ee800000e0000 */
[----:B------:R-:W-:Y:S04]  /*91f0*/  SHFL.IDX PT, R42, R61, R41, 0x1c1f ;  /* 0x001c1f293d2a7589 */ /* 0x000fe800000e0000 */
[----:B------:R-:W4:Y:S04]  /*9200*/  SHFL.IDX PT, R78, R78, R41, 0x1c1f ;  /* 0x001c1f294e4e7589 */ /* 0x000f2800000e0000 */
[----:B------:R-:W-:Y:S04]  /*9210*/  SHFL.IDX PT, R111, R111, R0, 0x1c1f ;  /* 0x001c1f006f6f7589 */ /* 0x000fe800000e0000 */
[----:B------:R-:W4:Y:S04]  /*9220*/  SHFL.IDX PT, R74, R74, R41, 0x1c1f ;  /* 0x001c1f294a4a7589 */ /* 0x000f2800000e0000 */
[----:B------:R-:W-:Y:S04]  /*9230*/  SHFL.IDX PT, R89, R89, R0, 0x1c1f ;  /* 0x001c1f0059597589 */ /* 0x000fe800000e0000 */
[----:B------:R-:W-:Y:S04]  /*9240*/  SHFL.IDX PT, R113, R113, R0, 0x1c1f ;  /* 0x001c1f0071717589 */ /* 0x000fe800000e0000 */
[----:B------:R-:W4:Y:S04]  /*9250*/  SHFL.IDX PT, R62, R62, R41, 0x1c1f ;  /* 0x001c1f293e3e7589 */ /* 0x000f2800000e0000 */
[----:B------:R-:W4:Y:S01]  /*9260*/  SHFL.IDX PT, R72, R72, R41, 0x1c1f ;  /* 0x001c1f2948487589 */ /* 0x000f2200000e0000 */
[----:B0-----:R-:W-:Y:S01]  /*9270*/  IMAD R52, R59, R52, UR41 ;  /* 0x000000293b347e24 */ /* 0x001fe2000f8e0234 */
[----:B------:R-:W-:Y:S01]  /*9280*/  MOV R84, R56 ;  /* 0x0000003800547202 */ /* 0x000fe20000000f00 */
[----:B------:R-:W-:Y:S01]  /*9290*/  USHF.R.S32.HI UR10, URZ, 0x1f, UR11 ;  /* 0x0000001f3f0a7899 */ /* 0x000fe2000801140b */
[----:B------:R-:W-:Y:S01]  /*92a0*/  SHFL.IDX PT, R115, R115, R0, 0x1c1f ;  /* 0x001c1f0073737589 */ /* 0x000fe200000e0000 */
[----:B------:R-:W-:Y:S01]  /*92b0*/  MOV R86, R48 ;  /* 0x0000003000567202 */ /* 0x000fe20000000f00 */
[----:B------:R-:W-:-:S02]  /*92c0*/  IMAD R49, R52, 0x80, R223 ;  /* 0x0000008034317824 */ /* 0x000fc400078e02df */
[----:B------:R-:W0:Y:S01]  /*92d0*/  SHFL.IDX PT, R56, R73, R41, 0x1c1f ;  /* 0x001c1f2949387589 */ /* 0x000e2200000e0000 */
[----:B------:R-:W-:Y:S01]  /*92e0*/  F2FP.BF16.F32.PACK_AB R83, R118, R83 ;  /* 0x000000537653723e */ /* 0x000fe200000010ff */
[----:B------:R-:W-:Y:S01]  /*92f0*/  UIMAD UR5, UR10, UR8, URZ ;  /* 0x000000080a0572a4 */ /* 0x000fe2000f8e023f */
[----:B------:R-:W-:Y:S02]  /*9300*/  F2FP.BF16.F32.PACK_AB R90, R119, R90 ;  /* 0x0000005a775a723e */ /* 0x000fe400000010ff */
[----:B------:R-:W-:Y:S02]  /*9310*/  SEL R93, R33, R32, P0 ;  /* 0x00000020215d7207 */ /* 0x000fe40000000000 */
[----:B------:R-:W-:Y:S02]  /*9320*/  SEL R64, R32, R33, P0 ;  /* 0x0000002120407207 */ /* 0x000fe40000000000 */
[----:B------:R-:W-:Y:S02]  /*9330*/  SEL R119, R76, R29, P0 ;  /* 0x0000001d4c777207 */ /* 0x000fe40000000000 */
[----:B------:R-:W-:-:S02]  /*9340*/  LOP3.LUT R6, R7, 0x380, RZ, 0xc0, !PT ;  /* 0x0000038007067812 */ /* 0x000fc400078ec0ff */
[----:B------:R-:W-:Y:S01]  /*9350*/  SEL R76, R29, R76, P0 ;  /* 0x0000004c1d4c7207 */ /* 0x000fe20000000000 */
[----:B-1----:R-:W-:Y:S01]  /*9360*/  @P3 IMAD.HI.U32 R36, R49, R36, RZ ;  /* 0x0000002431243227 */ /* 0x002fe200078e00ff */
[----:B------:R-:W-:Y:S01]  /*9370*/  LOP3.LUT R13, R14, 0x380, RZ, 0xc0, !PT ;  /* 0x000003800e0d7812 */ /* 0x000fe200078ec0ff */
[----:B------:R-:W-:Y:S01]  /*9380*/  USHF.R.S32.HI UR12, URZ, 0x1f, UR42 ;  /* 0x0000001f3f0c7899 */ /* 0x000fe2000801142a */
[----:B------:R-:W-:Y:S01]  /*9390*/  MOV R54, R54 ;  /* 0x0000003600367202 */ /* 0x000fe20000000f00 */
[----:B------:R-:W-:Y:S01]  /*93a0*/  SHFL.IDX PT, R91, R91, R0, 0x1c1f ;  /* 0x001c1f005b5b7589 */ /* 0x000fe200000e0000 */
[----:B------:R-:W-:Y:S01]  /*93b0*/  SEL R127, R102, R81, P0 ;  /* 0x00000051667f7207 */ /* 0x000fe20000000000 */
[----:B------:R-:W-:Y:S01]  /*93c0*/  UIMAD.WIDE.U32 UR6, UR11, UR8, URZ ;  /* 0x000000080b0672a5 */ /* 0x000fe2000f8e003f */
[----:B------:R-:W-:Y:S01]  /*93d0*/  SEL R131, R83, R90, P0 ;  /* 0x0000005a53837207 */ /* 0x000fe20000000000 */
[----:B------:R-:W-:Y:S01]  /*93e0*/  UIMAD UR5, UR11, UR9, UR5 ;  /* 0x000000090b0572a4 */ /* 0x000fe2000f8e0205 */
[----:B------:R-:W-:-:S02]  /*93f0*/  MOV R55, R50 ;  /* 0x0000003200377202 */ /* 0x000fc40000000f00 */
[----:B------:R-:W-:Y:S01]  /*9400*/  SHF.R.U64 R6, R6, 0x3, RZ ;  /* 0x0000000306067819 */ /* 0x000fe200000012ff */
[----:B------:R-:W1:Y:S01]  /*9410*/  SHFL.IDX PT, R50, R63, R41, 0x1c1f ;  /* 0x001c1f293f327589 */ /* 0x000e6200000e0000 */
[----:B------:R-:W-:Y:S01]  /*9420*/  ULDC.64 UR8, c[0x0][0xb98] ;  /* 0x0002e60000087ab9 */ /* 0x000fe20000000a00 */
[----:B------:R-:W-:Y:S01]  /*9430*/  SHF.R.U64 R13, R13, 0x3, RZ ;  /* 0x000000030d0d7819 */ /* 0x000fe200000012ff */
[----:B------:R-:W-:Y:S01]  /*9440*/  IMAD.MOV.U32 R57, RZ, RZ, R49 ;  /* 0x000000ffff397224 */ /* 0x000fe200078e0031 */
[----:B------:R-:W-:Y:S01]  /*9450*/  SHFL.IDX PT, R93, R93, R0, 0x1c1f ;  /* 0x001c1f005d5d7589 */ /* 0x000fe200000e0000 */
[----:B------:R-:W-:Y:S01]  /*9460*/  UIMAD UR4, UR12, UR8, URZ ;  /* 0x000000080c0472a4 */ /* 0x000fe2000f8e023f */
[----:B------:R-:W-:Y:S02]  /*9470*/  SEL R81, R81, R102, P0 ;  /* 0x0000006651517207 */ /* 0x000fe40000000000 */
[----:B------:R-:W-:Y:S01]  /*9480*/  SHFL.IDX PT, R117, R117, R0, 0x1c1f ;  /* 0x001c1f0075757589 */ /* 0x000fe200000e0000 */
[----:B------:R-:W-:-:S03]  /*9490*/  SEL R83, R90, R83, P0 ;  /* 0x000000535a537207 */ /* 0x000fc60000000000 */
[----:B------:R-:W1:Y:S01]  /*94a0*/  SHFL.IDX PT, R64, R64, R41, 0x1c1f ;  /* 0x001c1f2940407589 */ /* 0x000e6200000e0000 */
[----:B------:R-:W-:-:S03]  /*94b0*/  LOP3.LUT R38, R6, R7, RZ, 0x3c, !PT ;  /* 0x0000000706267212 */ /* 0x000fc600078e3cff */
[----:B------:R-:W1:Y:S01]  /*94c0*/  SHFL.IDX PT, R92, R75, R41, 0x1c1f ;  /* 0x001c1f294b5c7589 */ /* 0x000e6200000e0000 */
[C---:B------:R-:W-:Y:S02]  /*94d0*/  IADD3 R21, P1, R34.reuse, 0x6000, RZ ;  /* 0x0000600022157810 */ /* 0x040fe40007f3e0ff */
[----:B--2---:R-:W-:Y:S01]  /*94e0*/  @P3 SHF.R.U32.HI R57, RZ, R37, R36 ;  /* 0x00000025ff393219 */ /* 0x004fe20000011624 */
[----:B------:R-:W-:Y:S01]  /*94f0*/  SHFL.IDX PT, R95, R95, R0, 0x1c1f ;  /* 0x001c1f005f5f7589 */ /* 0x000fe200000e0000 */
[----:B------:R-:W-:-:S03]  /*9500*/  IADD3 R33, P4, R34, 0x1000, RZ ;  /* 0x0000100022217810 */ /* 0x000fc60007f9e0ff */
[----:B------:R-:W-:Y:S01]  /*9510*/  SHFL.IDX PT, R119, R119, R0, 0x1c1f ;  /* 0x001c1f0077777589 */ /* 0x000fe200000e0000 */
[----:B------:R-:W-:-:S03]  /*9520*/  LOP3.LUT R44, R13, R14, RZ, 0x3c, !PT ;  /* 0x0000000e0d2c7212 */ /* 0x000fc600078e3cff */
[----:B------:R-:W2:Y:S04]  /*9530*/  SHFL.IDX PT, R66, R66, R41, 0x1c1f ;  /* 0x001c1f2942427589 */ /* 0x000ea800000e0000 */
[----:B------:R-:W2:Y:S01]  /*9540*/  SHFL.IDX PT, R76, R76, R41, 0x1c1f ;  /* 0x001c1f294c4c7589 */ /* 0x000ea200000e0000 */
[----:B------:R-:W-:-:S03]  /*9550*/  LOP3.LUT R20, R21, 0x380, RZ, 0xc0, !PT ;  /* 0x0000038015147812 */ /* 0x000fc600078ec0ff */
[----:B------:R-:W-:Y:S01]  /*9560*/  SHFL.IDX PT, R97, R97, R0, 0x1c1f ;  /* 0x001c1f0061617589 */ /* 0x000fe200000e0000 */
[----:B------:R-:W-:-:S03]  /*9570*/  MOV R108, R38 ;  /* 0x00000026006c7202 */ /* 0x000fc60000000f00 */
[----:B------:R-:W-:Y:S01]  /*9580*/  SHFL.IDX PT, R99, R99, R0, 0x1c1f ;  /* 0x001c1f0063637589 */ /* 0x000fe200000e0000 */
[----:B------:R-:W-:-:S03]  /*9590*/  UIADD3 UR5, UR7, UR5, URZ ;  /* 0x0000000507057290 */ /* 0x000fc6000fffe03f */
        /* <DEDUP_REMOVED lines=11> */
[----:B------:R-:W2:Y:S01]  /*9650*/  SHFL.IDX PT, R0, R65, R41, 0x1c1f ;  /* 0x001c1f2941007589 */ /* 0x000ea200000e0000 */
[----:B---3--:R-:W-:Y:S01]  /*9660*/  SEL R36, R85, R60, P0 ;  /* 0x0000003c55247207 */ /* 0x008fe20000000000 */
[----:B------:R-:W-:Y:S01]  /*9670*/  IMAD.MOV R48, RZ, RZ, -R57 ;  /* 0x000000ffff307224 */ /* 0x000fe200078e0a39 */
[----:B------:R-:W-:Y:S01]  /*9680*/  SEL R38, R60, R85, P0 ;  /* 0x000000553c267207 */ /* 0x000fe20000000000 */
[----:B------:R-:W3:Y:S01]  /*9690*/  SHFL.IDX PT, R94, R77, R41, 0x1c1f ;  /* 0x001c1f294d5e7589 */ /* 0x000ee200000e0000 */
[----:B----4-:R-:W-:Y:S01]  /*96a0*/  SEL R37, R109, R78, P0 ;  /* 0x0000004e6d257207 */ /* 0x010fe20000000000 */
[----:B------:R-:W-:Y:S01]  /*96b0*/  UIMAD UR7, UR42, UR9, UR4 ;  /* 0x000000092a0772a4 */ /* 0x000fe2000f8e0204 */
[----:B------:R-:W-:Y:S01]  /*96c0*/  SEL R39, R78, R109, P0 ;  /* 0x0000006d4e277207 */ /* 0x000fe20000000000 */
[----:B------:R-:W-:Y:S01]  /*96d0*/  BAR.SYNC.DEFER_BLOCKING 0x1, 0x100 ;  /* 0x0044000000007b1d */ /* 0x000fe20000010000 */
[----:B------:R-:W-:Y:S02]  /*96e0*/  SEL R40, R87, R42, P0 ;  /* 0x0000002a57287207 */ /* 0x000fe40000000000 */
[----:B------:R-:W-:-:S02]  /*96f0*/  MOV R112, R46 ;  /* 0x0000002e00707202 */ /* 0x000fc40000000f00 */
[----:B------:R-:W-:Y:S01]  /*9700*/  MOV R102, R44 ;  /* 0x0000002c00667202 */ /* 0x000fe20000000f00 */
[----:B------:R-:W-:Y:S01]  /*9710*/  UMOV UR4, UR6 ;  /* 0x0000000600047c82 */ /* 0x000fe20008000000 */
[----:B------:R-:W-:Y:S01]  /*9720*/  SEL R42, R42, R87, P0 ;  /* 0x000000572a2a7207 */ /* 0x000fe20000000000 */
[----:B------:R-:W4:Y:S01]  /*9730*/  SHFL.IDX PT, R58, R67, R41, 0x1c1f ;  /* 0x001c1f29433a7589 */ /* 0x000f2200000e0000 */
[----:B------:R-:W-:-:S03]  /*9740*/  SEL R43, R74, R111, P0 ;  /* 0x0000006f4a2b7207 */ /* 0x000fc60000000000 */
[----:B------:R-:W-:Y:S01]  /*9750*/  SHFL.IDX PT, R68, R68, R41, 0x1c1f ;  /* 0x001c1f2944447589 */ /* 0x000fe200000e0000 */
[----:B------:R-:W-:-:S03]  /*9760*/  SEL R44, R89, R62, P0 ;  /* 0x0000003e592c7207 */ /* 0x000fc60000000000 */
[----:B------:R-:W-:Y:S01]  /*9770*/  SHFL.IDX PT, R70, R70, R41, 0x1c1f ;  /* 0x001c1f2946467589 */ /* 0x000fe200000e0000 */
[----:B------:R-:W-:-:S03]  /*9780*/  SEL R46, R62, R89, P0 ;  /* 0x000000593e2e7207 */ /* 0x000fc60000000000 */
[----:B------:R-:W-:Y:S01]  /*9790*/  SHFL.IDX PT, R88, R69, R41, 0x1c1f ;  /* 0x001c1f2945587589 */ /* 0x000fe200000e0000 */
[----:B------:R-:W-:-:S03]  /*97a0*/  SEL R45, R113, R72, P0 ;  /* 0x00000048712d7207 */ /* 0x000fc60000000000 */
[----:B------:R-:W-:Y:S01]  /*97b0*/  SHFL.IDX PT, R90, R71, R41, 0x1c1f ;  /* 0x001c1f29475a7589 */ /* 0x000fe200000e0000 */
[----:B------:R-:W-:-:S03]  /*97c0*/  SEL R47, R72, R113, P0 ;  /* 0x00000071482f7207 */ /* 0x000fc60000000000 */
[----:B------:R-:W4:Y:S01]  /*97d0*/  SHFL.IDX PT, R96, R79, R41, 0x1c1f ;  /* 0x001c1f294f607589 */ /* 0x000f2200000e0000 */
[----:B------:R-:W-:-:S03]  /*97e0*/  SHF.R.U64 R20, R20, 0x3, RZ ;  /* 0x0000000314147819 */ /* 0x000fc600000012ff */
[----:B------:R-:W4:Y:S01]  /*97f0*/  SHFL.IDX PT, R80, R80, R41, 0x1c1f ;  /* 0x001c1f2950507589 */ /* 0x000f2200000e0000 */
[----:B------:R-:W-:-:S03]  /*9800*/  UIMAD.WIDE.U32 UR4, UR42, UR8, UR4 ;  /* 0x000000082a0472a5 */ /* 0x000fc6000f8e0004 */
[----:B------:R-:W4:Y:S04]  /*9810*/  SHFL.IDX PT, R98, R81, R41, 0x1c1f ;  /* 0x001c1f2951627589 */ /* 0x000f2800000e0000 */
[----:B------:R-:W4:Y:S04]  /*9820*/  SHFL.IDX PT, R82, R82, R41, 0x1c1f ;  /* 0x001c1f2952527589 */ /* 0x000f2800000e0000 */
[----:B------:R0:W4:Y:S01]  /*9830*/  SHFL.IDX PT, R100, R83, R41, 0x1c1f ;  /* 0x001c1f2953647589 */ /* 0x00012200000e0000 */
[----:B------:R-:W-:Y:S01]  /*9840*/  SHF.R.U64 R32, R32, 0x3, RZ ;  /* 0x0000000320207819 */ /* 0x000fe200000012ff */
[----:B------:R-:W-:-:S02]  /*9850*/  IMAD R59, R5, R48, R49 ;  /* 0x00000030053b7224 */ /* 0x000fc400078e0231 */
[----:B------:R-:W-:Y:S01]  /*9860*/  STSM.16.M88.4 [R114], R36 ;  /* 0x0000002472007844 */ /* 0x000fe20000000200 */
[----:B------:R-:W-:Y:S01]  /*9870*/  IADD3 R27, P2, R34, 0x5000, RZ ;  /* 0x00005000221b7810 */ /* 0x000fe20007f5e0ff */
[----:B------:R-:W-:Y:S01]  /*9880*/  ULDC.64 UR8, c[0x0][0xae8] ;  /* 0x0002ba0000087ab9 */ /* 0x000fe20000000a00 */
[----:B0-----:R-:W-:Y:S02]  /*9890*/  SEL R41, R111, R74, P0 ;  /* 0x0000004a6f297207 */ /* 0x001fe40000000000 */
[----:B------:R-:W-:Y:S01]  /*98a0*/  LOP3.LUT R20, R20, R21, RZ, 0x3c, !PT ;  /* 0x0000001514147212 */ /* 0x000fe200078e3cff */
[--C-:B------:R-:W-:Y:S02]  /*98b0*/  IMAD.X R21, RZ, RZ, R35.reuse, P1 ;  /* 0x000000ffff157224 */ /* 0x100fe400008e0623 */
[----:B------:R-:W-:Y:S01]  /*98c0*/  STSM.16.M88.4 [R112], R40 ;  /* 0x0000002870007844 */ /* 0x000fe20000000200 */
[----:B------:R-:W-:Y:S01]  /*98d0*/  LOP3.LUT R32, R32, R33, RZ, 0x3c, !PT ;  /* 0x0000002120207212 */ /* 0x000fe200078e3cff */
[----:B------:R-:W-:Y:S01]  /*98e0*/  IMAD.X R33, RZ, RZ, R35, P4 ;  /* 0x000000ffff217224 */ /* 0x000fe200020e0623 */
[----:B------:R-:W-:Y:S01]  /*98f0*/  SEL R49, R115, R56, P0 ;  /* 0x0000003873317207 */ /* 0x000fe20000000000 */
[----:B------:R0:W-:Y:S01]  /*9900*/  STSM.16.M88.4 [R110], R44 ;  /* 0x0000002c6e007844 */ /* 0x0001e20000000200 */
[----:B------:R-:W-:-:S02]  /*9910*/  SEL R51, R56, R115, P0 ;  /* 0x0000007338337207 */ /* 0x000fc40000000000 */
[----:B------:R-:W-:Y:S02]  /*9920*/  IADD3 R56, P1, R57, UR4, RZ ;  /* 0x0000000439387c10 */ /* 0x000fe4000ff3e0ff */
[C---:B------:R-:W-:Y:S02]  /*9930*/  IADD3 R29, P6, R34.reuse, 0x3000, RZ ;  /* 0x00003000221d7810 */ /* 0x040fe40007fde0ff */
[C---:B------:R-:W-:Y:S02]  /*9940*/  IADD3 R25, P5, R34.reuse, 0x4000, RZ ;  /* 0x0000400022197810 */ /* 0x040fe40007fbe0ff */
[----:B------:R-:W-:Y:S02]  /*9950*/  IADD3 R15, P4, R34, 0x7000, RZ ;  /* 0x00007000220f7810 */ /* 0x000fe40007f9e0ff */
[----:B------:R-:W-:Y:S01]  /*9960*/  LOP3.LUT R26, R27, 0x380, RZ, 0xc0, !PT ;  /* 0x000003801b1a7812 */ /* 0x000fe200078ec0ff */
[----:B0-----:R-:W-:Y:S01]  /*9970*/  IMAD.U32 R46, RZ, RZ, UR7 ;  /* 0x00000007ff2e7e24 */ /* 0x001fe2000f8e00ff */
[----:B------:R-:W-:Y:S01]  /*9980*/  SHF.R.S32.HI R45, RZ, 0x1f, R57 ;  /* 0x0000001fff2d7819 */ /* 0x000fe20000011439 */
[----:B------:R-:W-:Y:S01]  /*9990*/  ULDC.64 UR6, c[0x0][0xb88] ;  /* 0x0002e20000067ab9 */ /* 0x000fe20000000a00 */
[----:B------:R-:W-:-:S02]  /*99a0*/  SHF.R.S32.HI R44, RZ, 0x1f, R59 ;  /* 0x0000001fff2c7819 */ /* 0x000fc4000001143b */
[----:B------:R-:W-:Y:S01]  /*99b0*/  IADD3.X R57, R45, UR5, R46, P1, !PT ;  /* 0x000000052d397c10 */ /* 0x000fe20008ffe42e */
[----:B------:R-:W-:Y:S01]  /*99c0*/  ULDC.64 UR4, c[0x0][0xb50] ;  /* 0x0002d40000047ab9 */ /* 0x000fe20000000a00 */
[----:B------:R-:W-:Y:S01]  /*99d0*/  LOP3.LUT R28, R29, 0x380, RZ, 0xc0, !PT ;  /* 0x000003801d1c7812 */ /* 0x000fe200078ec0ff */
[----:B------:R-:W-:Y:S01]  /*99e0*/  IMAD R44, R44, UR6, RZ ;  /* 0x000000062c2c7c24 */ /* 0x000fe2000f8e02ff */
[----:B------:R-:W-:Y:S02]  /*99f0*/  LOP3.LUT R24, R25, 0x380, RZ, 0xc0, !PT ;  /* 0x0000038019187812 */ /* 0x000fe400078ec0ff */
[----:B------:R-:W-:Y:S02]  /*9a00*/  LOP3.LUT R14, R15, 0x380, RZ, 0xc0, !PT ;  /* 0x000003800f0e7812 */ /* 0x000fe400078ec0ff */
[----:B------:R-:W-:Y:S02]  /*9a10*/  SHF.R.U64 R26, R26, 0x3, RZ ;  /* 0x000000031a1a7819 */ /* 0x000fe400000012ff */
[----:B-1----:R-:W-:-:S02]  /*9a20*/  SEL R48, R91, R50, P0 ;  /* 0x000000325b307207 */ /* 0x002fc40000000000 */
[----:B------:R-:W-:Y:S01]  /*9a30*/  SEL R50, R50, R91, P0 ;  /* 0x0000005b32327207 */ /* 0x000fe20000000000 */
[C---:B------:R-:W-:Y:S01]  /*9a40*/  IMAD R61, R59.reuse, UR7, R44 ;  /* 0x000000073b3d7c24 */ /* 0x040fe2000f8e022c */
[----:B------:R-:W-:Y:S01]  /*9a50*/  LOP3.LUT R7, R34, 0x380, RZ, 0xc0, !PT ;  /* 0x0000038022077812 */ /* 0x000fe200078ec0ff */
[----:B------:R-:W-:Y:S01]  /*9a60*/  IMAD.WIDE.U32 R56, R59, UR6, R56 ;  /* 0x000000063b387c25 */ /* 0x000fe2000f8e0038 */
[----:B------:R-:W-:Y:S01]  /*9a70*/  SEL R36, R93, R64, P0 ;  /* 0x000000405d247207 */ /* 0x000fe20000000000 */
[----:B------:R-:W-:Y:S01]  /*9a80*/  ULDC UR6, c[0x0][0xa88] ;  /* 0x0002a20000067ab9 */ /* 0x000fe20000000800 */
[----:B------:R-:W-:Y:S02]  /*9a90*/  SEL R38, R64, R93, P0 ;  /* 0x0000005d40267207 */ /* 0x000fe40000000000 */
[----:B------:R-:W-:Y:S02]  /*9aa0*/  SEL R37, R117, R92, P0 ;  /* 0x0000005c75257207 */ /* 0x000fe40000000000 */
[----:B------:R-:W-:Y:S01]  /*9ab0*/  SEL R39, R92, R117, P0 ;  /* 0x000000755c277207 */ /* 0x000fe20000000000 */
[----:B------:R-:W-:Y:S01]  /*9ac0*/  IMAD R59, R52, 0x80, R222 ;  /* 0x00000080343b7824 */ /* 0x000fe200078e02de */
[----:B------:R-:W-:-:S02]  /*9ad0*/  SHF.R.U64 R28, R28, 0x3, RZ ;  /* 0x000000031c1c7819 */ /* 0x000fc400000012ff */
[----:B------:R-:W-:Y:S02]  /*9ae0*/  SHF.R.U64 R24, R24, 0x3, RZ ;  /* 0x0000000318187819 */ /* 0x000fe400000012ff */
[----:B------:R-:W-:Y:S02]  /*9af0*/  SHF.R.U64 R14, R14, 0x3, RZ ;  /* 0x000000030e0e7819 */ /* 0x000fe400000012ff */
[----:B--2---:R-:W-:Y:S02]  /*9b00*/  SEL R40, R95, R66, P0 ;  /* 0x000000425f287207 */ /* 0x004fe40000000000 */
[----:B------:R-:W-:Y:S02]  /*9b10*/  SEL R42, R66, R95, P0 ;  /* 0x0000005f422a7207 */ /* 0x000fe40000000000 */
[----:B------:R-:W-:Y:S02]  /*9b20*/  SEL R41, R119, R76, P0 ;  /* 0x0000004c77297207 */ /* 0x000fe40000000000 */
[----:B------:R-:W-:-:S02]  /*9b30*/  SEL R43, R76, R119, P0 ;  /* 0x000000774c2b7207 */ /* 0x000fc40000000000 */
[----:B------:R-:W-:Y:S01]  /*9b40*/  LOP3.LUT R26, R26, R27, RZ, 0x3c, !PT ;  /* 0x0000001b1a1a7212 */ /* 0x000fe200078e3cff */
[--C-:B------:R-:W-:Y:S01]  /*9b50*/  IMAD.X R27, RZ, RZ, R35.reuse, P2 ;  /* 0x000000ffff1b7224 */ /* 0x100fe200010e0623 */
[----:B------:R-:W-:Y:S01]  /*9b60*/  IADD3 R133, P2, R34, 0xb000, RZ ;  /* 0x0000b00022857810 */ /* 0x000fe20007f5e0ff */
[----:B------:R-:W-:Y:S01]  /*9b70*/  STSM.16.M88.4 [R108], R48 ;  /* 0x000000306c007844 */ /* 0x000fe20000000200 */
[----:B------:R-:W-:Y:S02]  /*9b80*/  SHF.R.U64 R7, R7, 0x3, RZ ;  /* 0x0000000307077819 */ /* 0x000fe400000012ff */
[----:B------:R-:W-:Y:S01]  /*9b90*/  SEL R44, R97, R0, P0 ;  /* 0x00000000612c7207 */ /* 0x000fe20000000000 */
[----:B------:R0:W-:Y:S01]  /*9ba0*/  STSM.16.M88.4 [R106], R36 ;  /* 0x000000246a007844 */ /* 0x0001e20000000200 */
[----:B------:R-:W-:Y:S01]  /*9bb0*/  SEL R46, R0, R97, P0 ;  /* 0x00000061002e7207 */ /* 0x000fe20000000000 */
[----:B------:R-:W-:Y:S01]  /*9bc0*/  IMAD R0, R5, UR6, RZ ;  /* 0x0000000605007c24 */ /* 0x000fe2000f8e02ff */
[----:B------:R-:W-:Y:S01]  /*9bd0*/  LOP3.LUT R28, R28, R29, RZ, 0x3c, !PT ;  /* 0x0000001d1c1c7212 */ /* 0x000fe200078e3cff */
[--C-:B------:R-:W-:Y:S01]  /*9be0*/  IMAD.X R29, RZ, RZ, R35.reuse, P6 ;  /* 0x000000ffff1d7224 */ /* 0x100fe200030e0623 */
[----:B------:R-:W-:Y:S01]  /*9bf0*/  LOP3.LUT R24, R24, R25, RZ, 0x3c, !PT ;  /* 0x0000001918187212 */ /* 0x000fe200078e3cff */
[--C-:B------:R-:W-:Y:S01]  /*9c00*/  IMAD.X R25, RZ, RZ, R35.reuse, P5 ;  /* 0x000000ffff197224 */ /* 0x100fe200028e0623 */
[----:B------:R-:W-:Y:S01]  /*9c10*/  LOP3.LUT R14, R14, R15, RZ, 0x3c, !PT ;  /* 0x0000000f0e0e7212 */ /* 0x000fe200078e3cff */
[----:B------:R-:W-:Y:S01]  /*9c20*/  IMAD.X R15, RZ, RZ, R35, P4 ;  /* 0x000000ffff0f7224 */ /* 0x000fe200020e0623 */
[----:B------:R1:W-:Y:S01]  /*9c30*/  STSM.16.M88.4 [R104], R40 ;  /* 0x0000002868007844 */ /* 0x0003e20000000200 */
[----:B---3--:R-:W-:-:S02]  /*9c40*/  SEL R45, R121, R94, P0 ;  /* 0x0000005e792d7207 */ /* 0x008fc40000000000 */
[----:B------:R-:W-:Y:S02]  /*9c50*/  SEL R47, R94, R121, P0 ;  /* 0x000000795e2f7207 */ /* 0x000fe40000000000 */
[----:B------:R-:W-:Y:S01]  /*9c60*/  LOP3.LUT P1, RZ, R220, 0x3, RZ, 0xc0, !PT ;  /* 0x00000003dcff7812 */ /* 0x000fe2000782c0ff */
[----:B0-----:R-:W-:Y:S01]  /*9c70*/  VIADD R37, R59, 0x8 ;  /* 0x000000083b257836 */ /* 0x001fe20000000000 */
[C---:B------:R-:W-:Y:S01]  /*9c80*/  IADD3 R11, P6, R34.reuse, 0x9000, RZ ;  /* 0x00009000220b7810 */ /* 0x040fe20007fde0ff */
[----:B------:R-:W-:Y:S01]  /*9c90*/  IMAD.IADD R39, R57, 0x1, R61 ;  /* 0x0000000139277824 */ /* 0x000fe200078e023d */
[----:B------:R-:W-:Y:S02]  /*9ca0*/  IADD3 R13, P5, R34, 0xa000, RZ ;  /* 0x0000a000220d7810 */ /* 0x000fe40007fbe0ff */
[----:B------:R-:W-:Y:S01]  /*9cb0*/  LOP3.LUT R34, R7, R34, RZ, 0x3c, !PT ;  /* 0x0000002207227212 */ /* 0x000fe200078e3cff */
[----:B------:R-:W-:Y:S01]  /*9cc0*/  IMAD.X R7, RZ, RZ, R35, P2 ;  /* 0x000000ffff077224 */ /* 0x000fe200010e0623 */
[----:B-1----:R-:W-:Y:S01]  /*9cd0*/  LEA R40, P4, R56, UR4, 0x2 ;  /* 0x0000000438287c11 */ /* 0x002fe2000f8810ff */
[----:B------:R0:W-:Y:S01]  /*9ce0*/  STSM.16.M88.4 [R102], R44 ;  /* 0x0000002c66007844 */ /* 0x0001e20000000200 */
[----:B------:R-:W-:-:S02]  /*9cf0*/  ISETP.GE.OR P2, PT, R59, R0, P1 ;  /* 0x000000003b00720c */ /* 0x000fc40000f46670 */
[----:B------:R-:W-:Y:S02]  /*9d00*/  ISETP.GE.OR P1, PT, R37, R0, P1 ;  /* 0x000000002500720c */ /* 0x000fe40000f26670 */
[----:B------:R-:W-:Y:S02]  /*9d10*/  LEA.HI.X R56, R56, UR5, R39, 0x2, P4 ;  /* 0x0000000538387c11 */ /* 0x000fe4000a0f1427 */
[----:B----4-:R-:W-:Y:S02]  /*9d20*/  SEL R36, R99, R58, P0 ;  /* 0x0000003a63247207 */ /* 0x010fe40000000000 */
[----:B------:R-:W-:Y:S02]  /*9d30*/  SEL R38, R58, R99, P0 ;  /* 0x000000633a267207 */ /* 0x000fe40000000000 */
[----:B------:R-:W-:Y:S02]  /*9d40*/  SEL R37, R123, R96, P0 ;  /* 0x000000607b257207 */ /* 0x000fe40000000000 */
[----:B------:R-:W-:-:S02]  /*9d50*/  SEL R39, R96, R123, P0 ;  /* 0x0000007b60277207 */ /* 0x000fc40000000000 */
[----:B0-----:R-:W-:Y:S02]  /*9d60*/  SEL R44, R101, R68, P0 ;  /* 0x00000044652c7207 */ /* 0x001fe40000000000 */
[----:B------:R-:W-:Y:S02]  /*9d70*/  SEL R46, R68, R101, P0 ;  /* 0x00000065442e7207 */ /* 0x000fe40000000000 */
[----:B------:R-:W-:Y:S02]  /*9d80*/  SEL R45, R125, R80, P0 ;  /* 0x000000507d2d7207 */ /* 0x000fe40000000000 */
[----:B------:R-:W-:Y:S02]  /*9d90*/  SEL R47, R80, R125, P0 ;  /* 0x0000007d502f7207 */ /* 0x000fe40000000000 */
[----:B------:R-:W-:Y:S01]  /*9da0*/  SEL R68, R103, R70, P0 ;  /* 0x0000004667447207 */ /* 0x000fe20000000000 */
[----:B------:R-:W-:Y:S01]  /*9db0*/  SHFL.IDX PT, R60, R40, RZ, 0x1c1f ;  /* 0x001c1fff283c7589 */ /* 0x000fe200000e0000 */
[----:B------:R-:W-:-:S02]  /*9dc0*/  SEL R70, R70, R103, P0 ;  /* 0x0000006746467207 */ /* 0x000fc40000000000 */
[----:B------:R-:W-:Y:S01]  /*9dd0*/  SEL R69, R127, R98, P0 ;  /* 0x000000627f457207 */ /* 0x000fe20000000000 */
[----:B------:R0:W-:Y:S01]  /*9de0*/  SHFL.IDX PT, R62, R40, 0x1, 0x1c1f ;  /* 0x003c1f00283e7f89 */ /* 0x0001e200000e0000 */
[----:B------:R-:W-:Y:S02]  /*9df0*/  SEL R71, R98, R127, P0 ;  /* 0x0000007f62477207 */ /* 0x000fe40000000000 */
[----:B------:R-:W-:Y:S02]  /*9e00*/  SEL R72, R105, R88, P0 ;  /* 0x0000005869487207 */ /* 0x000fe40000000000 */
[----:B------:R-:W-:Y:S02]  /*9e10*/  SEL R74, R88, R105, P0 ;  /* 0x00000069584a7207 */ /* 0x000fe40000000000 */
[----:B------:R-:W-:Y:S02]  /*9e20*/  SEL R73, R129, R82, P0 ;  /* 0x0000005281497207 */ /* 0x000fe40000000000 */
[----:B------:R-:W-:Y:S01]  /*9e30*/  SEL R75, R82, R129, P0 ;  /* 0x00000081524b7207 */ /* 0x000fe20000000000 */
[----:B------:R-:W-:Y:S01]  /*9e40*/  STSM.16.M88.4 [R86], R36 ;  /* 0x0000002456007844 */ /* 0x000fe20000000200 */
[----:B------:R-:W-:-:S02]  /*9e50*/  SEL R41, R131, R100, P0 ;  /* 0x0000006483297207 */ /* 0x000fc40000000000 */
        /* <DEDUP_REMOVED lines=9> */
[----:B------:R-:W1:Y:S01]  /*9ef0*/  SHFL.IDX PT, R63, R56, 0x1, 0x1c1f ;  /* 0x003c1f00383f7f89 */ /* 0x000e6200000e0000 */
[----:B------:R-:W-:-:S03]  /*9f00*/  LOP3.LUT R10, R11, 0x380, RZ, 0xc0, !PT ;  /* 0x000003800b0a7812 */ /* 0x000fc600078ec0ff */
[----:B0-----:R-:W-:Y:S04]  /*9f10*/  @!P2 ST.E desc[UR48][R60.64], R4 ;  /* 0x000000043c00a985 */ /* 0x001fe8000c101930 */
[----:B-1----:R0:W-:Y:S04]  /*9f20*/  @!P1 ST.E desc[UR48][R62.64], R3 ;  /* 0x000000033e009985 */ /* 0x0021e8000c101930 */
[----:B------:R1:W5:Y:S04]  /*9f30*/  LD.E.128 R56, desc[UR48][R32.64] ;  /* 0x0000003020387980 */ /* 0x000368000c101d00 */
[----:B------:R2:W5:Y:S01]  /*9f40*/  LD.E.128 R48, desc[UR48][R30.64] ;  /* 0x000000301e307980 */ /* 0x000562000c101d00 */
[----:B------:R-:W-:Y:S01]  /*9f50*/  SHF.R.U64 R10, R10, 0x3, RZ ;  /* 0x000000030a0a7819 */ /* 0x000fe200000012ff */
[----:B------:R-:W-:Y:S01]  /*9f60*/  UIMAD UR6, UR10, UR8, URZ ;  /* 0x000000080a0672a4 */ /* 0x000fe2000f8e023f */
[----:B0-----:R-:W-:Y:S01]  /*9f70*/  IMAD R3, R22, 0x20, R23 ;  /* 0x0000002016037824 */ /* 0x001fe200078e0217 */
[----:B------:R-:W-:Y:S01]  /*9f80*/  UIMAD.WIDE.U32 UR4, UR11, UR8, URZ ;  /* 0x000000080b0472a5 */ /* 0x000fe2000f8e003f */
[----:B-1----:R-:W0:Y:S01]  /*9f90*/  @P3 LDC R33, c[0x0][0xbec] ;  /* 0x0002fb00ff213b82 */ /* 0x002e220000000800 */
[----:B------:R-:W-:Y:S01]  /*9fa0*/  LOP3.LUT R6, R133, 0x380, RZ, 0xc0, !PT ;  /* 0x0000038085067812 */ /* 0x000fe200078ec0ff */
[----:B------:R-:W5:Y:S01]  /*9fb0*/  LD.E.128 R84, desc[UR48][R8.64] ;  /* 0x0000003008547980 */ /* 0x000f62000c101d00 */
[----:B------:R-:W-:-:S03]  /*9fc0*/  LOP3.LUT R12, R13, 0x380, RZ, 0xc0, !PT ;  /* 0x000003800d0c7812 */ /* 0x000fc600078ec0ff */
[----:B------:R-:W5:Y:S02]  /*9fd0*/  LD.E.128 R64, desc[UR48][R34.64] ;  /* 0x0000003022407980 */ /* 0x000f64000c101d00 */
[----:B--2---:R-:W1:Y:S01]  /*9fe0*/  @P3 LDC R31, c[0x0][0xbf0] ;  /* 0x0002fc00ff1f3b82 */ /* 0x004e620000000800 */
[----:B------:R-:W-:Y:S01]  /*9ff0*/  LOP3.LUT R10, R10, R11, RZ, 0x3c, !PT ;  /* 0x0000000b0a0a7212 */ /* 0x000fe200078e3cff */
[----:B------:R-:W-:Y:S01]  /*a000*/  IMAD.X R11, RZ, RZ, R35, P6 ;  /* 0x000000ffff0b7224 */ /* 0x000fe200030e0623 */
[----:B------:R-:W-:Y:S01]  /*a010*/  UIMAD UR6, UR11, UR9, UR6 ;  /* 0x000000090b0672a4 */ /* 0x000fe2000f8e0206 */
[----:B------:R-:W5:Y:S02]  /*a020*/  LD.E.128 R36, desc[UR48][R28.64] ;  /* 0x000000301c247980 */ /* 0x000f64000c101d00 */
[----:B------:R-:W-:Y:S02]  /*a030*/  ULDC.64 UR8, c[0x0][0xaf0] ;  /* 0x0002bc0000087ab9 */ /* 0x000fe40000000a00 */
[----:B------:R2:W5:Y:S01]  /*a040*/  LD.E.128 R80, desc[UR48][R10.64] ;  /* 0x000000300a507980 */ /* 0x000562000c101d00 */
[----:B------:R-:W-:-:S02]  /*a050*/  UIMAD UR7, UR12, UR8, URZ ;  /* 0x000000080c0772a4 */ /* 0x000fc4000f8e023f */
[----:B------:R-:W-:Y:S01]  /*a060*/  UIADD3 UR5, UR5, UR6, URZ ;  /* 0x0000000605057290 */ /* 0x000fe2000fffe03f */
[----:B------:R-:W5:Y:S04]  /*a070*/  LD.E.128 R76, desc[UR48][R24.64] ;  /* 0x00000030184c7980 */ /* 0x000f68000c101d00 */
[----:B------:R-:W5:Y:S01]  /*a080*/  LD.E.128 R68, desc[UR48][R26.64] ;  /* 0x000000301a447980 */ /* 0x000f62000c101d00 */
[----:B--2---:R-:W-:Y:S01]  /*a090*/  IMAD R10, R52, 0x80, R3 ;  /* 0x00000080340a7824 */ /* 0x004fe200078e0203 */
[----:B------:R-:W-:Y:S02]  /*a0a0*/  SHF.R.U64 R6, R6, 0x3, RZ ;  /* 0x0000000306067819 */ /* 0x000fe400000012ff */
[----:B------:R-:W5:Y:S01]  /*a0b0*/  LD.E.128 R44, desc[UR48][R20.64] ;  /* 0x00000030142c7980 */ /* 0x000f62000c101d00 */
[----:B0-----:R-:W-:Y:S01]  /*a0c0*/  @P3 IMAD.HI.U32 R4, R10, R33, RZ ;  /* 0x000000210a043227 */ /* 0x001fe200078e00ff */
[----:B------:R-:W-:-:S02]  /*a0d0*/  UIMAD UR7, UR42, UR9, UR7 ;  /* 0x000000092a0772a4 */ /* 0x000fc4000f8e0207 */
[----:B------:R-:W5:Y:S01]  /*a0e0*/  LD.E.128 R40, desc[UR48][R14.64] ;  /* 0x000000300e287980 */ /* 0x000f62000c101d00 */
[----:B------:R-:W-:Y:S01]  /*a0f0*/  UIMAD.WIDE.U32 UR42, UR42, UR8, UR4 ;  /* 0x000000082a2a72a5 */ /* 0x000fe2000f8e0004 */
[----:B------:R-:W-:Y:S01]  /*a100*/  IMAD.MOV.U32 R3, RZ, RZ, R10 ;  /* 0x000000ffff037224 */ /* 0x000fe200078e000a */
[----:B-1----:R-:W-:Y:S01]  /*a110*/  @P3 SHF.R.U32.HI R3, RZ, R31, R4 ;  /* 0x0000001fff033219 */ /* 0x002fe20000011604 */
[----:B------:R-:W-:Y:S01]  /*a120*/  UIADD3 UR39, UR39, 0x33420, URZ ;  /* 0x0003342027277890 */ /* 0x000fe2000fffe03f */
[----:B------:R-:W-:Y:S01]  /*a130*/  SHF.R.U64 R12, R12, 0x3, RZ ;  /* 0x000000030c0c7819 */ /* 0x000fe200000012ff */
[----:B------:R-:W-:Y:S01]  /*a140*/  UIADD3 UR4, UR43, UR7, URZ ;  /* 0x000000072b047290 */ /* 0x000fe2000fffe03f */
[----:B------:R-:W-:Y:S01]  /*a150*/  LOP3.LUT R6, R6, R133, RZ, 0x3c, !PT ;  /* 0x0000008506067212 */ /* 0x000fe200078e3cff */
[--C-:B------:R-:W-:Y:S01]  /*a160*/  IMAD.MOV R8, RZ, RZ, -R3.reuse ;  /* 0x000000ffff087224 */ /* 0x100fe200078e0a03 */
[----:B------:R-:W-:Y:S01]  /*a170*/  SHF.R.S32.HI R4, RZ, 0x1f, R3 ;  /* 0x0000001fff047819 */ /* 0x000fe20000011403 */
[----:B------:R-:W-:Y:S01]  /*a180*/  ULDC.64 UR6, c[0x0][0xae0] ;  /* 0x0002b80000067ab9 */ /* 0x000fe20000000a00 */
[----:B------:R-:W-:Y:S01]  /*a190*/  LOP3.LUT R12, R12, R13, RZ, 0x3c, !PT ;  /* 0x0000000d0c0c7212 */ /* 0x000fe200078e3cff */
[----:B------:R-:W-:Y:S01]  /*a1a0*/  IMAD.X R13, RZ, RZ, R35, P5 ;  /* 0x000000ffff0d7224 */ /* 0x000fe200028e0623 */
[----:B------:R0:W5:Y:S01]  /*a1b0*/  LD.E.128 R60, desc[UR48][R6.64] ;  /* 0x00000030063c7980 */ /* 0x000162000c101d00 */
[----:B------:R-:W-:Y:S01]  /*a1c0*/  IMAD R4, R4, UR6, RZ ;  /* 0x0000000604047c24 */ /* 0x000fe2000f8e02ff */
[----:B------:R-:W-:Y:S01]  /*a1d0*/  UIADD3 UR52, UR52, 0x1, URZ ;  /* 0x0000000134347890 */ /* 0x000fe2000fffe03f */
[----:B------:R-:W-:Y:S01]  /*a1e0*/  IMAD R5, R5, R8, R10 ;  /* 0x0000000805057224 */ /* 0x000fe200078e020a */
[----:B------:R1:W5:Y:S01]  /*a1f0*/  LD.E.128 R72, desc[UR48][R12.64] ;  /* 0x000000300c487980 */ /* 0x000362000c101d00 */
[----:B------:R-:W-:Y:S01]  /*a200*/  IMAD R9, R3, UR7, R4 ;  /* 0x0000000703097c24 */ /* 0x000fe2000f8e0204 */
[----:B------:R-:W-:Y:S01]  /*a210*/  ULDC.64 UR8, c[0x0][0xa80] ;  /* 0x0002a00000087ab9 */ /* 0x000fe20000000a00 */
[----:B------:R-:W-:Y:S01]  /*a220*/  @!PT LDS RZ, [RZ] ;  /* 0x00000000fffff984 */ /* 0x000fe20000000800 */
[----:B------:R-:W-:Y:S01]  /*a230*/  @!PT LDS RZ, [RZ] ;  /* 0x00000000fffff984 */ /* 0x000fe20000000800 */
[----:B------:R-:W-:Y:S01]  /*a240*/  @!PT LDS RZ, [RZ] ;  /* 0x00000000fffff984 */ /* 0x000fe20000000800 */
[----:B------:R-:W-:Y:S01]  /*a250*/  @!PT LDS RZ, [RZ] ;  /* 0x00000000fffff984 */ /* 0x000fe20000000800 */
[----:B------:R2:W-:Y:S06]  /*a260*/  MEMBAR.ALL.CTA ;  /* 0x0000000000007992 */ /* 0x0005ec0000008000 */
[----:B--2---:R-:W2:Y:S01]  /*a270*/  FENCE.VIEW.ASYNC.S ;  /* 0x00000000000073c6 */ /* 0x004ea20000000000 */
[----:B0-----:R-:W-:-:S02]  /*a280*/  IMAD.U32 R7, RZ, RZ, UR43 ;  /* 0x0000002bff077e24 */ /* 0x001fc4000f8e00ff */
[----:B------:R-:W-:Y:S02]  /*a290*/  IMAD.U32 R6, RZ, RZ, UR42 ;  /* 0x0000002aff067e24 */ /* 0x000fe4000f8e00ff */
[----:B------:R-:W-:Y:S02]  /*a2a0*/  IMAD.U32 R7, RZ, RZ, UR4 ;  /* 0x00000004ff077e24 */ /* 0x000fe4000f8e00ff */
[----:B------:R-:W-:Y:S01]  /*a2b0*/  IMAD.WIDE.U32 R6, R3, UR6, R6 ;  /* 0x0000000603067c25 */ /* 0x000fe2000f8e0006 */
[----:B------:R-:W-:Y:S01]  /*a2c0*/  SHF.R.S32.HI R3, RZ, 0x1f, R5 ;  /* 0x0000001fff037819 */ /* 0x000fe20000011405 */
[----:B------:R-:W-:Y:S02]  /*a2d0*/  ULDC.64 UR6, c[0x0][0xad8] ;  /* 0x0002b60000067ab9 */ /* 0x000fe40000000a00 */
[----:B------:R-:W-:Y:S02]  /*a2e0*/  IMAD.IADD R7, R7, 0x1, R9 ;  /* 0x0000000107077824 */ /* 0x000fe400078e0209 */
[----:B------:R-:W-:-:S02]  /*a2f0*/  IMAD R4, R3, UR6, RZ ;  /* 0x0000000603047c24 */ /* 0x000fc4000f8e02ff */
[----:B------:R-:W-:Y:S02]  /*a300*/  IMAD R15, R52, 0x80, R23 ;  /* 0x00000080340f7824 */ /* 0x000fe400078e0217 */
[C---:B------:R-:W-:Y:S01]  /*a310*/  IMAD R9, R5.reuse, UR7, R4 ;  /* 0x0000000705097c24 */ /* 0x040fe2000f8e0204 */
[----:B------:R-:W-:Y:S01]  /*a320*/  ULDC UR4, c[0x0][0xc] ;  /* 0x0000030000047ab9 */ /* 0x000fe20000000800 */
[----:B------:R-:W-:Y:S01]  /*a330*/  IMAD.WIDE.U32 R4, R5, UR6, R6 ;  /* 0x0000000605047c25 */ /* 0x000fe2000f8e0006 */
[----:B------:R-:W-:Y:S01]  /*a340*/  ISETP.GE.AND P2, PT, R15, R0, PT ;  /* 0x000000000f00720c */ /* 0x000fe20003f46270 */
[----:B------:R-:W-:Y:S01]  /*a350*/  UMOV UR5, 0x1 ;  /* 0x0000000100057882 */ /* 0x000fe20000000000 */
[----:B------:R-:W-:Y:S01]  /*a360*/  UIADD3 UR41, UR4, UR41, URZ ;  /* 0x0000002904297290 */ /* 0x000fe2000fffe03f */
[----:B------:R-:W-:Y:S01]  /*a370*/  IMAD.IADD R5, R5, 0x1, R9 ;  /* 0x0000000105057824 */ /* 0x000fe200078e0209 */
[----:B------:R-:W-:Y:S01]  /*a380*/  UPRMT UR4, URZ, 0x654, UR39 ;  /* 0x000006543f047896 */ /* 0x000fe20008000027 */
[C---:B-1----:R-:W-:Y:S01]  /*a390*/  LEA R12, P1, R4.reuse, UR8, 0x1 ;  /* 0x00000008040c7c11 */ /* 0x042fe2000f8208ff */
[----:B------:R-:W-:Y:S01]  /*a3a0*/  UPRMT UR39, UR5, 0x654, UR39 ;  /* 0x0000065405277896 */ /* 0x000fe20008000027 */
[----:B------:R-:W-:Y:S01]  /*a3b0*/  VIADD R3, R15, 0x20 ;  /* 0x000000200f037836 */ /* 0x000fe20000000000 */
[----:B------:R-:W-:Y:S01]  /*a3c0*/  UISETP.NE.AND UP0, UPT, UR52, 0x2, UPT ;  /* 0x000000023400788c */ /* 0x000fe2000bf05270 */
[----:B------:R-:W-:-:S03]  /*a3d0*/  LEA.HI.X R13, R4, UR9, R5, 0x1, P1 ;  /* 0x00000009040d7c11 */ /* 0x000fc600088f0c05 */
[----:B------:R-:W-:Y:S01]  /*a3e0*/  USEL UR5, URZ, 0x1, UP0 ;  /* 0x000000013f057887 */ /* 0x000fe20008000000 */
[-C--:B------:R-:W-:Y:S01]  /*a3f0*/  ISETP.GE.AND P0, PT, R3, R0.reuse, PT ;  /* 0x000000000300720c */ /* 0x080fe20003f06270 */
[----:B------:R-:W-:Y:S01]  /*a400*/  VIADD R3, R15, 0x40 ;  /* 0x000000400f037836 */ /* 0x000fe20000000000 */
[----:B--2---:R-:W-:Y:S01]  /*a410*/  SYNCS.ARRIVE.TRANS64.RED.A1T0 RZ, [UR4], RZ ;  /* 0x000000ffffff79a7 */ /* 0x004fe20008100404 */
[----:B------:R-:W-:Y:S01]  /*a420*/  USEL UR52, UR52, URZ, UP0 ;  /* 0x0000003f34347287 */ /* 0x000fe20008000000 */
[----:B------:R0:W1:Y:S01]  /*a430*/  SHFL.IDX PT, R6, R12, RZ, 0x181f ;  /* 0x00181fff0c067589 */ /* 0x00006200000e0000 */
[----:B------:R-:W-:Y:S01]  /*a440*/  ULOP3.LUT UR44, UR44, UR5, URZ, 0x3c, !UPT ;  /* 0x000000052c2c7292 */ /* 0x000fe2000f8e3c3f */
[----:B------:R-:W-:Y:S02]  /*a450*/  BSSY B0, `(.L_x_170) ;  /* 0x0000011000007945 */ /* 0x000fe40003800000 */
[----:B------:R0:W2:Y:S01]  /*a460*/  SHFL.IDX PT, R7, R13, RZ, 0x181f ;  /* 0x00181fff0d077589 */ /* 0x0000a200000e0000 */
[----:B------:R-:W-:Y:S01]  /*a470*/  SYNCS.ARRIVE.TRANS64.RED.A1T0 RZ, [UR39], RZ ;  /* 0x000000ffffff79a7 */ /* 0x000fe20008100427 */
[----:B------:R-:W-:Y:S01]  /*a480*/  ISETP.GE.AND P1, PT, R3, R0, PT ;  /* 0x000000000300720c */ /* 0x000fe20003f26270 */
[----:B------:R-:W-:-:S12]  /*a490*/  @P2 BRA `(.L_x_171) ;  /* 0x0000000000302947 */ /* 0x000fd80003800000 */
[----:B------:R-:W-:Y:S02]  /*a4a0*/  ULDC UR4, c[0x0][0xac8] ;  /* 0x0002b20000047ab9 */ /* 0x000fe40000000800 */
[----:B------:R-:W-:Y:S02]  /*a4b0*/  ISETP.GE.AND P3, PT, R19, UR4, PT ;  /* 0x0000000413007c0c */ /* 0x000fe4000bf66270 */
[----:B------:R-:W-:Y:S02]  /*a4c0*/  ISETP.GE.AND P4, PT, R18, UR4, PT ;  /* 0x0000000412007c0c */ /* 0x000fe4000bf86270 */
[----:B------:R-:W-:-:S09]  /*a4d0*/  ISETP.GE.AND P2, PT, R17, UR4, PT ;  /* 0x0000000411007c0c */ /* 0x000fd2000bf46270 */
[-C--:B-1----:R-:W-:Y:S02]  /*a4e0*/  @!P3 LEA R8, P5, R19, R6.reuse, 0x1 ;  /* 0x000000061308b211 */ /* 0x082fe400078a08ff */
[C---:B------:R-:W-:Y:S02]  /*a4f0*/  @!P4 LEA R10, P6, R18.reuse, R6, 0x1 ;  /* 0x00000006120ac211 */ /* 0x040fe400078c08ff */
[----:B--2---:R-:W-:Y:S01]  /*a500*/  @!P2 IMAD.WIDE R4, R17, 0x2, R6 ;  /* 0x000000021104a825 */ /* 0x004fe200078e0206 */
[-C--:B------:R-:W-:Y:S02]  /*a510*/  @!P3 LEA.HI.X R9, R19, R7.reuse, R227, 0x1, P5 ;  /* 0x000000071309b211 */ /* 0x080fe400028f0ce3 */
[----:B------:R-:W-:Y:S02]  /*a520*/  @!P4 LEA.HI.X R11, R18, R7, R226, 0x1, P6 ;  /* 0x00000007120bc211 */ /* 0x000fe400030f0ce2 */
[----:B-----5:R3:W-:Y:S04]  /*a530*/  @!P2 ST.E.128 desc[UR48][R4.64], R64 ;  /* 0x000000400400a985 */ /* 0x0207e8000c101d30 */
[----:B------:R3:W-:Y:S04]  /*a540*/  @!P3 ST.E.128 desc[UR48][R8.64], R76 ;  /* 0x0000004c0800b985 */ /* 0x0007e8000c101d30 */
[----:B------:R3:W-:Y:S02]  /*a550*/  @!P4 ST.E.128 desc[UR48][R10.64], R84 ;  /* 0x000000540a00c985 */ /* 0x0007e4000c101d30 */
.L_x_171:
[----:B------:R-:W-:Y:S05]  /*a560*/  BSYNC B0 ;  /* 0x0000000000007941 */ /* 0x000fea0003800000 */
.L_x_170:
        /* <DEDUP_REMOVED lines=8> */
[-C--:B-1-3--:R-:W-:Y:S02]  /*a5f0*/  @!P4 LEA R8, P0, R19, R6.reuse, 0x1 ;  /* 0x000000061308c211 */ /* 0x08afe400078008ff */
[C---:B------:R-:W-:Y:S02]  /*a600*/  @!P5 LEA R10, P2, R18.reuse, R6, 0x1 ;  /* 0x00000006120ad211 */ /* 0x040fe400078408ff */
[----:B----4-:R-:W-:Y:S01]  /*a610*/  @!P3 IMAD.WIDE R4, R17, 0x2, R6 ;  /* 0x000000021104b825 */ /* 0x010fe200078e0206 */
[-C--:B------:R-:W-:Y:S02]  /*a620*/  @!P4 LEA.HI.X R9, R19, R7.reuse, R227, 0x1, P0 ;  /* 0x000000071309c211 */ /* 0x080fe400000f0ce3 */
[----:B------:R-:W-:Y:S02]  /*a630*/  @!P5 LEA.HI.X R11, R18, R7, R226, 0x1, P2 ;  /* 0x00000007120bd211 */ /* 0x000fe400010f0ce2 */
[----:B-----5:R1:W-:Y:S04]  /*a640*/  @!P3 ST.E.128 desc[UR48][R4.64], R56 ;  /* 0x000000380400b985 */ /* 0x0203e8000c101d30 */
[----:B------:R1:W-:Y:S04]  /*a650*/  @!P4 ST.E.128 desc[UR48][R8.64], R68 ;  /* 0x000000440800c985 */ /* 0x0003e8000c101d30 */
[----:B------:R1:W-:Y:S02]  /*a660*/  @!P5 ST.E.128 desc[UR48][R10.64], R80 ;  /* 0x000000500a00d985 */ /* 0x0003e4000c101d30 */
.L_x_173:
[----:B------:R-:W-:Y:S05]  /*a670*/  BSYNC B0 ;  /* 0x0000000000007941 */ /* 0x000fea0003800000 */
.L_x_172:
        /* <DEDUP_REMOVED lines=10> */
[----:B0-----:R-:W-:Y:S01]  /*a720*/  @!P2 IMAD.WIDE R4, R17, 0x2, R6 ;  /* 0x000000021104a825 */ /* 0x001fe200078e0206 */
[-C--:B------:R-:W-:Y:S02]  /*a730*/  @!P3 LEA.HI.X R9, R19, R7.reuse, R227, 0x1, P0 ;  /* 0x000000071309b211 */ /* 0x080fe400000f0ce3 */
[----:B------:R-:W-:Y:S02]  /*a740*/  @!P4 LEA.HI.X R11, R18, R7, R226, 0x1, P1 ;  /* 0x00000007120bc211 */ /* 0x000fe400008f0ce2 */
[----:B-----5:R0:W-:Y:S04]  /*a750*/  @!P2 ST.E.128 desc[UR48][R4.64], R48 ;  /* 0x000000300400a985 */ /* 0x0201e8000c101d30 */
[----:B------:R0:W-:Y:S04]  /*a760*/  @!P3 ST.E.128 desc[UR48][R8.64], R44 ;  /* 0x0000002c0800b985 */ /* 0x0001e8000c101d30 */
[----:B------:R0:W-:Y:S02]  /*a770*/  @!P4 ST.E.128 desc[UR48][R10.64], R72 ;  /* 0x000000480a00c985 */ /* 0x0001e4000c101d30 */
.L_x_175:
[----:B------:R-:W-:Y:S05]  /*a780*/  BSYNC B0 ;  /* 0x0000000000007941 */ /* 0x000fea0003800000 */
.L_x_174:
        /* <DEDUP_REMOVED lines=11> */
[-C--:B0--3--:R-:W-:Y:S02]  /*a840*/  @!P3 LEA R8, P0, R19, R6.reuse, 0x1 ;  /* 0x000000061308b211 */ /* 0x089fe400078008ff */
[C---:B------:R-:W-:Y:S02]  /*a850*/  @!P4 LEA R10, P1, R18.reuse, R6, 0x1 ;  /* 0x00000006120ac211 */ /* 0x040fe400078208ff */
[----:B------:R-:W-:Y:S01]  /*a860*/  @!P2 IMAD.WIDE R4, R17, 0x2, R6 ;  /* 0x000000021104a825 */ /* 0x000fe200078e0206 */
[-C--:B------:R-:W-:Y:S02]  /*a870*/  @!P3 LEA.HI.X R9, R19, R7.reuse, R227, 0x1, P0 ;  /* 0x000000071309b211 */ /* 0x080fe400000f0ce3 */
[----:B------:R-:W-:Y:S02]  /*a880*/  @!P4 LEA.HI.X R11, R18, R7, R226, 0x1, P1 ;  /* 0x00000007120bc211 */ /* 0x000fe400008f0ce2 */
[----:B-----5:R1:W-:Y:S04]  /*a890*/  @!P2 ST.E.128 desc[UR48][R4.64], R36 ;  /* 0x000000240400a985 */ /* 0x0203e8000c101d30 */
[----:B------:R1:W-:Y:S04]  /*a8a0*/  @!P3 ST.E.128 desc[UR48][R8.64], R40 ;  /* 0x000000280800b985 */ /* 0x0003e8000c101d30 */
[----:B------:R1:W-:Y:S02]  /*a8b0*/  @!P4 ST.E.128 desc[UR48][R10.64], R60 ;  /* 0x0000003c0a00c985 */ /* 0x0003e4000c101d30 */
.L_x_177:
[----:B------:R-:W-:Y:S05]  /*a8c0*/  BSYNC B0 ;  /* 0x0000000000007941 */ /* 0x000fea0003800000 */
.L_x_176:
[----:B------:R-:W2:Y:S02]  /*a8d0*/  LDC R0, c[0x0][0xc34] ;  /* 0x00030d00ff007b82 */ /* 0x000ea40000000800 */
[----:B--2---:R-:W-:-:S13]  /*a8e0*/  ISETP.LE.AND P0, PT, R0, UR41, PT ;  /* 0x0000002900007c0c */ /* 0x004fda000bf03270 */
[----:B------:R-:W-:Y:S05]  /*a8f0*/  @!P0 BRA `(.L_x_178) ;  /* 0xffffff6800788947 */ /* 0x000fea000383ffff */
[----:B------:R-:W-:Y:S05]  /*a900*/  EXIT ;  /* 0x000000000000794d */ /* 0x000fea0003800000 */
.L_x_144:
[----:B------:R-:W-:-:S08]  /*a910*/  NOP ;  /* 0x0000000000007918 */ /* 0x000fd00000000000 */
[----:B-1----:R-:W0:-:S00]  /*a920*/  USETMAXREG.DEALLOC.CTAPOOL 0x18 ;  /* 0x00000018000079c8 */ /* 0x002e0000080e0500 */
[----:B0-----:R-:W0:Y:S01]  /*a930*/  LDC R2, c[0x0][0xc34] ;  /* 0x00030d00ff027b82 */ /* 0x001e220000000800 */
[----:B------:R-:W-:Y:S01]  /*a940*/  UMOV UR46, 0x1 ;  /* 0x00000001002e7882 */ /* 0x000fe20000000000 */
[----:B------:R-:W-:Y:S02]  /*a950*/  IMAD.MOV.U32 R18, RZ, RZ, RZ ;  /* 0x000000ffff127224 */ /* 0x000fe400078e00ff */
[----:B------:R-:W-:Y:S01]  /*a960*/  IMAD.MOV.U32 R19, RZ, RZ, 0x1 ;  /* 0x00000001ff137424 */ /* 0x000fe200078e00ff */
[----:B0-----:R-:W-:-:S13]  /*a970*/  ISETP.LE.AND P0, PT, R2, UR50, PT ;  /* 0x0000003202007c0c */ /* 0x001fda000bf03270 */
[----:B------:R-:W-:Y:S05]  /*a980*/  @P0 BRA `(.L_x_179) ;  /* 0x0000003800780947 */ /* 0x000fea0003800000 */
[----:B------:R-:W0:Y:S01]  /*a990*/  S2R R7, SR_TID.X ;  /* 0x0000000000077919 */ /* 0x000e220000002100 */
[----:B------:R-:W1:Y:S01]  /*a9a0*/  S2UR UR4, SR_CgaCtaId ;  /* 0x00000000000479c3 */ /* 0x000e620000008800 */
[----:B------:R-:W-:Y:S01]  /*a9b0*/  UMOV UR41, 0x400 ;  /* 0x0000040000297882 */ /* 0x000fe20000000000 */
[----:B------:R-:W-:Y:S01]  /*a9c0*/  LOP3.LUT R17, R17, 0xfffffffe, RZ, 0xc0, !PT ;  /* 0xfffffffe11117812 */ /* 0x000fe200078ec0ff */
[----:B------:R-:W-:Y:S01]  /*a9d0*/  IMAD.MOV.U32 R18, RZ, RZ, RZ ;  /* 0x000000ffff127224 */ /* 0x000fe200078e00ff */
[----:B------:R-:W-:Y:S01]  /*a9e0*/  ULDC.64 UR52, c[0x0][0x198] ;  /* 0x0000660000347ab9 */ /* 0x000fe20000000a00 */
[----:B------:R-:W-:Y:S01]  /*a9f0*/  IMAD.MOV.U32 R19, RZ, RZ, 0x1 ;  /* 0x00000001ff137424 */ /* 0x000fe200078e00ff */
        /* <DEDUP_REMOVED lines=9> */
[C---:B------:R-:W-:Y:S01]  /*aa90*/  IMAD.SHL.U32 R6, R7.reuse, 0x4, RZ ;  /* 0x0000000407067824 */ /* 0x040fe200078e00ff */
[----:B------:R-:W-:Y:S01]  /*aaa0*/  LOP3.LUT R0, R2, 0x180, RZ, 0xc0, !PT ;  /* 0x0000018002007812 */ /* 0x000fe200078ec0ff */
[C---:B------:R-:W-:Y:S01]  /*aab0*/  IMAD.SHL.U32 R8, R7.reuse, 0x2, RZ ;  /* 0x0000000207087824 */ /* 0x040fe200078e00ff */
[----:B------:R-:W-:Y:S01]  /*aac0*/  LOP3.LUT P0, RZ, R7, 0x1f, RZ, 0xc0, !PT ;  /* 0x0000001f07ff7812 */ /* 0x000fe2000780c0ff */
[----:B------:R-:W-:Y:S01]  /*aad0*/  IMAD.SHL.U32 R4, R10, 0x10, RZ ;  /* 0x000000100a047824 */ /* 0x000fe200078e00ff */
[----:B------:R-:W-:-:S02]  /*aae0*/  LOP3.LUT R0, R0, 0x30, R3, 0xf8, !PT ;  /* 0x0000003000007812 */ /* 0x000fc400078ef803 */
[----:B------:R-:W-:Y:S02]  /*aaf0*/  ISETP.NE.AND P1, PT, R10, RZ, PT ;  /* 0x000000ff0a00720c */ /* 0x000fe40003f25270 */
[----:B------:R-:W-:Y:S01]  /*ab00*/  LOP3.LUT R5, R0, 0x30, R5, 0x78, !PT ;  /* 0x0000003000057812 */ /* 0x000fe200078e7805 */
[----:B------:R-:W-:Y:S01]  /*ab10*/  IMAD.SHL.U32 R0, R7, 0x20, RZ ;  /* 0x0000002007007824 */ /* 0x000fe200078e00ff */
[----:B------:R-:W-:Y:S02]  /*ab20*/  LOP3.LUT R4, R4, 0x600, RZ, 0xc0, !PT ;  /* 0x0000060004047812 */ /* 0x000fe400078ec0ff */
[----:B------:R-:W-:Y:S02]  /*ab30*/  ISETP.NE.OR P0, PT, R10, RZ, !P0 ;  /* 0x000000ff0a00720c */ /* 0x000fe40004705670 */
[----:B------:R-:W-:-:S04]  /*ab40*/  LOP3.LUT R3, R0, 0x80, RZ, 0xc0, !PT ;  /* 0x0000008000037812 */ /* 0x000fc800078ec0ff */
[----:B------:R-:W-:Y:S02]  /*ab50*/  LOP3.LUT R3, R3, 0x10, R7, 0xf8, !PT ;  /* 0x0000001003037812 */ /* 0x000fe400078ef807 */
[----:B------:R-:W-:Y:S02]  /*ab60*/  @P1 LOP3.LUT R17, R17, 0x1, RZ, 0xfc, !PT ;  /* 0x0000000111111812 */ /* 0x000fe400078efcff */
[----:B------:R-:W-:Y:S01]  /*ab70*/  LOP3.LUT R6, R3, 0x10, R6, 0x78, !PT ;  /* 0x0000001003067812 */ /* 0x000fe200078e7806 */
[----:B------:R-:W-:Y:S01]  /*ab80*/  IMAD.SHL.U32 R3, R7, 0x10, RZ ;  /* 0x0000001007037824 */ /* 0x000fe200078e00ff */
[----:B------:R-:W-:-:S04]  /*ab90*/  LOP3.LUT R17, R17, 0xfffffffd, RZ, 0xc0, !PT ;  /* 0xfffffffd11117812 */ /* 0x000fc800078ec0ff */
[----:B------:R-:W-:Y:S02]  /*aba0*/  LOP3.LUT R7, R3, 0x1b0, RZ, 0xc0, !PT ;  /* 0x000001b003077812 */ /* 0x000fe400078ec0ff */
[C---:B------:R-:W-:Y:S02]  /*abb0*/  LOP3.LUT R9, R4.reuse, 0x40, R3, 0xf8, !PT ;  /* 0x0000004004097812 */ /* 0x040fe400078ef803 */
[----:B------:R-:W-:Y:S02]  /*abc0*/  LOP3.LUT R8, R7, 0x30, R8, 0x78, !PT ;  /* 0x0000003007087812 */ /* 0x000fe400078e7808 */
[----:B------:R-:W-:Y:S02]  /*abd0*/  LOP3.LUT R7, R4, 0x60, R0, 0xf8, !PT ;  /* 0x0000006004077812 */ /* 0x000fe400078ef800 */
[----:B------:R-:W-:Y:S02]  /*abe0*/  LOP3.LUT R4, R5, 0x640, R2, 0xf8, !PT ;  /* 0x0000064005047812 */ /* 0x000fe400078ef802 */
[----:B------:R-:W-:-:S02]  /*abf0*/  LOP3.LUT R7, R7, 0x100, R0, 0xf8, !PT ;  /* 0x0000010007077812 */ /* 0x000fc400078ef800 */
[----:B------:R-:W-:Y:S01]  /*ac00*/  LOP3.LUT R8, R9, R8, RZ, 0xfc, !PT ;  /* 0x0000000809087212 */ /* 0x000fe200078efcff */
[----:B------:R0:W-:Y:S01]  /*ac10*/  STL [R1+0x14], R4 ;  /* 0x0000140401007387 */ /* 0x0001e20000100800 */
[----:B------:R-:W-:Y:S02]  /*ac20*/  LOP3.LUT R2, R7, R6, RZ, 0xfc, !PT ;  /* 0x0000000607027212 */ /* 0x000fe400078efcff */
[----:B------:R-:W-:-:S03]  /*ac30*/  @P0 LOP3.LUT R17, R17, 0x2, RZ, 0xfc, !PT ;  /* 0x0000000211110812 */ /* 0x000fc600078efcff */
[----:B------:R1:W-:Y:S01]  /*ac40*/  STL [R1+0x10], R2 ;  /* 0x0000100201007387 */ /* 0x0003e20000100800 */
[----:B0-----:R-:W-:Y:S02]  /*ac50*/  SHF.R.U32.HI R4, RZ, 0x2, R10 ;  /* 0x00000002ff047819 */ /* 0x001fe4000001160a */
[----:B-1----:R-:W-:Y:S02]  /*ac60*/  LOP3.LUT R2, R3, 0x30, RZ, 0xc0, !PT ;  /* 0x0000003003027812 */ /* 0x002fe400078ec0ff */
[----:B------:R-:W-:Y:S01]  /*ac70*/  LOP3.LUT R3, R4, 0x60, R0, 0xf8, !PT ;  /* 0x0000006004037812 */ /* 0x000fe200078ef800 */
[----:B------:R-:W-:Y:S01]  /*ac80*/  VIADD R0, R8, UR41 ;  /* 0x0000002908007c36 */ /* 0x000fe20008000000 */
[----:B------:R-:W-:-:S04]  /*ac90*/  LOP3.LUT R3, R2, 0x40, RZ, 0xfc, !PT ;  /* 0x0000004002037812 */ /* 0x000fc800078efcff */
[----:B------:R0:W-:Y:S02]  /*aca0*/  STL [R1+0x18], R0 ;  /* 0x0000180001007387 */ /* 0x0001e40000100800 */
[----:B0-----:R-:W-:-:S07]  /*acb0*/  LOP3.LUT R0, R2, 0x80, RZ, 0xfc, !PT ;  /* 0x0000008002007812 */ /* 0x001fce00078efcff */
.L_x_234:
        /* <DEDUP_REMOVED lines=29> */
[----:B0-----:R-:W-:Y:S11]  /*ae90*/  @!P0 BRA `(.L_x_180) ;  /* 0x0000000000408947 */ /* 0x001ff60003800000 */
        /* <DEDUP_REMOVED lines=16> */
.L_x_180:
[----:B------:R-:W-:Y:S01]  /*afa0*/  UIADD3 UR4, UR41, 0xf200, URZ ;  /* 0x0000f20029047890 */ /* 0x000fe2000fffe03f */
[----:B------:R-:W-:-:S05]  /*afb0*/  LOP3.LUT R17, R17, 0xfffffffb, RZ, 0xc0, !PT ;  /* 0xfffffffb11117812 */ /* 0x000fca00078ec0ff */
[----:B------:R-:W-:-:S05]  /*afc0*/  IMAD.U32 R16, RZ, RZ, UR4 ;  /* 0x00000004ff107e24 */ /* 0x000fca000f8e00ff */
[----:B------:R-:W-:-:S13]  /*afd0*/  LOP3.LUT P0, RZ, R16, 0x1bf, RZ, 0xc0, !PT ;  /* 0x000001bf10ff7812 */ /* 0x000fda000780c0ff */
[----:B------:R-:W-:Y:S01]  /*afe0*/  @P0 LOP3.LUT R17, R17, 0x4, RZ, 0xfc, !PT ;  /* 0x0000000411110812 */ /* 0x000fe200078efcff */
[----:B------:R-:W-:Y:S06]  /*aff0*/  @!P0 BRA `(.L_x_181) ;  /* 0x0000000000408947 */ /* 0x000fec0003800000 */
        /* <DEDUP_REMOVED lines=16> */
.L_x_181:
        /* <DEDUP_REMOVED lines=20> */
.L_x_182:
        /* <DEDUP_REMOVED lines=18> */
.L_x_183:
[----:B------:R-:W-:Y:S01]  /*b360*/  ULDC.64 UR4, c[0x0][0x9f8] ;  /* 0x00027e0000047ab9 */ /* 0x000fe20000000a00 */
[----:B------:R-:W-:Y:S01]  /*b370*/  IMAD.U32 R0, RZ, RZ, UR44 ;  /* 0x0000002cff007e24 */ /* 0x000fe2000f8e00ff */
[----:B------:R-:W-:-:S04]  /*b380*/  UISETP.NE.U32.AND UP0, UPT, UR4, URZ, UPT ;  /* 0x0000003f0400728c */ /* 0x000fc8000bf05070 */
[----:B------:R-:W-:-:S06]  /*b390*/  UISETP.NE.AND.EX UP0, UPT, UR5, URZ, UPT, UP0 ;  /* 0x0000003f0500728c */ /* 0x000fcc000bf05300 */
[----:B------:R-:W-:-:S05]  /*b3a0*/  PLOP3.LUT P0, PT, PT, PT, UP0, 0x80, 0x0 ;  /* 0x000000000000781c */ /* 0x000fca0003f0f008 */
[----:B------:R-:W-:Y:S02]  /*b3b0*/  @UP0 ULDC.64 UR4, c[0x0][0x9f8] ;  /* 0x00027e0000040ab9 */ /* 0x000fe40000000a00 */
[----:B------:R-:W-:-:S06]  /*b3c0*/  @UP0 UIMAD.WIDE UR4, UR44, 0x4, UR4 ;  /* 0x000000042c0408a5 */ /* 0x000fcc000f8e0204 */
[----:B------:R-:W-:Y:S02]  /*b3d0*/  IMAD.U32 R2, RZ, RZ, UR4 ;  /* 0x00000004ff027e24 */ /* 0x000fe4000f8e00ff */
[----:B------:R-:W-:-:S05]  /*b3e0*/  IMAD.U32 R3, RZ, RZ, UR5 ;  /* 0x00000005ff037e24 */ /* 0x000fca000f8e00ff */
[----:B------:R0:W2:Y:S01]  /*b3f0*/  @P0 LDG.E R0, desc[UR48][R2.64] ;  /* 0x0000003002000981 */ /* 0x0000a2000c1e1900 */
[----:B------:R-:W-:Y:S01]  /*b400*/  UMOV UR4, 0xffffffff ;  /* 0xffffffff00047882 */ /* 0x000fe20000000000 */
[----:B------:R-:W-:Y:S01]  /*b410*/  LOP3.LUT R17, R17, 0xfffffffb, RZ, 0xc0, !PT ;  /* 0xfffffffb11117812 */ /* 0x000fe200078ec0ff */
[----:B------:R-:W1:Y:S01]  /*b420*/  S2R R16, SR_TID.X ;  /* 0x0000000000107919 */ /* 0x000e620000002100 */
[----:B0-----:R-:W0:Y:S02]  /*b430*/  LDC.64 R2, c[0x0][0x418] ;  /* 0x00010600ff027b82 */ /* 0x001e240000000a00 */
[----:B0-----:R-:W-:Y:S02]  /*b440*/  ISETP.NE.U32.AND P0, PT, R2, RZ, PT ;  /* 0x000000ff0200720c */ /* 0x001fe40003f05070 */
[----:B-1----:R-:W-:Y:S02]  /*b450*/  SHF.R.U32.HI R5, RZ, 0x5, R16 ;  /* 0x00000005ff057819 */ /* 0x002fe40000011610 */
[----:B------:R-:W-:-:S02]  /*b460*/  ISETP.NE.AND.EX P1, PT, R3, RZ, PT, P0 ;  /* 0x000000ff0300720c */ /* 0x000fc40003f25300 */
[----:B------:R-:W-:-:S11]  /*b470*/  LOP3.LUT R5, R5, 0x3, RZ, 0xc0, !PT ;  /* 0x0000000305057812 */ /* 0x000fd600078ec0ff */
[----:B------:R-:W-:Y:S02]  /*b480*/  @P1 LOP3.LUT R17, R17, 0x4, RZ, 0xfc, !PT ;  /* 0x0000000411111812 */ /* 0x000fe400078efcff */
[----:B--2---:R-:W-:Y:S01]  /*b490*/  SHF.R.S32.HI R9, RZ, 0x1f, R0 ;  /* 0x0000001fff097819 */ /* 0x004fe20000011400 */
[----:B------:R0:W-:Y:S01]  /*b4a0*/  STL [R1], R0 ;  /* 0x0000000001007387 */ /* 0x0001e20000100800 */
[----:B------:R-:W-:-:S03]  /*b4b0*/  SEL R16, R0, RZ, !P1 ;  /* 0x000000ff00107207 */ /* 0x000fc60004800000 */
[----:B------:R0:W-:Y:S01]  /*b4c0*/  STL [R1+0x4], R9 ;  /* 0x0000040901007387 */ /* 0x0001e20000100800 */
[----:B------:R-:W-:Y:S05]  /*b4d0*/  BRA.DIV UR4, `(.L_x_184) ;  /* 0x0000003204f47947 */ /* 0x000fea000b800000 */
[----:B------:R1:W2:Y:S02]  /*b4e0*/  SHFL.IDX PT, R14, R5, RZ, 0x1f ;  /* 0x00001fff050e7589 */ /* 0x0002a400000e0000 */
.L_x_250:
[----:B--2---:R-:W-:Y:S02]  /*b4f0*/  ISETP.NE.AND P0, PT, R14, RZ, PT ;  /* 0x000000ff0e00720c */ /* 0x004fe40003f05270 */
[----:B------:R-:W-:Y:S02]  /*b500*/  PLOP3.LUT P2, PT, PT, PT, PT, 0x8, 0x0 ;  /* 0x000000000000781c */ /* 0x000fe40003f4e170 */
[----:B------:R-:W-:-:S11]  /*b510*/  LOP3.LUT R17, R17, 0xfffffff7, RZ, 0xc0, !PT ;  /* 0xfffffff711117812 */ /* 0x000fd600078ec0ff */
[----:B------:R-:W-:Y:S01]  /*b520*/  @P2 LOP3.LUT R17, R17, 0x8, RZ, 0xfc, !PT ;  /* 0x0000000811112812 */ /* 0x000fe200078efcff */
[----:B------:R-:W-:Y:S06]  /*b530*/  @P0 BRA `(.L_x_185) ;  /* 0x0000000400e80947 */ /* 0x000fec0003800000 */
[----:B------:R-:W-:-:S06]  /*b540*/  UIADD3 UR4, UR39, -0x1, URZ ;  /* 0xffffffff27047890 */ /* 0x000fcc000fffe03f */
[----:B------:R-:W-:Y:S01]  /*b550*/  IMAD.U32 R6, RZ, RZ, UR4 ;  /* 0x00000004ff067e24 */ /* 0x000fe2000f8e00ff */
[----:B------:R-:W-:-:S03]  /*b560*/  UMOV UR4, 0xffffffff ;  /* 0xffffffff00047882 */ /* 0x000fc60000000000 */
[----:B------:R-:W-:Y:S05]  /*b570*/  BRA.DIV UR4, `(.L_x_186) ;  /* 0x0000003204ec7947 */ /* 0x000fea000b800000 */
[----:B------:R-:W-:-:S13]  /*b580*/  ELECT P6, URZ, PT ;  /* 0x00000000003f782f */ /* 0x000fda00038c0000 */
.L_x_253:
[----:B------:R-:W-:Y:S05]  /*b590*/  @!P6 BRA `(.L_x_185) ;  /* 0x0000000400d0e947 */ /* 0x000fea0003800000 */
[----:B------:R-:W-:Y:S05]  /*b5a0*/  @!P1 BRA `(.L_x_187) ;  /* 0x0000000000449947 */ /* 0x000fea0003800000 */
[----:B------:R-:W2:Y:S01]  /*b5b0*/  LDC R8, c[0x0][0x43c] ;  /* 0x00010f00ff087b82 */ /* 0x000ea20000000800 */
[----:B------:R-:W-:Y:S01]  /*b5c0*/  ULDC.64 UR4, c[0x0][0x428] ;  /* 0x00010a0000047ab9 */ /* 0x000fe20000000a00 */
[----:B--2---:R-:W-:-:S13]  /*b5d0*/  ISETP.NE.AND P0, PT, R8, 0x1, PT ;  /* 0x000000010800780c */ /* 0x004fda0003f05270 */
[----:B-1----:R-:W1:Y:S02]  /*b5e0*/  @P0 LDC.64 R4, c[0x0][0x440] ;  /* 0x00011000ff040b82 */ /* 0x002e640000000a00 */
[----:B-1----:R-:W-:-:S04]  /*b5f0*/  @P0 IMAD.HI.U32 R7, R6, R4, RZ ;  /* 0x0000000406070227 */ /* 0x002fc800078e00ff */
[----:B------:R-:W-:Y:S01]  /*b600*/  IMAD.MOV.U32 R4, RZ, RZ, R6 ;  /* 0x000000ffff047224 */ /* 0x000fe200078e0006 */
[----:B------:R-:W-:Y:S01]  /*b610*/  @P0 SHF.R.U32.HI R4, RZ, R5, R7 ;  /* 0x00000005ff040219 */ /* 0x000fe20000011607 */
[----:B------:R-:W-:-:S04]  /*b620*/  IMAD R7, R9, UR4, RZ ;  /* 0x0000000409077c24 */ /* 0x000fc8000f8e02ff */
[----:B------:R-:W-:Y:S02]  /*b630*/  IMAD.MOV R5, RZ, RZ, -R4 ;  /* 0x000000ffff057224 */ /* 0x000fe400078e0a04 */
[----:B------:R-:W-:Y:S02]  /*b640*/  IMAD R7, R0, UR5, R7 ;  /* 0x0000000500077c24 */ /* 0x000fe4000f8e0207 */
[----:B------:R-:W-:Y:S01]  /*b650*/  IMAD R6, R8, R5, R6 ;  /* 0x0000000508067224 */ /* 0x000fe200078e0206 */
[----:B------:R-:W-:-:S03]  /*b660*/  SHF.R.S32.HI R5, RZ, 0x1f, R4 ;  /* 0x0000001fff057819 */ /* 0x000fc60000011404 */
[----:B------:R-:W-:-:S04]  /*b670*/  IMAD.WIDE.U32 R4, R0, UR4, R4 ;  /* 0x0000000400047c25 */ /* 0x000fc8000f8e0004 */
[----:B------:R-:W-:Y:S01]  /*b680*/  IMAD.IADD R7, R5, 0x1, R7 ;  /* 0x0000000105077824 */ /* 0x000fe200078e0207 */
[----:B------:R-:W-:-:S04]  /*b690*/  LEA R2, P0, R4, R2, 0x2 ;  /* 0x0000000204027211 */ /* 0x000fc800078010ff */
[----:B------:R-:W-:-:S05]  /*b6a0*/  LEA.HI.X R3, R4, R3, R7, 0x2, P0 ;  /* 0x0000000304037211 */ /* 0x000fca00000f1407 */
[----:B0-----:R2:W5:Y:S04]  /*b6b0*/  LDG.E R0, desc[UR48][R2.64] ;  /* 0x0000003002007981 */ /* 0x001568000c1e1900 */
.L_x_187:
[----:B------:R-:W-:Y:S02]  /*b6c0*/  LEA R4, R18, UR41, 0x3 ;  /* 0x0000002912047c11 */ /* 0x000fe4000f8e18ff */
[----:B--2---:R-:W-:-:S04]  /*b6d0*/  SHF.L.U32 R3, R19, 0x1f, RZ ;  /* 0x0000001f13037819 */ /* 0x004fc800000006ff */
[----:B------:R-:W2:Y:S02]  /*b6e0*/  SYNCS.PHASECHK.TRANS64.TRYWAIT P0, [R4+URZ+0x33480], R3 ;  /* 0x03348003040075a7 */ /* 0x000ea4000800017f */
[----:B--2---:R-:W-:Y:S05]  /*b6f0*/  @!P0 BRA `(.L_x_188) ;  /* 0x0000003000ac8947 */ /* 0x004fea0003800000 */
.L_x_254:
[----:B------:R-:W3:Y:S01]  /*b700*/  S2R R2, SR_TID.X ;  /* 0x0000000000027919 */ /* 0x000ee20000002100 */
[----:B------:R-:W-:Y:S01]  /*b710*/  UPRMT UR4, UR47, 0x9910, URZ ;  /* 0x000099102f047896 */ /* 0x000fe2000800003f */
[----:B---3--:R-:W-:-:S04]  /*b720*/  LOP3.LUT R2, R2, 0x7f, RZ, 0xc0, !PT ;  /* 0x0000007f02027812 */ /* 0x008fc800078ec0ff */
[----:B------:R-:W-:-:S13]  /*b730*/  ISETP.NE.AND P0, PT, R2, RZ, PT ;  /* 0x000000ff0200720c */ /* 0x000fda0003f05270 */
[----:B------:R-:W-:-:S04]  /*b740*/  @!P0 IMAD.MOV.U32 R2, RZ, RZ, 0x7800 ;  /* 0x00007800ff028424 */ /* 0x000fc800078e00ff */
[----:B------:R3:W-:Y:S02]  /*b750*/  @!P0 SYNCS.ARRIVE.TRANS64 RZ, [R4+URZ+0x33470], R2 ;  /* 0x0334700204ff89a7 */ /* 0x0007e4000800003f */
[----:B---3--:R-:W-:-:S05]  /*b760*/  IMAD.U32 R2, RZ, RZ, UR4 ;  /* 0x00000004ff027e24 */ /* 0x008fca000f8e00ff */
[----:B------:R-:W-:-:S13]  /*b770*/  ISETP.NE.AND P1, PT, R2, 0x2, PT ;  /* 0x000000020200780c */ /* 0x000fda0003f25270 */
[----:B------:R-:W-:Y:S05]  /*b780*/  @P1 BRA `(.L_x_189) ;  /* 0x0000000000041947 */ /* 0x000fea0003800000 */
[----:B------:R-:W-:Y:S01]  /*b790*/  BPT.TRAP 0x1 ;  /* 0x000000040000795c */ /* 0x000fe20000300000 */
.L_x_189:
[----:B------:R-:W-:-:S13]  /*b7a0*/  LOP3.LUT P0, RZ, R17, 0x2, RZ, 0xc0, !PT ;  /* 0x0000000211ff7812 */ /* 0x000fda000780c0ff */
[----:B------:R-:W-:Y:S05]  /*b7b0*/  @P0 BRA `(.L_x_190) ;  /* 0x0000000000040947 */ /* 0x000fea0003800000 */
[----:B------:R-:W-:Y:S01]  /*b7c0*/  BPT.TRAP 0x1 ;  /* 0x000000040000795c */ /* 0x000fe20000300000 */
.L_x_190:
[----:B------:R-:W3:Y:S01]  /*b7d0*/  S2R R2, SR_CgaCtaId ;  /* 0x0000000000027919 */ /* 0x000ee20000008800 */
[----:B------:R-:W-:Y:S01]  /*b7e0*/  R2UR UR33, R4 ;  /* 0x00000000042172ca */ /* 0x000fe200000e0000 */
[----:B------:R-:W-:Y:S01]  /*b7f0*/  UIADD3 UR4, UP0, UR52, 0x470, URZ ;  /* 0x0000047034047890 */ /* 0x000fe2000ff1e03f */
[----:B-----5:R-:W-:Y:S01]  /*b800*/  R2UR UR37, R0 ;  /* 0x00000000002572ca */ /* 0x020fe200000e0000 */
[----:B-1----:R-:W1:Y:S01]  /*b810*/  S2R R5, SR_CgaCtaId ;  /* 0x0000000000057919 */ /* 0x002e620000008800 */
[----:B------:R-:W-:Y:S01]  /*b820*/  UMOV UR6, 0x30000 ;  /* 0x0003000000067882 */ /* 0x000fe20000000000 */
[----:B------:R-:W-:Y:S01]  /*b830*/  UIADD3.X UR5, URZ, UR53, URZ, UP0, !UPT ;  /* 0x000000353f057290 */ /* 0x000fe200087fe43f */
[----:B------:R-:W-:Y:S01]  /*b840*/  UMOV UR14, 0x0 ;  /* 0x00000000000e7882 */ /* 0x000fe20000000000 */
[----:B------:R-:W-:Y:S01]  /*b850*/  UMOV UR15, 0x14f00000 ;  /* 0x14f00000000f7882 */ /* 0x000fe20000000000 */
[----:B------:R-:W-:Y:S01]  /*b860*/  UMOV UR34, URZ ;  /* 0x0000003f00227c82 */ /* 0x000fe20008000000 */
[----:B------:R-:W-:Y:S01]  /*b870*/  UMOV UR18, 0x40 ;  /* 0x0000004000127882 */ /* 0x000fe20000000000 */
[----:B------:R-:W-:Y:S01]  /*b880*/  UMOV UR20, UR36 ;  /* 0x0000002400147c82 */ /* 0x000fe20008000000 */
[----:B------:R-:W-:-:S02]  /*b890*/  UMOV UR10, 0x80 ;  /* 0x00000080000a7882 */ /* 0x000fc40000000000 */
[----:B------:R-:W-:Y:S02]  /*b8a0*/  UIADD3 UR33, UR33, 0x33470, URZ ;  /* 0x0003347021217890 */ /* 0x000fe4000fffe03f */
[----:B------:R-:W-:Y:S01]  /*b8b0*/  UMOV UR21, UR37 ;  /* 0x0000002500157c82 */ /* 0x000fe20008000000 */
[----:B------:R-:W-:Y:S01]  /*b8c0*/  UMOV UR12, UR36 ;  /* 0x00000024000c7c82 */ /* 0x000fe20008000000 */
[----:B------:R-:W-:-:S03]  /*b8d0*/  UMOV UR13, UR37 ;  /* 0x00000025000d7c82 */ /* 0x000fc60008000000 */
[----:B------:R-:W-:Y:S01]  /*b8e0*/  UMOV UR17, UR33 ;  /* 0x0000002100117c82 */ /* 0x000fe20008000000 */
[----:B------:R-:W-:Y:S01]  /*b8f0*/  UMOV UR9, UR33 ;  /* 0x0000002100097c82 */ /* 0x000fe20008000000 */
[----:B---3--:R-:W-:Y:S02]  /*b900*/  LOP3.LUT R2, R2, 0x1, RZ, 0xc0, !PT ;  /* 0x0000000102027812 */ /* 0x008fe400078ec0ff */
[----:B-1----:R-:W-:-:S03]  /*b910*/  LOP3.LUT R5, R5, 0x1, RZ, 0xc0, !PT ;  /* 0x0000000105057812 */ /* 0x002fc600078ec0ff */
[----:B------:R-:W-:-:S04]  /*b920*/  IMAD R2, R2, 0x1400, RZ ;  /* 0x0000140002027824 */ /* 0x000fc800078e02ff */
[----:B------:R-:W-:Y:S02]  /*b930*/  IMAD R2, R18, 0x7800, R2 ;  /* 0x0000780012027824 */ /* 0x000fe400078e0202 */
[----:B------:R-:W-:Y:S02]  /*b940*/  IMAD R5, R5, 0x50, RZ ;  /* 0x0000005005057824 */ /* 0x000fe400078e02ff */
[----:B------:R-:W-:Y:S02]  /*b950*/  VIADD R2, R2, UR41 ;  /* 0x0000002902027c36 */ /* 0x000fe40008000000 */
[----:B------:R-:W-:-:S03]  /*b960*/  IMAD R6, R6, 0xa0, R5 ;  /* 0x000000a006067824 */ /* 0x000fc600078e0205 */
[----:B------:R-:W-:Y:S02]  /*b970*/  R2UR UR8, R2 ;  /* 0x00000000020872ca */ /* 0x000fe400000e0000 */
[----:B------:R-:W-:-:S11]  /*b980*/  R2UR UR35, R6 ;  /* 0x00000000062372ca */ /* 0x000fd600000e0000 */
[----:B------:R-:W-:Y:S02]  /*b990*/  UIADD3 UR32, UR8, 0xf200, URZ ;  /* 0x0000f20008207890 */ /* 0x000fe4000fffe03f */
[----:B------:R-:W-:Y:S02]  /*b9a0*/  UIADD3 UR16, UR8, 0x11a00, URZ ;  /* 0x00011a0008107890 */ /* 0x000fe4000fffe03f */
[----:B------:R-:W-:Y:S01]  /*b9b0*/  UIADD3 UR8, UR8, 0x14200, URZ ;  /* 0x0001420008087890 */ /* 0x000fe2000fffe03f */
[----:B------:R-:W-:Y:S01]  /*b9c0*/  UMOV UR19, UR35 ;  /* 0x0000002300137c82 */ /* 0x000fe20008000000 */
[----:B------:R-:W-:-:S03]  /*b9d0*/  UMOV UR11, UR35 ;  /* 0x00000023000b7c82 */ /* 0x000fc60008000000 */
[----:B------:R1:W-:Y:S02]  /*b9e0*/  UTMALDG.4D.MULTICAST [UR32], [UR4], UR6, desc[UR14] ;  /* 0x00000e20040073b4 */ /* 0x0003e40008019806 */
[----:B------:R1:W-:Y:S02]  /*b9f0*/  UTMALDG.4D.MULTICAST [UR16], [UR4], UR6, desc[UR14] ;  /* 0x00000e10040073b4 */ /* 0x0003e40008019806 */
[----:B------:R1:W-:Y:S01]  /*ba00*/  UTMALDG.4D.MULTICAST [UR8], [UR4], UR6, desc[UR14] ;  /* 0x00000e08040073b4 */ /* 0x0003e20008019806 */
[----:B------:R-:W3:Y:S02]  /*ba10*/  SYNCS.PHASECHK.TRANS64.TRYWAIT P0, [R4+URZ+0x33440], R3 ;  /* 0x03344003040075a7 */ /* 0x000ee4000800017f */
[----:B-1-3--:R-:W-:Y:S05]  /*ba20*/  @!P0 BRA `(.L_x_191) ;  /* 0x0000002c00f48947 */ /* 0x00afea0003800000 */
.L_x_255:
[----:B------:R-:W3:Y:S02]  /*ba30*/  S2R R5, SR_TID.X ;  /* 0x0000000000057919 */ /* 0x000ee40000002100 */
[----:B---3--:R-:W-:-:S04]  /*ba40*/  LOP3.LUT R5, R5, 0x7f, RZ, 0xc0, !PT ;  /* 0x0000007f05057812 */ /* 0x008fc800078ec0ff */
[----:B------:R-:W-:-:S13]  /*ba50*/  ISETP.NE.AND P0, PT, R5, RZ, PT ;  /* 0x000000ff0500720c */ /* 0x000fda0003f05270 */
[----:B-12---:R-:W-:-:S04]  /*ba60*/  @!P0 IMAD.MOV.U32 R3, RZ, RZ, 0x7800 ;  /* 0x00007800ff038424 */ /* 0x006fc800078e00ff */
[----:B------:R1:W-:Y:S01]  /*ba70*/  @!P0 SYNCS.ARRIVE.TRANS64 RZ, [R4+URZ+0x33430], R3 ;  /* 0x0334300304ff89a7 */ /* 0x0003e2000800003f */
[----:B------:R-:W-:Y:S05]  /*ba80*/  @P1 BRA `(.L_x_192) ;  /* 0x0000000000041947 */ /* 0x000fea0003800000 */
[----:B------:R-:W-:Y:S01]  /*ba90*/  BPT.TRAP 0x1 ;  /* 0x000000040000795c */ /* 0x000fe20000300000 */
.L_x_192:
[----:B------:R-:W-:-:S13]  /*baa0*/  LOP3.LUT P0, RZ, R17, 0x2, RZ, 0xc0, !PT ;  /* 0x0000000211ff7812 */ /* 0x000fda000780c0ff */
[----:B------:R-:W-:Y:S05]  /*bab0*/  @P0 BRA `(.L_x_193) ;  /* 0x0000000000040947 */ /* 0x000fea0003800000 */
[----:B------:R-:W-:Y:S01]  /*bac0*/  BPT.TRAP 0x1 ;  /* 0x000000040000795c */ /* 0x000fe20000300000 */
.L_x_193:
[----:B------:R-:W-:Y:S01]  /*bad0*/  R2UR UR8, R2 ;  /* 0x00000000020872ca */ /* 0x000fe200000e0000 */
[----:B------:R-:W-:Y:S01]  /*bae0*/  UIADD3 UR4, UP0, UR52, 0x370, URZ ;  /* 0x0000037034047890 */ /* 0x000fe2000ff1e03f */
[----:B------:R-:W-:Y:S01]  /*baf0*/  R2UR UR25, R4 ;  /* 0x00000000041972ca */ /* 0x000fe200000e0000 */
[----:B------:R-:W-:Y:S01]  /*bb00*/  UMOV UR14, 0x30000 ;  /* 0x00030000000e7882 */ /* 0x000fe20000000000 */
[----:B------:R-:W-:Y:S01]  /*bb10*/  R2UR UR27, R6 ;  /* 0x00000000061b72ca */ /* 0x000fe200000e0000 */
[----:B------:R-:W-:Y:S01]  /*bb20*/  UIADD3.X UR5, URZ, UR53, URZ, UP0, !UPT ;  /* 0x000000353f057290 */ /* 0x000fe200087fe43f */
[----:B------:R-:W-:Y:S01]  /*bb30*/  R2UR UR29, R0 ;  /* 0x00000000001d72ca */ /* 0x000fe200000e0000 */
[----:B------:R-:W-:Y:S01]  /*bb40*/  UMOV UR6, 0x0 ;  /* 0x0000000000067882 */ /* 0x000fe20000000000 */
[----:B------:R-:W-:Y:S01]  /*bb50*/  UMOV UR7, 0x14f00000 ;  /* 0x14f0000000077882 */ /* 0x000fe20000000000 */
[----:B------:R-:W-:Y:S01]  /*bb60*/  UMOV UR26, URZ ;  /* 0x0000003f001a7c82 */ /* 0x000fe20008000000 */
[----:B------:R-:W-:Y:S01]  /*bb70*/  UMOV UR28, UR36 ;  /* 0x00000024001c7c82 */ /* 0x000fe20008000000 */
[----:B------:R-:W-:Y:S01]  /*bb80*/  UMOV UR18, 0x40 ;  /* 0x0000004000127882 */ /* 0x000fe20000000000 */
[----:B------:R-:W-:Y:S01]  /*bb90*/  UMOV UR20, UR36 ;  /* 0x0000002400147c82 */ /* 0x000fe20008000000 */
[----:B------:R-:W-:Y:S01]  /*bba0*/  UIADD3 UR24, UR8, 0x24200, URZ ;  /* 0x0002420008187890 */ /* 0x000fe2000fffe03f */
[----:B------:R-:W-:Y:S01]  /*bbb0*/  PLOP3.LUT P0, PT, PT, PT, PT, 0x80, 0x0 ;  /* 0x000000000000781c */ /* 0x000fe20003f0f070 */
[----:B------:R-:W-:Y:S01]  /*bbc0*/  UIADD3 UR25, UR25, 0x33430, URZ ;  /* 0x0003343019197890 */ /* 0x000fe2000fffe03f */
[----:B------:R-:W-:Y:S01]  /*bbd0*/  LOP3.LUT R17, R17, 0xfffffff7, RZ, 0xc0, !PT ;  /* 0xfffffff711117812 */ /* 0x000fe200078ec0ff */
[----:B------:R-:W-:Y:S01]  /*bbe0*/  UIADD3 UR16, UR8, 0x26a00, URZ ;  /* 0x00026a0008107890 */ /* 0x000fe2000fffe03f */
[----:B------:R-:W-:Y:S01]  /*bbf0*/  IMAD.MOV.U32 R16, RZ, RZ, R0 ;  /* 0x000000ffff107224 */ /* 0x000fe200078e0000 */
        /* <DEDUP_REMOVED lines=8> */
[----:B------:R2:W-:Y:S01]  /*bc80*/  UTMALDG.4D.MULTICAST [UR24], [UR4], UR14, desc[UR6] ;  /* 0x00000618040073b4 */ /* 0x0005e2000801980e */
[----:B------:R-:W-:Y:S01]  /*bc90*/  UMOV UR9, UR25 ;  /* 0x0000001900097c82 */ /* 0x000fe20008000000 */
[----:B------:R-:W-:Y:S01]  /*bca0*/  @P0 LOP3.LUT R17, R17, 0x8, RZ, 0xfc, !PT ;  /* 0x0000000811110812 */ /* 0x000fe200078efcff */
[----:B------:R2:W-:Y:S01]  /*bcb0*/  UTMALDG.4D.MULTICAST [UR16], [UR4], UR14, desc[UR6] ;  /* 0x00000610040073b4 */ /* 0x0005e2000801980e */
[----:B------:R2:W-:Y:S02]  /*bcc0*/  UTMALDG.4D.MULTICAST [UR8], [UR4], UR14, desc[UR6] ;  /* 0x00000608040073b4 */ /* 0x0005e4000801980e */
[----:B--2---:R-:W-:-:S03]  /*bcd0*/  NOP ;  /* 0x0000000000007918 */ /* 0x004fc60000000000 */
.L_x_185:
[----:B------:R-:W-:Y:S05]  /*bce0*/  WARPSYNC.ALL ;  /* 0x0000000000007948 */ /* 0x000fea0003800000 */
[----:B------:R-:W-:Y:S01]  /*bcf0*/  UIADD3 UR4, UR41, 0x1e200, URZ ;  /* 0x0001e20029047890 */ /* 0x000fe2000fffe03f */
        /* <DEDUP_REMOVED lines=8> */
[----:B-1----:R-:W-:Y:S02]  /*bd80*/  IMAD.U32 R4, RZ, RZ, UR6 ;  /* 0x00000006ff047e24 */ /* 0x002fe4000f8e00ff */
[----:B------:R-:W1:Y:S01]  /*bd90*/  LDC.64 R2, c[0x4][R2] ;  /* 0x0100000002027b82 */ /* 0x000e620000000a00 */
        /* <DEDUP_REMOVED lines=9> */
[----:B01----:R-:W-:Y:S05]  /*be30*/  CALL.ABS.NOINC R2 ;  /* 0x0000000002007343 */ /* 0x003fea0003c00000 */
.L_x_194:
[----:B------:R-:W2:Y:S01]  /*be40*/  S2R R2, SR_TID.X ;  /* 0x0000000000027919 */ /* 0x000ea20000002100 */
[----:B------:R-:W3:Y:S01]  /*be50*/  LDC R7, c[0x0][0x448] ;  /* 0x00011200ff077b82 */ /* 0x000ee20000000800 */
[----:B0-----:R-:W-:Y:S01]  /*be60*/  IMAD R0, RZ, RZ, -UR45 ;  /* 0x8000002dff007e24 */ /* 0x001fe2000f8e02ff */
[----:B------:R-:W-:Y:S01]  /*be70*/  USHF.R.S32.HI UR4, URZ, 0x1f, UR36 ;  /* 0x0000001f3f047899 */ /* 0x000fe20008011424 */
[----:B-1----:R-:W0:Y:S01]  /*be80*/  S2R R5, SR_TID.X ;  /* 0x0000000000057919 */ /* 0x002e220000002100 */
[----:B------:R-:W-:Y:S01]  /*be90*/  ULDC.64 UR8, c[0x0][0x2d8] ;  /* 0x0000b60000087ab9 */ /* 0x000fe20000000a00 */
[----:B------:R-:W-:Y:S01]  /*bea0*/  USHF.R.S32.HI UR7, URZ, 0x1f, UR44 ;  /* 0x0000001f3f077899 */ /* 0x000fe2000801142c */
[----:B------:R-:W1:Y:S02]  /*beb0*/  S2R R10, SR_TID.X ;  /* 0x00000000000a7919 */ /* 0x000e640000002100 */
[----:B------:R-:W4:Y:S01]  /*bec0*/  LDC R3, c[0x0][0xc38] ;  /* 0x00030e00ff037b82 */ /* 0x000f220000000800 */
[----:B------:R-:W-:-:S02]  /*bed0*/  UIMAD UR6, UR4, UR8, URZ ;  /* 0x00000008040672a4 */ /* 0x000fc4000f8e023f */
[----:B------:R-:W-:Y:S01]  /*bee0*/  UIMAD.WIDE.U32 UR4, UR36, UR8, URZ ;  /* 0x00000008240472a5 */ /* 0x000fe2000f8e003f */
[----:B------:R-:W1:Y:S01]  /*bef0*/  S2R R8, SR_TID.X ;  /* 0x0000000000087919 */ /* 0x000e620000002100 */
[----:B------:R-:W-:-:S03]  /*bf00*/  UIMAD UR6, UR36, UR9, UR6 ;  /* 0x00000009240672a4 */ /* 0x000fc6000f8e0206 */
[----:B------:R-:W-:Y:S01]  /*bf10*/  ULDC.64 UR8, c[0x0][0x2e0] ;  /* 0x0000b80000087ab9 */ /* 0x000fe20000000a00 */
[----:B------:R-:W-:Y:S02]  /*bf20*/  UIADD3 UR5, UR5, UR6, URZ ;  /* 0x0000000605057290 */ /* 0x000fe4000fffe03f */
[----:B------:R-:W-:Y:S02]  /*bf30*/  UIMAD UR6, UR7, UR8, URZ ;  /* 0x00000008070672a4 */ /* 0x000fe4000f8e023f */
[----:B------:R-:W-:Y:S02]  /*bf40*/  UIMAD.WIDE.U32 UR4, UR44, UR8, UR4 ;  /* 0x000000082c0472a5 */ /* 0x000fe4000f8e0004 */
[----:B------:R-:W-:Y:S01]  /*bf50*/  UIMAD UR6, UR44, UR9, UR6 ;  /* 0x000000092c0672a4 */ /* 0x000fe2000f8e0206 */
[----:B---3--:R-:W-:-:S03]  /*bf60*/  ISETP.NE.AND P0, PT, R7, 0x1, PT ;  /* 0x000000010700780c */ /* 0x008fc60003f05270 */
[----:B------:R-:W-:Y:S01]  /*bf70*/  UIADD3 UR5, UR5, UR6, URZ ;  /* 0x0000000605057290 */ /* 0x000fe2000fffe03f */
[----:B--2---:R-:W-:Y:S01]  /*bf80*/  LOP3.LUT R2, R2, 0x7f, RZ, 0xc0, !PT ;  /* 0x0000007f02027812 */ /* 0x004fe200078ec0ff */
[----:B----4-:R-:W-:-:S03]  /*bf90*/  IMAD R0, R3, R0, UR50 ;  /* 0x0000003203007e24 */ /* 0x010fc6000f8e0200 */
[----:B------:R-:W-:Y:S01]  /*bfa0*/  SHF.R.U32.HI R2, RZ, 0x2, R2 ;  /* 0x00000002ff027819 */ /* 0x000fe20000011602 */
[----:B0-----:R-:W-:-:S04]  /*bfb0*/  IMAD.SHL.U32 R5, R5, 0x20, RZ ;  /* 0x0000002005057824 */ /* 0x001fc800078e00ff */
[----:B------:R-:W0:Y:S01]  /*bfc0*/  @P0 LDC R4, c[0x0][0x44c] ;  /* 0x00011300ff040b82 */ /* 0x000e220000000800 */
[----:B------:R-:W-:Y:S02]  /*bfd0*/  IMAD.SHL.U32 R0, R0, 0x80, RZ ;  /* 0x0000008000007824 */ /* 0x000fe400078e00ff */
[----:B-1----:R-:W-:Y:S01]  /*bfe0*/  IMAD.SHL.U32 R10, R10, 0x10, RZ ;  /* 0x000000100a0a7824 */ /* 0x002fe200078e00ff */
[----:B------:R-:W-:Y:S01]  /*bff0*/  LOP3.LUT R5, R2, 0x60, R5, 0xf8, !PT ;  /* 0x0000006002057812 */ /* 0x000fe200078ef805 */
[----:B------:R-:W-:-:S03]  /*c000*/  IMAD.SHL.U32 R9, R8, 0x10, RZ ;  /* 0x0000001008097824 */ /* 0x000fc600078e00ff */
[----:B------:R-:W1:Y:S01]  /*c010*/  @P0 LDC R2, c[0x0][0x450] ;  /* 0x00011400ff020b82 */ /* 0x000e620000000800 */
[----:B------:R-:W-:Y:S02]  /*c020*/  LOP3.LUT R3, R5, R0, RZ, 0xfc, !PT ;  /* 0x0000000005037212 */ /* 0x000fe400078efcff */
[----:B------:R-:W-:Y:S02]  /*c030*/  LOP3.LUT R10, R10, 0x30, RZ, 0xc0, !PT ;  /* 0x000000300a0a7812 */ /* 0x000fe400078ec0ff */
[----:B------:R-:W-:Y:S01]  /*c040*/  LOP3.LUT R9, R9, 0x30, RZ, 0xc0, !PT ;  /* 0x0000003009097812 */ /* 0x000fe200078ec0ff */
        /* <DEDUP_REMOVED lines=8> */
[----:B------:R-:W0:Y:S02]  /*c0d0*/  LDC.64 R2, c[0x0][0x2d0] ;  /* 0x0000b400ff027b82 */ /* 0x000e240000000a00 */
[----:B0-----:R-:W-:-:S04]  /*c0e0*/  IMAD R5, R5, R2, RZ ;  /* 0x0000000205057224 */ /* 0x001fc800078e02ff */
[C---:B------:R-:W-:Y:S02]  /*c0f0*/  IMAD R5, R6.reuse, R3, R5 ;  /* 0x0000000306057224 */ /* 0x040fe400078e0205 */
[----:B------:R-:W-:Y:S01]  /*c100*/  IMAD.WIDE.U32 R2, R6, R2, UR4 ;  /* 0x0000000406027e25 */ /* 0x000fe2000f8e0002 */
[----:B------:R-:W-:-:S03]  /*c110*/  ULDC.64 UR4, c[0x0][0x2c8] ;  /* 0x0000b20000047ab9 */ /* 0x000fc60000000a00 */
[----:B------:R-:W-:Y:S01]  /*c120*/  IMAD.IADD R3, R3, 0x1, R5 ;  /* 0x0000000103037824 */ /* 0x000fe200078e0205 */
[----:B------:R-:W-:Y:S01]  /*c130*/  SHF.R.S32.HI R5, RZ, 0x1f, R4 ;  /* 0x0000001fff057819 */ /* 0x000fe20000011404 */
[----:B------:R-:W-:-:S04]  /*c140*/  IMAD.WIDE.U32 R2, R4, UR4, R2 ;  /* 0x0000000404027c25 */ /* 0x000fc8000f8e0002 */
[----:B------:R-:W-:-:S04]  /*c150*/  IMAD R5, R5, UR4, RZ ;  /* 0x0000000405057c24 */ /* 0x000fc8000f8e02ff */
[----:B------:R-:W-:Y:S01]  /*c160*/  IMAD R5, R4, UR5, R5 ;  /* 0x0000000504057c24 */ /* 0x000fe2000f8e0205 */
[----:B------:R-:W-:Y:S02]  /*c170*/  ULDC.64 UR4, c[0x0][0x280] ;  /* 0x0000a00000047ab9 */ /* 0x000fe40000000a00 */
[----:B------:R-:W-:Y:S01]  /*c180*/  IADD3 R4, P0, R2, UR4, RZ ;  /* 0x0000000402047c10 */ /* 0x000fe2000ff1e0ff */
[----:B------:R-:W-:Y:S02]  /*c190*/  ULDC UR4, c[0x0][0x2b8] ;  /* 0x0000ae0000047ab9 */ /* 0x000fe40000000800 */
[----:B------:R-:W-:Y:S02]  /*c1a0*/  ISETP.GE.AND P1, PT, R10, UR4, PT ;  /* 0x000000040a007c0c */ /* 0x000fe4000bf26270 */
[----:B------:R-:W-:Y:S02]  /*c1b0*/  LOP3.LUT R10, R8, 0x7f, RZ, 0xc0, !PT ;  /* 0x0000007f080a7812 */ /* 0x000fe400078ec0ff */
[----:B------:R0:W5:Y:S01]  /*c1c0*/  LDL R8, [R1+0x18] ;  /* 0x0000180001087983 */ /* 0x0001620000100800 */
[----:B------:R-:W-:-:S02]  /*c1d0*/  IADD3.X R3, R3, UR5, R5, P0, !PT ;  /* 0x0000000503037c10 */ /* 0x000fc400087fe405 */
[----:B------:R-:W-:Y:S02]  /*c1e0*/  ISETP.GE.AND P3, PT, R9, UR4, PT ;  /* 0x0000000409007c0c */ /* 0x000fe4000bf66270 */
[----:B------:R-:W-:Y:S01]  /*c1f0*/  ISETP.GE.AND P0, PT, R11, UR4, PT ;  /* 0x000000040b007c0c */ /* 0x000fe2000bf06270 */
[----:B------:R-:W-:Y:S01]  /*c200*/  UMOV UR4, 0xffffffff ;  /* 0xffffffff00047882 */ /* 0x000fe20000000000 */
[----:B------:R-:W-:Y:S02]  /*c210*/  SHF.R.U32.HI R10, RZ, 0x2, R10 ;  /* 0x00000002ff0a7819 */ /* 0x000fe4000001160a */
[----:B0-----:R-:W-:Y:S09]  /*c220*/  BRA.DIV UR4, `(.L_x_195) ;  /* 0x0000002a04087947 */ /* 0x001ff2000b800000 */
[----:B------:R-:W0:Y:S01]  /*c230*/  SHFL.IDX PT, R6, R4, RZ, 0x1c1f ;  /* 0x001c1fff04067589 */ /* 0x000e2200000e0000 */
[----:B------:R-:W-:Y:S01]  /*c240*/  ULDC UR4, c[0x0][0x288] ;  /* 0x0000a20000047ab9 */ /* 0x000fe20000000800 */
[----:B------:R-:W-:Y:S02]  /*c250*/  IMAD.IADD R0, R10, 0x1, R0 ;  /* 0x000000010a007824 */ /* 0x000fe400078e0200 */
[----:B------:R-:W1:Y:S01]  /*c260*/  SHFL.IDX PT, R5, R3, RZ, 0x1c1f ;  /* 0x001c1fff03057589 */ /* 0x000e6200000e0000 */
[----:B------:R-:W-:-:S05]  /*c270*/  IMAD R2, R7, UR4, RZ ;  /* 0x0000000407027c24 */ /* 0x000fca000f8e02ff */
[----:B------:R-:W-:-:S13]  /*c280*/  ISETP.GE.AND P2, PT, R0, R2, PT ;  /* 0x000000020000720c */ /* 0x000fda0003f46270 */
[----:B0-----:R-:W-:-:S05]  /*c290*/  @!P2 IADD3 R6, P4, R9, R6, RZ ;  /* 0x000000060906a210 */ /* 0x001fca0007f9e0ff */
[----:B-1----:R-:W-:-:S04]  /*c2a0*/  @!P2 IMAD.X R5, RZ, RZ, R5, P4 ;  /* 0x000000ffff05a224 */ /* 0x002fc800020e0605 */
[----:B------:R-:W-:Y:S02]  /*c2b0*/  @!P2 IMAD.MOV.U32 R7, RZ, RZ, R5 ;  /* 0x000000ffff07a224 */ /* 0x000fe400078e0005 */
[----:B------:R-:W-:-:S03]  /*c2c0*/  VIADD R5, R0, 0x20 ;  /* 0x0000002000057836 */ /* 0x000fc60000000000 */
[----:B------:R-:W-:Y:S01]  /*c2d0*/  @!PT LDS RZ, [RZ] ;  /* 0x00000000fffff984 */ /* 0x000fe20000000800 */
[----:B-----5:R-:W-:Y:S04]  /*c2e0*/  @!P2 LDGSTS.E.BYPASS.LTC128B.128 [R8+0x1e200], desc[UR48][R6.64], !P3 ;  /* 0x1e2000000608afae */ /* 0x020fe8000d901d70 */
[----:B------:R-:W-:Y:S04]  /*c2f0*/  @!P2 LDGSTS.E.BYPASS.LTC128B.128 [R8+0x20200], desc[UR48][R6.64+0x40], !P0 ;  /* 0x202000400608afae */ /* 0x000fe8000c101d70 */
[----:B------:R0:W-:Y:S01]  /*c300*/  @!P2 LDGSTS.E.BYPASS.LTC128B.128 [R8+0x22200], desc[UR48][R6.64+0x80], !P1 ;  /* 0x222000800608afae */ /* 0x0001e2000c901d70 */
[----:B------:R-:W-:-:S03]  /*c310*/  ISETP.GE.AND P2, PT, R5, R2, PT ;  /* 0x000000020500720c */ /* 0x000fc60003f46270 */
[----:B------:R-:W-:Y:S04]  /*c320*/  SHFL.IDX PT, R5, R3, 0x1, 0x1c1f ;  /* 0x003c1f0003057f89 */ /* 0x000fe800000e0000 */
[----:B0-----:R-:W0:Y:S06]  /*c330*/  SHFL.IDX PT, R6, R4, 0x1, 0x1c1f ;  /* 0x003c1f0004067f89 */ /* 0x001e2c00000e0000 */
[----:B0-----:R-:W-:-:S05]  /*c340*/  @!P2 IADD3 R6, P4, R9, R6, RZ ;  /* 0x000000060906a210 */ /* 0x001fca0007f9e0ff */
[----:B------:R-:W-:-:S04]  /*c350*/  @!P2 IMAD.X R5, RZ, RZ, R5, P4 ;  /* 0x000000ffff05a224 */ /* 0x000fc800020e0605 */
[----:B------:R-:W-:Y:S02]  /*c360*/  @!P2 IMAD.MOV.U32 R7, RZ, RZ, R5 ;  /* 0x000000ffff07a224 */ /* 0x000fe400078e0005 */
[----:B------:R-:W-:-:S03]  /*c370*/  VIADD R5, R0, 0x40 ;  /* 0x0000004000057836 */ /* 0x000fc60000000000 */
[----:B------:R-:W-:Y:S04]  /*c380*/  @!P2 LDGSTS.E.BYPASS.LTC128B.128 [R8+0x1ea00], desc[UR48][R6.64], !P3 ;  /* 0x1ea000000608afae */ /* 0x000fe8000d901d70 */
[----:B------:R-:W-:Y:S04]  /*c390*/  @!P2 LDGSTS.E.BYPASS.LTC128B.128 [R8+0x20a00], desc[UR48][R6.64+0x40], !P0 ;  /* 0x20a000400608afae */ /* 0x000fe8000c101d70 */
[----:B------:R0:W-:Y:S01]  /*c3a0*/  @!P2 LDGSTS.E.BYPASS.LTC128B.128 [R8+0x22a00], desc[UR48][R6.64+0x80], !P1 ;  /* 0x22a000800608afae */ /* 0x0001e2000c901d70 */
[----:B------:R-:W-:-:S03]  /*c3b0*/  ISETP.GE.AND P2, PT, R5, R2, PT ;  /* 0x000000020500720c */ /* 0x000fc60003f46270 */
[----:B------:R-:W-:Y:S04]  /*c3c0*/  SHFL.IDX PT, R5, R3, 0x2, 0x1c1f ;  /* 0x005c1f0003057f89 */ /* 0x000fe800000e0000 */
[----:B------:R-:W-:Y:S04]  /*c3d0*/  SHFL.IDX PT, R3, R3, 0x3, 0x1c1f ;  /* 0x007c1f0003037f89 */ /* 0x000fe800000e0000 */
[----:B0-----:R-:W0:Y:S04]  /*c3e0*/  SHFL.IDX PT, R6, R4, 0x2, 0x1c1f ;  /* 0x005c1f0004067f89 */ /* 0x001e2800000e0000 */
[----:B------:R-:W1:Y:S01]  /*c3f0*/  SHFL.IDX PT, R4, R4, 0x3, 0x1c1f ;  /* 0x007c1f0004047f89 */ /* 0x000e6200000e0000 */
[----:B0-----:R-:W-:-:S05]  /*c400*/  @!P2 IADD3 R6, P4, R9, R6, RZ ;  /* 0x000000060906a210 */ /* 0x001fca0007f9e0ff */
[----:B------:R-:W-:-:S04]  /*c410*/  @!P2 IMAD.X R5, RZ, RZ, R5, P4 ;  /* 0x000000ffff05a224 */ /* 0x000fc800020e0605 */
[----:B------:R-:W-:-:S05]  /*c420*/  @!P2 IMAD.MOV.U32 R7, RZ, RZ, R5 ;  /* 0x000000ffff07a224 */ /* 0x000fca00078e0005 */
[----:B------:R0:W-:Y:S04]  /*c430*/  @!P2 LDGSTS.E.BYPASS.LTC128B.128 [R8+0x1f200], desc[UR48][R6.64], !P3 ;  /* 0x1f2000000608afae */ /* 0x0001e8000d901d70 */
[----:B------:R0:W-:Y:S04]  /*c440*/  @!P2 LDGSTS.E.BYPASS.LTC128B.128 [R8+0x21200], desc[UR48][R6.64+0x40], !P0 ;  /* 0x212000400608afae */ /* 0x0001e8000c101d70 */
[----:B-1----:R0:W-:Y:S02]  /*c450*/  @!P2 LDGSTS.E.BYPASS.LTC128B.128 [R8+0x23200], desc[UR48][R6.64+0x80], !P1 ;  /* 0x232000800608afae */ /* 0x0021e4000c901d70 */
.L_x_264:
[----:B------:R-:W-:Y:S01]  /*c460*/  VIADD R0, R0, 0x60 ;  /* 0x0000006000007836 */ /* 0x000fe20000000000 */
[----:B------:R-:W-:Y:S04]  /*c470*/  BSSY B0, `(.L_x_196) ;  /* 0x000000b000007945 */ /* 0x000fe80003800000 */
[----:B------:R-:W-:-:S13]  /*c480*/  ISETP.GE.AND P2, PT, R0, R2, PT ;  /* 0x000000020000720c */ /* 0x000fda0003f46270 */
[----:B------:R-:W-:Y:S05]  /*c490*/  @P2 BRA `(.L_x_197) ;  /* 0x0000000000202947 */ /* 0x000fea0003800000 */
[----:B------:R-:W-:-:S05]  /*c4a0*/  IADD3 R2, P2, R9, R4, RZ ;  /* 0x0000000409027210 */ /* 0x000fca0007f5e0ff */
[----:B------:R-:W-:-:S05]  /*c4b0*/  IMAD.X R3, RZ, RZ, R3, P2 ;  /* 0x000000ffff037224 */ /* 0x000fca00010e0603 */
[----:B------:R-:W-:Y:S01]  /*c4c0*/  @!PT LDS RZ, [RZ] ;  /* 0x00000000fffff984 */ /* 0x000fe20000000800 */
[----:B------:R-:W-:Y:S01]  /*c4d0*/  @!PT LDS RZ, [RZ] ;  /* 0x00000000fffff984 */ /* 0x000fe20000000800 */
[----:B------:R-:W-:Y:S01]  /*c4e0*/  @!PT LDS RZ, [RZ] ;  /* 0x00000000fffff984 */ /* 0x000fe20000000800 */
[----:B------:R1:W-:Y:S04]  /*c4f0*/  LDGSTS.E.BYPASS.LTC128B.128 [R8+0x1fa00], desc[UR48][R2.64], !P3 ;  /* 0x1fa0000002087fae */ /* 0x0003e8000d901d70 */
[----:B------:R1:W-:Y:S04]  /*c500*/  LDGSTS.E.BYPASS.LTC128B.128 [R8+0x21a00], desc[UR48][R2.64+0x40], !P0 ;  /* 0x21a0004002087fae */ /* 0x0003e8000c101d70 */
[----:B------:R1:W-:Y:S02]  /*c510*/  LDGSTS.E.BYPASS.LTC128B.128 [R8+0x23a00], desc[UR48][R2.64+0x80], !P1 ;  /* 0x23a0008002087fae */ /* 0x0003e4000c901d70 */
.L_x_197:
[----:B------:R-:W-:Y:S05]  /*c520*/  BSYNC B0 ;  /* 0x0000000000007941 */ /* 0x000fea0003800000 */
.L_x_196:
        /* <DEDUP_REMOVED lines=8> */
[----:B------:R-:W2:Y:S02]  /*c5b0*/  SYNCS.PHASECHK.TRANS64.TRYWAIT P0, [UR41+0x33420], R0 ;  /* 0x03342000ff0075a7 */ /* 0x000ea40008000169 */
[----:B--2---:R-:W-:Y:S05]  /*c5c0*/  @!P0 BRA `(.L_x_198) ;  /* 0x0000002800688947 */ /* 0x004fea0003800000 */
.L_x_265:
[----:B------:R-:W-:-:S06]  /*c5d0*/  UISETP.GE.AND UP0, UPT, UR40, 0xa1, UPT ;  /* 0x000000a12800788c */ /* 0x000fcc000bf06270 */
[----:B------:R-:W-:-:S13]  /*c5e0*/  PLOP3.LUT P0, PT, PT, PT, UP0, 0x80, 0x0 ;  /* 0x000000000000781c */ /* 0x000fda0003f0f008 */
[----:B------:R-:W-:Y:S05]  /*c5f0*/  @!P0 BRA `(.L_x_199) ;  /* 0x0000001400188947 */ /* 0x000fea0003800000 */
[----:B------:R-:W-:Y:S01]  /*c600*/  UIADD3 UR4, UR39, -0x2, URZ ;  /* 0xfffffffe27047890 */ /* 0x000fe2000fffe03f */
[----:B-1----:R-:W-:Y:S02]  /*c610*/  IMAD.MOV.U32 R0, RZ, RZ, R19 ;  /* 0x000000ffff007224 */ /* 0x002fe400078e0013 */
[----:B------:R-:W-:-:S03]  /*c620*/  IMAD.MOV.U32 R3, RZ, RZ, R18 ;  /* 0x000000ffff037224 */ /* 0x000fc600078e0012 */
[----:B------:R-:W-:-:S07]  /*c630*/  IMAD.U32 R2, RZ, RZ, UR4 ;  /* 0x00000004ff027e24 */ /* 0x000fce000f8e00ff */
.L_x_226:
[----:B------:R-:W-:Y:S01]  /*c640*/  LOP3.LUT P1, RZ, R17, 0x8, RZ, 0xc0, !PT ;  /* 0x0000000811ff7812 */ /* 0x000fe2000782c0ff */
[----:B------:R-:W-:Y:S01]  /*c650*/  VIADD R18, R3, 0x1 ;  /* 0x0000000103127836 */ /* 0x000fe20000000000 */
[----:B------:R-:W-:Y:S04]  /*c660*/  BSSY B0, `(.L_x_200) ;  /* 0x00000b4000007945 */ /* 0x000fe80003800000 */
[----:B------:R-:W-:-:S04]  /*c670*/  ISETP.NE.AND P0, PT, R18, 0x2, PT ;  /* 0x000000021200780c */ /* 0x000fc80003f05270 */
[----:B------:R-:W-:Y:S02]  /*c680*/  SEL R19, RZ, 0x1, P0 ;  /* 0x00000001ff137807 */ /* 0x000fe40000000000 */
[----:B------:R-:W-:Y:S02]  /*c690*/  SEL R18, R18, RZ, P0 ;  /* 0x000000ff12127207 */ /* 0x000fe40000000000 */
[----:B------:R-:W-:Y:S01]  /*c6a0*/  LOP3.LUT R19, R0, R19, RZ, 0x3c, !PT ;  /* 0x0000001300137212 */ /* 0x000fe200078e3cff */
[----:B0-----:R-:W-:Y:S06]  /*c6b0*/  @!P1 BRA `(.L_x_201) ;  /* 0x0000000800b89947 */ /* 0x001fec0003800000 */
        /* <DEDUP_REMOVED lines=23> */
.L_x_202:
[----:B0-----:R-:W-:Y:S01]  /*c830*/  LEA R6, R18, UR41, 0x3 ;  /* 0x0000002912067c11 */ /* 0x001fe2000f8e18ff */
[----:B------:R-:W-:Y:S01]  /*c840*/  BSSY B1, `(.L_x_203) ;  /* 0x0000004000017945 */ /* 0x000fe20003800000 */
[----:B------:R-:W-:-:S04]  /*c850*/  SHF.L.U32 R5, R19, 0x1f, RZ ;  /* 0x0000001f13057819 */ /* 0x000fc800000006ff */
[----:B------:R-:W0:Y:S02]  /*c860*/  SYNCS.PHASECHK.TRANS64.TRYWAIT P0, [R6+URZ+0x33480], R5 ;  /* 0x03348005060075a7 */ /* 0x000e24000800017f */
[----:B0-----:R-:W-:Y:S05]  /*c870*/  @!P0 BRA `(.L_x_204) ;  /* 0x0000002400d48947 */ /* 0x001fea0003800000 */
.L_x_266:
[----:B------:R-:W-:Y:S05]  /*c880*/  BSYNC B1 ;  /* 0x0000000000017941 */ /* 0x000fea0003800000 */
.L_x_203:
[----:B------:R-:W1:Y:S01]  /*c890*/  S2R R4, SR_TID.X ;  /* 0x0000000000047919 */ /* 0x000e620000002100 */
[----:B------:R-:W-:Y:S01]  /*c8a0*/  UPRMT UR4, UR47, 0x9910, URZ ;  /* 0x000099102f047896 */ /* 0x000fe2000800003f */
[----:B-1----:R-:W-:-:S04]  /*c8b0*/  LOP3.LUT R4, R4, 0x7f, RZ, 0xc0, !PT ;  /* 0x0000007f04047812 */ /* 0x002fc800078ec0ff */
[----:B------:R-:W-:-:S13]  /*c8c0*/  ISETP.NE.AND P0, PT, R4, RZ, PT ;  /* 0x000000ff0400720c */ /* 0x000fda0003f05270 */
[----:B------:R-:W-:-:S04]  /*c8d0*/  @!P0 IMAD.MOV.U32 R4, RZ, RZ, 0x7800 ;  /* 0x00007800ff048424 */ /* 0x000fc800078e00ff */
[----:B------:R1:W-:Y:S02]  /*c8e0*/  @!P0 SYNCS.ARRIVE.TRANS64 RZ, [R6+URZ+0x33470], R4 ;  /* 0x0334700406ff89a7 */ /* 0x0003e4000800003f */
[----:B-1----:R-:W-:-:S05]  /*c8f0*/  IMAD.U32 R4, RZ, RZ, UR4 ;  /* 0x00000004ff047e24 */ /* 0x002fca000f8e00ff */
[----:B------:R-:W-:-:S13]  /*c900*/  ISETP.NE.AND P1, PT, R4, 0x2, PT ;  /* 0x000000020400780c */ /* 0x000fda0003f25270 */
[----:B------:R-:W-:Y:S05]  /*c910*/  @P1 BRA `(.L_x_205) ;  /* 0x0000000000041947 */ /* 0x000fea0003800000 */
[----:B------:R-:W-:Y:S01]  /*c920*/  BPT.TRAP 0x1 ;  /* 0x000000040000795c */ /* 0x000fe20000300000 */
.L_x_205:
[----:B------:R-:W-:Y:S01]  /*c930*/  LOP3.LUT P0, RZ, R17, 0x2, RZ, 0xc0, !PT ;  /* 0x0000000211ff7812 */ /* 0x000fe2000780c0ff */
[----:B------:R-:W-:-:S12]  /*c940*/  BSSY B1, `(.L_x_206) ;  /* 0x0000003000017945 */ /* 0x000fd80003800000 */
[----:B------:R-:W-:Y:S05]  /*c950*/  @P0 BRA `(.L_x_207) ;  /* 0x0000000000040947 */ /* 0x000fea0003800000 */
[----:B------:R-:W-:Y:S01]  /*c960*/  BPT.TRAP 0x1 ;  /* 0x000000040000795c */ /* 0x000fe20000300000 */
.L_x_207:
[----:B------:R-:W-:Y:S05]  /*c970*/  BSYNC B1 ;  /* 0x0000000000017941 */ /* 0x000fea0003800000 */
.L_x_206:
[----:B------:R-:W1:Y:S01]  /*c980*/  S2R R4, SR_CgaCtaId ;  /* 0x0000000000047919 */ /* 0x000e620000008800 */
[----:B------:R-:W-:Y:S01]  /*c990*/  IMAD.MOV.U32 R12, RZ, RZ, RZ ;  /* 0x000000ffff0c7224 */ /* 0x000fe200078e00ff */
[----:B------:R-:W-:Y:S01]  /*c9a0*/  UIADD3 UR4, UP0, UR52, 0x470, URZ ;  /* 0x0000047034047890 */ /* 0x000fe2000ff1e03f */
[----:B------:R-:W-:Y:S01]  /*c9b0*/  PLOP3.LUT P0, PT, PT, PT, PT, 0x80, 0x0 ;  /* 0x000000000000781c */ /* 0x000fe20003f0f070 */
[----:B------:R-:W2:Y:S01]  /*c9c0*/  S2R R7, SR_CgaCtaId ;  /* 0x0000000000077919 */ /* 0x000ea20000008800 */
[----:B------:R-:W-:Y:S01]  /*c9d0*/  UMOV UR6, 0x30000 ;  /* 0x0003000000067882 */ /* 0x000fe20000000000 */
[----:B------:R-:W-:Y:S01]  /*c9e0*/  R2UR UR10, R12 ;  /* 0x000000000c0a72ca */ /* 0x000fe200000e0000 */
[----:B------:R-:W-:Y:S01]  /*c9f0*/  UIADD3.X UR5, URZ, UR53, URZ, UP0, !UPT ;  /* 0x000000353f057290 */ /* 0x000fe200087fe43f */
[----:B------:R-:W-:Y:S01]  /*ca00*/  UMOV UR14, 0x0 ;  /* 0x00000000000e7882 */ /* 0x000fe20000000000 */
[----:B------:R-:W-:Y:S01]  /*ca10*/  UMOV UR15, 0x14f00000 ;  /* 0x14f00000000f7882 */ /* 0x000fe20000000000 */
[----:B-1----:R-:W-:-:S02]  /*ca20*/  LOP3.LUT R4, R4, 0x1, RZ, 0xc0, !PT ;  /* 0x0000000104047812 */ /* 0x002fc400078ec0ff */
[----:B--2---:R-:W-:-:S03]  /*ca30*/  LOP3.LUT R7, R7, 0x1, RZ, 0xc0, !PT ;  /* 0x0000000107077812 */ /* 0x004fc600078ec0ff */
[----:B------:R-:W-:-:S04]  /*ca40*/  IMAD R4, R4, 0x1400, RZ ;  /* 0x0000140004047824 */ /* 0x000fc800078e02ff */
[----:B------:R-:W-:Y:S02]  /*ca50*/  IMAD R4, R18, 0x7800, R4 ;  /* 0x0000780012047824 */ /* 0x000fe400078e0204 */
[----:B------:R-:W-:Y:S02]  /*ca60*/  IMAD R7, R7, 0x50, RZ ;  /* 0x0000005007077824 */ /* 0x000fe400078e02ff */
[----:B------:R-:W-:Y:S02]  /*ca70*/  VIADD R4, R4, UR41 ;  /* 0x0000002904047c36 */ /* 0x000fe40008000000 */
[----:B------:R-:W-:Y:S02]  /*ca80*/  IMAD R8, R8, 0xa0, R7 ;  /* 0x000000a008087824 */ /* 0x000fe400078e0207 */
[----:B------:R-:W-:Y:S02]  /*ca90*/  VIADD R7, R6, 0x33470 ;  /* 0x0003347006077836 */ /* 0x000fe40000000000 */
[----:B------:R-:W-:-:S07]  /*caa0*/  VIADD R9, R4, 0xf200 ;  /* 0x0000f20004097836 */ /* 0x000fce0000000000 */
.L_x_208:
        /* <DEDUP_REMOVED lines=8> */
[----:B------:R1:W-:Y:S02]  /*cb30*/  UTMALDG.4D.MULTICAST [UR8], [UR4], UR6, desc[UR14] ;  /* 0x00000e08040073b4 */ /* 0x0003e40008019806 */
[----:B-1----:R-:W-:Y:S05]  /*cb40*/  @P0 BRA.U.ANY `(.L_x_208) ;  /* 0xfffffffd00d80947 */ /* 0x002fea000393ffff */
[----:B------:R-:W-:Y:S01]  /*cb50*/  IMAD.MOV.U32 R11, RZ, RZ, 0x40 ;  /* 0x00000040ff0b7424 */ /* 0x000fe200078e00ff */
[----:B------:R-:W-:Y:S01]  /*cb60*/  PLOP3.LUT P0, PT, PT, PT, PT, 0x80, 0x0 ;  /* 0x000000000000781c */ /* 0x000fe20003f0f070 */
[----:B------:R-:W-:Y:S01]  /*cb70*/  VIADD R9, R4, 0x11a00 ;  /* 0x00011a0004097836 */ /* 0x000fe20000000000 */
[----:B------:R-:W-:Y:S01]  /*cb80*/  UMOV UR6, 0x30000 ;  /* 0x0003000000067882 */ /* 0x000fe20000000000 */
[----:B------:R-:W-:Y:S01]  /*cb90*/  UMOV UR14, 0x0 ;  /* 0x00000000000e7882 */ /* 0x000fe20000000000 */
[----:B------:R-:W-:Y:S01]  /*cba0*/  R2UR UR10, R11 ;  /* 0x000000000b0a72ca */ /* 0x000fe200000e0000 */
[----:B------:R-:W-:-:S14]  /*cbb0*/  UMOV UR15, 0x14f00000 ;  /* 0x14f00000000f7882 */ /* 0x000fdc0000000000 */
.L_x_209:
        /* <DEDUP_REMOVED lines=17> */
.L_x_210:
        /* <DEDUP_REMOVED lines=10> */
[----:B------:R-:W1:Y:S01]  /*cd70*/  SYNCS.PHASECHK.TRANS64.TRYWAIT P0, [R6+URZ+0x33440], R5 ;  /* 0x03344005060075a7 */ /* 0x000e62000800017f */
[----:B------:R-:W-:Y:S04]  /*cd80*/  BSSY B1, `(.L_x_211) ;  /* 0x0000002000017945 */ /* 0x000fe80003800000 */
[----:B-1----:R-:W-:Y:S05]  /*cd90*/  @!P0 BRA `(.L_x_212) ;  /* 0x0000002000a08947 */ /* 0x002fea0003800000 */
.L_x_267:
[----:B------:R-:W-:Y:S05]  /*cda0*/  BSYNC B1 ;  /* 0x0000000000017941 */ /* 0x000fea0003800000 */
.L_x_211:
[----:B------:R-:W2:Y:S02]  /*cdb0*/  S2R R7, SR_TID.X ;  /* 0x0000000000077919 */ /* 0x000ea40000002100 */
[----:B--2---:R-:W-:-:S04]  /*cdc0*/  LOP3.LUT R7, R7, 0x7f, RZ, 0xc0, !PT ;  /* 0x0000007f07077812 */ /* 0x004fc800078ec0ff */
[----:B------:R-:W-:-:S13]  /*cdd0*/  ISETP.NE.AND P0, PT, R7, RZ, PT ;  /* 0x000000ff0700720c */ /* 0x000fda0003f05270 */
[----:B01----:R-:W-:-:S04]  /*cde0*/  @!P0 IMAD.MOV.U32 R5, RZ, RZ, 0x7800 ;  /* 0x00007800ff058424 */ /* 0x003fc800078e00ff */
[----:B------:R0:W-:Y:S01]  /*cdf0*/  @!P0 SYNCS.ARRIVE.TRANS64 RZ, [R6+URZ+0x33430], R5 ;  /* 0x0334300506ff89a7 */ /* 0x0001e2000800003f */
[----:B------:R-:W-:Y:S05]  /*ce00*/  @P1 BRA `(.L_x_213) ;  /* 0x0000000000041947 */ /* 0x000fea0003800000 */
[----:B------:R-:W-:Y:S01]  /*ce10*/  BPT.TRAP 0x1 ;  /* 0x000000040000795c */ /* 0x000fe20000300000 */
.L_x_213:
[----:B------:R-:W-:Y:S01]  /*ce20*/  LOP3.LUT P0, RZ, R17, 0x2, RZ, 0xc0, !PT ;  /* 0x0000000211ff7812 */ /* 0x000fe2000780c0ff */
[----:B------:R-:W-:-:S12]  /*ce30*/  BSSY B1, `(.L_x_214) ;  /* 0x0000003000017945 */ /* 0x000fd80003800000 */
[----:B------:R-:W-:Y:S05]  /*ce40*/  @P0 BRA `(.L_x_215) ;  /* 0x0000000000040947 */ /* 0x000fea0003800000 */
[----:B------:R-:W-:Y:S01]  /*ce50*/  BPT.TRAP 0x1 ;  /* 0x000000040000795c */ /* 0x000fe20000300000 */
.L_x_215:
[----:B------:R-:W-:Y:S05]  /*ce60*/  BSYNC B1 ;  /* 0x0000000000017941 */ /* 0x000fea0003800000 */
.L_x_214:
[----:B------:R-:W-:Y:S01]  /*ce70*/  R2UR UR10, R12 ;  /* 0x000000000c0a72ca */ /* 0x000fe200000e0000 */
[----:B------:R-:W-:Y:S01]  /*ce80*/  UIADD3 UR4, UP0, UR52, 0x370, URZ ;  /* 0x0000037034047890 */ /* 0x000fe2000ff1e03f */
[----:B------:R-:W-:Y:S01]  /*ce90*/  PLOP3.LUT P0, PT, PT, PT, PT, 0x80, 0x0 ;  /* 0x000000000000781c */ /* 0x000fe20003f0f070 */
[----:B0-----:R-:W-:Y:S01]  /*cea0*/  VIADD R6, R6, 0x33430 ;  /* 0x0003343006067836 */ /* 0x001fe20000000000 */
[----:B------:R-:W-:Y:S01]  /*ceb0*/  UMOV UR6, 0x30000 ;  /* 0x0003000000067882 */ /* 0x000fe20000000000 */
[----:B------:R-:W-:Y:S01]  /*cec0*/  VIADD R5, R4, 0x24200 ;  /* 0x0002420004057836 */ /* 0x000fe20000000000 */
[----:B------:R-:W-:Y:S01]  /*ced0*/  UIADD3.X UR5, URZ, UR53, URZ, UP0, !UPT ;  /* 0x000000353f057290 */ /* 0x000fe200087fe43f */
[----:B------:R-:W-:Y:S01]  /*cee0*/  UMOV UR14, 0x0 ;  /* 0x00000000000e7882 */ /* 0x000fe20000000000 */
[----:B------:R-:W-:-:S10]  /*cef0*/  UMOV UR15, 0x14f00000 ;  /* 0x14f00000000f7882 */ /* 0x000fd40000000000 */
.L_x_216:
        /* <DEDUP_REMOVED lines=9> */
[----:B0-----:R-:W-:Y:S05]  /*cf90*/  @P0 BRA.U.ANY `(.L_x_216) ;  /* 0xfffffffd00d80947 */ /* 0x001fea000393ffff */
[----:B------:R-:W-:Y:S01]  /*cfa0*/  R2UR UR10, R11 ;  /* 0x000000000b0a72ca */ /* 0x000fe200000e0000 */
[----:B------:R-:W-:Y:S01]  /*cfb0*/  VIADD R5, R4, 0x26a00 ;  /* 0x00026a0004057836 */ /* 0x000fe20000000000 */
[----:B------:R-:W-:Y:S01]  /*cfc0*/  PLOP3.LUT P0, PT, PT, PT, PT, 0x80, 0x0 ;  /* 0x000000000000781c */ /* 0x000fe20003f0f070 */
[----:B------:R-:W-:Y:S01]  /*cfd0*/  UMOV UR6, 0x30000 ;  /* 0x0003000000067882 */ /* 0x000fe20000000000 */
[----:B------:R-:W-:Y:S01]  /*cfe0*/  UMOV UR14, 0x0 ;  /* 0x00000000000e7882 */ /* 0x000fe20000000000 */
[----:B------:R-:W-:-:S10]  /*cff0*/  UMOV UR15, 0x14f00000 ;  /* 0x14f00000000f7882 */ /* 0x000fd40000000000 */
.L_x_217:
        /* <DEDUP_REMOVED lines=16> */
.L_x_218:
        /* <DEDUP_REMOVED lines=10> */
.L_x_201:
[----:B------:R-:W-:Y:S05]  /*d1a0*/  BSYNC B0 ;  /* 0x0000000000007941 */ /* 0x000fea0003800000 */
.L_x_200:
[----:B------:R-:W-:-:S05]  /*d1b0*/  IMAD.U32 R4, RZ, RZ, UR42 ;  /* 0x0000002aff047e24 */ /* 0x000fca000f8e00ff */
[----:B------:R-:W-:-:S13]  /*d1c0*/  ISETP.NE.AND P0, PT, R4, 0x3, PT ;  /* 0x000000030400780c */ /* 0x000fda0003f05270 */
[----:B------:R-:W-:Y:S05]  /*d1d0*/  @!P0 BRA `(.L_x_219) ;  /* 0x0000000000048947 */ /* 0x000fea0003800000 */
[----:B------:R-:W-:Y:S01]  /*d1e0*/  BPT.TRAP 0x1 ;  /* 0x000000040000795c */ /* 0x000fe20000300000 */
.L_x_219:
        /* <DEDUP_REMOVED lines=8> */
.L_x_268:
[----:B------:R-:W-:Y:S05]  /*d270*/  BSYNC B0 ;  /* 0x0000000000007941 */ /* 0x000fea0003800000 */
.L_x_220:
[----:B------:R-:W-:Y:S05]  /*d280*/  @!P1 BRA `(.L_x_222) ;  /* 0x0000000000049947 */ /* 0x000fea0003800000 */
[----:B------:R-:W-:Y:S01]  /*d290*/  BPT.TRAP 0x1 ;  /* 0x000000040000795c */ /* 0x000fe20000300000 */
.L_x_222:
[----:B------:R-:W-:Y:S01]  /*d2a0*/  SHF.L.U32 R0, R0, 0x1f, RZ ;  /* 0x0000001f00007819 */ /* 0x000fe200000006ff */
[----:B------:R-:W-:-:S03]  /*d2b0*/  IMAD R3, R3, 0x7800, RZ ;  /* 0x0000780003037824 */ /* 0x000fc600078e02ff */
[----:B------:R-:W2:Y:S02]  /*d2c0*/  SYNCS.PHASECHK.TRANS64.TRYWAIT P2, [R12+URZ+0x33460], R0 ;  /* 0x033460000c0075a7 */ /* 0x000ea4000804017f */
[----:B--2---:R-:W-:Y:S05]  /*d2d0*/  @!P2 BRA `(.L_x_223) ;  /* 0x0000001c0078a947 */ /* 0x004fea0003800000 */
.L_x_269:
[----:B-1----:R-:W2:Y:S04]  /*d2e0*/  LDL R4, [R1+0x14] ;  /* 0x0000140001047983 */ /* 0x002ea80000100800 */
[----:B------:R-:W3:Y:S01]  /*d2f0*/  LDL R10, [R1+0x10] ;  /* 0x00001000010a7983 */ /* 0x000ee20000100800 */
        /* <DEDUP_REMOVED lines=102> */
.L_x_224:
[----:B-1----:R1:W-:Y:S01]  /*d960*/  SYNCS.ARRIVE.TRANS64.A1T0 RZ, [R12+URZ+0x33450], RZ ;  /* 0x033450ff0cff79a7 */ /* 0x0023e2000810003f */
[----:B------:R-:W-:Y:S06]  /*d970*/  BAR.SYNC.DEFER_BLOCKING 0x2, 0x80 ;  /* 0x0082000000007b1d */ /* 0x000fec0000010000 */
[----:B------:R-:W-:Y:S05]  /*d980*/  @!P0 BRA `(.L_x_225) ;  /* 0x0000000000048947 */ /* 0x000fea0003800000 */
[----:B------:R-:W-:Y:S01]  /*d990*/  BPT.TRAP 0x1 ;  /* 0x000000040000795c */ /* 0x000fe20000300000 */
.L_x_225:
[----:B0-----:R-:W2:Y:S04]  /*d9a0*/  LDL R3, [R1+0x8] ;  /* 0x0000080001037983 */ /* 0x001ea80000100800 */
[----:B------:R-:W3:Y:S01]  /*d9b0*/  LDL R0, [R1+0xc] ;  /* 0x00000c0001007983 */ /* 0x000ee20000100800 */
[----:B--2---:R-:W-:-:S13]  /*d9c0*/  ISETP.NE.AND P0, PT, R3, RZ, PT ;  /* 0x000000ff0300720c */ /* 0x004fda0003f05270 */
[----:B-1----:R-:W-:-:S05]  /*d9d0*/  @P0 VIADD R12, R12, 0x33480 ;  /* 0x000334800c0c0836 */ /* 0x002fca0000000000 */
[----:B---3--:R-:W-:-:S04]  /*d9e0*/  @P0 PRMT R12, R0, 0x654, R12 ;  /* 0x00000654000c0816 */ /* 0x008fc8000000000c */
[----:B------:R0:W-:Y:S01]  /*d9f0*/  @P0 SYNCS.ARRIVE.TRANS64.RED.A1T0 RZ, [R12+URZ], RZ ;  /* 0x000000ff0cff09a7 */ /* 0x0001e2000810043f */
[----:B------:R-:W-:Y:S02]  /*da00*/  BPT.TRAP 0x1 ;  /* 0x000000040000795c */ /* 0x000fe40000300000 */
[C---:B------:R-:W-:Y:S01]  /*da10*/  ISETP.GT.AND P0, PT, R2.reuse, RZ, PT ;  /* 0x000000ff0200720c */ /* 0x040fe20003f04270 */
[----:B------:R-:W-:Y:S02]  /*da20*/  VIADD R2, R2, 0xffffffff ;  /* 0xffffffff02027836 */ /* 0x000fe40000000000 */
[----:B------:R-:W-:Y:S02]  /*da30*/  IMAD.MOV.U32 R0, RZ, RZ, R19 ;  /* 0x000000ffff007224 */ /* 0x000fe400078e0013 */
[----:B------:R-:W-:-:S08]  /*da40*/  IMAD.MOV.U32 R3, RZ, RZ, R18 ;  /* 0x000000ffff037224 */ /* 0x000fd000078e0012 */
[----:B------:R-:W-:Y:S05]  /*da50*/  @P0 BRA `(.L_x_226) ;  /* 0xffffffe800f80947 */ /* 0x000fea000383ffff */
.L_x_199:
[----:B-1----:R-:W-:-:S05]  /*da60*/  IMAD.U32 R0, RZ, RZ, UR42 ;  /* 0x0000002aff007e24 */ /* 0x002fca000f8e00ff */
[----:B------:R-:W-:-:S13]  /*da70*/  ISETP.NE.AND P0, PT, R0, 0x3, PT ;  /* 0x000000030000780c */ /* 0x000fda0003f05270 */
[----:B------:R-:W-:Y:S05]  /*da80*/  @!P0 BRA `(.L_x_227) ;  /* 0x0000000000048947 */ /* 0x000fea0003800000 */
[----:B------:R-:W-:Y:S01]  /*da90*/  BPT.TRAP 0x1 ;  /* 0x000000040000795c */ /* 0x000fe20000300000 */
.L_x_227:
[----:B------:R-:W-:Y:S01]  /*daa0*/  LOP3.LUT R0, R19, 0x1, RZ, 0x3c, !PT ;  /* 0x0000000113007812 */ /* 0x000fe200078e3cff */
[----:B------:R-:W-:Y:S01]  /*dab0*/  IMAD.U32 R2, RZ, RZ, UR47 ;  /* 0x0000002fff027e24 */ /* 0x000fe2000f8e00ff */
[----:B------:R-:W-:Y:S01]  /*dac0*/  LEA R3, R18, UR41, 0x3 ;  /* 0x0000002912037c11 */ /* 0x000fe2000f8e18ff */
[----:B------:R-:W-:Y:S01]  /*dad0*/  BSSY B0, `(.L_x_228) ;  /* 0x0000005000007945 */ /* 0x000fe20003800000 */
[----:B------:R-:W-:Y:S02]  /*dae0*/  SHF.L.U32 R0, R0, 0x1f, RZ ;  /* 0x0000001f00007819 */ /* 0x000fe400000006ff */
[----:B------:R-:W-:Y:S02]  /*daf0*/  ISETP.NE.AND P1, PT, R2, 0x3, PT ;  /* 0x000000030200780c */ /* 0x000fe40003f25270 */
[----:B------:R-:W1:Y:S02]  /*db00*/  SYNCS.PHASECHK.TRANS64.TRYWAIT P2, [R3+URZ+0x33470], R0 ;  /* 0x03347000030075a7 */ /* 0x000e64000804017f */
[----:B-1----:R-:W-:Y:S09]  /*db10*/  @!P2 BRA `(.L_x_229) ;  /* 0x00000014007ca947 */ /* 0x002ff20003800000 */
.L_x_270:
[----:B------:R-:W-:Y:S05]  /*db20*/  BSYNC B0 ;  /* 0x0000000000007941 */ /* 0x000fea0003800000 */
.L_x_228:
[----:B------:R-:W-:Y:S05]  /*db30*/  @!P1 BRA `(.L_x_230) ;  /* 0x0000000000049947 */ /* 0x000fea0003800000 */
[----:B------:R-:W-:Y:S01]  /*db40*/  BPT.TRAP 0x1 ;  /* 0x000000040000795c */ /* 0x000fe20000300000 */
.L_x_230:
[----:B-1----:R-:W-:-:S04]  /*db50*/  SHF.L.U32 R0, R19, 0x1f, RZ ;  /* 0x0000001f13007819 */ /* 0x002fc800000006ff */
[----:B------:R-:W1:Y:S02]  /*db60*/  SYNCS.PHASECHK.TRANS64.TRYWAIT P2, [R3+URZ+0x33460], R0 ;  /* 0x03346000030075a7 */ /* 0x000e64000804017f */
[----:B-1----:R-:W-:Y:S05]  /*db70*/  @!P2 BRA `(.L_x_231) ;  /* 0x000000140078a947 */ /* 0x002fea0003800000 */
.L_x_271:
[----:B------:R-:W2:Y:S04]  /*db80*/  LDL R2, [R1+0x14] ;  /* 0x0000140001027983 */ /* 0x000ea80000100800 */
[----:B0-----:R-:W3:Y:S01]  /*db90*/  LDL R8, [R1+0x10] ;  /* 0x0000100001087983 */ /* 0x001ee20000100800 */
[----:B-1----:R-:W-:Y:S01]  /*dba0*/  IMAD R0, R18, 0x7800, RZ ;  /* 0x0000780012007824 */ /* 0x002fe200078e02ff */
[----:B------:R-:W-:Y:S05]  /*dbb0*/  WARPSYNC.ALL ;  /* 0x0000000000007948 */ /* 0x000fea0003800000 */
[----:B--2---:R-:W-:-:S02]  /*dbc0*/  LOP3.LUT R2, R0, R2, RZ, 0xfc, !PT ;  /* 0x0000000200027212 */ /* 0x004fc400078efcff */
[----:B---3--:R-:W-:-:S03]  /*dbd0*/  LOP3.LUT R0, R0, R8, RZ, 0xfc, !PT ;  /* 0x0000000800007212 */ /* 0x008fc600078efcff */
[----:B------:R-:W0:Y:S02]  /*dbe0*/  LDSM.16.MT88.4 R4, [R2+UR41+0xf200] ;  /* 0x00f200290204783b */ /* 0x000e240008004200 */
        /* <DEDUP_REMOVED lines=98> */
.L_x_232:
[----:B-1----:R1:W-:Y:S01]  /*e210*/  SYNCS.ARRIVE.TRANS64.A1T0 RZ, [R3+URZ+0x33450], RZ ;  /* 0x033450ff03ff79a7 */ /* 0x0023e2000810003f */
[----:B------:R-:W-:Y:S06]  /*e220*/  BAR.SYNC.DEFER_BLOCKING 0x2, 0x80 ;  /* 0x0082000000007b1d */ /* 0x000fec0000010000 */
[----:B------:R-:W-:Y:S05]  /*e230*/  @!P0 BRA `(.L_x_233) ;  /* 0x0000000000048947 */ /* 0x000fea0003800000 */
[----:B------:R-:W-:Y:S01]  /*e240*/  BPT.TRAP 0x1 ;  /* 0x000000040000795c */ /* 0x000fe20000300000 */
.L_x_233:
[----:B------:R-:W2:Y:S04]  /*e250*/  LDL R2, [R1+0x8] ;  /* 0x0000080001027983 */ /* 0x000ea80000100800 */
[----:B0-----:R-:W3:Y:S01]  /*e260*/  LDL R0, [R1+0xc] ;  /* 0x00000c0001007983 */ /* 0x001ee20000100800 */
[----:B--2---:R-:W-:-:S13]  /*e270*/  ISETP.NE.AND P0, PT, R2, RZ, PT ;  /* 0x000000ff0200720c */ /* 0x004fda0003f05270 */
[----:B-1----:R-:W-:-:S05]  /*e280*/  @P0 VIADD R3, R3, 0x33480 ;  /* 0x0003348003030836 */ /* 0x002fca0000000000 */
[----:B---3--:R-:W-:-:S04]  /*e290*/  @P0 PRMT R3, R0, 0x654, R3 ;  /* 0x0000065400030816 */ /* 0x008fc80000000003 */
[----:B------:R0:W-:Y:S01]  /*e2a0*/  @P0 SYNCS.ARRIVE.TRANS64.RED.A1T0 RZ, [R3+URZ], RZ ;  /* 0x000000ff03ff09a7 */ /* 0x0001e2000810043f */
[----:B------:R-:W-:Y:S02]  /*e2b0*/  BPT.TRAP 0x1 ;  /* 0x000000040000795c */ /* 0x000fe40000300000 */
[----:B------:R-:W1:Y:S01]  /*e2c0*/  LDC R0, c[0x0][0xc34] ;  /* 0x00030d00ff007b82 */ /* 0x000e620000000800 */
[----:B------:R-:W-:Y:S01]  /*e2d0*/  UIADD3 UR50, UR43, UR50, URZ ;  /* 0x000000322b327290 */ /* 0x000fe2000fffe03f */
[----:B------:R-:W-:Y:S01]  /*e2e0*/  VIADD R18, R18, 0x1 ;  /* 0x0000000112127836 */ /* 0x000fe20000000000 */
[----:B------:R-:W-:-:S04]  /*e2f0*/  UIADD3 UR46, UR46, 0x1, URZ ;  /* 0x000000012e2e7890 */ /* 0x000fc8000fffe03f */
[----:B------:R-:W-:-:S04]  /*e300*/  ISETP.NE.AND P0, PT, R18, 0x2, PT ;  /* 0x000000021200780c */ /* 0x000fc80003f05270 */
[----:B------:R-:W-:Y:S02]  /*e310*/  SEL R18, R18, RZ, P0 ;  /* 0x000000ff12127207 */ /* 0x000fe40000000000 */
[----:B-1----:R-:W-:Y:S02]  /*e320*/  ISETP.LE.AND P1, PT, R0, UR50, PT ;  /* 0x0000003200007c0c */ /* 0x002fe4000bf23270 */
[----:B------:R-:W-:-:S04]  /*e330*/  SEL R0, RZ, 0x1, P0 ;  /* 0x00000001ff007807 */ /* 0x000fc80000000000 */
[----:B------:R-:W-:-:S07]  /*e340*/  LOP3.LUT R19, R19, R0, RZ, 0x3c, !PT ;  /* 0x0000000013137212 */ /* 0x000fce00078e3cff */
[----:B------:R-:W-:Y:S05]  /*e350*/  @!P1 BRA `(.L_x_234) ;  /* 0xffffffc800589947 */ /* 0x000fea000383ffff */
[----:B------:R-:W-:-:S12]  /*e360*/  ULOP3.LUT UR46, UR46, 0x1, URZ, 0xc, !UPT ;  /* 0x000000012e2e7892 */ /* 0x000fd8000f8e0c3f */
.L_x_179:
[----:B0-----:R-:W0:Y:S01]  /*e370*/  S2R R3, SR_CgaCtaId ;  /* 0x0000000000037919 */ /* 0x001e220000008800 */
[----:B------:R-:W-:-:S04]  /*e380*/  MOV R0, 0x400 ;  /* 0x0000040000007802 */ /* 0x000fc80000000f00 */
[----:B0-----:R-:W-:Y:S01]  /*e390*/  LEA R7, R3, R0, 0x18 ;  /* 0x0000000003077211 */ /* 0x001fe200078ec0ff */
[----:B------:R-:W-:-:S05]  /*e3a0*/  IMAD.U32 R0, RZ, RZ, UR46 ;  /* 0x0000002eff007e24 */ /* 0x000fca000f8e00ff */
[----:B------:R-:W-:-:S04]  /*e3b0*/  SHF.L.U32 R0, R0, 0x1f, RZ ;  /* 0x0000001f00007819 */ /* 0x000fc800000006ff */
[----:B------:R-:W0:Y:S02]  /*e3c0*/  SYNCS.PHASECHK.TRANS64.TRYWAIT P0, [R7+URZ+0x33420], R0 ;  /* 0x03342000070075a7 */ /* 0x000e24000800017f */
[----:B0-----:R-:W-:Y:S05]  /*e3d0*/  @!P0 BRA `(.L_x_235) ;  /* 0x0000000c00748947 */ /* 0x001fea0003800000 */
.L_x_272:
        /* <DEDUP_REMOVED lines=14> */
.L_x_238:
        /* <DEDUP_REMOVED lines=12> */
.L_x_273:
[----:B------:R-:W1:Y:S02]  /*e580*/  SYNCS.PHASECHK.TRANS64.TRYWAIT P1, [R3+URZ], R0 ;  /* 0x00000000030075a7 */ /* 0x000e64000802017f */
[----:B-1----:R-:W-:Y:S05]  /*e590*/  @!P1 BRA `(.L_x_240) ;  /* 0x0000000c002c9947 */ /* 0x002fea0003800000 */
.L_x_274:
[----:B------:R-:W-:Y:S05]  /*e5a0*/  @!P0 BRA `(.L_x_241) ;  /* 0x0000000000048947 */ /* 0x000fea0003800000 */
[----:B------:R-:W-:Y:S01]  /*e5b0*/  BPT.TRAP 0x1 ;  /* 0x000000040000795c */ /* 0x000fe20000300000 */
.L_x_241:
[----:B-1----:R-:W-:-:S04]  /*e5c0*/  IMAD R3, R18, 0x8, R7 ;  /* 0x0000000812037824 */ /* 0x002fc800078e0207 */
[----:B------:R-:W1:Y:S02]  /*e5d0*/  SYNCS.PHASECHK.TRANS64.TRYWAIT P1, [R3+URZ+0x33460], R4 ;  /* 0x03346004030075a7 */ /* 0x000e64000802017f */
[----:B-1----:R-:W-:Y:S05]  /*e5e0*/  @!P1 BRA `(.L_x_242) ;  /* 0x0000000c002c9947 */ /* 0x002fea0003800000 */
.L_x_275:
[----:B------:R-:W-:Y:S05]  /*e5f0*/  @!P0 BRA `(.L_x_243) ;  /* 0x0000000000048947 */ /* 0x000fea0003800000 */
[----:B------:R-:W-:Y:S01]  /*e600*/  BPT.TRAP 0x1 ;  /* 0x000000040000795c */ /* 0x000fe20000300000 */
.L_x_243:
[----:B0-----:R-:W-:-:S04]  /*e610*/  IMAD R5, R2, 0x8, R7 ;  /* 0x0000000802057824 */ /* 0x001fc800078e0207 */
[----:B------:R-:W0:Y:S02]  /*e620*/  SYNCS.PHASECHK.TRANS64.TRYWAIT P1, [R5+URZ+0x33460], R0 ;  /* 0x03346000050075a7 */ /* 0x000e24000802017f */
[----:B0-----:R-:W-:Y:S05]  /*e630*/  @!P1 BRA `(.L_x_244) ;  /* 0x0000000c002c9947 */ /* 0x001fea0003800000 */
.L_x_276:
[----:B------:R-:W-:Y:S05]  /*e640*/  @!P0 BRA `(.L_x_245) ;  /* 0x0000000000048947 */ /* 0x000fea0003800000 */
[----:B------:R-:W-:Y:S01]  /*e650*/  BPT.TRAP 0x1 ;  /* 0x000000040000795c */ /* 0x000fe20000300000 */
.L_x_245:
[----:B------:R-:W2:Y:S02]  /*e660*/  SYNCS.PHASECHK.TRANS64.TRYWAIT P0, [R3+URZ+0x33480], R4 ;  /* 0x03348004030075a7 */ /* 0x000ea4000800017f */
[----:B--2---:R-:W-:Y:S05]  /*e670*/  @!P0 BRA `(.L_x_246) ;  /* 0x0000000c00308947 */ /* 0x004fea0003800000 */
.L_x_247:
[----:B---3--:R3:W4:Y:S02]  /*e680*/  SYNCS.PHASECHK.TRANS64.TRYWAIT P0, [R5+URZ+0x33480], R0 ;  /* 0x03348000050075a7 */ /* 0x008724000800017f */
[----:B----4-:R-:W-:Y:S05]  /*e690*/  @!P0 NANOSLEEP.SYNCS 0x989680 ;  /* 0x009896800000895d */ /* 0x010fea0003900000 */
[----:B------:R-:W4:Y:S02]  /*e6a0*/  @!P0 SYNCS.PHASECHK.TRANS64 P0, [R5+URZ+0x33480], R0 ;  /* 0x03348000050085a7 */ /* 0x000f24000800007f */
[----:B----4-:R-:W-:Y:S05]  /*e6b0*/  @!P0 BRA `(.L_x_247) ;  /* 0xfffffffc00f08947 */ /* 0x010fea000383ffff */
.L_x_237:
[----:B------:R-:W-:Y:S05]  /*e6c0*/  BSYNC B0 ;  /* 0x0000000000007941 */ /* 0x000fea0003800000 */
.L_x_236:
[----:B------:R-:W-:Y:S05]  /*e6d0*/  EXIT ;  /* 0x000000000000794d */ /* 0x000fea0003800000 */
.L_x_147:
[----:B0-----:R-:W-:-:S04]  /*e6e0*/  IMAD.U32 R3, RZ, RZ, UR39 ;  /* 0x00000027ff037e24 */ /* 0x001fc8000f8e00ff */
[----:B------:R0:W1:Y:S03]  /*e6f0*/  SYNCS.PHASECHK.TRANS64.TRYWAIT P1, [R3+URZ+0x33400], R0 ;  /* 0x03340000030075a7 */ /* 0x000066000802017f */
[----:B-1----:R-:W-:Y:S05]  /*e700*/  @!P1 NANOSLEEP.SYNCS 0x989680 ;  /* 0x009896800000995d */ /* 0x002fea0003900000 */
[----:B------:R-:W1:Y:S02]  /*e710*/  @!P1 SYNCS.PHASECHK.TRANS64 P1, [R3+URZ+0x33400], R0 ;  /* 0x03340000030095a7 */ /* 0x000e64000802007f */
[----:B-1----:R-:W-:Y:S05]  /*e720*/  @!P1 BRA `(.L_x_147) ;  /* 0xfffffffc00ec9947 */ /* 0x002fea000383ffff */
[----:B------:R-:W-:Y:S05]  /*e730*/  BRA `(.L_x_248) ;  /* 0xffffff3000b07947 */ /* 0x000fea000383ffff */
.L_x_151:
[----:B-1----:R1:W2:Y:S02]  /*e740*/  SYNCS.PHASECHK.TRANS64.TRYWAIT P1, [R3+URZ+0x33430], R0 ;  /* 0x03343000030075a7 */ /* 0x0022a4000802017f */
[----:B--2---:R-:W-:Y:S05]  /*e750*/  @!P1 NANOSLEEP.SYNCS 0x989680 ;  /* 0x009896800000995d */ /* 0x004fea0003900000 */
[----:B------:R-:W2:Y:S02]  /*e760*/  @!P1 SYNCS.PHASECHK.TRANS64 P1, [R3+URZ+0x33430], R0 ;  /* 0x03343000030095a7 */ /* 0x000ea4000802007f */
[----:B--2---:R-:W-:Y:S05]  /*e770*/  @!P1 BRA `(.L_x_151) ;  /* 0xfffffffc00f09947 */ /* 0x004fea000383ffff */
[----:B------:R-:W-:Y:S05]  /*e780*/  BRA `(.L_x_150) ;  /* 0xffffff3000cc7947 */ /* 0x000fea000383ffff */
.L_x_157:
[----:B-1----:R-:W-:-:S04]  /*e790*/  IMAD.U32 R5, RZ, RZ, UR6 ;  /* 0x00000006ff057e24 */ /* 0x002fc8000f8e00ff */
[----:B------:R1:W2:Y:S03]  /*e7a0*/  SYNCS.PHASECHK.TRANS64.TRYWAIT P1, [R5+URZ+0x33430], R0 ;  /* 0x03343000050075a7 */ /* 0x0002a6000802017f */
[----:B--2---:R-:W-:Y:S05]  /*e7b0*/  @!P1 NANOSLEEP.SYNCS 0x989680 ;  /* 0x009896800000995d */ /* 0x004fea0003900000 */
[----:B------:R-:W2:Y:S02]  /*e7c0*/  @!P1 SYNCS.PHASECHK.TRANS64 P1, [R5+URZ+0x33430], R0 ;  /* 0x03343000050095a7 */ /* 0x000ea4000802007f */
[----:B--2---:R-:W-:Y:S05]  /*e7d0*/  @!P1 BRA `(.L_x_157) ;  /* 0xfffffffc00ec9947 */ /* 0x004fea000383ffff */
[----:B------:R-:W-:Y:S05]  /*e7e0*/  BRA `(.L_x_154) ;  /* 0xffffff6400147947 */ /* 0x000fea000383ffff */
.L_x_161:
[----:B-1----:R-:W-:-:S04]  /*e7f0*/  IMAD.U32 R5, RZ, RZ, UR6 ;  /* 0x00000006ff057e24 */ /* 0x002fc8000f8e00ff */
[----:B------:R1:W2:Y:S03]  /*e800*/  SYNCS.PHASECHK.TRANS64.TRYWAIT P1, [R5+URZ+0x33450], R0 ;  /* 0x03345000050075a7 */ /* 0x0002a6000802017f */
[----:B--2---:R-:W-:Y:S05]  /*e810*/  @!P1 NANOSLEEP.SYNCS 0x989680 ;  /* 0x009896800000995d */ /* 0x004fea0003900000 */
[----:B------:R-:W2:Y:S02]  /*e820*/  @!P1 SYNCS.PHASECHK.TRANS64 P1, [R5+URZ+0x33450], R0 ;  /* 0x03345000050095a7 */ /* 0x000ea4000802007f */
[----:B--2---:R-:W-:Y:S05]  /*e830*/  @!P1 BRA `(.L_x_161) ;  /* 0xfffffffc00ec9947 */ /* 0x004fea000383ffff */
[----:B------:R-:W-:Y:S05]  /*e840*/  BRA `(.L_x_158) ;  /* 0xffffff70001c7947 */ /* 0x000fea000383ffff */
.L_x_168:
[----:B-1----:R-:W-:-:S04]  /*e850*/  IMAD.U32 R7, RZ, RZ, UR4 ;  /* 0x00000004ff077e24 */ /* 0x002fc8000f8e00ff */
[----:B------:R1:W2:Y:S03]  /*e860*/  SYNCS.PHASECHK.TRANS64.TRYWAIT P1, [R7+URZ+0x33450], R6 ;  /* 0x03345006070075a7 */ /* 0x0002a6000802017f */
[----:B--2---:R-:W-:Y:S05]  /*e870*/  @!P1 NANOSLEEP.SYNCS 0x989680 ;  /* 0x009896800000995d */ /* 0x004fea0003900000 */
[----:B------:R-:W2:Y:S02]  /*e880*/  @!P1 SYNCS.PHASECHK.TRANS64 P1, [R7+URZ+0x33450], R6 ;  /* 0x03345006070095a7 */ /* 0x000ea4000802007f */
[----:B--2---:R-:W-:Y:S05]  /*e890*/  @!P1 BRA `(.L_x_168) ;  /* 0xfffffffc00ec9947 */ /* 0x004fea000383ffff */
[----:B------:R-:W-:Y:S05]  /*e8a0*/  BRA `(.L_x_167) ;  /* 0xffffff90007c7947 */ /* 0x000fea000383ffff */
.L_x_184:
[----:B------:R-:W-:Y:S02]  /*e8b0*/  IMAD.MOV.U32 R13, RZ, RZ, R5 ;  /* 0x000000ffff0d7224 */ /* 0x000fe400078e0005 */
[----:B------:R-:W-:Y:S02]  /*e8c0*/  IMAD.MOV.U32 R12, RZ, RZ, RZ ;  /* 0x000000ffff0c7224 */ /* 0x000fe400078e00ff */
[----:B------:R-:W-:Y:S02]  /*e8d0*/  IMAD.MOV.U32 R11, RZ, RZ, 0x1f ;  /* 0x0000001fff0b7424 */ /* 0x000fe400078e00ff */
[----:B------:R-:W-:-:S07]  /*e8e0*/  IMAD.MOV.U32 R15, RZ, RZ, -0x1 ;  /* 0xffffffffff0f7424 */ /* 0x000fce00078e00ff */
[----:B0-----:R-:W-:Y:S05]  /*e8f0*/  WARPSYNC.COLLECTIVE R15, `(.L_x_249) ;  /* 0x000000000f087348 */ /* 0x001fea0003c00000 */
[----:B------:R1:W2:Y:S02]  /*e900*/  SHFL.IDX P6, R14, R13, R12, R11 ;  /* 0x0000000c0d0e7389 */ /* 0x0002a400000c000b */
[----:B012---:R-:W-:Y:S01]  /*e910*/  ENDCOLLECTIVE ;  /* 0x000000000000791b */ /* 0x007fe20003800000 */
.L_x_249:
[----:B------:R-:W-:Y:S05]  /*e920*/  BRA `(.L_x_250) ;  /* 0xffffffc800f07947 */ /* 0x000fea000383ffff */
.L_x_186:
[----:B------:R-:W-:Y:S01]  /*e930*/  BSSY B0, `(.L_x_251) ;  /* 0x0000006000007945 */ /* 0x000fe20003800000 */
[----:B------:R-:W-:-:S07]  /*e940*/  IMAD.MOV.U32 R15, RZ, RZ, -0x1 ;  /* 0xffffffffff0f7424 */ /* 0x000fce00078e00ff */
[----:B01----:R-:W-:Y:S05]  /*e950*/  WARPSYNC.COLLECTIVE R15, `(.L_x_252) ;  /* 0x000000000f0c7348 */ /* 0x003fea0003c00000 */
[----:B------:R-:W-:Y:S02]  /*e960*/  ELECT P6, UR62, PT ;  /* 0x00000000003e782f */ /* 0x000fe400038c0000 */
[----:B------:R-:W-:Y:S01]  /*e970*/  MOV R14, UR62 ;  /* 0x0000003e000e7c02 */ /* 0x000fe20008000f00 */
[----:B01----:R-:W-:Y:S10]  /*e980*/  ENDCOLLECTIVE ;  /* 0x000000000000791b */ /* 0x003ff40003800000 */
.L_x_252:
[----:B------:R-:W-:Y:S05]  /*e990*/  BSYNC B0 ;  /* 0x0000000000007941 */ /* 0x000fea0003800000 */
.L_x_251:
[----:B------:R-:W-:Y:S05]  /*e9a0*/  BRA `(.L_x_253) ;  /* 0xffffffc800f87947 */ /* 0x000fea000383ffff */
.L_x_188:
[----:B--2---:R2:W3:Y:S02]  /*e9b0*/  SYNCS.PHASECHK.TRANS64.TRYWAIT P0, [R4+URZ+0x33480], R3 ;  /* 0x03348003040075a7 */ /* 0x0044e4000800017f */
[----:B---3--:R-:W-:Y:S05]  /*e9c0*/  @!P0 NANOSLEEP.SYNCS 0x989680 ;  /* 0x009896800000895d */ /* 0x008fea0003900000 */
[----:B------:R-:W3:Y:S02]  /*e9d0*/  @!P0 SYNCS.PHASECHK.TRANS64 P0, [R4+URZ+0x33480], R3 ;  /* 0x03348003040085a7 */ /* 0x000ee4000800007f */
[----:B---3--:R-:W-:Y:S05]  /*e9e0*/  @!P0 BRA `(.L_x_188) ;  /* 0xfffffffc00f08947 */ /* 0x008fea000383ffff */
[----:B------:R-:W-:Y:S05]  /*e9f0*/  BRA `(.L_x_254) ;  /* 0xffffffcc00407947 */ /* 0x000fea000383ffff */
.L_x_191:
[----:B-1----:R1:W3:Y:S02]  /*ea00*/  SYNCS.PHASECHK.TRANS64.TRYWAIT P0, [R4+URZ+0x33440], R3 ;  /* 0x03344003040075a7 */ /* 0x0022e4000800017f */
[----:B---3--:R-:W-:Y:S05]  /*ea10*/  @!P0 NANOSLEEP.SYNCS 0x989680 ;  /* 0x009896800000895d */ /* 0x008fea0003900000 */
[----:B------:R-:W3:Y:S02]  /*ea20*/  @!P0 SYNCS.PHASECHK.TRANS64 P0, [R4+URZ+0x33440], R3 ;  /* 0x03344003040085a7 */ /* 0x000ee4000800007f */
[----:B---3--:R-:W-:Y:S05]  /*ea30*/  @!P0 BRA `(.L_x_191) ;  /* 0xfffffffc00f08947 */ /* 0x008fea000383ffff */
[----:B------:R-:W-:Y:S05]  /*ea40*/  BRA `(.L_x_255) ;  /* 0xffffffcc00f87947 */ /* 0x000fea000383ffff */
.L_x_195:
        /* <DEDUP_REMOVED lines=8> */
.L_x_256:
[----:B------:R-:W-:Y:S02]  /*ead0*/  IMAD.MOV.U32 R13, RZ, RZ, R4 ;  /* 0x000000ffff0d7224 */ /* 0x000fe400078e0004 */
[----:B------:R-:W-:-:S07]  /*eae0*/  IMAD.MOV.U32 R5, RZ, RZ, R14 ;  /* 0x000000ffff057224 */ /* 0x000fce00078e000e */
[----:B------:R-:W-:Y:S05]  /*eaf0*/  WARPSYNC.COLLECTIVE R15, `(.L_x_257) ;  /* 0x000000000f087348 */ /* 0x000fea0003c00000 */
[----:B------:R0:W1:Y:S02]  /*eb00*/  SHFL.IDX P6, R14, R13, R12, R11 ;  /* 0x0000000c0d0e7389 */ /* 0x00006400000c000b */
[----:B01----:R-:W-:Y:S01]  /*eb10*/  ENDCOLLECTIVE ;  /* 0x000000000000791b */ /* 0x003fe20003800000 */
.L_x_257:
[----:B------:R-:W-:Y:S02]  /*eb20*/  ULDC UR4, c[0x0][0x288] ;  /* 0x0000a20000047ab9 */ /* 0x000fe40000000800 */
[----:B------:R-:W-:-:S05]  /*eb30*/  IMAD R2, R7, UR4, RZ ;  /* 0x0000000407027c24 */ /* 0x000fca000f8e02ff */
[----:B------:R-:W-:Y:S01]  /*eb40*/  ISETP.GE.AND P2, PT, R0, R2, PT ;  /* 0x000000020000720c */ /* 0x000fe20003f46270 */
[----:B------:R-:W-:Y:S02]  /*eb50*/  IMAD.MOV.U32 R13, RZ, RZ, R3 ;  /* 0x000000ffff0d7224 */ /* 0x000fe400078e0003 */
[----:B------:R-:W-:Y:S02]  /*eb60*/  IMAD.MOV.U32 R12, RZ, RZ, 0x1 ;  /* 0x00000001ff0c7424 */ /* 0x000fe400078e00ff */
[----:B------:R-:W-:-:S08]  /*eb70*/  IMAD.MOV.U32 R6, RZ, RZ, R14 ;  /* 0x000000ffff067224 */ /* 0x000fd000078e000e */
[----:B------:R-:W-:Y:S05]  /*eb80*/  WARPSYNC.COLLECTIVE R15, `(.L_x_258) ;  /* 0x000000000f087348 */ /* 0x000fea0003c00000 */
[----:B------:R0:W1:Y:S02]  /*eb90*/  SHFL.IDX P6, R14, R13, R12, R11 ;  /* 0x0000000c0d0e7389 */ /* 0x00006400000c000b */
[----:B01----:R-:W-:Y:S01]  /*eba0*/  ENDCOLLECTIVE ;  /* 0x000000000000791b */ /* 0x003fe20003800000 */
.L_x_258:
[----:B------:R-:W-:-:S05]  /*ebb0*/  @!P2 IADD3 R6, P4, R9, R6, RZ ;  /* 0x000000060906a210 */ /* 0x000fca0007f9e0ff */
[----:B------:R-:W-:-:S04]  /*ebc0*/  @!P2 IMAD.X R5, RZ, RZ, R5, P4 ;  /* 0x000000ffff05a224 */ /* 0x000fc800020e0605 */
[----:B------:R-:W-:Y:S02]  /*ebd0*/  @!P2 IMAD.MOV.U32 R7, RZ, RZ, R5 ;  /* 0x000000ffff07a224 */ /* 0x000fe400078e0005 */
[----:B------:R-:W-:Y:S02]  /*ebe0*/  VIADD R5, R0, 0x20 ;  /* 0x0000002000057836 */ /* 0x000fe40000000000 */
[----:B------:R-:W-:Y:S01]  /*ebf0*/  IMAD.MOV.U32 R13, RZ, RZ, R4 ;  /* 0x000000ffff0d7224 */ /* 0x000fe200078e0004 */
[----:B------:R-:W-:Y:S01]  /*ec00*/  @!PT LDS RZ, [RZ] ;  /* 0x00000000fffff984 */ /* 0x000fe20000000800 */
[----:B------:R-:W-:Y:S01]  /*ec10*/  @!PT LDS RZ, [RZ] ;  /* 0x00000000fffff984 */ /* 0x000fe20000000800 */
[----:B------:R-:W-:Y:S01]  /*ec20*/  @!PT LDS RZ, [RZ] ;  /* 0x00000000fffff984 */ /* 0x000fe20000000800 */
[----:B------:R0:W-:Y:S04]  /*ec30*/  @!P2 LDGSTS.E.BYPASS.LTC128B.128 [R8+0x1e200], desc[UR48][R6.64], !P3 ;  /* 0x1e2000000608afae */ /* 0x0001e8000d901d70 */
[----:B------:R0:W-:Y:S04]  /*ec40*/  @!P2 LDGSTS.E.BYPASS.LTC128B.128 [R8+0x20200], desc[UR48][R6.64+0x40], !P0 ;  /* 0x202000400608afae */ /* 0x0001e8000c101d70 */
[----:B------:R0:W-:Y:S01]  /*ec50*/  @!P2 LDGSTS.E.BYPASS.LTC128B.128 [R8+0x22200], desc[UR48][R6.64+0x80], !P1 ;  /* 0x222000800608afae */ /* 0x0001e2000c901d70 */
[----:B------:R-:W-:Y:S01]  /*ec60*/  ISETP.GE.AND P2, PT, R5, R2, PT ;  /* 0x000000020500720c */ /* 0x000fe20003f46270 */
[----:B------:R-:W-:-:S12]  /*ec70*/  IMAD.MOV.U32 R5, RZ, RZ, R14 ;  /* 0x000000ffff057224 */ /* 0x000fd800078e000e */
[----:B0-----:R-:W-:Y:S05]  /*ec80*/  WARPSYNC.COLLECTIVE R15, `(.L_x_259) ;  /* 0x000000000f087348 */ /* 0x001fea0003c00000 */
[----:B------:R1:W2:Y:S02]  /*ec90*/  SHFL.IDX P6, R14, R13, R12, R11 ;  /* 0x0000000c0d0e7389 */ /* 0x0002a400000c000b */
[----:B012---:R-:W-:Y:S01]  /*eca0*/  ENDCOLLECTIVE ;  /* 0x000000000000791b */ /* 0x007fe20003800000 */
.L_x_259:
[----:B------:R-:W-:Y:S02]  /*ecb0*/  IMAD.MOV.U32 R13, RZ, RZ, R3 ;  /* 0x000000ffff0d7224 */ /* 0x000fe400078e0003 */
[----:B------:R-:W-:Y:S02]  /*ecc0*/  IMAD.MOV.U32 R12, RZ, RZ, 0x2 ;  /* 0x00000002ff0c7424 */ /* 0x000fe400078e00ff */
[----:B------:R-:W-:-:S07]  /*ecd0*/  IMAD.MOV.U32 R6, RZ, RZ, R14 ;  /* 0x000000ffff067224 */ /* 0x000fce00078e000e */
[----:B------:R-:W-:Y:S05]  /*ece0*/  WARPSYNC.COLLECTIVE R15, `(.L_x_260) ;  /* 0x000000000f087348 */ /* 0x000fea0003c00000 */
[----:B------:R0:W1:Y:S02]  /*ecf0*/  SHFL.IDX P6, R14, R13, R12, R11 ;  /* 0x0000000c0d0e7389 */ /* 0x00006400000c000b */
[----:B01----:R-:W-:Y:S01]  /*ed00*/  ENDCOLLECTIVE ;  /* 0x000000000000791b */ /* 0x003fe20003800000 */
.L_x_260:
        /* <DEDUP_REMOVED lines=16> */
.L_x_261:
[----:B------:R-:W-:Y:S02]  /*ee10*/  IMAD.MOV.U32 R13, RZ, RZ, R3 ;  /* 0x000000ffff0d7224 */ /* 0x000fe400078e0003 */
[----:B------:R-:W-:Y:S02]  /*ee20*/  IMAD.MOV.U32 R12, RZ, RZ, 0x3 ;  /* 0x00000003ff0c7424 */ /* 0x000fe400078e00ff */
[----:B------:R-:W-:-:S07]  /*ee30*/  IMAD.MOV.U32 R6, RZ, RZ, R14 ;  /* 0x000000ffff067224 */ /* 0x000fce00078e000e */
[----:B------:R-:W-:Y:S05]  /*ee40*/  WARPSYNC.COLLECTIVE R15, `(.L_x_262) ;  /* 0x000000000f087348 */ /* 0x000fea0003c00000 */
[----:B------:R0:W1:Y:S02]  /*ee50*/  SHFL.IDX P6, R14, R13, R12, R11 ;  /* 0x0000000c0d0e7389 */ /* 0x00006400000c000b */
[----:B01----:R-:W-:Y:S01]  /*ee60*/  ENDCOLLECTIVE ;  /* 0x000000000000791b */ /* 0x003fe20003800000 */
.L_x_262:
[----:B------:R-:W-:-:S05]  /*ee70*/  @!P2 IADD3 R6, P4, R9, R6, RZ ;  /* 0x000000060906a210 */ /* 0x000fca0007f9e0ff */
[----:B------:R-:W-:-:S04]  /*ee80*/  @!P2 IMAD.X R5, RZ, RZ, R5, P4 ;  /* 0x000000ffff05a224 */ /* 0x000fc800020e0605 */
[----:B------:R-:W-:Y:S02]  /*ee90*/  @!P2 IMAD.MOV.U32 R7, RZ, RZ, R5 ;  /* 0x000000ffff07a224 */ /* 0x000fe400078e0005 */
[----:B------:R-:W-:-:S03]  /*eea0*/  IMAD.MOV.U32 R13, RZ, RZ, R4 ;  /* 0x000000ffff0d7224 */ /* 0x000fc600078e0004 */
[----:B------:R-:W-:Y:S01]  /*eeb0*/  @!PT LDS RZ, [RZ] ;  /* 0x00000000fffff984 */ /* 0x000fe20000000800 */
[----:B------:R-:W-:Y:S01]  /*eec0*/  @!PT LDS RZ, [RZ] ;  /* 0x00000000fffff984 */ /* 0x000fe20000000800 */
[----:B------:R-:W-:Y:S01]  /*eed0*/  @!PT LDS RZ, [RZ] ;  /* 0x00000000fffff984 */ /* 0x000fe20000000800 */
[----:B------:R0:W-:Y:S04]  /*eee0*/  @!P2 LDGSTS.E.BYPASS.LTC128B.128 [R8+0x1f200], desc[UR48][R6.64], !P3 ;  /* 0x1f2000000608afae */ /* 0x0001e8000d901d70 */
[----:B------:R0:W-:Y:S01]  /*eef0*/  @!P2 LDGSTS.E.BYPASS.LTC128B.128 [R8+0x21200], desc[UR48][R6.64+0x40], !P0 ;  /* 0x212000400608afae */ /* 0x0001e2000c101d70 */
[----:B------:R-:W-:-:S03]  /*ef00*/  IMAD.MOV.U32 R3, RZ, RZ, R14 ;  /* 0x000000ffff037224 */ /* 0x000fc600078e000e */
[----:B------:R0:W-:Y:S04]  /*ef10*/  @!P2 LDGSTS.E.BYPASS.LTC128B.128 [R8+0x23200], desc[UR48][R6.64+0x80], !P1 ;  /* 0x232000800608afae */ /* 0x0001e8000c901d70 */
[----:B0-----:R-:W-:Y:S05]  /*ef20*/  WARPSYNC.COLLECTIVE R15, `(.L_x_263) ;  /* 0x000000000f087348 */ /* 0x001fea0003c00000 */
[----:B------:R1:W2:Y:S02]  /*ef30*/  SHFL.IDX P6, R14, R13, R12, R11 ;  /* 0x0000000c0d0e7389 */ /* 0x0002a400000c000b */
[----:B012---:R-:W-:Y:S01]  /*ef40*/  ENDCOLLECTIVE ;  /* 0x000000000000791b */ /* 0x007fe20003800000 */
.L_x_263:
[----:B------:R-:W-:Y:S01]  /*ef50*/  IMAD.MOV.U32 R4, RZ, RZ, R14 ;  /* 0x000000ffff047224 */ /* 0x000fe200078e000e */
[----:B------:R-:W-:Y:S06]  /*ef60*/  BRA `(.L_x_264) ;  /* 0xffffffd4003c7947 */ /* 0x000fec000383ffff */
.L_x_198:
[----:B-1----:R-:W-:-:S04]  /*ef70*/  IMAD.U32 R2, RZ, RZ, UR41 ;  /* 0x00000029ff027e24 */ /* 0x002fc8000f8e00ff */
[----:B------:R1:W2:Y:S03]  /*ef80*/  SYNCS.PHASECHK.TRANS64.TRYWAIT P0, [R2+URZ+0x33420], R0 ;  /* 0x03342000020075a7 */ /* 0x0002a6000800017f */
[----:B--2---:R-:W-:Y:S05]  /*ef90*/  @!P0 NANOSLEEP.SYNCS 0x989680 ;  /* 0x009896800000895d */ /* 0x004fea0003900000 */
[----:B------:R-:W2:Y:S02]  /*efa0*/  @!P0 SYNCS.PHASECHK.TRANS64 P0, [R2+URZ+0x33420], R0 ;  /* 0x03342000020085a7 */ /* 0x000ea4000800007f */
[----:B--2---:R-:W-:Y:S05]  /*efb0*/  @!P0 BRA `(.L_x_198) ;  /* 0xfffffffc00ec8947 */ /* 0x004fea000383ffff */
[----:B------:R-:W-:Y:S05]  /*efc0*/  BRA `(.L_x_265) ;  /* 0xffffffd400807947 */ /* 0x000fea000383ffff */
.L_x_204:
[----:B0-----:R0:W1:Y:S02]  /*efd0*/  SYNCS.PHASECHK.TRANS64.TRYWAIT P0, [R6+URZ+0x33480], R5 ;  /* 0x03348005060075a7 */ /* 0x001064000800017f */
[----:B-1----:R-:W-:Y:S05]  /*efe0*/  @!P0 NANOSLEEP.SYNCS 0x989680 ;  /* 0x009896800000895d */ /* 0x002fea0003900000 */
[----:B------:R-:W1:Y:S02]  /*eff0*/  @!P0 SYNCS.PHASECHK.TRANS64 P0, [R6+URZ+0x33480], R5 ;  /* 0x03348005060085a7 */ /* 0x000e64000800007f */
[----:B-1----:R-:W-:Y:S05]  /*f000*/  @!P0 BRA `(.L_x_204) ;  /* 0xfffffffc00f08947 */ /* 0x002fea000383ffff */
[----:B------:R-:W-:Y:S05]  /*f010*/  BRA `(.L_x_266) ;  /* 0xffffffd800187947 */ /* 0x000fea000383ffff */
.L_x_212:
[----:B-1----:R1:W2:Y:S02]  /*f020*/  SYNCS.PHASECHK.TRANS64.TRYWAIT P0, [R6+URZ+0x33440], R5 ;  /* 0x03344005060075a7 */ /* 0x0022a4000800017f */
[----:B--2---:R-:W-:Y:S05]  /*f030*/  @!P0 NANOSLEEP.SYNCS 0x989680 ;  /* 0x009896800000895d */ /* 0x004fea0003900000 */
[----:B------:R-:W2:Y:S02]  /*f040*/  @!P0 SYNCS.PHASECHK.TRANS64 P0, [R6+URZ+0x33440], R5 ;  /* 0x03344005060085a7 */ /* 0x000ea4000800007f */
[----:B--2---:R-:W-:Y:S05]  /*f050*/  @!P0 BRA `(.L_x_212) ;  /* 0xfffffffc00f08947 */ /* 0x004fea000383ffff */
[----:B------:R-:W-:Y:S05]  /*f060*/  BRA `(.L_x_267) ;  /* 0xffffffdc004c7947 */ /* 0x000fea000383ffff */
.L_x_221:
[----:B-1----:R1:W2:Y:S02]  /*f070*/  SYNCS.PHASECHK.TRANS64.TRYWAIT P2, [R12+URZ+0x33470], R4 ;  /* 0x033470040c0075a7 */ /* 0x0022a4000804017f */
[----:B--2---:R-:W-:Y:S05]  /*f080*/  @!P2 NANOSLEEP.SYNCS 0x989680 ;  /* 0x009896800000a95d */ /* 0x004fea0003900000 */
[----:B------:R-:W2:Y:S02]  /*f090*/  @!P2 SYNCS.PHASECHK.TRANS64 P2, [R12+URZ+0x33470], R4 ;  /* 0x033470040c00a5a7 */ /* 0x000ea4000804007f */
[----:B--2---:R-:W-:Y:S05]  /*f0a0*/  @!P2 BRA `(.L_x_221) ;  /* 0xfffffffc00f0a947 */ /* 0x004fea000383ffff */
[----:B------:R-:W-:Y:S05]  /*f0b0*/  BRA `(.L_x_268) ;  /* 0xffffffe0006c7947 */ /* 0x000fea000383ffff */
.L_x_223:
[----:B--2---:R2:W3:Y:S02]  /*f0c0*/  SYNCS.PHASECHK.TRANS64.TRYWAIT P2, [R12+URZ+0x33460], R0 ;  /* 0x033460000c0075a7 */ /* 0x0044e4000804017f */
[----:B---3--:R-:W-:Y:S05]  /*f0d0*/  @!P2 NANOSLEEP.SYNCS 0x989680 ;  /* 0x009896800000a95d */ /* 0x008fea0003900000 */
[----:B------:R-:W3:Y:S02]  /*f0e0*/  @!P2 SYNCS.PHASECHK.TRANS64 P2, [R12+URZ+0x33460], R0 ;  /* 0x033460000c00a5a7 */ /* 0x000ee4000804007f */
[----:B---3--:R-:W-:Y:S05]  /*f0f0*/  @!P2 BRA `(.L_x_223) ;  /* 0xfffffffc00f0a947 */ /* 0x008fea000383ffff */
[----:B------:R-:W-:Y:S05]  /*f100*/  BRA `(.L_x_269) ;  /* 0xffffffe000747947 */ /* 0x000fea000383ffff */
.L_x_229:
[----:B-1----:R1:W2:Y:S02]  /*f110*/  SYNCS.PHASECHK.TRANS64.TRYWAIT P2, [R3+URZ+0x33470], R0 ;  /* 0x03347000030075a7 */ /* 0x0022a4000804017f */
[----:B--2---:R-:W-:Y:S05]  /*f120*/  @!P2 NANOSLEEP.SYNCS 0x989680 ;  /* 0x009896800000a95d */ /* 0x004fea0003900000 */
[----:B------:R-:W2:Y:S02]  /*f130*/  @!P2 SYNCS.PHASECHK.TRANS64 P2, [R3+URZ+0x33470], R0 ;  /* 0x033470000300a5a7 */ /* 0x000ea4000804007f */
[----:B--2---:R-:W-:Y:S05]  /*f140*/  @!P2 BRA `(.L_x_229) ;  /* 0xfffffffc00f0a947 */ /* 0x004fea000383ffff */
[----:B------:R-:W-:Y:S05]  /*f150*/  BRA `(.L_x_270) ;  /* 0xffffffe800707947 */ /* 0x000fea000383ffff */
.L_x_231:
[----:B-1----:R1:W2:Y:S02]  /*f160*/  SYNCS.PHASECHK.TRANS64.TRYWAIT P2, [R3+URZ+0x33460], R0 ;  /* 0x03346000030075a7 */ /* 0x0022a4000804017f */
[----:B--2---:R-:W-:Y:S05]  /*f170*/  @!P2 NANOSLEEP.SYNCS 0x989680 ;  /* 0x009896800000a95d */ /* 0x004fea0003900000 */
[----:B------:R-:W2:Y:S02]  /*f180*/  @!P2 SYNCS.PHASECHK.TRANS64 P2, [R3+URZ+0x33460], R0 ;  /* 0x033460000300a5a7 */ /* 0x000ea4000804007f */
[----:B--2---:R-:W-:Y:S05]  /*f190*/  @!P2 BRA `(.L_x_231) ;  /* 0xfffffffc00f0a947 */ /* 0x004fea000383ffff */
[----:B------:R-:W-:Y:S05]  /*f1a0*/  BRA `(.L_x_271) ;  /* 0xffffffe800747947 */ /* 0x000fea000383ffff */
.L_x_235:
[----:B0-----:R0:W1:Y:S02]  /*f1b0*/  SYNCS.PHASECHK.TRANS64.TRYWAIT P0, [R7+URZ+0x33420], R0 ;  /* 0x03342000070075a7 */ /* 0x001064000800017f */
[----:B-1----:R-:W-:Y:S05]  /*f1c0*/  @!P0 NANOSLEEP.SYNCS 0x989680 ;  /* 0x009896800000895d */ /* 0x002fea0003900000 */
[----:B------:R-:W1:Y:S02]  /*f1d0*/  @!P0 SYNCS.PHASECHK.TRANS64 P0, [R7+URZ+0x33420], R0 ;  /* 0x03342000070085a7 */ /* 0x000e64000800007f */
[----:B-1----:R-:W-:Y:S05]  /*f1e0*/  @!P0 BRA `(.L_x_235) ;  /* 0xfffffffc00f08947 */ /* 0x002fea000383ffff */
[----:B------:R-:W-:Y:S05]  /*f1f0*/  BRA `(.L_x_272) ;  /* 0xfffffff000787947 */ /* 0x000fea000383ffff */
.L_x_239:
[----:B0-----:R0:W1:Y:S02]  /*f200*/  SYNCS.PHASECHK.TRANS64.TRYWAIT P1, [R5+URZ], R4 ;  /* 0x00000004050075a7 */ /* 0x001064000802017f */
[----:B-1----:R-:W-:Y:S05]  /*f210*/  @!P1 NANOSLEEP.SYNCS 0x989680 ;  /* 0x009896800000995d */ /* 0x002fea0003900000 */
[----:B------:R-:W1:Y:S02]  /*f220*/  @!P1 SYNCS.PHASECHK.TRANS64 P1, [R5+URZ], R4 ;  /* 0x00000004050095a7 */ /* 0x000e64000802007f */
[----:B-1----:R-:W-:Y:S05]  /*f230*/  @!P1 BRA `(.L_x_239) ;  /* 0xfffffffc00f09947 */ /* 0x002fea000383ffff */
[----:B------:R-:W-:Y:S05]  /*f240*/  BRA `(.L_x_273) ;  /* 0xfffffff000cc7947 */ /* 0x000fea000383ffff */
.L_x_240:
[----:B-1----:R1:W2:Y:S02]  /*f250*/  SYNCS.PHASECHK.TRANS64.TRYWAIT P1, [R3+URZ], R0 ;  /* 0x00000000030075a7 */ /* 0x0022a4000802017f */
[----:B--2---:R-:W-:Y:S05]  /*f260*/  @!P1 NANOSLEEP.SYNCS 0x989680 ;  /* 0x009896800000995d */ /* 0x004fea0003900000 */
[----:B------:R-:W2:Y:S02]  /*f270*/  @!P1 SYNCS.PHASECHK.TRANS64 P1, [R3+URZ], R0 ;  /* 0x00000000030095a7 */ /* 0x000ea4000802007f */
[----:B--2---:R-:W-:Y:S05]  /*f280*/  @!P1 BRA `(.L_x_240) ;  /* 0xfffffffc00f09947 */ /* 0x004fea000383ffff */
[----:B------:R-:W-:Y:S05]  /*f290*/  BRA `(.L_x_274) ;  /* 0xfffffff000c07947 */ /* 0x000fea000383ffff */
.L_x_242:
[----:B-1----:R1:W2:Y:S02]  /*f2a0*/  SYNCS.PHASECHK.TRANS64.TRYWAIT P1, [R3+URZ+0x33460], R4 ;  /* 0x03346004030075a7 */ /* 0x0022a4000802017f */
[----:B--2---:R-:W-:Y:S05]  /*f2b0*/  @!P1 NANOSLEEP.SYNCS 0x989680 ;  /* 0x009896800000995d */ /* 0x004fea0003900000 */
[----:B------:R-:W2:Y:S02]  /*f2c0*/  @!P1 SYNCS.PHASECHK.TRANS64 P1, [R3+URZ+0x33460], R4 ;  /* 0x03346004030095a7 */ /* 0x000ea4000802007f */
[----:B--2---:R-:W-:Y:S05]  /*f2d0*/  @!P1 BRA `(.L_x_242) ;  /* 0xfffffffc00f09947 */ /* 0x004fea000383ffff */
[----:B------:R-:W-:Y:S05]  /*f2e0*/  BRA `(.L_x_275) ;  /* 0xfffffff000c07947 */ /* 0x000fea000383ffff */
.L_x_244:
[----:B0-----:R0:W2:Y:S02]  /*f2f0*/  SYNCS.PHASECHK.TRANS64.TRYWAIT P1, [R5+URZ+0x33460], R0 ;  /* 0x03346000050075a7 */ /* 0x0010a4000802017f */
[----:B--2---:R-:W-:Y:S05]  /*f300*/  @!P1 NANOSLEEP.SYNCS 0x989680 ;  /* 0x009896800000995d */ /* 0x004fea0003900000 */
[----:B------:R-:W2:Y:S02]  /*f310*/  @!P1 SYNCS.PHASECHK.TRANS64 P1, [R5+URZ+0x33460], R0 ;  /* 0x03346000050095a7 */ /* 0x000ea4000802007f */
[----:B--2---:R-:W-:Y:S05]  /*f320*/  @!P1 BRA `(.L_x_244) ;  /* 0xfffffffc00f09947 */ /* 0x004fea000383ffff */
[----:B------:R-:W-:Y:S05]  /*f330*/  BRA `(.L_x_276) ;  /* 0xfffffff000c07947 */ /* 0x000fea000383ffff */
.L_x_246:
[----:B--2---:R2:W3:Y:S02]  /*f340*/  SYNCS.PHASECHK.TRANS64.TRYWAIT P0, [R3+URZ+0x33480], R4 ;  /* 0x03348004030075a7 */ /* 0x0044e4000800017f */
[----:B---3--:R-:W-:Y:S05]  /*f350*/  @!P0 NANOSLEEP.SYNCS 0x989680 ;  /* 0x009896800000895d */ /* 0x008fea0003900000 */
[----:B------:R-:W3:Y:S02]  /*f360*/  @!P0 SYNCS.PHASECHK.TRANS64 P0, [R3+URZ+0x33480], R4 ;  /* 0x03348004030085a7 */ /* 0x000ee4000800007f */
[----:B---3--:R-:W-:Y:S05]  /*f370*/  @!P0 BRA `(.L_x_246) ;  /* 0xfffffffc00f08947 */ /* 0x008fea000383ffff */
[----:B------:R-:W-:Y:S05]  /*f380*/  BRA `(.L_x_247) ;  /* 0xfffffff000bc7947 */ /* 0x000fea000383ffff */
.L_x_277:
        /* <DEDUP_REMOVED lines=15> */
.L_x_2863:


//--------------------- .text._ZN7cutlass13device_kernelIN5flash11enable_sm90INS1_16FlashAttnFwdSm90INS1_25CollectiveMainloopFwdSm90ILi2EN4cute5tupleIJNS5_1CILi1EEES8_S8_EEENS6_IJNS7_ILi128EEENS7_ILi160EEENS7_ILi192EEEEEELi192ENS_12float_e4m3_tEfNS_4arch4Sm90ELb0ELb0ELb0ELb1ELb0ELb0ELb0ELb1ELb1ELb1ELb0ELb0EEENS1_21CollectiveEpilogueFwdINS6_IJSA_SC_SB_EEES9_NS_10bfloat16_tESG_Li256ELb1ELb1ELb0ELb1EEENS1_36VarlenDynamicPersistentTileSchedulerILi128ELi160ELi256ELi128ELb0ELb1ELb1ELb0ELb1ELb1EEEEEEEEEvNT_6ParamsE --------------------------
	.section	.text._ZN7cutlass13device_kernelIN5flash11enable_sm90INS1_16FlashAttnFwdSm90INS1_25CollectiveMainloopFwdSm90ILi2EN4cute5tupleIJNS5_1CILi1EEES8_S8_EEENS6_IJNS7_ILi128EEENS7_ILi160EEENS7_ILi192EEEEEELi192ENS_12float_e4m3_tEfNS_4arch4Sm90ELb0ELb0ELb0ELb1ELb0ELb0ELb0ELb1ELb1ELb1ELb0ELb0EEENS1_21CollectiveEpilogueFwdINS6_IJSA_SC_SB_EEES9_NS_10bfloat16_tESG_Li256ELb1ELb1ELb0ELb1EEENS1_36VarlenDynamicPersistentTileSchedulerILi128ELi160ELi256ELi128ELb0ELb1ELb1ELb0ELb1ELb1EEEEEEEEEvNT_6ParamsE,"ax",@progbits
	.align	128
.text._ZN7cutlass13device_kernelIN5flash11enable_sm90INS1_16FlashAttnFwdSm90INS1_25CollectiveMainloopFwdSm90ILi2EN4cute5tupleIJNS5_1CILi1EEES8_S8_EEENS6_IJNS7_ILi128EEENS7_ILi160EEENS7_ILi192EEEEEELi192ENS_12float_e4m3_tEfNS_4arch4Sm90ELb0ELb0ELb0ELb1ELb0ELb0ELb0ELb1ELb1ELb1ELb0ELb0EEENS1_21CollectiveEpilogueFwdINS6_IJSA_SC_SB_EEES9_NS_10bfloat16_tESG_Li256ELb1ELb1ELb0ELb1EEENS1_36VarlenDynamicPersistentTileSchedulerILi128ELi160ELi256ELi128ELb0ELb1ELb1ELb0ELb1ELb1EEEEEEEEEvNT_6ParamsE:
        .type           _ZN7cutlass13device_kernelIN5flash11enable_sm90INS1_16FlashAttnFwdSm90INS1_25CollectiveMainloopFwdSm90ILi2EN4cute5tupleIJNS5_1CILi1EEES8_S8_EEENS6_IJNS7_ILi128EEENS7_ILi160EEENS7_ILi192EEEEEELi192ENS_12float_e4m3_tEfNS_4arch4Sm90ELb0ELb0ELb0ELb1ELb0ELb0ELb0ELb1ELb1ELb1ELb0ELb0EEENS1_21CollectiveEpilogueFwdINS6_IJSA_SC_SB_EEES9_NS_10bfloat16_tESG_Li256ELb1ELb1ELb0ELb1EEENS1_36VarlenDynamicPersistentTileSchedulerILi128ELi160ELi256ELi128ELb0ELb1ELb1ELb0ELb1ELb1EEEEEEEEEvNT_6ParamsE,@function
        .size           _ZN7cutlass13device_kernelIN5flash11enable_sm90INS1_16FlashAttnFwdSm90INS1_25CollectiveMainloopFwdSm90ILi2EN4cute5tupleIJNS5_1CILi1EEES8_S8_EEENS6_IJNS7_ILi128EEENS7_ILi160EEENS7_ILi192EEEEEELi192ENS_12float_e4m3_tEfNS_4arch4Sm90ELb0ELb0ELb0ELb1ELb0ELb0ELb0ELb1ELb1ELb1ELb0ELb0EEENS1_21CollectiveEpilogueFwdINS6_IJSA_SC_SB_EEES9_NS_10bfloat16_tESG_Li256ELb1ELb1ELb0ELb1EEENS1_36VarlenDynamicPersistentTileSchedulerILi128ELi160ELi256ELi128ELb0ELb1ELb1ELb0ELb1ELb1EEEEEEEEEvNT_6ParamsE,(.L_x_2864 - _ZN7cutlass13device_kernelIN5flash11enable_sm90INS1_16FlashAttnFwdSm90INS1_25CollectiveMainloopFwdSm90ILi2EN4cute5tupleIJNS5_1CILi1EEES8_S8_EEENS6_IJNS7_ILi128EEENS7_ILi160EEENS7_ILi192EEEEEELi192ENS_12float_e4m3_tEfNS_4arch4Sm90ELb0ELb0ELb0ELb1ELb0ELb0ELb0ELb1ELb1ELb1ELb0ELb0EEENS1_21CollectiveEpilogueFwdINS6_IJSA_SC_SB_EEES9_NS_10bfloat16_tESG_Li256ELb1ELb1ELb0ELb1EEENS1_36VarlenDynamicPersistentTileSchedulerILi128ELi160ELi256ELi128ELb0ELb1ELb1ELb0ELb1ELb1EEEEEEEEEvNT_6ParamsE)
        .other          _ZN7cutlass13device_kernelIN5flash11enable_sm90INS1_16FlashAttnFwdSm90INS1_25CollectiveMainloopFwdSm90ILi2EN4cute5tupleIJNS5_1CILi1EEES8_S8_EEENS6_IJNS7_ILi128EEENS7_ILi160EEENS7_ILi192EEEEEELi192ENS_12float_e4m3_tEfNS_4arch4Sm90ELb0ELb0ELb0ELb1ELb0ELb0ELb0ELb1ELb1ELb1ELb0ELb0EEENS1_21CollectiveEpilogueFwdINS6_IJSA_SC_SB_EEES9_NS_10bfloat16_tESG_Li256ELb1ELb1ELb0ELb1EEENS1_36VarlenDynamicPersistentTileSchedulerILi128ELi160ELi256ELi128ELb0ELb1ELb1ELb0ELb1ELb1EEEEEEEEEvNT_6ParamsE,@"STO_CUDA_ENTRY STV_DEFAULT"
_ZN7cutlass13device_kernelIN5flash11enable_sm90INS1_16FlashAttnFwdSm90INS1_25CollectiveMainloopFwdSm90ILi2EN4cute5tupleIJNS5_1CILi1EEES8_S8_EEENS6_IJNS7_ILi128EEENS7_ILi160EEENS7_ILi192EEEEEELi192ENS_12float_e4m3_tEfNS_4arch4Sm90ELb0ELb0ELb0ELb1ELb0ELb0ELb0ELb1ELb1ELb1ELb0ELb0EEENS1_21CollectiveEpilogueFwdINS6_IJSA_SC_SB_EEES9_NS_10bfloat16_tESG_Li256ELb1ELb1ELb0ELb1EEENS1_36VarlenDynamicPersistentTileSchedulerILi128ELi160ELi256ELi128ELb0ELb1ELb1ELb0ELb1ELb1EEEEEEEEEvNT_6ParamsE:
        /* <DEDUP_REMOVED lines=18> */
.L_x_279:
[----:B------:R-:W-:Y:S05]  /*0120*/  BSYNC B0 ;  /* 0x0000000000007941 */ /* 0x000fea0003800000 */
.L_x_278:
        /* <DEDUP_REMOVED lines=41> */
.L_x_280:
        /* <DEDUP_REMOVED lines=22> */
.L_x_281:
        /* <DEDUP_REMOVED lines=18> */
.L_x_282:
        /* <DEDUP_REMOVED lines=22> */
.L_x_283:
        /* <DEDUP_REMOVED lines=22> */
.L_x_284:
[----:B------:R-:W-:Y:S01]  /*0900*/  PLOP3.LUT P0, PT, PT, PT, UP0, 0x80, 0x0 ;  /* 0x000000000000781c */ /* 0x000fe20003f0f008 */
[----:B------:R-:W-:Y:S01]  /*0910*/  UMOV UR38, 0x1 ;  /* 0x0000000100267882 */ /* 0x000fe20000000000 */
[----:B------:R-:W-:Y:S01]  /*0920*/  NOP ;  /* 0x0000000000007918 */ /* 0x000fe20000000000 */
[----:B------:R-:W-:Y:S01]  /*0930*/  USEL UR38, UR38, 0x2, !UP0 ;  /* 0x0000000226267887 */ /* 0x000fe2000c000000 */
[----:B------:R-:W-:Y:S01]  /*0940*/  ULDC.64 UR48, c[0x0][0x208] ;  /* 0x0000820000307ab9 */ /* 0x000fe20000000a00 */
[----:B012-4-:R-:W-:Y:S08]  /*0950*/  BAR.SYNC.DEFER_BLOCKING 0x0 ;  /* 0x0000000000007b1d */ /* 0x017ff00000010000 */
[----:B------:R-:W-:Y:S05]  /*0960*/  @!P0 BRA `(.L_x_285) ;  /* 0x000000b4008c8947 */ /* 0x000fea0003800000 */
.L_x_286:
[----:B------:R-:W-:-:S08]  /*0970*/  NOP ;  /* 0x0000000000007918 */ /* 0x000fd00000000000 */
[----:B------:R-:W0:Y:S02]  /*0980*/  USETMAXREG.TRY_ALLOC.CTAPOOL UP0, 0xf0 ;  /* 0x000000f0000079c8 */ /* 0x000e240008000600 */
[----:B0-----:R-:W-:-:S13]  /*0990*/  PLOP3.LUT P0, PT, PT, PT, UP0, 0x80, 0x0 ;  /* 0x000000000000781c */ /* 0x001fda0003f0f008 */
[----:B------:R-:W-:Y:S05]  /*09a0*/  @!P0 BRA `(.L_x_286) ;  /* 0xfffffffc00f08947 */ /* 0x000fea000383ffff */
[----:B------:R-:W0:Y:S01]  /*09b0*/  S2R R2, SR_TID.X ;  /* 0x0000000000027919 */ /* 0x000e220000002100 */
[----:B------:R-:W1:Y:S01]  /*09c0*/  S2UR UR5, SR_CgaCtaId ;  /* 0x00000000000579c3 */ /* 0x000e620000008800 */
[----:B------:R-:W-:-:S07]  /*09d0*/  UMOV UR4, 0x400 ;  /* 0x0000040000047882 */ /* 0x000fce0000000000 */
[----:B------:R-:W-:Y:S06]  /*09e0*/  BAR.ARV 0x8, 0x180 ;  /* 0x0206000000007b1d */ /* 0x000fec0000002000 */
[----:B-1----:R-:W-:Y:S01]  /*09f0*/  ULEA UR4, UR5, UR4, 0x18 ;  /* 0x0000000405047291 */ /* 0x002fe2000f8ec03f */
[----:B0-----:R-:W-:-:S04]  /*0a00*/  LOP3.LUT R0, R2, 0xffffff80, RZ, 0xc0, !PT ;  /* 0xffffff8002007812 */ /* 0x001fc800078ec0ff */
[----:B------:R-:W-:-:S13]  /*0a10*/  ISETP.NE.AND P0, PT, R0, 0x80, PT ;  /* 0x000000800000780c */ /* 0x000fda0003f05270 */
[----:B------:R-:W-:Y:S08]  /*0a20*/  @!P0 BAR.ARV 0x9, 0x100 ;  /* 0x0244000000008b1d */ /* 0x000ff00000002000 */
[----:B------:R-:W-:Y:S06]  /*0a30*/  BAR.SYNC.DEFER_BLOCKING 0x5, 0x180 ;  /* 0x0146000000007b1d */ /* 0x000fec0000010000 */
[----:B------:R-:W0:Y:S01]  /*0a40*/  LDS.128 R60, [UR4+0x334d0] ;  /* 0x0334d004ff3c7984 */ /* 0x000e220008000c00 */
[----:B------:R-:W-:Y:S01]  /*0a50*/  ULDC UR4, c[0x0][0xc3c] ;  /* 0x00030f0000047ab9 */ /* 0x000fe20000000800 */
[----:B------:R-:W-:Y:S06]  /*0a60*/  BAR.ARV 0x4, 0x180 ;  /* 0x0106000000007b1d */ /* 0x000fec0000002000 */
[----:B0-----:R-:W-:-:S13]  /*0a70*/  ISETP.GE.AND P0, PT, R63, UR4, PT ;  /* 0x000000043f007c0c */ /* 0x001fda000bf06270 */
[----:B------:R-:W-:Y:S05]  /*0a80*/  @P0 EXIT ;  /* 0x000000000000094d */ /* 0x000fea0003800000 */
[----:B------:R-:W-:Y:S01]  /*0a90*/  VIADD R228, R2, 0xffffff80 ;  /* 0xffffff8002e47836 */ /* 0x000fe20000000000 */
[----:B------:R-:W-:Y:S01]  /*0aa0*/  R2UR UR5, R61 ;  /* 0x000000003d0572ca */ /* 0x000fe200000e0000 */
[----:B------:R-:W-:Y:S01]  /*0ab0*/  ULOP3.LUT UR45, UR38, 0x1, URZ, 0xfc, !UPT ;  /* 0x00000001262d7892 */ /* 0x000fe2000f8efc3f */
[----:B------:R-:W-:Y:S01]  /*0ac0*/  R2UR UR46, R62 ;  /* 0x000000003e2e72ca */ /* 0x000fe200000e0000 */
[----:B------:R-:W-:Y:S01]  /*0ad0*/  UMOV UR44, URZ ;  /* 0x0000003f002c7c82 */ /* 0x000fe20008000000 */
[----:B------:R-:W-:Y:S01]  /*0ae0*/  SHF.R.S32.HI R3, RZ, 0x1f, R228 ;  /* 0x0000001fff037819 */ /* 0x000fe200000114e4 */
[----:B------:R-:W-:Y:S01]  /*0af0*/  UMOV UR43, URZ ;  /* 0x0000003f002b7c82 */ /* 0x000fe20008000000 */
[----:B------:R-:W-:Y:S02]  /*0b00*/  UMOV UR52, URZ ;  /* 0x0000003f00347c82 */ /* 0x000fe40008000000 */
[CC--:B------:R-:W-:Y:S02]  /*0b10*/  LEA.HI R5, R3.reuse, R228.reuse, RZ, 0x7 ;  /* 0x000000e403057211 */ /* 0x0c0fe400078f38ff */
[----:B------:R-:W-:-:S02]  /*0b20*/  LEA.HI R0, R3, R228, RZ, 0x4 ;  /* 0x000000e403007211 */ /* 0x000fc400078f20ff */
[----:B------:R-:W-:Y:S02]  /*0b30*/  LOP3.LUT R23, R5, 0xffffff80, RZ, 0xc0, !PT ;  /* 0xffffff8005177812 */ /* 0x000fe400078ec0ff */
[----:B------:R-:W-:Y:S02]  /*0b40*/  LEA.HI R2, R3, R228, RZ, 0x5 ;  /* 0x000000e403027211 */ /* 0x000fe400078f28ff */
[----:B------:R-:W-:Y:S01]  /*0b50*/  SHF.R.S32.HI R9, RZ, 0x4, R0 ;  /* 0x00000004ff097819 */ /* 0x000fe20000011400 */
[----:B------:R-:W-:Y:S01]  /*0b60*/  IMAD.IADD R23, R228, 0x1, -R23 ;  /* 0x00000001e4177824 */ /* 0x000fe200078e0a17 */
[----:B------:R-:W-:Y:S01]  /*0b70*/  LOP3.LUT R7, R0, 0x3fffff0, RZ, 0xc0, !PT ;  /* 0x03fffff000077812 */ /* 0x000fe200078ec0ff */
[----:B------:R-:W-:Y:S01]  /*0b80*/  IMAD.SHL.U32 R2, R2, 0x20, RZ ;  /* 0x0000002002027824 */ /* 0x000fe200078e00ff */
[----:B------:R-:W-:Y:S02]  /*0b90*/  LEA.HI R0, R0, R9, RZ, 0x1 ;  /* 0x0000000900007211 */ /* 0x000fe400078f08ff */
[----:B------:R-:W-:Y:S01]  /*0ba0*/  SHF.R.S32.HI R4, RZ, 0x1f, R23 ;  /* 0x0000001fff047819 */ /* 0x000fe20000011417 */
[----:B------:R-:W-:Y:S01]  /*0bb0*/  IMAD.IADD R7, R228, 0x1, -R7 ;  /* 0x00000001e4077824 */ /* 0x000fe200078e0a07 */
[----:B------:R-:W-:-:S02]  /*0bc0*/  LOP3.LUT R2, R2, 0xfffffc00, RZ, 0xc0, !PT ;  /* 0xfffffc0002027812 */ /* 0x000fc400078ec0ff */
[----:B------:R-:W-:Y:S02]  /*0bd0*/  LOP3.LUT R0, R0, 0x1ffffffe, RZ, 0xc0, !PT ;  /* 0x1ffffffe00007812 */ /* 0x000fe400078ec0ff */
[----:B------:R-:W-:Y:S01]  /*0be0*/  LEA.HI R6, R4, R23, RZ, 0x2 ;  /* 0x0000001704067211 */ /* 0x000fe200078f10ff */
[----:B------:R-:W-:Y:S01]  /*0bf0*/  IMAD R7, R7, 0x40, R2 ;  /* 0x0000004007077824 */ /* 0x000fe200078e0202 */
[----:B------:R-:W-:Y:S01]  /*0c00*/  LEA.HI R2, R3, R228, RZ, 0x2 ;  /* 0x000000e403027211 */ /* 0x000fe200078f10ff */
[----:B------:R-:W-:Y:S01]  /*0c10*/  IMAD.IADD R0, R9, 0x1, -R0 ;  /* 0x0000000109007824 */ /* 0x000fe200078e0a00 */
[--C-:B------:R-:W-:Y:S01]  /*0c20*/  SHF.R.S32.HI R8, RZ, 0x2, R6.reuse ;  /* 0x00000002ff087819 */ /* 0x100fe20000011406 */
[----:B------:R-:W-:Y:S01]  /*0c30*/  IMAD.MOV.U32 R9, RZ, RZ, -0x2 ;  /* 0xfffffffeff097424 */ /* 0x000fe200078e00ff */
[----:B------:R-:W-:Y:S01]  /*0c40*/  SHF.R.S32.HI R11, RZ, 0x1f, R6 ;  /* 0x0000001fff0b7819 */ /* 0x000fe20000011406 */
[----:B------:R-:W-:Y:S01]  /*0c50*/  IMAD R224, R0, 0x8, R7 ;  /* 0x0000000800e07824 */ /* 0x000fe200078e0207 */
[----:B------:R-:W-:-:S02]  /*0c60*/  LOP3.LUT R7, R2, 0xfffffffc, RZ, 0xc0, !PT ;  /* 0xfffffffc02077812 */ /* 0x000fc400078ec0ff */
[----:B------:R-:W-:Y:S02]  /*0c70*/  LEA.HI R3, R3, R228, RZ, 0x3 ;  /* 0x000000e403037211 */ /* 0x000fe400078f18ff */
[----:B------:R-:W-:Y:S01]  /*0c80*/  LEA.HI R11, R11, R8, RZ, 0x3 ;  /* 0x000000080b0b7211 */ /* 0x000fe200078f18ff */
[----:B------:R-:W-:Y:S01]  /*0c90*/  IMAD.IADD R7, R228, 0x1, -R7 ;  /* 0x00000001e4077824 */ /* 0x000fe200078e0a07 */
[----:B------:R-:W-:Y:S02]  /*0ca0*/  SHF.R.S32.HI R220, RZ, 0x7, R5 ;  /* 0x00000007ffdc7819 */ /* 0x000fe40000011405 */
[----:B------:R-:W-:Y:S02]  /*0cb0*/  LOP3.LUT R19, R3, 0xfffffff8, RZ, 0xc0, !PT ;  /* 0xfffffff803137812 */ /* 0x000fe400078ec0ff */
[----:B------:R-:W-:Y:S02]  /*0cc0*/  LOP3.LUT R11, R11, 0xfffffff8, RZ, 0xc0, !PT ;  /* 0xfffffff80b0b7812 */ /* 0x000fe400078ec0ff */
[----:B------:R-:W-:Y:S01]  /*0cd0*/  LEA.HI R4, R4, R23, RZ, 0x5 ;  /* 0x0000001704047211 */ /* 0x000fe200078f28ff */
[----:B------:R-:W-:Y:S01]  /*0ce0*/  IMAD.IADD R19, R228, 0x1, -R19 ;  /* 0x00000001e4137824 */ /* 0x000fe200078e0a13 */
[----:B------:R-:W-:Y:S01]  /*0cf0*/  LEA.HI R5, R5, R220, RZ, 0x1 ;  /* 0x000000dc05057211 */ /* 0x000fe200078f08ff */
[----:B------:R-:W-:Y:S01]  /*0d00*/  IMAD.IADD R11, R8, 0x1, -R11 ;  /* 0x00000001080b7824 */ /* 0x000fe200078e0a0b */
[----:B------:R-:W-:Y:S01]  /*0d10*/  LEA.HI R0, R7, R7, RZ, 0x1 ;  /* 0x0000000707007211 */ /* 0x000fe200078f08ff */
[----:B------:R-:W-:Y:S01]  /*0d20*/  IMAD.SHL.U32 R16, R19, 0x8, RZ ;  /* 0x0000000813107824 */ /* 0x000fe200078e00ff */
[----:B------:R-:W-:-:S02]  /*0d30*/  SHF.R.S32.HI R4, RZ, 0x5, R4 ;  /* 0x00000005ff047819 */ /* 0x000fc40000011404 */
[----:B------:R-:W-:Y:S01]  /*0d40*/  LOP3.LUT R5, R5, 0x3fffffe, RZ, 0xc0, !PT ;  /* 0x03fffffe05057812 */ /* 0x000fe200078ec0ff */
[----:B------:R-:W-:Y:S01]  /*0d50*/  VIADD R17, R16, 0x40 ;  /* 0x0000004010117836 */ /* 0x000fe20000000000 */
[----:B------:R-:W-:Y:S01]  /*0d60*/  LOP3.LUT R6, R6, 0x7ffffffc, RZ, 0xc0, !PT ;  /* 0x7ffffffc06067812 */ /* 0x000fe200078ec0ff */
[----:B------:R-:W-:Y:S01]  /*0d70*/  IMAD R4, R4, 0x10, R11 ;  /* 0x0000001004047824 */ /* 0x000fe200078e020b */
[----:B------:R-:W-:Y:S01]  /*0d80*/  LOP3.LUT R0, R0, 0x1ffffffe, RZ, 0xc0, !PT ;  /* 0x1ffffffe00007812 */ /* 0x000fe200078ec0ff */
[----:B------:R-:W-:Y:S01]  /*0d90*/  IMAD.IADD R5, R220, 0x1, -R5 ;  /* 0x00000001dc057824 */ /* 0x000fe200078e0a05 */
[----:B------:R-:W-:Y:S01]  /*0da0*/  SHF.R.S32.HI R22, RZ, 0x3, R3 ;  /* 0x00000003ff167819 */ /* 0x000fe20000011403 */
[----:B------:R-:W-:Y:S01]  /*0db0*/  VIADD R18, R16, 0x80 ;  /* 0x0000008010127836 */ /* 0x000fe20000000000 */
[----:B------:R-:W-:Y:S01]  /*0dc0*/  SHF.R.S32.HI R227, RZ, 0x1f, R16 ;  /* 0x0000001fffe37819 */ /* 0x000fe20000011410 */
[----:B------:R-:W-:Y:S01]  /*0dd0*/  IMAD.IADD R6, R23, 0x1, -R6 ;  /* 0x0000000117067824 */ /* 0x000fe200078e0a06 */
[----:B------:R-:W-:Y:S01]  /*0de0*/  SHF.R.S32.HI R226, RZ, 0x1f, R17 ;  /* 0x0000001fffe27819 */ /* 0x000fe20000011411 */
[----:B------:R-:W-:Y:S01]  /*0df0*/  IMAD.IADD R0, R7, 0x1, -R0 ;  /* 0x0000000107007824 */ /* 0x000fe200078e0a00 */
[----:B------:R-:W-:Y:S01]  /*0e00*/  SHF.R.S32.HI R225, RZ, 0x1f, R18 ;  /* 0x0000001fffe17819 */ /* 0x000fe20000011412 */
[----:B------:R-:W-:-:S02]  /*0e10*/  IMAD R221, R5, 0x40, R4 ;  /* 0x0000004005dd7824 */ /* 0x000fc400078e0204 */
[----:B------:R-:W-:Y:S02]  /*0e20*/  IMAD R222, R6, R9, 0xa0 ;  /* 0x000000a006de7424 */ /* 0x000fe400078e0209 */
[----:B------:R-:W-:-:S07]  /*0e30*/  IMAD R223, R0, 0x8, R221 ;  /* 0x0000000800df7824 */ /* 0x000fce00078e02dd */
.L_x_330:
[----:B012---:R-:W0:Y:S01]  /*0e40*/  LDC.64 R2, c[0x0][0xc88] ;  /* 0x00032200ff027b82 */ /* 0x007e220000000a00 */
[----:B------:R-:W-:Y:S01]  /*0e50*/  ULDC.64 UR6, c[0x0][0x990] ;  /* 0x0002640000067ab9 */ /* 0x000fe20000000a00 */
[----:B------:R-:W-:Y:S01]  /*0e60*/  ULDC.64 UR8, c[0x0][0x998] ;  /* 0x0002660000087ab9 */ /* 0x000fe20000000a00 */
[----:B0-----:R-:W-:-:S06]  /*0e70*/  IMAD.WIDE R2, R63, 0x4, R2 ;  /* 0x000000043f027825 */ /* 0x001fcc00078e0202 */
[----:B------:R-:W2:Y:S01]  /*0e80*/  LDG.E R2, desc[UR48][R2.64] ;  /* 0x0000003002027981 */ /* 0x000ea2000c1e1900 */
[----:B------:R-:W-:Y:S01]  /*0e90*/  UISETP.NE.U32.AND UP0, UPT, UR6, URZ, UPT ;  /* 0x0000003f0600728c */ /* 0x000fe2000bf05070 */
[----:B------:R-:W-:Y:S01]  /*0ea0*/  IMAD.MOV.U32 R11, RZ, RZ, 0x3f800000 ;  /* 0x3f800000ff0b7424 */ /* 0x000fe200078e00ff */
[----:B------:R-:W-:Y:S01]  /*0eb0*/  UISETP.NE.U32.AND UP3, UPT, UR8, URZ, UPT ;  /* 0x0000003f0800728c */ /* 0x000fe2000bf65070 */
[----:B------:R-:W-:Y:S01]  /*0ec0*/  IMAD.MOV.U32 R0, RZ, RZ, 0x3f800000 ;  /* 0x3f800000ff007424 */ /* 0x000fe200078e00ff */
[----:B------:R-:W-:Y:S02]  /*0ed0*/  UISETP.NE.AND.EX UP0, UPT, UR7, URZ, UPT, UP0 ;  /* 0x0000003f0700728c */ /* 0x000fe4000bf05300 */
[----:B------:R-:W-:-:S04]  /*0ee0*/  UISETP.NE.AND.EX UP3, UPT, UR9, URZ, UPT, UP3 ;  /* 0x0000003f0900728c */ /* 0x000fc8000bf65330 */
[----:B------:R-:W-:Y:S02]  /*0ef0*/  PLOP3.LUT P2, PT, PT, PT, UP0, 0x80, 0x0 ;  /* 0x000000000000781c */ /* 0x000fe40003f4f008 */
[----:B------:R-:W-:-:S03]  /*0f00*/  PLOP3.LUT P3, PT, PT, PT, UP3, 0x80, 0x0 ;  /* 0x000000000000781c */ /* 0x000fc60003f6f038 */
[----:B------:R-:W-:Y:S01]  /*0f10*/  @UP0 ULDC.64 UR12, c[0x0][0x9a8] ;  /* 0x00026a00000c0ab9 */ /* 0x000fe20000000a00 */
[----:B------:R-:W-:Y:S01]  /*0f20*/  @UP0 ULDC.64 UR14, c[0x0][0x9b0] ;  /* 0x00026c00000e0ab9 */ /* 0x000fe20000000a00 */
[----:B------:R-:W-:Y:S01]  /*0f30*/  @UP3 ULDC.64 UR18, c[0x0][0x9b8] ;  /* 0x00026e0000123ab9 */ /* 0x000fe20000000a00 */
[----:B------:R-:W-:Y:S01]  /*0f40*/  @UP3 ULDC.64 UR20, c[0x0][0x9c0] ;  /* 0x0002700000143ab9 */ /* 0x000fe20000000a00 */
[----:B--2---:R-:W-:-:S13]  /*0f50*/  R2UR UR36, R2 ;  /* 0x00000000022472ca */ /* 0x004fda00000e0000 */
[----:B------:R-:W-:Y:S02]  /*0f60*/  USHF.R.S32.HI UR37, URZ, 0x1f, UR36 ;  /* 0x0000001f3f257899 */ /* 0x000fe40008011424 */
[----:B------:R-:W-:Y:S02]  /*0f70*/  @UP0 UIMAD.WIDE.U32 UR10, UR36, UR12, URZ ;  /* 0x0000000c240a02a5 */ /* 0x000fe4000f8e003f */
[----:B------:R-:W-:Y:S02]  /*0f80*/  @UP0 UIMAD UR4, UR37, UR12, URZ ;  /* 0x0000000c250402a4 */ /* 0x000fe4000f8e023f */
[----:B------:R-:W-:Y:S02]  /*0f90*/  @UP3 UIMAD.WIDE.U32 UR16, UR36, UR18, URZ ;  /* 0x00000012241032a5 */ /* 0x000fe4000f8e003f */
[----:B------:R-:W-:Y:S02]  /*0fa0*/  @UP0 UIMAD UR12, UR36, UR13, UR4 ;  /* 0x0000000d240c02a4 */ /* 0x000fe4000f8e0204 */
[----:B------:R-:W-:-:S02]  /*0fb0*/  @UP0 USHF.R.S32.HI UR4, URZ, 0x1f, UR46 ;  /* 0x0000001f3f040899 */ /* 0x000fc4000801142e */
[----:B------:R-:W-:Y:S02]  /*0fc0*/  @UP3 UIMAD UR13, UR37, UR18, URZ ;  /* 0x00000012250d32a4 */ /* 0x000fe4000f8e023f */
[----:B------:R-:W-:Y:S02]  /*0fd0*/  @UP0 UIADD3 UR11, UR11, UR12, URZ ;  /* 0x0000000c0b0b0290 */ /* 0x000fe4000fffe03f */
[----:B------:R-:W-:Y:S02]  /*0fe0*/  @UP0 UIMAD UR4, UR4, UR14, URZ ;  /* 0x0000000e040402a4 */ /* 0x000fe4000f8e023f */
[----:B------:R-:W-:Y:S02]  /*0ff0*/  @UP3 UIMAD UR18, UR36, UR19, UR13 ;  /* 0x00000013241232a4 */ /* 0x000fe4000f8e020d */
[----:B------:R-:W-:Y:S02]  /*1000*/  @UP3 USHF.R.S32.HI UR19, URZ, 0x1f, UR46 ;  /* 0x0000001f3f133899 */ /* 0x000fe4000801142e */
[----:B------:R-:W-:-:S02]  /*1010*/  @UP0 UIMAD UR4, UR46, UR15, UR4 ;  /* 0x0000000f2e0402a4 */ /* 0x000fc4000f8e0204 */
[----:B------:R-:W-:Y:S02]  /*1020*/  @UP0 UIMAD.WIDE.U32 UR14, UR46, UR14, UR10 ;  /* 0x0000000e2e0e02a5 */ /* 0x000fe4000f8e000a */
[----:B------:R-:W-:Y:S01]  /*1030*/  @UP3 UIADD3 UR17, UR17, UR18, URZ ;  /* 0x0000001211113290 */ /* 0x000fe2000fffe03f */
[----:B------:R-:W-:Y:S01]  /*1040*/  ULDC.64 UR10, c[0x0][0xa28] ;  /* 0x00028a00000a7ab9 */ /* 0x000fe20000000a00 */
[----:B------:R-:W-:Y:S01]  /*1050*/  ULDC.64 UR12, c[0x0][0xa20] ;  /* 0x00028800000c7ab9 */ /* 0x000fe20000000a00 */
[----:B------:R-:W-:Y:S02]  /*1060*/  @UP3 UIMAD UR18, UR19, UR20, URZ ;  /* 0x00000014131232a4 */ /* 0x000fe4000f8e023f */
[----:B------:R-:W-:Y:S02]  /*1070*/  UISETP.NE.U32.AND UP1, UPT, UR10, URZ, UPT ;  /* 0x0000003f0a00728c */ /* 0x000fe4000bf25070 */
[----:B------:R-:W-:Y:S02]  /*1080*/  UISETP.NE.U32.AND UP2, UPT, UR12, URZ, UPT ;  /* 0x0000003f0c00728c */ /* 0x000fe4000bf45070 */
[----:B------:R-:W-:-:S02]  /*1090*/  @UP3 UIMAD UR18, UR46, UR21, UR18 ;  /* 0x000000152e1232a4 */ /* 0x000fc4000f8e0212 */
[----:B------:R-:W-:Y:S02]  /*10a0*/  @UP3 UIMAD.WIDE.U32 UR16, UR46, UR20, UR16 ;  /* 0x000000142e1032a5 */ /* 0x000fe4000f8e0010 */
[----:B------:R-:W-:Y:S02]  /*10b0*/  UISETP.NE.AND.EX UP1, UPT, UR11, URZ, UPT, UP1 ;  /* 0x0000003f0b00728c */ /* 0x000fe4000bf25310 */
[----:B------:R-:W-:Y:S02]  /*10c0*/  UISETP.NE.AND.EX UP2, UPT, UR13, URZ, UPT, UP2 ;  /* 0x0000003f0d00728c */ /* 0x000fe4000bf45320 */
[----:B------:R-:W-:Y:S02]  /*10d0*/  @UP0 UIADD3 UR15, UR15, UR4, URZ ;  /* 0x000000040f0f0290 */ /* 0x000fe4000fffe03f */
[----:B------:R-:W-:Y:S01]  /*10e0*/  @UP0 ULEA UR6, UP4, UR14, UR6, 0x2 ;  /* 0x000000060e060291 */ /* 0x000fe2000f88103f */
[----:B------:R-:W-:Y:S01]  /*10f0*/  PLOP3.LUT P0, PT, PT, PT, UP1, 0x80, 0x0 ;  /* 0x000000000000781c */ /* 0x000fe20003f0f018 */
[----:B------:R-:W-:Y:S01]  /*1100*/  @UP3 UIADD3 UR4, UR17, UR18, URZ ;  /* 0x0000001211043290 */ /* 0x000fe2000fffe03f */
[----:B------:R-:W-:Y:S01]  /*1110*/  PLOP3.LUT P1, PT, PT, PT, UP2, 0x80, 0x0 ;  /* 0x000000000000781c */ /* 0x000fe20003f2f028 */
[----:B------:R-:W-:-:S02]  /*1120*/  @UP3 ULEA UR8, UP5, UR16, UR8, 0x2 ;  /* 0x0000000810083291 */ /* 0x000fc4000f8a103f */
[----:B------:R-:W-:Y:S01]  /*1130*/  @UP0 ULEA.HI.X UR7, UR14, UR7, UR15, 0x2, UP4 ;  /* 0x000000070e070291 */ /* 0x000fe2000a0f140f */
[----:B------:R-:W-:Y:S01]  /*1140*/  IMAD.U32 R6, RZ, RZ, UR6 ;  /* 0x00000006ff067e24 */ /* 0x000fe2000f8e00ff */
[----:B------:R-:W-:Y:S02]  /*1150*/  @UP3 ULEA.HI.X UR9, UR16, UR9, UR4, 0x2, UP5 ;  /* 0x0000000910093291 */ /* 0x000fe4000a8f1404 */
[----:B------:R-:W-:Y:S01]  /*1160*/  @UP1 ULEA UR10, UP0, UR36, UR10, 0x2 ;  /* 0x0000000a240a1291 */ /* 0x000fe2000f80103f */
[----:B------:R-:W-:Y:S01]  /*1170*/  IMAD.U32 R8, RZ, RZ, UR8 ;  /* 0x00000008ff087e24 */ /* 0x000fe2000f8e00ff */
[----:B------:R-:W-:Y:S01]  /*1180*/  @UP2 ULEA UR12, UP3, UR36, UR12, 0x2 ;  /* 0x0000000c240c2291 */ /* 0x000fe2000f86103f */
[----:B------:R-:W-:Y:S01]  /*1190*/  IMAD.U32 R7, RZ, RZ, UR7 ;  /* 0x00000007ff077e24 */ /* 0x000fe2000f8e00ff */
[----:B------:R-:W-:Y:S01]  /*11a0*/  @UP1 ULEA.HI.X UR11, UR36, UR11, UR37, 0x2, UP0 ;  /* 0x0000000b240b1291 */ /* 0x000fe200080f1425 */
[----:B------:R-:W-:Y:S01]  /*11b0*/  IMAD.U32 R9, RZ, RZ, UR9 ;  /* 0x00000009ff097e24 */ /* 0x000fe2000f8e00ff */
[----:B------:R-:W-:-:S02]  /*11c0*/  @UP2 ULEA.HI.X UR13, UR36, UR13, UR37, 0x2, UP3 ;  /* 0x0000000d240d2291 */ /* 0x000fc400098f1425 */
[----:B------:R-:W2:Y:S01]  /*11d0*/  @P2 LDG.E R11, desc[UR48][R6.64] ;  /* 0x00000030060b2981 */ /* 0x000ea2000c1e1900 */
[----:B------:R-:W-:Y:S01]  /*11e0*/  IMAD.U32 R2, RZ, RZ, UR10 ;  /* 0x0000000aff027e24 */ /* 0x000fe2000f8e00ff */
[----:B------:R-:W-:Y:S01]  /*11f0*/  ULDC.64 UR6, c[0x0][0x418] ;  /* 0x0001060000067ab9 */ /* 0x000fe20000000a00 */
[----:B------:R-:W-:Y:S01]  /*1200*/  ULDC UR4, c[0x0][0x424] ;  /* 0x0001090000047ab9 */ /* 0x000fe20000000800 */
[----:B------:R0:W2:Y:S01]  /*1210*/  @P3 LDG.E R0, desc[UR48][R8.64] ;  /* 0x0000003008003981 */ /* 0x0000a2000c1e1900 */
[----:B------:R-:W-:Y:S02]  /*1220*/  IMAD.U32 R4, RZ, RZ, UR12 ;  /* 0x0000000cff047e24 */ /* 0x000fe4000f8e00ff */
[----:B------:R-:W-:Y:S02]  /*1230*/  IMAD.U32 R3, RZ, RZ, UR11 ;  /* 0x0000000bff037e24 */ /* 0x000fe4000f8e00ff */
[----:B------:R-:W-:-:S03]  /*1240*/  IMAD.U32 R5, RZ, RZ, UR13 ;  /* 0x0000000dff057e24 */ /* 0x000fc6000f8e00ff */
[----:B---3--:R-:W3:Y:S04]  /*1250*/  @P0 LDG.E R2, desc[UR48][R2.64] ;  /* 0x0000003002020981 */ /* 0x008ee8000c1e1900 */
[----:B----4-:R-:W4:Y:S01]  /*1260*/  @P1 LDG.E R4, desc[UR48][R4.64] ;  /* 0x0000003004041981 */ /* 0x010f22000c1e1900 */
[----:B------:R-:W-:Y:S01]  /*1270*/  UISETP.NE.U32.AND UP0, UPT, UR6, URZ, UPT ;  /* 0x0000003f0600728c */ /* 0x000fe2000bf05070 */
[----:B------:R-:W-:Y:S01]  /*1280*/  IMAD.MOV.U32 R119, RZ, RZ, RZ ;  /* 0x000000ffff777224 */ /* 0x000fe200078e00ff */
[----:B------:R-:W-:Y:S01]  /*1290*/  UMOV UR51, URZ ;  /* 0x0000003f00337c82 */ /* 0x000fe20008000000 */
[----:B------:R-:W-:Y:S01]  /*12a0*/  ULDC UR6, c[0x0][0x2f0] ;  /* 0x0000bc0000067ab9 */ /* 0x000fe20000000800 */
[----:B------:R-:W-:Y:S01]  /*12b0*/  UISETP.NE.AND.EX UP0, UPT, UR7, URZ, UPT, UP0 ;  /* 0x0000003f0700728c */ /* 0x000fe2000bf05300 */
[----:B0-----:R-:W-:Y:S01]  /*12c0*/  CS2R R8, SRZ ;  /* 0x0000000000087805 */ /* 0x001fe2000001ff00 */
[----:B------:R-:W-:Y:S01]  /*12d0*/  UMOV UR40, UR5 ;  /* 0x0000000500287c82 */ /* 0x000fe20008000000 */
[----:B------:R-:W-:Y:S01]  /*12e0*/  ULDC UR7, c[0x0][0x988] ;  /* 0x0002620000077ab9 */ /* 0x000fe20000000800 */
[----:B------:R-:W-:Y:S01]  /*12f0*/  USEL UR4, UR4, 0x1, UP0 ;  /* 0x0000000104047887 */ /* 0x000fe20008000000 */
[----:B------:R-:W-:-:S02]  /*1300*/  CS2R R12, SRZ ;  /* 0x00000000000c7805 */ /* 0x000fc4000001ff00 */
[----:B------:R-:W-:Y:S02]  /*1310*/  CS2R R14, SRZ ;  /* 0x00000000000e7805 */ /* 0x000fe4000001ff00 */
[----:B------:R-:W-:Y:S01]  /*1320*/  CS2R R20, SRZ ;  /* 0x0000000000147805 */ /* 0x000fe2000001ff00 */
[----:B------:R-:W-:Y:S01]  /*1330*/  UIMAD UR4, UR4, UR6, URZ ;  /* 0x00000006040472a4 */ /* 0x000fe2000f8e023f */
        /* <DEDUP_REMOVED lines=32> */
[----:B------:R-:W-:Y:S01]  /*1540*/  CS2R R132, SRZ ;  /* 0x0000000000847805 */ /* 0x000fe2000001ff00 */
[----:B------:R-:W-:Y:S02]  /*1550*/  IMAD.MOV.U32 R92, RZ, RZ, RZ ;  /* 0x000000ffff5c7224 */ /* 0x000fe400078e00ff */
[----:B--2---:R-:W-:Y:S01]  /*1560*/  FMUL.FTZ R0, R11, R0 ;  /* 0x000000000b007220 */ /* 0x004fe20000410000 */
[----:B------:R-:W-:-:S03]  /*1570*/  CS2R R10, SRZ ;  /* 0x00000000000a7805 */ /* 0x000fc6000001ff00 */
[----:B------:R-:W-:Y:S01]  /*1580*/  FMUL.FTZ R0, R0, UR7 ;  /* 0x0000000700007c20 */ /* 0x000fe20008410000 */
[----:B---3--:R-:W-:-:S04]  /*1590*/  @P0 R2UR UR51, R2 ;  /* 0x00000000023302ca */ /* 0x008fc800000e0000 */
[----:B------:R-:W-:Y:S01]  /*15a0*/  R2UR UR39, R0 ;  /* 0x00000000002772ca */ /* 0x000fe200000e0000 */
[----:B------:R-:W-:Y:S01]  /*15b0*/  IMAD.MOV.U32 R0, RZ, RZ, RZ ;  /* 0x000000ffff007224 */ /* 0x000fe200078e00ff */
[----:B----4-:R-:W-:Y:S02]  /*15c0*/  @P1 R2UR UR4, R4 ;  /* 0x00000000040412ca */ /* 0x010fe400000e0000 */
[----:B------:R-:W-:Y:S02]  /*15d0*/  CS2R R4, SRZ ;  /* 0x0000000000047805 */ /* 0x000fe4000001ff00 */
[----:B------:R-:W-:Y:S01]  /*15e0*/  PLOP3.LUT P0, PT, PT, PT, PT, 0x80, 0x0 ;  /* 0x000000000000781c */ /* 0x000fe20003f0f070 */
[----:B------:R-:W-:-:S12]  /*15f0*/  @P1 BRA `(.L_x_287) ;  /* 0x0000000000341947 */ /* 0x000fd80003800000 */
[----:B------:R-:W-:Y:S02]  /*1600*/  ULDC.64 UR6, c[0x0][0xa08] ;  /* 0x0002820000067ab9 */ /* 0x000fe40000000a00 */
[----:B------:R-:W-:-:S04]  /*1610*/  ISETP.NE.U32.AND P1, PT, RZ, UR6, PT ;  /* 0x00000006ff007c0c */ /* 0x000fc8000bf25070 */
[----:B------:R-:W-:-:S13]  /*1620*/  ISETP.NE.AND.EX P1, PT, RZ, UR7, PT, P1 ;  /* 0x00000007ff007c0c */ /* 0x000fda000bf25310 */
[----:B------:R-:W-:Y:S05]  /*1630*/  @!P1 BRA `(.L_x_287) ;  /* 0x0000000000249947 */ /* 0x000fea0003800000 */
[----:B------:R-:W-:Y:S02]  /*1640*/  ULDC.64 UR4, c[0x0][0xa08] ;  /* 0x0002820000047ab9 */ /* 0x000fe40000000a00 */
[----:B------:R-:W-:-:S06]  /*1650*/  UIMAD.WIDE UR4, UR36, 0x4, UR4 ;  /* 0x00000004240478a5 */ /* 0x000fcc000f8e0204 */
[----:B------:R-:W-:Y:S02]  /*1660*/  IMAD.U32 R2, RZ, RZ, UR4 ;  /* 0x00000004ff027e24 */ /* 0x000fe4000f8e00ff */
[----:B------:R-:W-:-:S05]  /*1670*/  IMAD.U32 R3, RZ, RZ, UR5 ;  /* 0x00000005ff037e24 */ /* 0x000fca000f8e00ff */
[----:B------:R-:W2:Y:S04]  /*1680*/  LDG.E R7, desc[UR48][R2.64] ;  /* 0x0000003002077981 */ /* 0x000ea8000c1e1900 */
[----:B------:R-:W3:Y:S01]  /*1690*/  LDG.E R6, desc[UR48][R2.64+0x4] ;  /* 0x0000043002067981 */ /* 0x000ee2000c1e1900 */
[----:B--2---:R-:W-:Y:S02]  /*16a0*/  R2UR UR4, R7 ;  /* 0x00000000070472ca */ /* 0x004fe400000e0000 */
[----:B---3--:R-:W-:-:S13]  /*16b0*/  R2UR UR5, R6 ;  /* 0x00000000060572ca */ /* 0x008fda00000e0000 */
[----:B------:R-:W-:-:S12]  /*16c0*/  UIADD3 UR4, -UR4, UR5, URZ ;  /* 0x0000000504047290 */ /* 0x000fd8000fffe13f */
.L_x_287:
[----:B------:R-:W-:Y:S01]  /*16d0*/  UIADD3 UR51, -UR51, UR4, URZ ;  /* 0x0000000433337290 */ /* 0x000fe2000fffe13f */
[----:B------:R-:W-:Y:S01]  /*16e0*/  CS2R R134, SRZ ;  /* 0x0000000000867805 */ /* 0x000fe2000001ff00 */
[----:B------:R-:W-:Y:S01]  /*16f0*/  UMOV UR41, UR46 ;  /* 0x0000002e00297c82 */ /* 0x000fe20008000000 */
[----:B------:R-:W-:Y:S01]  /*1700*/  IMAD.MOV.U32 R93, RZ, RZ, RZ ;  /* 0x000000ffff5d7224 */ /* 0x000fe200078e00ff */
[----:B------:R-:W-:Y:S01]  /*1710*/  UISETP.GE.AND UP0, UPT, UR51, 0x1, UPT ;  /* 0x000000013300788c */ /* 0x000fe2000bf06270 */
[----:B------:R-:W-:Y:S01]  /*1720*/  CS2R R96, SRZ ;  /* 0x0000000000607805 */ /* 0x000fe2000001ff00 */
[----:B------:R-:W-:Y:S01]  /*1730*/  UIADD3 UR4, UR51, 0x9f, URZ ;  /* 0x0000009f33047890 */ /* 0x000fe2000fffe03f */
[----:B------:R-:W-:Y:S02]  /*1740*/  CS2R R136, SRZ ;  /* 0x0000000000887805 */ /* 0x000fe4000001ff00 */
[----:B------:R-:W-:Y:S02]  /*1750*/  CS2R R100, SRZ ;  /* 0x0000000000647805 */ /* 0x000fe4000001ff00 */
[----:B------:R-:W-:-:S02]  /*1760*/  CS2R R138, SRZ ;  /* 0x00000000008a7805 */ /* 0x000fc4000001ff00 */
[----:B------:R-:W-:Y:S01]  /*1770*/  PLOP3.LUT P1, PT, PT, PT, UP0, 0x80, 0x0 ;  /* 0x000000000000781c */ /* 0x000fe20003f2f008 */
[----:B------:R-:W-:Y:S01]  /*1780*/  UIMAD.WIDE UR4, UR4, 0x66666667, URZ ;  /* 0x66666667040478a5 */ /* 0x000fe2000f8e023f */
[----:B------:R-:W-:Y:S02]  /*1790*/  CS2R R104, SRZ ;  /* 0x0000000000687805 */ /* 0x000fe4000001ff00 */
[----:B------:R-:W-:Y:S01]  /*17a0*/  CS2R R140, SRZ ;  /* 0x00000000008c7805 */ /* 0x000fe2000001ff00 */
[----:B------:R-:W-:Y:S01]  /*17b0*/  IMAD.MOV.U32 R108, RZ, RZ, RZ ;  /* 0x000000ffff6c7224 */ /* 0x000fe200078e00ff */
[----:B------:R-:W-:Y:S01]  /*17c0*/  USHF.R.U32.HI UR50, URZ, 0x1f, UR5 ;  /* 0x0000001f3f327899 */ /* 0x000fe20008011605 */
[----:B------:R-:W-:-:S03]  /*17d0*/  IMAD.MOV.U32 R142, RZ, RZ, RZ ;  /* 0x000000ffff8e7224 */ /* 0x000fc600078e00ff */
[----:B------:R-:W-:-:S03]  /*17e0*/  ULEA.HI.SX32 UR50, UR5, UR50, 0x1a ;  /* 0x0000003205327291 */ /* 0x000fc6000f8fd23f */
[----:B------:R-:W-:Y:S09]  /*17f0*/  @!P1 BRA `(.L_x_288) ;  /* 0x0000007400889947 */ /* 0x000ff20003800000 */
[----:B------:R-:W0:Y:S01]  /*1800*/  SHFL.IDX PT, R0, R220, RZ, 0x1f ;  /* 0x00001fffdc007589 */ /* 0x000e2200000e0000 */
[----:B------:R-:W1:Y:S01]  /*1810*/  S2UR UR6, SR_CgaCtaId ;  /* 0x00000000000679c3 */ /* 0x000e620000008800 */
[----:B------:R-:W-:Y:S01]  /*1820*/  UMOV UR5, 0x400 ;  /* 0x0000040000057882 */ /* 0x000fe20000000000 */
[----:B0-----:R-:W-:Y:S01]  /*1830*/  R2UR UR42, R0 ;  /* 0x00000000002a72ca */ /* 0x001fe200000e0000 */
[----:B-1----:R-:W-:-:S04]  /*1840*/  ULEA UR5, UR6, UR5, 0x18 ;  /* 0x0000000506057291 */ /* 0x002fc8000f8ec03f */
[----:B------:R-:W-:-:S04]  /*1850*/  UIADD3 UR5, UR5, 0x1e200, URZ ;  /* 0x0001e20005057890 */ /* 0x000fc8000fffe03f */
[----:B------:R-:W-:-:S04]  /*1860*/  ULOP3.LUT UP0, URZ, UR5, 0x9f, URZ, 0xc0, !UPT ;  /* 0x0000009f053f7892 */ /* 0x000fc8000f80c03f */
[----:B------:R-:W-:Y:S02]  /*1870*/  ULEA.HI UR4, UR42, UR42, URZ, 0x1 ;  /* 0x0000002a2a047291 */ /* 0x000fe4000f8f083f */
[----:B------:R-:W-:Y:S02]  /*1880*/  PLOP3.LUT P0, PT, PT, PT, UP0, 0x80, 0x0 ;  /* 0x000000000000781c */ /* 0x000fe40003f0f008 */
[----:B------:R-:W-:-:S04]  /*1890*/  ULOP3.LUT UR4, UR4, 0x3e, URZ, 0xc0, !UPT ;  /* 0x0000003e04047892 */ /* 0x000fc8000f8ec03f */
[----:B------:R-:W-:-:S04]  /*18a0*/  UIADD3 UR4, UR42, -UR4, URZ ;  /* 0x800000042a047290 */ /* 0x000fc8000fffe03f */
[----:B------:R-:W-:-:S04]  /*18b0*/  ULEA UR4, UR4, UR5, 0xc ;  /* 0x0000000504047291 */ /* 0x000fc8000f8e603f */
[----:B------:R-:W-:-:S04]  /*18c0*/  USHF.R.U32.HI UR4, URZ, 0x4, UR4 ;  /* 0x000000043f047899 */ /* 0x000fc80008011604 */
[----:B------:R-:W-:Y:S01]  /*18d0*/  ULOP3.LUT UR53, UR4, 0x3fff, URZ, 0xc0, !UPT ;  /* 0x00003fff04357892 */ /* 0x000fe2000f8ec03f */
[----:B------:R-:W-:Y:S11]  /*18e0*/  @!P0 BRA `(.L_x_289) ;  /* 0x0000000000408947 */ /* 0x000ff60003800000 */
        /* <DEDUP_REMOVED lines=16> */
.L_x_289:
[----:B------:R-:W0:Y:S01]  /*19f0*/  S2UR UR5, SR_CgaCtaId ;  /* 0x00000000000579c3 */ /* 0x000e220000008800 */
[----:B------:R-:W-:Y:S01]  /*1a00*/  ULEA.HI UR4, UR44, UR44, URZ, 0x1 ;  /* 0x0000002c2c047291 */ /* 0x000fe2000f8f083f */
[----:B------:R-:W-:-:S03]  /*1a10*/  MOV R3, 0x400 ;  /* 0x0000040000037802 */ /* 0x000fc60000000f00 */
[----:B------:R-:W-:-:S04]  /*1a20*/  ULOP3.LUT UR4, UR4, 0xfffffffe, URZ, 0xc0, !UPT ;  /* 0xfffffffe04047892 */ /* 0x000fc8000f8ec03f */
[----:B------:R-:W-:-:S06]  /*1a30*/  UIADD3 UR4, UR44, -UR4, URZ ;  /* 0x800000042c047290 */ /* 0x000fcc000fffe03f */
[----:B------:R-:W-:Y:S02]  /*1a40*/  IMAD.U32 R4, RZ, RZ, UR4 ;  /* 0x00000004ff047e24 */ /* 0x000fe4000f8e00ff */
[----:B0-----:R-:W-:-:S05]  /*1a50*/  IMAD.U32 R2, RZ, RZ, UR5 ;  /* 0x00000005ff027e24 */ /* 0x001fca000f8e00ff */
[----:B------:R-:W-:Y:S02]  /*1a60*/  LEA R0, R2, R3, 0x18 ;  /* 0x0000000302007211 */ /* 0x000fe400078ec0ff */
[----:B------:R-:W-:Y:S01]  /*1a70*/  SHF.L.U32 R3, R4, 0x1f, RZ ;  /* 0x0000001f04037819 */ /* 0x000fe200000006ff */
[----:B------:R-:W-:-:S03]  /*1a80*/  IMAD.U32 R4, RZ, RZ, UR45 ;  /* 0x0000002dff047e24 */ /* 0x000fc6000f8e00ff */
[----:B------:R-:W0:Y:S02]  /*1a90*/  SYNCS.PHASECHK.TRANS64.TRYWAIT P1, [R0+URZ+0x33400], R3 ;  /* 0x03340003000075a7 */ /* 0x000e24000802017f */
[----:B------:R-:W-:Y:S01]  /*1aa0*/  ISETP.NE.AND P0, PT, R4, 0x3, PT ;  /* 0x000000030400780c */ /* 0x000fe20003f05270 */
[----:B0-----:R-:W-:-:S12]  /*1ab0*/  @!P1 BRA `(.L_x_290) ;  /* 0x000000fc00589947 */ /* 0x001fd80003800000 */
.L_x_430:
[----:B------:R-:W-:Y:S05]  /*1ac0*/  @!P0 BRA `(.L_x_291) ;  /* 0x0000000000048947 */ /* 0x000fea0003800000 */
[----:B------:R-:W-:Y:S01]  /*1ad0*/  BPT.TRAP 0x1 ;  /* 0x000000040000795c */ /* 0x000fe20000300000 */
.L_x_291:
[----:B0-----:R-:W-:Y:S02]  /*1ae0*/  IMAD.U32 R3, RZ, RZ, UR52 ;  /* 0x00000034ff037e24 */ /* 0x001fe4000f8e00ff */
[----:B------:R-:W-:Y:S02]  /*1af0*/  IMAD.U32 R5, RZ, RZ, UR43 ;  /* 0x0000002bff057e24 */ /* 0x000fe4000f8e00ff */
[----:B------:R-:W-:-:S03]  /*1b00*/  IMAD R4, R3, 0x8, R0 ;  /* 0x0000000803047824 */ /* 0x000fc600078e0200 */
[----:B------:R-:W-:-:S04]  /*1b10*/  SHF.L.U32 R3, R5, 0x1f, RZ ;  /* 0x0000001f05037819 */ /* 0x000fc800000006ff */
[----:B------:R0:W1:Y:S01]  /*1b20*/  SYNCS.PHASECHK.TRANS64.TRYWAIT P1, [R4+URZ+0x33430], R3 ;  /* 0x03343003040075a7 */ /* 0x000062000802017f */
[----:B------:R-:W-:Y:S05]  /*1b30*/  @!P0 BRA `(.L_x_292) ;  /* 0x0000000000048947 */ /* 0x000fea0003800000 */
[----:B------:R-:W-:Y:S01]  /*1b40*/  BPT.TRAP 0x1 ;  /* 0x000000040000795c */ /* 0x000fe20000300000 */
.L_x_292:
[----:B------:R-:W2:Y:S01]  /*1b50*/  S2R R5, SR_TID.X ;  /* 0x0000000000057919 */ /* 0x000ea20000002100 */
[----:B------:R-:W-:Y:S01]  /*1b60*/  IMAD.MOV.U32 R119, RZ, RZ, RZ ;  /* 0x000000ffff777224 */ /* 0x000fe200078e00ff */
[----:B--2---:R-:W-:Y:S01]  /*1b70*/  LOP3.LUT P2, RZ, R5, 0x7f, RZ, 0xc0, !PT ;  /* 0x0000007f05ff7812 */ /* 0x004fe2000784c0ff */
[----:B-1----:R-:W-:-:S12]  /*1b80*/  @P1 BRA `(.L_x_293) ;  /* 0x0000000000081947 */ /* 0x002fd80003800000 */
[----:B------:R-:W1:Y:S02]  /*1b90*/  SYNCS.PHASECHK.TRANS64.TRYWAIT P1, [R4+URZ+0x33430], R3 ;  /* 0x03343003040075a7 */ /* 0x000e64000802017f */
[----:B-1----:R-:W-:Y:S05]  /*1ba0*/  @!P1 BRA `(.L_x_294) ;  /* 0x000000fc00309947 */ /* 0x002fea0003800000 */
.L_x_293:
[----:B------:R-:W-:Y:S05]  /*1bb0*/  WARPSYNC.ALL ;  /* 0x0000000000007948 */ /* 0x000fea0003800000 */
[----:B------:R-:W-:Y:S01]  /*1bc0*/  R2UR UR4, R0 ;  /* 0x00000000000472ca */ /* 0x000fe200000e0000 */
[----:B------:R-:W-:Y:S01]  /*1bd0*/  ULOP3.LUT UR20, UR53, 0x10000, URZ, 0xfc, !UPT ;  /* 0x0001000035147892 */ /* 0x000fe2000f8efc3f */
[----:B------:R-:W-:Y:S01]  /*1be0*/  WARPGROUP.ARRIVE ;  /* 0x00000000000079c5 */ /* 0x000fe20000000000 */
[----:B------:R-:W-:Y:S01]  /*1bf0*/  UMOV UR25, 0x80000020 ;  /* 0x8000002000197882 */ /* 0x000fe20000000000 */
[----:B------:R-:W-:Y:S01]  /*1c00*/  UMOV UR27, 0x80000020 ;  /* 0x80000020001b7882 */ /* 0x000fe20000000000 */
[----:B------:R-:W-:Y:S01]  /*1c10*/  UMOV UR5, UR25 ;  /* 0x0000001900057c82 */ /* 0x000fe20008000000 */
[----:B------:R-:W-:Y:S01]  /*1c20*/  UMOV UR7, 0x80000020 ;  /* 0x8000002000077882 */ /* 0x000fe20000000000 */
[----:B------:R-:W-:Y:S01]  /*1c30*/  UIADD3 UR9, UR20, 0x2, URZ ;  /* 0x0000000214097890 */ /* 0x000fe2000fffe03f */
[----:B01----:R-:W-:Y:S01]  /*1c40*/  VIADD R3, R222, UR51 ;  /* 0x00000033de037c36 */ /* 0x003fe20008000000 */
[----:B------:R-:W-:Y:S01]  /*1c50*/  UMOV UR24, UR20 ;  /* 0x0000001400187c82 */ /* 0x000fe20008000000 */
[----:B------:R-:W-:Y:S01]  /*1c60*/  UMOV UR11, 0x80000020 ;  /* 0x80000020000b7882 */ /* 0x000fe20000000000 */
[----:B------:R-:W-:Y:S01]  /*1c70*/  UIADD3 UR13, UR20, 0x200, URZ ;  /* 0x00000200140d7890 */ /* 0x000fe2000fffe03f */
[----:B------:R-:W-:Y:S01]  /*1c80*/  IMAD.U32 R6, RZ, RZ, UR50 ;  /* 0x00000032ff067e24 */ /* 0x000fe2000f8e00ff */
[----:B------:R-:W-:Y:S01]  /*1c90*/  UIADD3 UR4, UR4, 0x24200, URZ ;  /* 0x0002420004047890 */ /* 0x000fe2000fffe03f */
[----:B------:R-:W-:Y:S01]  /*1ca0*/  P2R R104, PR, RZ, 0x1 ;  /* 0x00000001ff687803 */ /* 0x000fe20000000000 */
[----:B------:R-:W-:Y:S01]  /*1cb0*/  UMOV UR15, 0x80000020 ;  /* 0x80000020000f7882 */ /* 0x000fe20000000000 */
[----:B------:R-:W-:Y:S01]  /*1cc0*/  UMOV UR19, 0x80000020 ;  /* 0x8000002000137882 */ /* 0x000fe20000000000 */
[----:B------:R-:W-:Y:S01]  /*1cd0*/  USHF.R.U32.HI UR4, URZ, 0x4, UR4 ;  /* 0x000000043f047899 */ /* 0x000fe20008011604 */
[----:B------:R-:W-:Y:S01]  /*1ce0*/  IMAD R5, R6, -0xa0, R3 ;  /* 0xffffff6006057824 */ /* 0x000fe200078e0203 */
[----:B------:R-:W-:Y:S01]  /*1cf0*/  UMOV UR23, 0x80000020 ;  /* 0x8000002000177882 */ /* 0x000fe20000000000 */
[----:B------:R-:W0:Y:S01]  /*1d00*/  S2R R106, SR_TID.X ;  /* 0x00000000006a7919 */ /* 0x000e220000002100 */
[----:B------:R-:W-:Y:S01]  /*1d10*/  ULOP3.LUT UR4, UR4, 0x3fff, URZ, 0xc0, !UPT ;  /* 0x00003fff04047892 */ /* 0x000fe2000f8ec03f */
[--C-:B------:R-:W-:Y:S01]  /*1d20*/  IMAD.MOV.U32 R118, RZ, RZ, R119.reuse ;  /* 0x000000ffff767224 */ /* 0x100fe200078e0077 */
[C---:B------:R-:W-:Y:S01]  /*1d30*/  ISETP.GT.AND P2, PT, R5.reuse, RZ, PT ;  /* 0x000000ff0500720c */ /* 0x040fe20003f44270 */
[----:B------:R-:W-:Y:S01]  /*1d40*/  UISETP.GE.AND UP0, UPT, UR51, 0xa1, UPT ;  /* 0x000000a13300788c */ /* 0x000fe2000bf06270 */
[C---:B------:R-:W-:Y:S01]  /*1d50*/  ISETP.GT.AND P5, PT, R5.reuse, 0x1, PT ;  /* 0x000000010500780c */ /* 0x040fe20003fa4270 */
[----:B------:R-:W-:Y:S01]  /*1d60*/  ULOP3.LUT UR47, UR4, 0x10000, URZ, 0xfc, !UPT ;  /* 0x00010000042f7892 */ /* 0x000fe2000f8efc3f */
[C---:B------:R-:W-:Y:S01]  /*1d70*/  ISETP.GT.AND P4, PT, R5.reuse, 0x8, PT ;  /* 0x000000080500780c */ /* 0x040fe20003f84270 */
[--C-:B------:R-:W-:Y:S01]  /*1d80*/  IMAD.MOV.U32 R116, RZ, RZ, R119.reuse ;  /* 0x000000ffff747224 */ /* 0x100fe200078e0077 */
[----:B------:R-:W-:Y:S01]  /*1d90*/  UMOV UR4, UR24 ;  /* 0x0000001800047c82 */ /* 0x000fe20008000000 */
[----:B------:R-:W-:Y:S01]  /*1da0*/  UIMAD UR28, UR52, 0x780, UR47 ;  /* 0x00000780341c78a4 */ /* 0x000fe2000f8e022f */
[C---:B------:R-:W-:Y:S01]  /*1db0*/  ISETP.GT.AND P1, PT, R5.reuse, 0x9, PT ;  /* 0x000000090500780c */ /* 0x040fe20003f24270 */
[--C-:B------:R-:W-:Y:S01]  /*1dc0*/  IMAD.MOV.U32 R114, RZ, RZ, R119.reuse ;  /* 0x000000ffff727224 */ /* 0x100fe200078e0077 */
[C---:B------:R-:W-:Y:S01]  /*1dd0*/  ISETP.GT.AND P3, PT, R5.reuse, 0x10, PT ;  /* 0x000000100500780c */ /* 0x040fe20003f64270 */
[----:B------:R-:W-:Y:S01]  /*1de0*/  UIADD3 UR6, UR28, 0x180, URZ ;  /* 0x000001801c067890 */ /* 0x000fe2000fffe03f */
[C---:B------:R-:W-:Y:S01]  /*1df0*/  ISETP.GT.AND P0, PT, R5.reuse, 0x79, PT ;  /* 0x000000790500780c */ /* 0x040fe20003f04270 */
[----:B------:R-:W-:Y:S01]  /*1e00*/  UIADD3 UR8, UR28, 0x200, URZ ;  /* 0x000002001c087890 */ /* 0x000fe2000fffe03f */
[----:B------:R-:W-:Y:S01]  /*1e10*/  ISETP.GT.AND P6, PT, R5, 0x80, PT ;  /* 0x000000800500780c */ /* 0x000fe20003fc4270 */
[----:B------:R-:W-:Y:S01]  /*1e20*/  UMOV UR26, UR28 ;  /* 0x0000001c001a7c82 */ /* 0x000fe20008000000 */
[----:B------:R-:W-:Y:S01]  /*1e30*/  UIADD3 UR10, UR28, 0x2, URZ ;  /* 0x000000021c0a7890 */ /* 0x000fe2000fffe03f */
[----:B------:R-:W-:Y:S01]  /*1e40*/  QGMMA.64x32x32.F32.E4M3.E4M3 R88, gdesc[UR24], RZ, !UPT, gsb0 ;  /* 0x00600000185879f3 */ /* 0x000fe2000c0008ff */
[----:B------:R-:W-:Y:S01]  /*1e50*/  UIADD3 UR26, UR28, 0x80, URZ ;  /* 0x000000801c1a7890 */ /* 0x000fe2000fffe03f */
[--C-:B------:R-:W-:Y:S01]  /*1e60*/  IMAD.MOV.U32 R112, RZ, RZ, R119.reuse ;  /* 0x000000ffff707224 */ /* 0x100fe200078e0077 */
[----:B------:R-:W-:Y:S01]  /*1e70*/  UMOV UR27, 0x80000020 ;  /* 0x80000020001b7882 */ /* 0x000fe20000000000 */
[----:B------:R-:W-:Y:S01]  /*1e80*/  UIADD3 UR12, UR28, 0x202, URZ ;  /* 0x000002021c0c7890 */ /* 0x000fe2000fffe03f */
[--C-:B------:R-:W-:Y:S01]  /*1e90*/  IMAD.MOV.U32 R110, RZ, RZ, R119.reuse ;  /* 0x000000ffff6e7224 */ /* 0x100fe200078e0077 */
[----:B------:R-:W-:Y:S01]  /*1ea0*/  UIADD3 UR14, UR28, 0x280, URZ ;  /* 0x000002801c0e7890 */ /* 0x000fe2000fffe03f */
[----:B------:R-:W-:Y:S01]  /*1eb0*/  IMAD.MOV.U32 R108, RZ, RZ, R119 ;  /* 0x000000ffff6c7224 */ /* 0x000fe200078e0077 */
[----:B------:R-:W-:-:S02]  /*1ec0*/  UIADD3 UR16, UR28, 0x282, URZ ;  /* 0x000002821c107890 */ /* 0x000fc4000fffe03f */
[----:B------:R-:W-:Y:S02]  /*1ed0*/  UIADD3 UR18, UR28, 0x402, URZ ;  /* 0x000004021c127890 */ /* 0x000fe4000fffe03f */
[----:B------:R-:W-:Y:S01]  /*1ee0*/  UIADD3 UR22, UR28, 0x680, URZ ;  /* 0x000006801c167890 */ /* 0x000fe2000fffe03f */
        /* <DEDUP_REMOVED lines=145> */
[----:B------:R-:W-:Y:S01]  /*2800*/  FSEL R7, R88, -INF , P2 ;  /* 0xff80000058077808 */ /* 0x000fe20001000000 */
[----:B------:R-:W-:Y:S01]  /*2810*/  IMAD.U32 R88, RZ, RZ, UR39 ;  /* 0x00000027ff587e24 */ /* 0x000fe2000f8e00ff */
        /* <DEDUP_REMOVED lines=10> */
[----:B------:R-:W-:Y:S01]  /*28c0*/  FSEL R11, R96, -INF , P3 ;  /* 0xff800000600b7808 */ /* 0x000fe20001800000 */
[----:B------:R-:W-:Y:S01]  /*28d0*/  IMAD.MOV.U32 R96, RZ, RZ, R119 ;  /* 0x000000ffff607224 */ /* 0x000fe200078e0077 */
[----:B------:R-:W-:Y:S02]  /*28e0*/  FMNMX.FTZ R6, R93, R6, !PT ;  /* 0x000000065d067209 */ /* 0x000fe40007810000 */
[----:B------:R-:W-:-:S02]  /*28f0*/  FSEL R91, R91, -INF , P5 ;  /* 0xff8000005b5b7808 */ /* 0x000fc40002800000 */
[----:B------:R-:W-:Y:S02]  /*2900*/  ISETP.GT.AND P5, PT, R5, 0x18, PT ;  /* 0x000000180500780c */ /* 0x000fe40003fa4270 */
[----:B------:R-:W-:Y:S02]  /*2910*/  FSEL R97, R97, -INF , P2 ;  /* 0xff80000061617808 */ /* 0x000fe40001000000 */
[----:B------:R-:W-:Y:S02]  /*2920*/  FMNMX.FTZ R6, R11, R6, !PT ;  /* 0x000000060b067209 */ /* 0x000fe40007810000 */
[----:B------:R-:W-:Y:S02]  /*2930*/  FSEL R94, R94, -INF , P4 ;  /* 0xff8000005e5e7808 */ /* 0x000fe40002000000 */
[----:B------:R-:W-:Y:S02]  /*2940*/  ISETP.GT.AND P4, PT, R5, 0x19, PT ;  /* 0x000000190500780c */ /* 0x000fe40003f84270 */
[----:B------:R-:W-:Y:S01]  /*2950*/  FSEL R13, R100, -INF , P5 ;  /* 0xff800000640d7808 */ /* 0x000fe20002800000 */
[----:B------:R-:W-:Y:S01]  /*2960*/  IMAD.MOV.U32 R100, RZ, RZ, R119 ;  /* 0x000000ffff647224 */ /* 0x000fe200078e0077 */
[----:B------:R-:W-:-:S02]  /*2970*/  FMNMX.FTZ R6, R97, R6, !PT ;  /* 0x0000000661067209 */ /* 0x000fc40007810000 */
[----:B------:R-:W-:Y:S02]  /*2980*/  FSEL R98, R98, -INF , P3 ;  /* 0xff80000062627808 */ /* 0x000fe40001800000 */
[----:B------:R-:W-:Y:S02]  /*2990*/  FSEL R101, R101, -INF , P4 ;  /* 0xff80000065657808 */ /* 0x000fe40002000000 */
[----:B------:R-:W-:Y:S02]  /*29a0*/  ISETP.GT.AND P3, PT, R5, 0x20, PT ;  /* 0x000000200500780c */ /* 0x000fe40003f64270 */
[----:B------:R-:W-:Y:S02]  /*29b0*/  FMNMX.FTZ R6, R13, R6, !PT ;  /* 0x000000060d067209 */ /* 0x000fe40007810000 */
[----:B------:R-:W-:Y:S02]  /*29c0*/  FSEL R95, R95, -INF , P1 ;  /* 0xff8000005f5f7808 */ /* 0x000fe40000800000 */
[----:B------:R-:W-:-:S02]  /*29d0*/  ISETP.GT.AND P1, PT, R5, 0x21, PT ;  /* 0x000000210500780c */ /* 0x000fc40003f24270 */
[----:B------:R-:W-:Y:S02]  /*29e0*/  FMNMX.FTZ R6, R101, R6, !PT ;  /* 0x0000000665067209 */ /* 0x000fe40007810000 */
[----:B------:R-:W-:Y:S02]  /*29f0*/  FSEL R99, R99, -INF , P2 ;  /* 0xff80000063637808 */ /* 0x000fe40001000000 */
[C---:B------:R-:W-:Y:S02]  /*2a00*/  ISETP.GT.AND P2, PT, R5.reuse, 0x28, PT ;  /* 0x000000280500780c */ /* 0x040fe40003f44270 */
[----:B------:R-:W-:Y:S02]  /*2a10*/  FSEL R102, R102, -INF , P5 ;  /* 0xff80000066667808 */ /* 0x000fe40002800000 */
[----:B------:R-:W-:Y:S02]  /*2a20*/  ISETP.GT.AND P5, PT, R5, 0x29, PT ;  /* 0x000000290500780c */ /* 0x000fe40003fa4270 */
[----:B------:R-:W-:-:S02]  /*2a30*/  FSEL R103, R103, -INF , P4 ;  /* 0xff80000067677808 */ /* 0x000fc40002000000 */
        /* <DEDUP_REMOVED lines=31> */
[----:B------:R-:W-:Y:S02]  /*2c30*/  FMNMX.FTZ R6, R85, R6, !PT ;  /* 0x0000000655067209 */ /* 0x000fe40007810000 */
[----:B------:R-:W-:Y:S02]  /*2c40*/  FSEL R83, R83, -INF , P3 ;  /* 0xff80000053537808 */ /* 0x000fe40001800000 */
[----:B------:R-:W-:Y:S02]  /*2c50*/  ISETP.GT.AND P3, PT, R5, 0x48, PT ;  /* 0x000000480500780c */ /* 0x000fe40003f64270 */
[----:B------:R-:W-:-:S02]  /*2c60*/  FSEL R86, R86, -INF , P1 ;  /* 0xff80000056567808 */ /* 0x000fc40000800000 */
[----:B------:R-:W-:Y:S02]  /*2c70*/  ISETP.GT.AND P1, PT, R5, 0x49, PT ;  /* 0x000000490500780c */ /* 0x000fe40003f24270 */
        /* <DEDUP_REMOVED lines=34> */
[C---:B------:R-:W-:Y:S02]  /*2ea0*/  ISETP.GT.AND P5, PT, R5.reuse, 0x68, PT ;  /* 0x000000680500780c */ /* 0x040fe40003fa4270 */
[----:B------:R-:W-:Y:S02]  /*2eb0*/  FSEL R70, R70, -INF , P4 ;  /* 0xff80000046467808 */ /* 0x000fe40002000000 */
[----:B------:R-:W-:Y:S02]  /*2ec0*/  ISETP.GT.AND P4, PT, R5, 0x69, PT ;  /* 0x000000690500780c */ /* 0x000fe40003f84270 */
        /* <DEDUP_REMOVED lines=24> */
[----:B------:R-:W-:Y:S02]  /*3050*/  ISETP.GT.AND P0, PT, R5, 0x81, PT ;  /* 0x000000810500780c */ /* 0x000fe40003f04270 */
[----:B------:R-:W-:Y:S02]  /*3060*/  FMNMX.FTZ R3, R53, R8, !PT ;  /* 0x0000000835037209 */ /* 0x000fe40007810000 */
[----:B------:R-:W-:Y:S02]  /*3070*/  FSEL R51, R51, -INF , P1 ;  /* 0xff80000033337808 */ /* 0x000fe40000800000 */
[----:B------:R-:W-:Y:S02]  /*3080*/  ISETP.GT.AND P1, PT, R5, 0x88, PT ;  /* 0x000000880500780c */ /* 0x000fe40003f24270 */
[----:B------:R-:W-:-:S02]  /*3090*/  FSEL R54, R54, -INF , P2 ;  /* 0xff80000036367808 */ /* 0x000fc40001000000 */
[C---:B------:R-:W-:Y:S02]  /*30a0*/  ISETP.GT.AND P2, PT, R5.reuse, 0x89, PT ;  /* 0x000000890500780c */ /* 0x040fe40003f44270 */
[----:B------:R-:W-:Y:S02]  /*30b0*/  FSEL R50, R50, -INF , P3 ;  /* 0xff80000032327808 */ /* 0x000fe40001800000 */
[----:B------:R-:W-:Y:S02]  /*30c0*/  ISETP.GT.AND P3, PT, R5, 0x90, PT ;  /* 0x000000900500780c */ /* 0x000fe40003f64270 */
        /* <DEDUP_REMOVED lines=23> */
[----:B------:R-:W-:Y:S02]  /*3240*/  P2R R14, PR, RZ, 0x2 ;  /* 0x00000002ff0e7803 */ /* 0x000fe40000000000 */
[----:B------:R-:W-:Y:S02]  /*3250*/  FMNMX.FTZ R8, R37, R8, !PT ;  /* 0x0000000825087209 */ /* 0x000fe40007810000 */
[C---:B------:R-:W-:Y:S02]  /*3260*/  ISETP.GT.AND P1, PT, R5.reuse, 0x79, PT ;  /* 0x000000790500780c */ /* 0x040fe40003f24270 */
[----:B------:R-:W-:Y:S01]  /*3270*/  ISETP.GT.AND P0, PT, R5, 0x80, PT ;  /* 0x000000800500780c */ /* 0x000fe20003f04270 */
[----:B------:R-:W1:Y:S01]  /*3280*/  SHFL.BFLY PT, R3, R8, 0x2, 0x1f ;  /* 0x0c401f0008037f89 */ /* 0x000e6200000e0000 */
[----:B------:R-:W-:-:S02]  /*3290*/  FSEL R55, R55, -INF , P1 ;  /* 0xff80000037377808 */ /* 0x000fc40000800000 */
[----:B------:R-:W-:Y:S02]  /*32a0*/  FSEL R26, R26, -INF , P0 ;  /* 0xff8000001a1a7808 */ /* 0x000fe40000000000 */
[----:B------:R-:W-:Y:S02]  /*32b0*/  ISETP.NE.AND P0, PT, R20, RZ, PT ;  /* 0x000000ff1400720c */ /* 0x000fe40003f05270 */
[----:B------:R-:W-:Y:S02]  /*32c0*/  ISETP.NE.AND P1, PT, R14, RZ, PT ;  /* 0x000000ff0e00720c */ /* 0x000fe40003f25270 */
[----:B------:R-:W-:Y:S02]  /*32d0*/  FSEL R27, R27, -INF , P0 ;  /* 0xff8000001b1b7808 */ /* 0x000fe40000000000 */
[----:B------:R-:W-:Y:S02]  /*32e0*/  FSEL R30, R30, -INF , P1 ;  /* 0xff8000001e1e7808 */ /* 0x000fe40000800000 */
[----:B------:R-:W-:Y:S01]  /*32f0*/  ISETP.NE.AND P0, PT, R104, RZ, PT ;  /* 0x000000ff6800720c */ /* 0x000fe20003f05270 */
[----:B------:R-:W-:Y:S01]  /*3300*/  IMAD.MOV.U32 R104, RZ, RZ, R119 ;  /* 0x000000ffff687224 */ /* 0x000fe200078e0077 */
[----:B-1----:R-:W-:-:S05]  /*3310*/  FMNMX.FTZ R10, R8, R3, !PT ;  /* 0x00000003080a7209 */ /* 0x002fca0007810000 */
[----:B------:R-:W1:Y:S02]  /*3320*/  SHFL.BFLY PT, R3, R10, 0x1, 0x1f ;  /* 0x0c201f000a037f89 */ /* 0x000e6400000e0000 */
[----:B-1----:R-:W-:-:S04]  /*3330*/  FMNMX.FTZ R3, R10, R3, !PT ;  /* 0x000000030a037209 */ /* 0x002fc80007810000 */
[C---:B------:R-:W-:Y:S01]  /*3340*/  FSETP.NEU.FTZ.AND P2, PT, R3.reuse, -INF , PT ;  /* 0xff8000000300780b */ /* 0x040fe20003f5d000 */
[----:B------:R-:W-:-:S05]  /*3350*/  FFMA.FTZ R88, R3, R88, -8 ;  /* 0xc100000003587423 */ /* 0x000fca0000010058 */
[----:B------:R-:W-:Y:S02]  /*3360*/  FSEL R88, R88, RZ, P2 ;  /* 0x000000ff58587208 */ /* 0x000fe40001000000 */
[----:B------:R-:W-:-:S03]  /*3370*/  ISETP.NE.AND P2, PT, R12, RZ, PT ;  /* 0x000000ff0c00720c */ /* 0x000fc60003f45270 */
[--C-:B------:R-:W-:Y:S01]  /*3380*/  FFMA.FTZ R5, R7, UR39, -R88.reuse ;  /* 0x0000002707057c23 */ /* 0x100fe20008010858 */
        /* <DEDUP_REMOVED lines=9> */
[----:B------:R-:W-:Y:S01]  /*3420*/  FSEL R69, R34, -INF , P3 ;  /* 0xff80000022457808 */ /* 0x000fe20001800000 */
        /* <DEDUP_REMOVED lines=35> */
[--C-:B------:R-:W-:Y:S01]  /*3660*/  IMAD.MOV.U32 R101, RZ, RZ, R119.reuse ;  /* 0x000000ffff657224 */ /* 0x100fe200078e0077 */
[----:B------:R-:W-:Y:S01]  /*3670*/  FMNMX.FTZ R60, R82, R21, !PT ;  /* 0x00000015523c7209 */ /* 0x000fe20007810000 */
[--C-:B------:R-:W-:Y:S02]  /*3680*/  IMAD.MOV.U32 R97, RZ, RZ, R119.reuse ;  /* 0x000000ffff617224 */ /* 0x100fe400078e0077 */
[----:B------:R-:W2:Y:S01]  /*3690*/  MUFU.EX2 R10, R10 ;  /* 0x0000000a000a7308 */ /* 0x000ea20000000800 */
[----:B-1----:R-:W-:Y:S01]  /*36a0*/  FMNMX.FTZ R57, R83, R60, !PT ;  /* 0x0000003c53397209 */ /* 0x002fe20007810000 */
[----:B------:R-:W-:Y:S01]  /*36b0*/  FFMA.FTZ R60, R81, UR39, -R88 ;  /* 0x00000027513c7c23 */ /* 0x000fe20008010858 */
[----:B------:R-:W-:Y:S02]  /*36c0*/  IMAD.MOV.U32 R93, RZ, RZ, R119 ;  /* 0x000000ffff5d7224 */ /* 0x000fe400078e0077 */
[----:B------:R-:W-:-:S03]  /*36d0*/  FMNMX.FTZ R64, R86, R57, !PT ;  /* 0x0000003956407209 */ /* 0x000fc60007810000 */
[----:B------:R-:W-:Y:S01]  /*36e0*/  MUFU.EX2 R9, R9 ;  /* 0x0000000900097308 */ /* 0x000fe20000000800 */
[----:B------:R-:W-:-:S04]  /*36f0*/  FMNMX.FTZ R57, R87, R64, !PT ;  /* 0x0000004057397209 */ /* 0x000fc80007810000 */
[----:B------:R-:W-:-:S03]  /*3700*/  FMNMX.FTZ R64, R58, R57, !PT ;  /* 0x000000393a407209 */ /* 0x000fc60007810000 */
[----:B------:R-:W-:Y:S01]  /*3710*/  MUFU.EX2 R12, R12 ;  /* 0x0000000c000c7308 */ /* 0x000fe20000000800 */
[----:B------:R-:W-:Y:S01]  /*3720*/  FMNMX.FTZ R61, R59, R64, !PT ;  /* 0x000000403b3d7209 */ /* 0x000fe20007810000 */
[--C-:B------:R-:W-:Y:S01]  /*3730*/  FFMA.FTZ R64, R85, UR39, -R88.reuse ;  /* 0x0000002755407c23 */ /* 0x100fe20008010858 */
[----:B------:R-:W-:Y:S01]  /*3740*/  FSEL R85, R39, -INF , P6 ;  /* 0xff80000027557808 */ /* 0x000fe20003000000 */
[--C-:B------:R-:W-:Y:S01]  /*3750*/  FFMA.FTZ R39, R48, UR39, -R88.reuse ;  /* 0x0000002730277c23 */ /* 0x100fe20008010858 */
[----:B------:R-:W-:Y:S01]  /*3760*/  FMNMX.FTZ R68, R62, R61, !PT ;  /* 0x0000003d3e447209 */ /* 0x000fe20007810000 */
[----:B------:R-:W-:Y:S01]  /*3770*/  FFMA.FTZ R48, R53, UR39, -R88 ;  /* 0x0000002735307c23 */ /* 0x000fe20008010858 */
[----:B--2---:R-:W-:Y:S01]  /*3780*/  F2FP.SATFINITE.E4M3.F32.PACK_AB_MERGE_C R200, R10, R7, RZ ;  /* 0x000000070ac8723e */ /* 0x004fe200048070ff */
[----:B------:R-:W-:Y:S01]  /*3790*/  MUFU.EX2 R11, R11 ;  /* 0x0000000b000b7308 */ /* 0x000fe20000000800 */
[----:B------:R-:W-:Y:S02]  /*37a0*/  FMNMX.FTZ R61, R63, R68, !PT ;  /* 0x000000443f3d7209 */ /* 0x000fe40007810000 */
[----:B------:R-:W-:-:S02]  /*37b0*/  F2FP.SATFINITE.E4M3.F32.PACK_AB_MERGE_C R200, R8, R5, R200 ;  /* 0x0000000508c8723e */ /* 0x000fc400048070c8 */
[----:B------:R-:W-:-:S03]  /*37c0*/  FMNMX.FTZ R68, R66, R61, !PT ;  /* 0x0000003d42447209 */ /* 0x000fc60007810000 */
[----:B------:R-:W1:Y:S01]  /*37d0*/  MUFU.EX2 R14, R14 ;  /* 0x0000000e000e7308 */ /* 0x000e620000000800 */
[----:B------:R-:W-:Y:S01]  /*37e0*/  FMNMX.FTZ R65, R67, R68, !PT ;  /* 0x0000004443417209 */ /* 0x000fe20007810000 */
[----:B------:R-:W-:Y:S01]  /*37f0*/  FFMA.FTZ R68, R115, UR39, -R88 ;  /* 0x0000002773447c23 */ /* 0x000fe20008010858 */
[----:B------:R-:W-:Y:S02]  /*3800*/  IMAD.MOV.U32 R115, RZ, RZ, R119 ;  /* 0x000000ffff737224 */ /* 0x000fe400078e0077 */
[----:B------:R-:W-:-:S03]  /*3810*/  FMNMX.FTZ R76, R70, R65, !PT ;  /* 0x00000041464c7209 */ /* 0x000fc60007810000 */
[----:B------:R-:W-:Y:S01]  /*3820*/  MUFU.EX2 R20, R20 ;  /* 0x0000001400147308 */ /* 0x000fe20000000800 */
[----:B------:R-:W-:-:S04]  /*3830*/  FMNMX.FTZ R65, R71, R76, !PT ;  /* 0x0000004c47417209 */ /* 0x000fc80007810000 */
[----:B------:R-:W-:-:S03]  /*3840*/  FMNMX.FTZ R76, R42, R65, !PT ;  /* 0x000000412a4c7209 */ /* 0x000fc60007810000 */
[----:B------:R2:W-:Y:S01]  /*3850*/  MUFU.EX2 R15, R105 ;  /* 0x00000069000f7308 */ /* 0x0005e20000000800 */
[----:B------:R-:W-:Y:S01]  /*3860*/  FMNMX.FTZ R81, R43, R76, !PT ;  /* 0x0000004c2b517209 */ /* 0x000fe20007810000 */
[----:B------:R-:W-:Y:S01]  /*3870*/  FFMA.FTZ R76, R77, UR39, -R88 ;  /* 0x000000274d4c7c23 */ /* 0x000fe20008010858 */
[----:B-1----:R-:W-:Y:S02]  /*3880*/  F2FP.SATFINITE.E4M3.F32.PACK_AB_MERGE_C R202, R14, R11, RZ ;  /* 0x0000000b0eca723e */ /* 0x002fe400048070ff */
[----:B------:R-:W-:Y:S02]  /*3890*/  FMNMX.FTZ R80, R46, R81, !PT ;  /* 0x000000512e507209 */ /* 0x000fe40007810000 */
[----:B------:R-:W-:Y:S01]  /*38a0*/  F2FP.SATFINITE.E4M3.F32.PACK_AB_MERGE_C R202, R12, R9, R202 ;  /* 0x000000090cca723e */ /* 0x000fe200048070ca */
[----:B------:R-:W1:Y:S01]  /*38b0*/  MUFU.EX2 R56, R56 ;  /* 0x0000003800387308 */ /* 0x000e620000000800 */
[----:B------:R-:W-:Y:S01]  /*38c0*/  FMNMX.FTZ R77, R47, R80, !PT ;  /* 0x000000502f4d7209 */ /* 0x000fe20007810000 */
[----:B--2---:R-:W-:-:S03]  /*38d0*/  IMAD.MOV.U32 R105, RZ, RZ, R119 ;  /* 0x000000ffff697224 */ /* 0x004fc600078e0077 */
[----:B------:R-:W-:-:S03]  /*38e0*/  FMNMX.FTZ R80, R50, R77, !PT ;  /* 0x0000004d32507209 */ /* 0x000fc60007810000 */
[----:B------:R2:W-:Y:S01]  /*38f0*/  MUFU.EX2 R21, R109 ;  /* 0x0000006d00157308 */ /* 0x0005e20000000800 */
[----:B------:R-:W-:-:S04]  /*3900*/  FMNMX.FTZ R77, R51, R80, !PT ;  /* 0x00000050334d7209 */ /* 0x000fc80007810000 */
[----:B------:R-:W-:-:S03]  /*3910*/  FMNMX.FTZ R80, R54, R77, !PT ;  /* 0x0000004d36507209 */ /* 0x000fc60007810000 */
[----:B------:R-:W-:Y:S01]  /*3920*/  MUFU.EX2 R60, R60 ;  /* 0x0000003c003c7308 */ /* 0x000fe20000000800 */
[----:B------:R-:W-:Y:S01]  /*3930*/  FMNMX.FTZ R77, R55, R80, !PT ;  /* 0x00000050374d7209 */ /* 0x000fe20007810000 */
[--C-:B--2---:R-:W-:Y:S01]  /*3940*/  IMAD.MOV.U32 R109, RZ, RZ, R119.reuse ;  /* 0x000000ffff6d7224 */ /* 0x104fe200078e0077 */
[----:B------:R-:W-:Y:S01]  /*3950*/  FSEL R80, R31, -INF , P2 ;  /* 0xff8000001f507808 */ /* 0x000fe20001000000 */
[--C-:B------:R-:W-:Y:S01]  /*3960*/  FFMA.FTZ R31, R40, UR39, -R88.reuse ;  /* 0x00000027281f7c23 */ /* 0x100fe20008010858 */
[----:B------:R-:W-:Y:S01]  /*3970*/  FMNMX.FTZ R6, R26, R77, !PT ;  /* 0x0000004d1a067209 */ /* 0x000fe20007810000 */
[----:B------:R-:W-:Y:S01]  /*3980*/  FFMA.FTZ R40, R45, UR39, -R88 ;  /* 0x000000272d287c23 */ /* 0x000fe20008010858 */
[----:B------:R-:W-:Y:S01]  /*3990*/  IMAD.U32 R45, RZ, RZ, UR39 ;  /* 0x00000027ff2d7e24 */ /* 0x000fe2000f8e00ff */
[----:B------:R2:W-:Y:S01]  /*39a0*/  MUFU.EX2 R77, R84 ;  /* 0x00000054004d7308 */ /* 0x0005e20000000800 */
[----:B------:R-:W-:Y:S02]  /*39b0*/  FMNMX.FTZ R81, R27, R6, !PT ;  /* 0x000000061b517209 */ /* 0x000fe40007810000 */
[----:B0-----:R-:W-:Y:S01]  /*39c0*/  LOP3.LUT P2, RZ, R106, 0x7f, RZ, 0xc0, !PT ;  /* 0x0000007f6aff7812 */ /* 0x001fe2000784c0ff */
[----:B------:R-:W-:Y:S01]  /*39d0*/  IMAD.MOV.U32 R106, RZ, RZ, R119 ;  /* 0x000000ffff6a7224 */ /* 0x000fe200078e0077 */
[----:B------:R-:W-:-:S02]  /*39e0*/  FMNMX.FTZ R81, R30, R81, !PT ;  /* 0x000000511e517209 */ /* 0x000fc40007810000 */
[----:B-1----:R-:W-:Y:S01]  /*39f0*/  F2FP.SATFINITE.E4M3.F32.PACK_AB_MERGE_C R204, R56, R15, RZ ;  /* 0x0000000f38cc723e */ /* 0x002fe200048070ff */
[----:B------:R0:W-:Y:S01]  /*3a00*/  MUFU.EX2 R57, R111 ;  /* 0x0000006f00397308 */ /* 0x0001e20000000800 */
[----:B------:R-:W-:Y:S02]  /*3a10*/  FMNMX.FTZ R6, R80, R81, !PT ;  /* 0x0000005150067209 */ /* 0x000fe40007810000 */
[----:B------:R-:W-:Y:S02]  /*3a20*/  FSEL R81, R35, -INF , P4 ;  /* 0xff80000023517808 */ /* 0x000fe40002000000 */
[----:B------:R-:W-:Y:S02]  /*3a30*/  FMNMX.FTZ R6, R69, R6, !PT ;  /* 0x0000000645067209 */ /* 0x000fe40007810000 */
[----:B--2---:R-:W-:Y:S01]  /*3a40*/  FSEL R84, R38, -INF , P5 ;  /* 0xff80000026547808 */ /* 0x004fe20002800000 */
[----:B------:R-:W-:-:S01]  /*3a50*/  FFMA.FTZ R38, R41, UR39, -R88 ;  /* 0x0000002729267c23 */ /* 0x000fc20008010858 */
[----:B------:R-:W-:Y:S01]  /*3a60*/  FMNMX.FTZ R35, R81, R6, !PT ;  /* 0x0000000651237209 */ /* 0x000fe20007810000 */
[----:B------:R-:W-:-:S01]  /*3a70*/  FFMA.FTZ R41, R52, UR39, -R88 ;  /* 0x0000002734297c23 */ /* 0x000fc20008010858 */
[----:B------:R-:W-:Y:S01]  /*3a80*/  @!P2 VIADD R4, R4, 0x33440 ;  /* 0x000334400404a836 */ /* 0x000fe20000000000 */
[----:B------:R-:W1:Y:S01]  /*3a90*/  MUFU.EX2 R64, R64 ;  /* 0x0000004000407308 */ /* 0x000e620000000800 */
[----:B------:R-:W-:Y:S01]  /*3aa0*/  FMNMX.FTZ R6, R84, R35, !PT ;  /* 0x0000002354067209 */ /* 0x000fe20007810000 */
[--C-:B------:R-:W-:Y:S01]  /*3ab0*/  FFMA.FTZ R35, R44, UR39, -R88.reuse ;  /* 0x000000272c237c23 */ /* 0x100fe20008010858 */
[----:B------:R-:W-:-:S01]  /*3ac0*/  FFMA.FTZ R44, R49, UR39, -R88 ;  /* 0x00000027312c7c23 */ /* 0x000fc20008010858 */
[----:B------:R-:W-:Y:S01]  /*3ad0*/  @!P2 PRMT R4, RZ, 0x654, R4 ;  /* 0x00000654ff04a816 */ /* 0x000fe20000000004 */
[----:B0-----:R-:W-:Y:S01]  /*3ae0*/  IMAD.MOV.U32 R111, RZ, RZ, R119 ;  /* 0x000000ffff6f7224 */ /* 0x001fe200078e0077 */
[----:B------:R-:W-:-:S02]  /*3af0*/  FMNMX.FTZ R6, R85, R6, !PT ;  /* 0x0000000655067209 */ /* 0x000fc40007810000 */
[----:B------:R0:W-:Y:S01]  /*3b00*/  @!P2 SYNCS.ARRIVE.TRANS64.RED.A1T0 RZ, [R4+URZ], RZ ;  /* 0x000000ff04ffa9a7 */ /* 0x0001e2000810043f */
[----:B------:R2:W-:Y:S01]  /*3b10*/  MUFU.EX2 R61, R113 ;  /* 0x00000071003d7308 */ /* 0x0005e20000000800 */
[----:B------:R-:W-:Y:S01]  /*3b20*/  F2FP.SATFINITE.E4M3.F32.PACK_AB_MERGE_C R204, R20, R13, R204 ;  /* 0x0000000d14cc723e */ /* 0x000fe200048070cc */
[----:B------:R-:W3:Y:S06]  /*3b30*/  SHFL.BFLY PT, R89, R6, 0x2, 0x1f ;  /* 0x0c401f0006597f89 */ /* 0x000eec00000e0000 */
[----:B------:R-:W-:Y:S01]  /*3b40*/  MUFU.EX2 R68, R68 ;  /* 0x0000004400447308 */ /* 0x000fe20000000800 */
[----:B-1----:R-:W-:Y:S01]  /*3b50*/  F2FP.SATFINITE.E4M3.F32.PACK_AB_MERGE_C R206, R64, R57, RZ ;  /* 0x0000003940ce723e */ /* 0x002fe200048070ff */
[----:B--2---:R-:W-:-:S03]  /*3b60*/  IMAD.MOV.U32 R113, RZ, RZ, R119 ;  /* 0x000000ffff717224 */ /* 0x004fc600078e0077 */
[----:B------:R-:W-:-:S03]  /*3b70*/  F2FP.SATFINITE.E4M3.F32.PACK_AB_MERGE_C R206, R60, R21, R206 ;  /* 0x000000153cce723e */ /* 0x000fc600048070ce */
[----:B------:R1:W-:Y:S08]  /*3b80*/  MUFU.EX2 R65, R117 ;  /* 0x0000007500417308 */ /* 0x0003f00000000800 */
[----:B------:R-:W-:Y:S01]  /*3b90*/  MUFU.EX2 R76, R76 ;  /* 0x0000004c004c7308 */ /* 0x000fe20000000800 */
[----:B-1----:R-:W-:Y:S01]  /*3ba0*/  IMAD.MOV.U32 R117, RZ, RZ, R119 ;  /* 0x000000ffff757224 */ /* 0x002fe200078e0077 */
[----:B---3--:R-:W-:-:S05]  /*3bb0*/  FMNMX.FTZ R89, R6, R89, !PT ;  /* 0x0000005906597209 */ /* 0x008fca0007810000 */
[----:B------:R-:W1:Y:S01]  /*3bc0*/  SHFL.BFLY PT, R6, R89, 0x1, 0x1f ;  /* 0x0c201f0059067f89 */ /* 0x000e6200000e0000 */
[----:B------:R-:W-:Y:S08]  /*3bd0*/  MUFU.EX2 R72, R72 ;  /* 0x0000004800487308 */ /* 0x000ff00000000800 */
[----:B------:R-:W-:Y:S08]  /*3be0*/  MUFU.EX2 R73, R73 ;  /* 0x0000004900497308 */ /* 0x000ff00000000800 */
[----:B------:R-:W-:Y:S01]  /*3bf0*/  MUFU.EX2 R31, R31 ;  /* 0x0000001f001f7308 */ /* 0x000fe20000000800 */
[----:B-1----:R-:W-:-:S07]  /*3c00*/  FMNMX.FTZ R6, R89, R6, !PT ;  /* 0x0000000659067209 */ /* 0x002fce0007810000 */
[----:B------:R-:W-:Y:S01]  /*3c10*/  MUFU.EX2 R38, R38 ;  /* 0x0000002600267308 */ /* 0x000fe20000000800 */
[C---:B------:R-:W-:Y:S01]  /*3c20*/  FSETP.NEU.FTZ.AND P1, PT, R6.reuse, -INF , PT ;  /* 0xff8000000600780b */ /* 0x040fe20003f3d000 */
[----:B------:R-:W-:-:S06]  /*3c30*/  FFMA.FTZ R45, R6, R45, -8 ;  /* 0xc1000000062d7423 */ /* 0x000fcc000001002d */
        /* <DEDUP_REMOVED lines=18> */
[----:B------:R-:W-:-:S01]  /*3d60*/  FFMA.FTZ R83, R63, UR39, -R89 ;  /* 0x000000273f537c23 */ /* 0x000fc20008010859 */
[--C-:B------:R-:W-:Y:S01]  /*3d70*/  FFMA.FTZ R62, R66, UR39, -R89.reuse ;  /* 0x00000027423e7c23 */ /* 0x100fe20008010859 */
[----:B------:R-:W-:-:S01]  /*3d80*/  FFMA.FTZ R63, R67, UR39, -R89 ;  /* 0x00000027433f7c23 */ /* 0x000fc20008010859 */
[----:B------:R-:W-:Y:S01]  /*3d90*/  FADD.FTZ R66, R5, R8 ;  /* 0x0000000805427221 */ /* 0x000fe20000010000 */
[----:B------:R-:W-:-:S01]  /*3da0*/  FFMA.FTZ R103, R103, UR39, -R89 ;  /* 0x0000002767677c23 */ /* 0x000fc20008010859 */
        /* <DEDUP_REMOVED lines=24> */
[--C-:B------:R-:W-:Y:S01]  /*3f30*/  FFMA.FTZ R27, R27, UR39, -R89.reuse ;  /* 0x000000271b1b7c23 */ /* 0x100fe20008010859 */
[----:B------:R-:W-:-:S01]  /*3f40*/  FFMA.FTZ R30, R30, UR39, -R89 ;  /* 0x000000271e1e7c23 */ /* 0x000fc20008010859 */
[----:B------:R-:W2:Y:S01]  /*3f50*/  MUFU.EX2 R88, R88 ;  /* 0x0000005800587308 */ /* 0x000ea20000000800 */
[----:B---3--:R-:W-:-:S01]  /*3f60*/  FADD.FTZ R66, R95, R66 ;  /* 0x000000425f427221 */ /* 0x008fc20000010000 */
[--C-:B------:R-:W-:Y:S01]  /*3f70*/  FFMA.FTZ R80, R80, UR39, -R89.reuse ;  /* 0x0000002750507c23 */ /* 0x100fe20008010859 */
[----:B------:R-:W-:-:S01]  /*3f80*/  FFMA.FTZ R69, R69, UR39, -R89 ;  /* 0x0000002745457c23 */ /* 0x000fc20008010859 */
[--C-:B------:R-:W-:Y:S01]  /*3f90*/  FFMA.FTZ R81, R81, UR39, -R89.reuse ;  /* 0x0000002751517c23 */ /* 0x100fe20008010859 */
[----:B------:R-:W-:-:S01]  /*3fa0*/  FFMA.FTZ R84, R84, UR39, -R89 ;  /* 0x0000002754547c23 */ /* 0x000fc20008010859 */
[----:B------:R-:W-:Y:S01]  /*3fb0*/  FFMA.FTZ R85, R85, UR39, -R89 ;  /* 0x0000002755557c23 */ /* 0x000fe20008010859 */
[----:B------:R-:W-:Y:S01]  /*3fc0*/  F2FP.SATFINITE.E4M3.F32.PACK_AB_MERGE_C R94, R95, R94, RZ ;  /* 0x0000005e5f5e723e */ /* 0x000fe200048070ff */
[----:B------:R-:W0:Y:S01]  /*3fd0*/  MUFU.EX2 R102, R102 ;  /* 0x0000006600667308 */ /* 0x000e220000000800 */
[----:B-1----:R-:W-:-:S01]  /*3fe0*/  FADD.FTZ R91, R49, R66 ;  /* 0x00000042315b7221 */ /* 0x002fc20000010000 */
[----:B------:R-:W-:Y:S01]  /*3ff0*/  FADD.FTZ R66, R12, R67 ;  /* 0x000000430c427221 */ /* 0x000fe20000010000 */
[----:B------:R-:W-:Y:S01]  /*4000*/  F2FP.SATFINITE.E4M3.F32.PACK_AB_MERGE_C R201, R52, R45, R94 ;  /* 0x0000002d34c9723e */ /* 0x000fe2000480705e */
[----:B------:R-:W-:-:S02]  /*4010*/  IMAD.MOV.U32 R99, RZ, RZ, R119 ;  /* 0x000000ffff637224 */ /* 0x000fc400078e0077 */
[----:B------:R-:W-:-:S01]  /*4020*/  FADD.FTZ R67, R11, R66 ;  /* 0x000000420b437221 */ /* 0x000fc20000010000 */
[----:B------:R-:W-:Y:S01]  /*4030*/  IMAD.MOV.U32 R98, RZ, RZ, R119 ;  /* 0x000000ffff627224 */ /* 0x000fe200078e0077 */
[----:B------:R-:W1:Y:S01]  /*4040*/  MUFU.EX2 R103, R103 ;  /* 0x0000006700677308 */ /* 0x000e620000000800 */
[----:B--2---:R-:W-:-:S01]  /*4050*/  FADD.FTZ R91, R88, R91 ;  /* 0x0000005b585b7221 */ /* 0x004fc20000010000 */
[----:B------:R-:W-:Y:S01]  /*4060*/  FADD.FTZ R66, R14, R67 ;  /* 0x000000430e427221 */ /* 0x000fe20000010000 */
[--C-:B------:R-:W-:Y:S02]  /*4070*/  IMAD.MOV.U32 R95, RZ, RZ, R119.reuse ;  /* 0x000000ffff5f7224 */ /* 0x100fe400078e0077 */
[----:B------:R-:W-:Y:S02]  /*4080*/  IMAD.MOV.U32 R94, RZ, RZ, R119 ;  /* 0x000000ffff5e7224 */ /* 0x000fe400078e0077 */
[----:B------:R-:W-:-:S01]  /*4090*/  FADD.FTZ R67, R13, R66 ;  /* 0x000000420d437221 */ /* 0x000fc20000010000 */
        /* <DEDUP_REMOVED lines=18> */
[----:B------:R-:W2:Y:S01]  /*41c0*/  MUFU.EX2 R79, R79 ;  /* 0x0000004f004f7308 */ /* 0x000ea20000000800 */
[----:B0-----:R-:W-:-:S02]  /*41d0*/  FADD.FTZ R91, R74, R91 ;  /* 0x0000005b4a5b7221 */ /* 0x001fc40000010000 */
[----:B------:R-:W-:Y:S01]  /*41e0*/  FADD.FTZ R66, R56, R67 ;  /* 0x0000004338427221 */ /* 0x000fe20000010000 */
[----:B------:R-:W-:-:S03]  /*41f0*/  IMAD.MOV.U32 R56, RZ, RZ, R119 ;  /* 0x000000ffff387224 */ /* 0x000fc600078e0077 */
[----:B------:R-:W-:Y:S01]  /*4200*/  FADD.FTZ R67, R21, R66 ;  /* 0x0000004215437221 */ /* 0x000fe20000010000 */
[----:B------:R-:W0:Y:S01]  /*4210*/  MUFU.EX2 R75, R75 ;  /* 0x0000004b004b7308 */ /* 0x000e220000000800 */
[----:B-1----:R-:W-:-:S07]  /*4220*/  FADD.FTZ R4, R90, R91 ;  /* 0x0000005b5a047221 */ /* 0x002fce0000010000 */
[----:B------:R-:W1:Y:S01]  /*4230*/  MUFU.EX2 R78, R78 ;  /* 0x0000004e004e7308 */ /* 0x000e620000000800 */
[----:B--2---:R-:W-:-:S01]  /*4240*/  FADD.FTZ R4, R79, R4 ;  /* 0x000000044f047221 */ /* 0x004fc20000010000 */
[----:B------:R-:W-:Y:S01]  /*4250*/  F2FP.SATFINITE.E4M3.F32.PACK_AB_MERGE_C R79, R79, R90, RZ ;  /* 0x0000005a4f4f723e */ /* 0x000fe200048070ff */
[----:B------:R-:W-:-:S03]  /*4260*/  IMAD.MOV.U32 R90, RZ, RZ, R119 ;  /* 0x000000ffff5a7224 */ /* 0x000fc600078e0077 */
[----:B------:R-:W-:Y:S01]  /*4270*/  F2FP.SATFINITE.E4M3.F32.PACK_AB_MERGE_C R205, R74, R53, R79 ;  /* 0x000000354acd723e */ /* 0x000fe2000480704f */
[----:B------:R-:W-:Y:S01]  /*4280*/  IMAD.MOV.U32 R79, RZ, RZ, R119 ;  /* 0x000000ffff4f7224 */ /* 0x000fe200078e0077 */
[----:B------:R-:W2:Y:S01]  /*4290*/  MUFU.EX2 R86, R86 ;  /* 0x0000005600567308 */ /* 0x000ea20000000800 */
[----:B0-----:R-:W-:-:S01]  /*42a0*/  FADD.FTZ R91, R75, R4 ;  /* 0x000000044b5b7221 */ /* 0x001fc20000010000 */
[----:B------:R-:W-:Y:S01]  /*42b0*/  FADD.FTZ R4, R60, R67 ;  /* 0x000000433c047221 */ /* 0x000fe20000010000 */
[--C-:B------:R-:W-:Y:S02]  /*42c0*/  IMAD.MOV.U32 R74, RZ, RZ, R119.reuse ;  /* 0x000000ffff4a7224 */ /* 0x100fe400078e0077 */
[----:B------:R-:W-:Y:S02]  /*42d0*/  IMAD.MOV.U32 R60, RZ, RZ, R119 ;  /* 0x000000ffff3c7224 */ /* 0x000fe400078e0077 */
[----:B------:R-:W-:-:S01]  /*42e0*/  FADD.FTZ R67, R57, R4 ;  /* 0x0000000439437221 */ /* 0x000fc20000010000 */
[----:B------:R-:W-:Y:S01]  /*42f0*/  IMAD.MOV.U32 R57, RZ, RZ, R119 ;  /* 0x000000ffff397224 */ /* 0x000fe200078e0077 */
[----:B------:R-:W0:Y:S01]  /*4300*/  MUFU.EX2 R87, R87 ;  /* 0x0000005700577308 */ /* 0x000e220000000800 */
[----:B-1----:R-:W-:-:S01]  /*4310*/  FADD.FTZ R91, R78, R91 ;  /* 0x0000005b4e5b7221 */ /* 0x002fc20000010000 */
[----:B------:R-:W-:Y:S01]  /*4320*/  FADD.FTZ R66, R64, R67 ;  /* 0x0000004340427221 */ /* 0x000fe20000010000 */
[----:B------:R-:W-:-:S02]  /*4330*/  IMAD.MOV.U32 R64, RZ, RZ, R119 ;  /* 0x000000ffff407224 */ /* 0x000fc400078e0077 */
[----:B------:R-:W-:Y:S02]  /*4340*/  IMAD.MOV.U32 R53, RZ, RZ, R119 ;  /* 0x000000ffff357224 */ /* 0x000fe400078e0077 */
        /* <DEDUP_REMOVED lines=12> */
[----:B------:R-:W-:Y:S01]  /*4410*/  F2FP.SATFINITE.E4M3.F32.PACK_AB_MERGE_C R86, R87, R86, RZ ;  /* 0x000000565756723e */ /* 0x000fe200048070ff */
[----:B------:R-:W-:Y:S01]  /*4420*/  IMAD.MOV.U32 R87, RZ, RZ, R119 ;  /* 0x000000ffff577224 */ /* 0x000fe200078e0077 */
[----:B------:R-:W-:Y:S01]  /*4430*/  F2FP.SATFINITE.E4M3.F32.PACK_AB_MERGE_C R208, R68, R61, R65 ;  /* 0x0000003d44d0723e */ /* 0x000fe20004807041 */
[----:B------:R-:W-:Y:S01]  /*4440*/  IMAD.MOV.U32 R76, RZ, RZ, R119 ;  /* 0x000000ffff4c7224 */ /* 0x000fe200078e0077 */
[----:B------:R-:W-:Y:S01]  /*4450*/  F2FP.SATFINITE.E4M3.F32.PACK_AB_MERGE_C R207, R78, R75, R86 ;  /* 0x0000004b4ecf723e */ /* 0x000fe20004807056 */
[----:B------:R-:W0:Y:S01]  /*4460*/  MUFU.EX2 R82, R82 ;  /* 0x0000005200527308 */ /* 0x000e220000000800 */
[----:B-1----:R-:W-:-:S01]  /*4470*/  FADD.FTZ R4, R58, R7 ;  /* 0x000000073a047221 */ /* 0x002fc20000010000 */
[----:B------:R-:W-:-:S02]  /*4480*/  IMAD.MOV.U32 R86, RZ, RZ, R119 ;  /* 0x000000ffff567224 */ /* 0x000fc400078e0077 */
[--C-:B------:R-:W-:Y:S02]  /*4490*/  IMAD.MOV.U32 R78, RZ, RZ, R119.reuse ;  /* 0x000000ffff4e7224 */ /* 0x100fe400078e0077 */
[----:B------:R-:W-:Y:S02]  /*44a0*/  IMAD.MOV.U32 R75, RZ, RZ, R119 ;  /* 0x000000ffff4b7224 */ /* 0x000fe400078e0077 */
[----:B------:R-:W1:Y:S01]  /*44b0*/  MUFU.EX2 R83, R83 ;  /* 0x0000005300537308 */ /* 0x000e620000000800 */
[----:B--2---:R-:W-:-:S01]  /*44c0*/  FADD.FTZ R7, R59, R4 ;  /* 0x000000043b077221 */ /* 0x004fc20000010000 */
[--C-:B------:R-:W-:Y:S02]  /*44d0*/  IMAD.MOV.U32 R68, RZ, RZ, R119.reuse ;  /* 0x000000ffff447224 */ /* 0x100fe400078e0077 */
[--C-:B------:R-:W-:Y:S02]  /*44e0*/  IMAD.MOV.U32 R65, RZ, RZ, R119.reuse ;  /* 0x000000ffff417224 */ /* 0x100fe400078e0077 */
[----:B------:R-:W-:-:S02]  /*44f0*/  IMAD.MOV.U32 R61, RZ, RZ, R119 ;  /* 0x000000ffff3d7224 */ /* 0x000fc400078e0077 */
[----:B------:R-:W2:Y:S01]  /*4500*/  MUFU.EX2 R62, R62 ;  /* 0x0000003e003e7308 */ /* 0x000ea20000000800 */
[----:B0-----:R-:W-:-:S07]  /*4510*/  FADD.FTZ R4, R82, R7 ;  /* 0x0000000752047221 */ /* 0x001fce0000010000 */
[----:B------:R-:W0:Y:S01]  /*4520*/  MUFU.EX2 R63, R63 ;  /* 0x0000003f003f7308 */ /* 0x000e220000000800 */
[----:B-1----:R-:W-:-:S01]  /*4530*/  FADD.FTZ R7, R83, R4 ;  /* 0x0000000453077221 */ /* 0x002fc20000010000 */
[----:B------:R-:W-:Y:S01]  /*4540*/  FADD.FTZ R4, R72, R11 ;  /* 0x0000000b48047221 */ /* 0x000fe20000010000 */
[----:B------:R-:W-:Y:S01]  /*4550*/  F2FP.SATFINITE.E4M3.F32.PACK_AB_MERGE_C R82, R83, R82, RZ ;  /* 0x000000525352723e */ /* 0x000fe200048070ff */
[----:B------:R-:W-:Y:S02]  /*4560*/  IMAD.MOV.U32 R83, RZ, RZ, R119 ;  /* 0x000000ffff537224 */ /* 0x000fe400078e0077 */
[----:B------:R-:W-:-:S01]  /*4570*/  FADD.FTZ R4, R73, R4 ;  /* 0x0000000449047221 */ /* 0x000fc20000010000 */
[----:B------:R-:W-:Y:S01]  /*4580*/  F2FP.SATFINITE.E4M3.F32.PACK_AB_MERGE_C R209, R59, R58, R82 ;  /* 0x0000003a3bd1723e */ /* 0x000fe20004807052 */
[----:B------:R-:W1:Y:S01]  /*4590*/  MUFU.EX2 R70, R70 ;  /* 0x0000004600467308 */ /* 0x000e620000000800 */
[----:B--2---:R-:W-:-:S01]  /*45a0*/  FADD.FTZ R10, R62, R7 ;  /* 0x000000073e0a7221 */ /* 0x004fc20000010000 */
[----:B------:R-:W-:Y:S01]  /*45b0*/  FADD.FTZ R11, R77, R4 ;  /* 0x000000044d0b7221 */ /* 0x000fe20000010000 */
[----:B------:R-:W-:Y:S01]  /*45c0*/  F2FP.SATFINITE.E4M3.F32.PACK_AB_MERGE_C R77, R34, R77, RZ ;  /* 0x0000004d224d723e */ /* 0x000fe200048070ff */
[----:B------:R-:W-:-:S02]  /*45d0*/  IMAD.MOV.U32 R82, RZ, RZ, R119 ;  /* 0x000000ffff527224 */ /* 0x000fc400078e0077 */
[----:B------:R-:W-:-:S01]  /*45e0*/  FADD.FTZ R34, R34, R11 ;  /* 0x0000000b22227221 */ /* 0x000fc20000010000 */
[----:B------:R-:W-:Y:S01]  /*45f0*/  F2FP.SATFINITE.E4M3.F32.PACK_AB_MERGE_C R210, R73, R72, R77 ;  /* 0x0000004849d2723e */ /* 0x000fe2000480704d */
        /* <DEDUP_REMOVED lines=11> */
[--C-:B------:R-:W-:Y:S02]  /*46b0*/  IMAD.MOV.U32 R58, RZ, RZ, R119.reuse ;  /* 0x000000ffff3a7224 */ /* 0x100fe400078e0077 */
[----:B------:R-:W-:Y:S01]  /*46c0*/  IMAD.MOV.U32 R34, RZ, RZ, R119 ;  /* 0x000000ffff227224 */ /* 0x000fe200078e0077 */
        /* <DEDUP_REMOVED lines=11> */
[----:B-1----:R-:W-:-:S07]  /*4780*/  FADD.FTZ R7, R43, R4 ;  /* 0x000000042b077221 */ /* 0x002fce0000010000 */
[----:B------:R-:W1:Y:S01]  /*4790*/  MUFU.EX2 R47, R47 ;  /* 0x0000002f002f7308 */ /* 0x000e620000000800 */
[----:B--2---:R-:W-:-:S07]  /*47a0*/  FADD.FTZ R4, R46, R7 ;  /* 0x000000072e047221 */ /* 0x004fce0000010000 */
[----:B------:R-:W2:Y:S01]  /*47b0*/  MUFU.EX2 R39, R39 ;  /* 0x0000002700277308 */ /* 0x000ea20000000800 */
[C---:B0-----:R-:W-:Y:S01]  /*47c0*/  F2FP.SATFINITE.E4M3.F32.PACK_AB_MERGE_C R35, R40.reuse, R35, RZ ;  /* 0x000000232823723e */ /* 0x041fe200048070ff */
[----:B------:R-:W-:-:S03]  /*47d0*/  FADD.FTZ R40, R40, R9 ;  /* 0x0000000928287221 */ /* 0x000fc60000010000 */
[----:B------:R-:W-:Y:S01]  /*47e0*/  F2FP.SATFINITE.E4M3.F32.PACK_AB_MERGE_C R212, R38, R31, R35 ;  /* 0x0000001f26d4723e */ /* 0x000fe20004807023 */
[--C-:B------:R-:W-:Y:S02]  /*47f0*/  IMAD.MOV.U32 R38, RZ, RZ, R119.reuse ;  /* 0x000000ffff267224 */ /* 0x100fe400078e0077 */
        /* <DEDUP_REMOVED lines=13> */
[--C-:B------:R-:W-:Y:S02]  /*48d0*/  IMAD.MOV.U32 R47, RZ, RZ, R119.reuse ;  /* 0x000000ffff2f7224 */ /* 0x100fe400078e0077 */
[----:B------:R-:W-:-:S04]  /*48e0*/  IMAD.MOV.U32 R31, RZ, RZ, R119 ;  /* 0x000000ffff1f7224 */ /* 0x000fc800078e0077 */
        /* <DEDUP_REMOVED lines=11> */
[----:B------:R-:W-:Y:S01]  /*49a0*/  MUFU.EX2 R28, R28 ;  /* 0x0000001c001c7308 */ /* 0x000fe20000000800 */
[----:B-1----:R-:W-:-:S01]  /*49b0*/  FADD.FTZ R8, R54, R7 ;  /* 0x0000000736087221 */ /* 0x002fc20000010000 */
[--C-:B------:R-:W-:Y:S02]  /*49c0*/  IMAD.MOV.U32 R44, RZ, RZ, R119.reuse ;  /* 0x000000ffff2c7224 */ /* 0x100fe400078e0077 */
[----:B------:R-:W-:-:S04]  /*49d0*/  IMAD.MOV.U32 R39, RZ, RZ, R119 ;  /* 0x000000ffff277224 */ /* 0x000fc800078e0077 */
[----:B------:R-:W0:Y:S01]  /*49e0*/  MUFU.EX2 R29, R29 ;  /* 0x0000001d001d7308 */ /* 0x000e220000000800 */
[C---:B--2---:R-:W-:Y:S01]  /*49f0*/  F2FP.SATFINITE.E4M3.F32.PACK_AB_MERGE_C R54, R55.reuse, R54, RZ ;  /* 0x000000363736723e */ /* 0x044fe200048070ff */
        /* <DEDUP_REMOVED lines=12> */
[----:B--2---:R-:W-:-:S01]  /*4ac0*/  FADD.FTZ R10, R26, R55 ;  /* 0x000000371a0a7221 */ /* 0x004fc20000010000 */
[----:B------:R-:W-:-:S06]  /*4ad0*/  IMAD.MOV.U32 R55, RZ, RZ, R119 ;  /* 0x000000ffff377224 */ /* 0x000fcc00078e0077 */
[----:B------:R-:W2:Y:S01]  /*4ae0*/  MUFU.EX2 R30, R30 ;  /* 0x0000001e001e7308 */ /* 0x000ea20000000800 */
[C---:B0-----:R-:W-:Y:S01]  /*4af0*/  F2FP.SATFINITE.E4M3.F32.PACK_AB_MERGE_C R216, R25.reuse, R24, R7 ;  /* 0x0000001819d8723e */ /* 0x041fe20004807007 */
[----:B------:R-:W-:Y:S01]  /*4b00*/  FADD.FTZ R25, R25, R8 ;  /* 0x0000000819197221 */ /* 0x000fe20000010000 */
[----:B------:R-:W-:-:S03]  /*4b10*/  IMAD.MOV.U32 R24, RZ, RZ, R119 ;  /* 0x000000ffff187224 */ /* 0x000fc600078e0077 */
[----:B------:R-:W-:Y:S01]  /*4b20*/  FADD.FTZ R28, R28, R25 ;  /* 0x000000191c1c7221 */ /* 0x000fe20000010000 */
[----:B------:R-:W-:Y:S01]  /*4b30*/  IMAD.MOV.U32 R25, RZ, RZ, R119 ;  /* 0x000000ffff197224 */ /* 0x000fe200078e0077 */
[----:B------:R0:W3:Y:S01]  /*4b40*/  MUFU.EX2 R5, R80 ;  /* 0x0000005000057308 */ /* 0x0000e20000000800 */
[----:B-1----:R-:W-:-:S01]  /*4b50*/  FADD.FTZ R7, R27, R10 ;  /* 0x0000000a1b077221 */ /* 0x002fc20000010000 */
[----:B------:R-:W-:Y:S01]  /*4b60*/  FADD.FTZ R29, R29, R28 ;  /* 0x0000001c1d1d7221 */ /* 0x000fe20000010000 */
[----:B------:R-:W-:-:S05]  /*4b70*/  IMAD.MOV.U32 R28, RZ, RZ, R119 ;  /* 0x000000ffff1c7224 */ /* 0x000fca00078e0077 */
[----:B------:R-:W-:Y:S01]  /*4b80*/  MUFU.EX2 R36, R36 ;  /* 0x0000002400247308 */ /* 0x000fe20000000800 */
[----:B--2---:R-:W-:-:S01]  /*4b90*/  FADD.FTZ R8, R30, R7 ;  /* 0x000000071e087221 */ /* 0x004fc20000010000 */
[----:B0-----:R-:W-:-:S06]  /*4ba0*/  IMAD.MOV.U32 R80, RZ, RZ, R119 ;  /* 0x000000ffff507224 */ /* 0x001fcc00078e0077 */
[----:B------:R-:W0:Y:S01]  /*4bb0*/  MUFU.EX2 R37, R37 ;  /* 0x0000002500257308 */ /* 0x000e220000000800 */
[----:B---3--:R-:W-:-:S01]  /*4bc0*/  FADD.FTZ R8, R5, R8 ;  /* 0x0000000805087221 */ /* 0x008fc20000010000 */
[----:B------:R-:W-:-:S04]  /*4bd0*/  F2FP.SATFINITE.E4M3.F32.PACK_AB_MERGE_C R30, R5, R30, RZ ;  /* 0x0000001e051e723e */ /* 0x000fc800048070ff */
[----:B------:R-:W-:Y:S01]  /*4be0*/  F2FP.SATFINITE.E4M3.F32.PACK_AB_MERGE_C R217, R27, R26, R30 ;  /* 0x0000001a1bd9723e */ /* 0x000fe2000480701e */
[--C-:B------:R-:W-:Y:S01]  /*4bf0*/  IMAD.MOV.U32 R30, RZ, RZ, R119.reuse ;  /* 0x000000ffff1e7224 */ /* 0x100fe200078e0077 */
        /* <DEDUP_REMOVED lines=8> */
[----:B------:R1:W3:Y:S01]  /*4c80*/  MUFU.EX2 R4, R81 ;  /* 0x0000005100047308 */ /* 0x0002e20000000800 */
[----:B--2---:R-:W-:-:S07]  /*4c90*/  FADD.FTZ R5, R69, R8 ;  /* 0x0000000845057221 */ /* 0x004fce0000010000 */
[----:B------:R-:W-:Y:S01]  /*4ca0*/  MUFU.EX2 R84, R84 ;  /* 0x0000005400547308 */ /* 0x000fe20000000800 */
[C---:B0-----:R-:W-:Y:S01]  /*4cb0*/  F2FP.SATFINITE.E4M3.F32.PACK_AB_MERGE_C R218, R33.reuse, R32, R7 ;  /* 0x0000002021da723e */ /* 0x041fe20004807007 */
[----:B------:R-:W-:Y:S01]  /*4cc0*/  FADD.FTZ R33, R33, R10 ;  /* 0x0000000a21217221 */ /* 0x000fe20000010000 */
[--C-:B-1----:R-:W-:Y:S02]  /*4cd0*/  IMAD.MOV.U32 R81, RZ, RZ, R119.reuse ;  /* 0x000000ffff517224 */ /* 0x102fe400078e0077 */
[----:B------:R-:W-:Y:S02]  /*4ce0*/  IMAD.MOV.U32 R32, RZ, RZ, R119 ;  /* 0x000000ffff207224 */ /* 0x000fe400078e0077 */
[----:B------:R-:W-:-:S01]  /*4cf0*/  FADD.FTZ R36, R36, R33 ;  /* 0x0000002124247221 */ /* 0x000fc20000010000 */
[----:B------:R-:W-:Y:S01]  /*4d00*/  IMAD.MOV.U32 R33, RZ, RZ, R119 ;  /* 0x000000ffff217224 */ /* 0x000fe200078e0077 */
[----:B------:R-:W0:Y:S01]  /*4d10*/  MUFU.EX2 R85, R85 ;  /* 0x0000005500557308 */ /* 0x000e220000000800 */
[----:B---3--:R-:W-:-:S01]  /*4d20*/  FADD.FTZ R5, R4, R5 ;  /* 0x0000000504057221 */ /* 0x008fc20000010000 */
[----:B0-----:R-:W-:-:S03]  /*4d30*/  F2FP.SATFINITE.E4M3.F32.PACK_AB_MERGE_C R7, R85, R84, RZ ;  /* 0x000000545507723e */ /* 0x001fc600048070ff */
[----:B------:R-:W-:Y:S01]  /*4d40*/  FADD.FTZ R84, R84, R5 ;  /* 0x0000000554547221 */ /* 0x000fe20000010000 */
[----:B------:R-:W-:-:S01]  /*4d50*/  FADD.FTZ R5, R37, R36 ;  /* 0x0000002425057221 */ /* 0x000fc20000010000 */
[----:B------:R-:W-:Y:S01]  /*4d60*/  IMAD.MOV.U32 R37, RZ, RZ, R119 ;  /* 0x000000ffff257224 */ /* 0x000fe200078e0077 */
[----:B------:R-:W-:Y:S01]  /*4d70*/  F2FP.SATFINITE.E4M3.F32.PACK_AB_MERGE_C R219, R4, R69, R7 ;  /* 0x0000004504db723e */ /* 0x000fe20004807007 */
[----:B------:R-:W-:Y:S01]  /*4d80*/  FADD.FTZ R4, R85, R84 ;  /* 0x0000005455047221 */ /* 0x000fe20000010000 */
[--C-:B------:R-:W-:Y:S02]  /*4d90*/  IMAD.MOV.U32 R85, RZ, RZ, R119.reuse ;  /* 0x000000ffff557224 */ /* 0x100fe400078e0077 */
        /* <DEDUP_REMOVED lines=57> */
.L_x_305:
[----:B------:R-:W-:Y:S01]  /*5130*/  ISETP.NE.AND P2, PT, RZ, UR42, PT ;  /* 0x0000002aff007c0c */ /* 0x000fe2000bf45270 */
[----:B------:R-:W-:-:S04]  /*5140*/  UISETP.NE.AND UP0, UPT, UR51, 0x1, UPT ;  /* 0x000000013300788c */ /* 0x000fc8000bf05270 */
[----:B------:R-:W-:-:S04]  /*5150*/  USEL UR43, URZ, 0x1, UP0 ;  /* 0x000000013f2b7887 */ /* 0x000fc80008000000 */
[----:B------:R-:W-:-:S04]  /*5160*/  ULOP3.LUT UR43, UR53, UR43, URZ, 0x3c, !UPT ;  /* 0x0000002b352b7292 */ /* 0x000fc8000f8e3c3f */
[----:B------:R-:W-:Y:S08]  /*5170*/  @P2 BRA `(.L_x_296) ;  /* 0x0000000000442947 */ /* 0x000ff00003800000 */
[----:B------:R-:W-:Y:S05]  /*5180*/  @!P0 BRA `(.L_x_297) ;  /* 0x0000000000048947 */ /* 0x000fea0003800000 */
[----:B------:R-:W-:Y:S01]  /*5190*/  BPT.TRAP 0x1 ;  /* 0x000000040000795c */ /* 0x000fe20000300000 */
.L_x_297:
[----:B------:R-:W0:Y:S01]  /*51a0*/  S2UR UR10, SR_CgaCtaId ;  /* 0x00000000000a79c3 */ /* 0x000e220000008800 */
[----:B------:R-:W-:Y:S01]  /*51b0*/  UIADD3 UR6, UR51, 0x1, URZ ;  /* 0x0000000133067890 */ /* 0x000fe2000fffe03f */
[----:B------:R-:W-:Y:S01]  /*51c0*/  IMAD.U32 R0, RZ, RZ, UR43 ;  /* 0x0000002bff007e24 */ /* 0x000fe2000f8e00ff */
[----:B------:R-:W-:Y:S02]  /*51d0*/  UMOV UR7, 0x400 ;  /* 0x0000040000077882 */ /* 0x000fe40000000000 */
[----:B------:R-:W-:Y:S02]  /*51e0*/  UISETP.NE.AND UP0, UPT, UR6, 0x2, UPT ;  /* 0x000000020600788c */ /* 0x000fe4000bf05270 */
[----:B------:R-:W-:Y:S02]  /*51f0*/  SHF.L.U32 R0, R0, 0x1f, RZ ;  /* 0x0000001f00007819 */ /* 0x000fe400000006ff */
[----:B------:R-:W-:Y:S02]  /*5200*/  USEL UR6, UR6, URZ, UP0 ;  /* 0x0000003f06067287 */ /* 0x000fe40008000000 */
[----:B0-----:R-:W-:-:S04]  /*5210*/  ULEA UR7, UR10, UR7, 0x18 ;  /* 0x000000070a077291 */ /* 0x001fc8000f8ec03f */
[----:B------:R-:W-:-:S09]  /*5220*/  ULEA UR6, UR6, UR7, 0x3 ;  /* 0x0000000706067291 */ /* 0x000fd2000f8e183f */
[----:B------:R0:W1:Y:S01]  /*5230*/  SYNCS.PHASECHK.TRANS64.TRYWAIT P1, [UR6+0x33430], R0 ;  /* 0x03343000ff0075a7 */ /* 0x0000620008020146 */
[----:B------:R-:W-:Y:S05]  /*5240*/  @!P0 BRA `(.L_x_298) ;  /* 0x0000000000048947 */ /* 0x000fea0003800000 */
[----:B------:R-:W-:Y:S01]  /*5250*/  BPT.TRAP 0x1 ;  /* 0x000000040000795c */ /* 0x000fe20000300000 */
.L_x_298:
[----:B-1----:R-:W-:Y:S05]  /*5260*/  @P1 BRA `(.L_x_296) ;  /* 0x0000000000081947 */ /* 0x002fea0003800000 */
[----:B------:R-:W1:Y:S02]  /*5270*/  SYNCS.PHASECHK.TRANS64.TRYWAIT P1, [UR6+0x33430], R0 ;  /* 0x03343000ff0075a7 */ /* 0x000e640008020146 */
[----:B-1----:R-:W-:Y:S05]  /*5280*/  @!P1 BRA `(.L_x_299) ;  /* 0x000000c4008c9947 */ /* 0x002fea0003800000 */
.L_x_296:
[----:B------:R-:W2:Y:S01]  /*5290*/  S2R R2, SR_TID.X ;  /* 0x0000000000027919 */ /* 0x000ea20000002100 */
        /* <DEDUP_REMOVED lines=21> */
[----:B--2---:R-:W-:Y:S01]  /*53f0*/  SHF.R.U32.HI R2, RZ, 0x7, R2 ;  /* 0x00000007ff027819 */ /* 0x004fe20000011602 */
[----:B------:R-:W-:Y:S01]  /*5400*/  UMOV UR19, 0x80000020 ;  /* 0x8000002000137882 */ /* 0x000fe20000000000 */
[----:B------:R-:W-:Y:S01]  /*5410*/  UIADD3 UR22, UR54, 0x502, URZ ;  /* 0x0000050236167890 */ /* 0x000fe2000fffe03f */
[----:B------:R-:W-:-:S02]  /*5420*/  UMOV UR23, 0x80000020 ;  /* 0x8000002000177882 */ /* 0x000fc40000000000 */
[----:B01----:R-:W-:-:S05]  /*5430*/  VIADD R0, R2, 0x8 ;  /* 0x0000000802007836 */ /* 0x003fca0000000000 */
        /* <DEDUP_REMOVED lines=164> */
.L_x_301:
[----:B------:R-:W0:Y:S01]  /*5e80*/  S2UR UR7, SR_CgaCtaId ;  /* 0x00000000000779c3 */ /* 0x000e220000008800 */
[----:B------:R-:W-:Y:S01]  /*5e90*/  UMOV UR6, 0x400 ;  /* 0x0000040000067882 */ /* 0x000fe20000000000 */
[----:B------:R-:W-:-:S05]  /*5ea0*/  IMAD.U32 R0, RZ, RZ, UR53 ;  /* 0x00000035ff007e24 */ /* 0x000fca000f8e00ff */
[----:B------:R-:W-:Y:S01]  /*5eb0*/  SHF.L.U32 R0, R0, 0x1f, RZ ;  /* 0x0000001f00007819 */ /* 0x000fe200000006ff */
[----:B0-----:R-:W-:-:S04]  /*5ec0*/  ULEA UR6, UR7, UR6, 0x18 ;  /* 0x0000000607067291 */ /* 0x001fc8000f8ec03f */
[----:B------:R-:W-:-:S09]  /*5ed0*/  ULEA UR6, UR51, UR6, 0x3 ;  /* 0x0000000633067291 */ /* 0x000fd2000f8e183f */
[----:B------:R0:W1:Y:S01]  /*5ee0*/  SYNCS.PHASECHK.TRANS64.TRYWAIT P1, [UR6+0x33450], R0 ;  /* 0x03345000ff0075a7 */ /* 0x0000620008020146 */
[----:B------:R-:W-:Y:S05]  /*5ef0*/  @!P0 BRA `(.L_x_302) ;  /* 0x0000000000048947 */ /* 0x000fea0003800000 */
[----:B------:R-:W-:Y:S01]  /*5f00*/  BPT.TRAP 0x1 ;  /* 0x000000040000795c */ /* 0x000fe20000300000 */
.L_x_302:
[----:B-1----:R-:W-:Y:S05]  /*5f10*/  @P1 BRA `(.L_x_300) ;  /* 0x0000000000081947 */ /* 0x002fea0003800000 */
[----:B------:R-:W1:Y:S02]  /*5f20*/  SYNCS.PHASECHK.TRANS64.TRYWAIT P1, [UR6+0x33450], R0 ;  /* 0x03345000ff0075a7 */ /* 0x000e640008020146 */
[----:B-1----:R-:W-:Y:S05]  /*5f30*/  @!P1 BRA `(.L_x_303) ;  /* 0x000000b800789947 */ /* 0x002fea0003800000 */
.L_x_300:
[----:B------:R-:W2:Y:S01]  /*5f40*/  S2UR UR6, SR_CgaCtaId ;  /* 0x00000000000679c3 */ /* 0x000ea20000008800 */
[----:B-1----:R-:W-:Y:S01]  /*5f50*/  MOV R3, 0x400 ;  /* 0x0000040000037802 */ /* 0x002fe20000000f00 */
[----:B------:R-:W-:Y:S01]  /*5f60*/  WARPGROUP.ARRIVE ;  /* 0x00000000000079c5 */ /* 0x000fe20000000000 */
[----:B------:R-:W-:Y:S01]  /*5f70*/  UMOV UR7, 0xc0000010 ;  /* 0xc000001000077882 */ /* 0x000fe20000000000 */
[----:B------:R-:W-:-:S04]  /*5f80*/  FMNMX.FTZ R6, R184, R7, !PT ;  /* 0x00000007b8067209 */ /* 0x000fc80007810000 */
[----:B------:R-:W1:Y:S01]  /*5f90*/  S2R R229, SR_TID.X ;  /* 0x0000000000e57919 */ /* 0x000e620000002100 */
[----:B------:R-:W-:-:S04]  /*5fa0*/  FMNMX.FTZ R8, R186, R9, !PT ;  /* 0x00000009ba087209 */ /* 0x000fc80007810000 */
[----:B------:R-:W-:-:S04]  /*5fb0*/  FMNMX.FTZ R11, R187, R8, !PT ;  /* 0x00000008bb0b7209 */ /* 0x000fc80007810000 */
[----:B------:R-:W-:-:S04]  /*5fc0*/  FMNMX.FTZ R8, R190, R11, !PT ;  /* 0x0000000bbe087209 */ /* 0x000fc80007810000 */
[----:B------:R-:W-:-:S04]  /*5fd0*/  FMNMX.FTZ R11, R191, R8, !PT ;  /* 0x00000008bf0b7209 */ /* 0x000fc80007810000 */
[----:B------:R-:W-:Y:S01]  /*5fe0*/  FMNMX.FTZ R8, R194, R11, !PT ;  /* 0x0000000bc2087209 */ /* 0x000fe20007810000 */
[----:B--2---:R-:W-:-:S03]  /*5ff0*/  IMAD.U32 R2, RZ, RZ, UR6 ;  /* 0x00000006ff027e24 */ /* 0x004fc6000f8e00ff */
[----:B------:R-:W-:Y:S02]  /*6000*/  FMNMX.FTZ R11, R195, R8, !PT ;  /* 0x00000008c30b7209 */ /* 0x000fe40007810000 */
[----:B0-----:R-:W-:Y:S02]  /*6010*/  LEA R0, R2, R3, 0x18 ;  /* 0x0000000302007211 */ /* 0x001fe400078ec0ff */
[----:B------:R-:W-:Y:S02]  /*6020*/  FMNMX.FTZ R3, R185, R6, !PT ;  /* 0x00000006b9037209 */ /* 0x000fe40007810000 */
[----:B------:R-:W-:Y:S02]  /*6030*/  R2UR UR6, R0 ;  /* 0x00000000000672ca */ /* 0x000fe400000e0000 */
[----:B------:R-:W-:Y:S02]  /*6040*/  FMNMX.FTZ R6, R188, R3, !PT ;  /* 0x00000003bc067209 */ /* 0x000fe40007810000 */
[----:B------:R-:W-:-:S02]  /*6050*/  FMNMX.FTZ R8, R198, R11, !PT ;  /* 0x0000000bc6087209 */ /* 0x000fc40007810000 */
[----:B------:R-:W-:Y:S02]  /*6060*/  FMNMX.FTZ R3, R189, R6, !PT ;  /* 0x00000006bd037209 */ /* 0x000fe40007810000 */
[----:B------:R-:W-:Y:S02]  /*6070*/  FMNMX.FTZ R11, R199, R8, !PT ;  /* 0x00000008c70b7209 */ /* 0x000fe40007810000 */
[----:B------:R-:W-:Y:S02]  /*6080*/  FMNMX.FTZ R6, R192, R3, !PT ;  /* 0x00000003c0067209 */ /* 0x000fe40007810000 */
[----:B------:R-:W-:Y:S01]  /*6090*/  FMNMX.FTZ R8, R170, R11, !PT ;  /* 0x0000000baa087209 */ /* 0x000fe20007810000 */
[----:B------:R-:W-:Y:S01]  /*60a0*/  UIADD3 UR6, UR6, 0x200, URZ ;  /* 0x0000020006067890 */ /* 0x000fe2000fffe03f */
[----:B------:R-:W-:Y:S02]  /*60b0*/  FMNMX.FTZ R3, R193, R6, !PT ;  /* 0x00000006c1037209 */ /* 0x000fe40007810000 */
[----:B------:R-:W-:Y:S01]  /*60c0*/  FMNMX.FTZ R11, R171, R8, !PT ;  /* 0x00000008ab0b7209 */ /* 0x000fe20007810000 */
[----:B------:R-:W-:Y:S01]  /*60d0*/  USHF.R.U32.HI UR6, URZ, 0x4, UR6 ;  /* 0x000000043f067899 */ /* 0x000fe20008011606 */
[----:B------:R-:W-:-:S02]  /*60e0*/  FMNMX.FTZ R6, R196, R3, !PT ;  /* 0x00000003c4067209 */ /* 0x000fc40007810000 */
[----:B------:R-:W-:Y:S01]  /*60f0*/  FMNMX.FTZ R8, R174, R11, !PT ;  /* 0x0000000bae087209 */ /* 0x000fe20007810000 */
[----:B------:R-:W-:Y:S01]  /*6100*/  ULOP3.LUT UR6, UR6, 0x3fff, URZ, 0xc0, !UPT ;  /* 0x00003fff06067892 */ /* 0x000fe2000f8ec03f */
[----:B------:R-:W-:Y:S02]  /*6110*/  FMNMX.FTZ R3, R197, R6, !PT ;  /* 0x00000006c5037209 */ /* 0x000fe40007810000 */
[----:B------:R-:W-:Y:S01]  /*6120*/  FMNMX.FTZ R11, R175, R8, !PT ;  /* 0x00000008af0b7209 */ /* 0x000fe20007810000 */
[----:B------:R-:W-:Y:S01]  /*6130*/  ULOP3.LUT UR6, UR6, 0x10000, URZ, 0xfc, !UPT ;  /* 0x0001000006067892 */ /* 0x000fe2000f8efc3f */
[----:B------:R-:W-:Y:S02]  /*6140*/  FMNMX.FTZ R6, R168, R3, !PT ;  /* 0x00000003a8067209 */ /* 0x000fe40007810000 */
[----:B------:R-:W-:Y:S01]  /*6150*/  FMNMX.FTZ R8, R178, R11, !PT ;  /* 0x0000000bb2087209 */ /* 0x000fe20007810000 */
[----:B------:R-:W-:Y:S01]  /*6160*/  UIMAD UR10, UR51, 0x780, UR6 ;  /* 0x00000780330a78a4 */ /* 0x000fe2000f8e0206 */
[----:B------:R-:W-:-:S02]  /*6170*/  FMNMX.FTZ R3, R169, R6, !PT ;  /* 0x00000006a9037209 */ /* 0x000fc40007810000 */
[----:B------:R-:W-:Y:S02]  /*6180*/  FMNMX.FTZ R11, R179, R8, !PT ;  /* 0x00000008b30b7209 */ /* 0x000fe40007810000 */
[----:B------:R-:W-:Y:S02]  /*6190*/  FMNMX.FTZ R6, R172, R3, !PT ;  /* 0x00000003ac067209 */ /* 0x000fe40007810000 */
[----:B------:R-:W-:Y:S01]  /*61a0*/  UMOV UR6, UR10 ;  /* 0x0000000a00067c82 */ /* 0x000fe20008000000 */
[----:B------:R-:W-:Y:S01]  /*61b0*/  FMNMX.FTZ R8, R182, R11, !PT ;  /* 0x0000000bb6087209 */ /* 0x000fe20007810000 */
[----:B------:R-:W-:Y:S01]  /*61c0*/  QGMMA.64x192x32.F32.E4M3.E4M3 R24, R200, gdesc[UR4], R24, gsb0 ;  /* 0x02e00004c8187df3 */ /* 0x000fe20008000818 */
[----:B------:R-:W-:Y:S01]  /*61d0*/  UIADD3 UR6, UR10, 0x180, URZ ;  /* 0x000001800a067890 */ /* 0x000fe2000fffe03f */
[----:B------:R-:W-:Y:S01]  /*61e0*/  FMNMX.FTZ R3, R173, R6, !PT ;  /* 0x00000006ad037209 */ /* 0x000fe20007810000 */
[----:B------:R-:W-:Y:S01]  /*61f0*/  UMOV UR7, 0xc0000010 ;  /* 0xc000001000077882 */ /* 0x000fe20000000000 */
        /* <DEDUP_REMOVED lines=50> */
[----:B-1----:R-:W-:Y:S01]  /*6520*/  LOP3.LUT P1, RZ, R229, 0x7f, RZ, 0xc0, !PT ;  /* 0x0000007fe5ff7812 */ /* 0x002fe2000782c0ff */
[----:B------:R-:W0:Y:S01]  /*6530*/  SHFL.BFLY PT, R13, R8, 0x2, 0x1f ;  /* 0x0c401f00080d7f89 */ /* 0x000e2200000e0000 */
[----:B------:R-:W-:Y:S02]  /*6540*/  FMNMX.FTZ R3, R129, R6, !PT ;  /* 0x0000000681037209 */ /* 0x000fe40007810000 */
[----:B------:R-:W-:Y:S02]  /*6550*/  SHF.R.U32.HI R229, RZ, 0x7, R229 ;  /* 0x00000007ffe57819 */ /* 0x000fe400000116e5 */
[----:B------:R-:W-:-:S04]  /*6560*/  FMNMX.FTZ R6, R132, R3, !PT ;  /* 0x0000000384067209 */ /* 0x000fc80007810000 */
[----:B------:R-:W-:-:S05]  /*6570*/  FMNMX.FTZ R10, R133, R6, !PT ;  /* 0x00000006850a7209 */ /* 0x000fca0007810000 */
[----:B------:R-:W1:Y:S01]  /*6580*/  SHFL.BFLY PT, R3, R10, 0x2, 0x1f ;  /* 0x0c401f000a037f89 */ /* 0x000e6200000e0000 */
[----:B0-----:R-:W-:-:S05]  /*6590*/  FMNMX.FTZ R13, R8, R13, !PT ;  /* 0x0000000d080d7209 */ /* 0x001fca0007810000 */
[----:B------:R-:W-:Y:S01]  /*65a0*/  SHFL.BFLY PT, R12, R13, 0x1, 0x1f ;  /* 0x0c201f000d0c7f89 */ /* 0x000fe200000e0000 */
[----:B-1----:R-:W-:Y:S01]  /*65b0*/  FMNMX.FTZ R11, R10, R3, !PT ;  /* 0x000000030a0b7209 */ /* 0x002fe20007810000 */
[----:B------:R-:W-:-:S04]  /*65c0*/  IMAD.U32 R10, RZ, RZ, UR39 ;  /* 0x00000027ff0a7e24 */ /* 0x000fc8000f8e00ff */
[----:B------:R-:W0:Y:S02]  /*65d0*/  SHFL.BFLY PT, R6, R11, 0x1, 0x1f ;  /* 0x0c201f000b067f89 */ /* 0x000e2400000e0000 */
[----:B0-----:R-:W-:Y:S02]  /*65e0*/  FMNMX.FTZ R3, R11, R6, !PT ;  /* 0x000000060b037209 */ /* 0x001fe40007810000 */
[----:B------:R-:W-:-:S03]  /*65f0*/  FMNMX.FTZ R6, R13, R12, !PT ;  /* 0x0000000c0d067209 */ /* 0x000fc60007810000 */
[----:B------:R-:W-:-:S04]  /*6600*/  FADD.FTZ R7, -R3, R7 ;  /* 0x0000000703077221 */ /* 0x000fc80000010100 */
[----:B------:R-:W-:Y:S01]  /*6610*/  FMUL.FTZ R8, R7, UR39 ;  /* 0x0000002707087c20 */ /* 0x000fe20008410000 */
[----:B------:R-:W-:-:S01]  /*6620*/  FADD.FTZ R7, -R6, R9 ;  /* 0x0000000906077221 */ /* 0x000fc20000010100 */
[----:B------:R-:W-:-:S03]  /*6630*/  FFMA.FTZ R9, R3, R10, -8 ;  /* 0xc100000003097423 */ /* 0x000fc6000001000a */
[----:B------:R-:W-:Y:S01]  /*6640*/  FMUL.FTZ R7, R7, UR39 ;  /* 0x0000002707077c20 */ /* 0x000fe20008410000 */
        /* <DEDUP_REMOVED lines=19> */
[----:B------:R-:W-:-:S02]  /*6780*/  WARPGROUP.DEPBAR.LE gsb0, 0x0 ;  /* 0x00008000000079c5 */ /* 0x000fc40000010000 */
[----:B------:R-:W-:Y:S01]  /*6790*/  WARPGROUP.ARRIVE ;  /* 0x00000000000079c5 */ /* 0x000fe20000000000 */
[--C-:B------:R-:W-:Y:S01]  /*67a0*/  FFMA.FTZ R156, R156, UR39, -R9.reuse ;  /* 0x000000279c9c7c23 */ /* 0x100fe20008010809 */
[----:B------:R-:W-:-:S01]  /*67b0*/  FFMA.FTZ R157, R157, UR39, -R9 ;  /* 0x000000279d9d7c23 */ /* 0x000fc20008010809 */
[--C-:B------:R-:W-:Y:S01]  /*67c0*/  FFMA.FTZ R160, R160, UR39, -R9.reuse ;  /* 0x00000027a0a07c23 */ /* 0x100fe20008010809 */
[----:B------:R-:W-:-:S01]  /*67d0*/  FFMA.FTZ R161, R161, UR39, -R9 ;  /* 0x00000027a1a17c23 */ /* 0x000fc20008010809 */
[--C-:B------:R-:W-:Y:S01]  /*67e0*/  FFMA.FTZ R164, R164, UR39, -R9.reuse ;  /* 0x00000027a4a47c23 */ /* 0x100fe20008010809 */
        /* <DEDUP_REMOVED lines=20> */
[----:B------:R-:W-:Y:S01]  /*6930*/  FFMA.FTZ R133, R6, R185, -8 ;  /* 0xc100000006857423 */ /* 0x000fe200000100b9 */
[----:B------:R-:W-:Y:S03]  /*6940*/  MUFU.EX2 R8, R8 ;  /* 0x0000000800087308 */ /* 0x000fe60000000800 */
        /* <DEDUP_REMOVED lines=41> */
[--C-:B------:R-:W-:Y:S01]  /*6be0*/  FFMA.FTZ R126, R126, UR39, -R133.reuse ;  /* 0x000000277e7e7c23 */ /* 0x100fe20008010885 */
[----:B------:R-:W-:-:S01]  /*6bf0*/  FFMA.FTZ R127, R127, UR39, -R133 ;  /* 0x000000277f7f7c23 */ /* 0x000fc20008010885 */
[--C-:B------:R-:W-:Y:S01]  /*6c00*/  FFMA.FTZ R130, R130, UR39, -R133.reuse ;  /* 0x0000002782827c23 */ /* 0x100fe20008010885 */
[----:B------:R-:W-:-:S01]  /*6c10*/  FFMA.FTZ R131, R131, UR39, -R133 ;  /* 0x0000002783837c23 */ /* 0x000fc20008010885 */
[----:B------:R-:W1:Y:S01]  /*6c20*/  MUFU.EX2 R12, R12 ;  /* 0x0000000c000c7308 */ /* 0x000e620000000800 */
[----:B0-----:R-:W-:-:S01]  /*6c30*/  FADD.FTZ R5, R10, R5 ;  /* 0x000000050a057221 */ /* 0x001fc20000010000 */
[----:B------:R-:W-:-:S02]  /*6c40*/  IMAD.U32 R195, RZ, RZ, UR52 ;  /* 0x00000034ffc37e24 */ /* 0x000fc4000f8e00ff */
[----:B------:R-:W-:-:S01]  /*6c50*/  FFMA.FTZ R134, R134, UR39, -R133 ;  /* 0x0000002786867c23 */ /* 0x000fc20008010885 */
[----:B------:R-:W-:Y:S01]  /*6c60*/  FFMA.FTZ R133, R135, UR39, -R133 ;  /* 0x0000002787857c23 */ /* 0x000fe20008010885 */
[----:B------:R-:W-:Y:S02]  /*6c70*/  @!P1 IMAD R195, R195, 0x8, R0 ;  /* 0x00000008c3c39824 */ /* 0x000fe400078e0200 */
        /* <DEDUP_REMOVED lines=33> */
[----:B------:R-:W-:Y:S02]  /*6e90*/  WARPGROUP.DEPBAR.LE gsb0, 0x0 ;  /* 0x00008000000079c5 */ /* 0x000fe40000010000 */
[----:B------:R-:W-:Y:S01]  /*6ea0*/  WARPGROUP.ARRIVE ;  /* 0x00000000000079c5 */ /* 0x000fe20000000000 */
[----:B-1----:R-:W-:-:S04]  /*6eb0*/  FADD.FTZ R193, R171, R192 ;  /* 0x000000c0abc17221 */ /* 0x002fc80000010000 */
[----:B------:R-:W1:Y:S01]  /*6ec0*/  MUFU.EX2 R173, R173 ;  /* 0x000000ad00ad7308 */ /* 0x000e620000000800 */
[----:B------:R-:W-:Y:S01]  /*6ed0*/  QGMMA.64x192x32.F32.E4M3.E4M3 R24, R208, gdesc[UR4], R24, gsb0 ;  /* 0x02e00004d0187df3 */ /* 0x000fe20008000818 */
[----:B------:R-:W-:Y:S01]  /*6ee0*/  UIADD3 UR6, UR10, 0x480, URZ ;  /* 0x000004800a067890 */ /* 0x000fe2000fffe03f */
[----:B0-----:R-:W-:Y:S01]  /*6ef0*/  FADD.FTZ R4, R172, R5 ;  /* 0x00000005ac047221 */ /* 0x001fe20000010000 */
        /* <DEDUP_REMOVED lines=51> */
[----:B------:R-:W-:Y:S02]  /*7230*/  WARPGROUP.DEPBAR.LE gsb0, 0x0 ;  /* 0x00008000000079c5 */ /* 0x000fe40000010000 */
[----:B------:R-:W-:-:S04]  /*7240*/  WARPGROUP.ARRIVE ;  /* 0x00000000000079c5 */ /* 0x000fc80000000000 */
[----:B------:R-:W2:Y:S01]  /*7250*/  MUFU.EX2 R136, R136 ;  /* 0x0000008800887308 */ /* 0x000ea20000000800 */
[----:B-1----:R-:W-:-:S01]  /*7260*/  FADD.FTZ R5, R165, R4 ;  /* 0x00000004a5057221 */ /* 0x002fc20000010000 */
[----:B------:R-:W-:Y:S01]  /*7270*/  QGMMA.64x192x32.F32.E4M3.E4M3 R24, R212, gdesc[UR4], R24, gsb0 ;  /* 0x02e00004d4187df3 */ /* 0x000fe20008000818 */
[----:B------:R-:W-:Y:S01]  /*7280*/  UIADD3 UR6, UR10, 0x600, URZ ;  /* 0x000006000a067890 */ /* 0x000fe2000fffe03f */
[----:B0-----:R-:W-:Y:S01]  /*7290*/  FADD.FTZ R193, R167, R192 ;  /* 0x000000c0a7c17221 */ /* 0x001fe20000010000 */
[----:B------:R-:W-:-:S03]  /*72a0*/  UMOV UR7, 0xc0000010 ;  /* 0xc000001000077882 */ /* 0x000fc60000000000 */
[----:B------:R-:W0:Y:S08]  /*72b0*/  MUFU.EX2 R138, R138 ;  /* 0x0000008a008a7308 */ /* 0x000e300000000800 */
        /* <DEDUP_REMOVED lines=9> */
[----:B0-----:R-:W-:-:S07]  /*7350*/  FADD.FTZ R4, R140, R5 ;  /* 0x000000058c047221 */ /* 0x001fce0000010000 */
[----:B------:R-:W0:Y:S01]  /*7360*/  MUFU.EX2 R143, R143 ;  /* 0x0000008f008f7308 */ /* 0x000e220000000800 */
[----:B-1----:R-:W-:-:S07]  /*7370*/  FADD.FTZ R192, R142, R193 ;  /* 0x000000c18ec07221 */ /* 0x002fce0000010000 */
[----:B------:R-:W1:Y:S01]  /*7380*/  MUFU.EX2 R144, R144 ;  /* 0x0000009000907308 */ /* 0x000e620000000800 */
[----:B--2---:R-:W-:-:S01]  /*7390*/  FADD.FTZ R5, R141, R4 ;  /* 0x000000048d057221 */ /* 0x004fc20000010000 */
[----:B------:R-:W-:-:S06]  /*73a0*/  IADD3 R4, -R229, 0xb, RZ ;  /* 0x0000000be5047810 */ /* 0x000fcc0007ffe1ff */
        /* <DEDUP_REMOVED lines=30> */
[----:B------:R-:W-:Y:S01]  /*7590*/  MUFU.EX2 R128, R128 ;  /* 0x0000008000807308 */ /* 0x000fe20000000800 */
[----:B0-----:R-:W-:-:S07]  /*75a0*/  FADD.FTZ R5, R125, R192 ;  /* 0x000000c07d057221 */ /* 0x001fce0000010000 */
[----:B------:R-:W0:Y:S01]  /*75b0*/  MUFU.EX2 R130, R130 ;  /* 0x0000008200827308 */ /* 0x000e220000000800 */
[----:B-1----:R-:W-:-:S07]  /*75c0*/  FADD.FTZ R135, R127, R194 ;  /* 0x000000c27f877221 */ /* 0x002fce0000010000 */
[----:B------:R-:W-:Y:S01]  /*75d0*/  MUFU.EX2 R129, R129 ;  /* 0x0000008100817308 */ /* 0x000fe20000000800 */
[----:B------:R-:W-:Y:S02]  /*75e0*/  WARPGROUP.DEPBAR.LE gsb0, 0x0 ;  /* 0x00008000000079c5 */ /* 0x000fe40000010000 */
[----:B------:R-:W-:-:S05]  /*75f0*/  WARPGROUP.ARRIVE ;  /* 0x00000000000079c5 */ /* 0x000fca0000000000 */
[----:B------:R-:W1:Y:S01]  /*7600*/  MUFU.EX2 R131, R131 ;  /* 0x0000008300837308 */ /* 0x000e620000000800 */
[----:B0-----:R-:W-:-:S01]  /*7610*/  FADD.FTZ R192, R130, R135 ;  /* 0x0000008782c07221 */ /* 0x001fc20000010000 */
[----:B------:R-:W-:Y:S06]  /*7620*/  QGMMA.64x192x32.F32.E4M3.E4M3 R24, R216, gdesc[UR4], R24, gsb0 ;  /* 0x02e00004d8187df3 */ /* 0x000fec0008000818 */
[----:B------:R-:W-:Y:S08]  /*7630*/  MUFU.EX2 R132, R132 ;  /* 0x0000008400847308 */ /* 0x000ff00000000800 */
[----:B------:R-:W0:Y:S01]  /*7640*/  MUFU.EX2 R134, R134 ;  /* 0x0000008600867308 */ /* 0x000e220000000800 */
[----:B-1----:R-:W-:-:S07]  /*7650*/  FADD.FTZ R135, R131, R192 ;  /* 0x000000c083877221 */ /* 0x002fce0000010000 */
[----:B------:R-:W1:Y:S08]  /*7660*/  MUFU.EX2 R9, R9 ;  /* 0x0000000900097308 */ /* 0x000e700000000800 */
[----:B------:R-:W2:Y:S01]  /*7670*/  MUFU.EX2 R133, R133 ;  /* 0x0000008500857308 */ /* 0x000ea20000000800 */
[----:B0-----:R-:W-:-:S01]  /*7680*/  FADD.FTZ R135, R134, R135 ;  /* 0x0000008786877221 */ /* 0x001fc20000010000 */
[----:B------:R-:W-:-:S02]  /*7690*/  WARPGROUP.DEPBAR.LE gsb0, 0x0 ;  /* 0x00008000000079c5 */ /* 0x000fc40000010000 */
[----:B------:R0:W-:Y:S06]  /*76a0*/  BAR.ARV R4, 0x100 ;  /* 0x000400040000751d */ /* 0x0001ec0000002000 */
[----:B0-----:R-:W-:-:S05]  /*76b0*/  @!P1 VIADD R4, R195, 0x33440 ;  /* 0x00033440c3049836 */ /* 0x001fca0000000000 */
[----:B------:R-:W-:-:S04]  /*76c0*/  @!P1 PRMT R4, RZ, 0x654, R4 ;  /* 0x00000654ff049816 */ /* 0x000fc80000000004 */
[----:B------:R0:W-:Y:S02]  /*76d0*/  @!P1 SYNCS.ARRIVE.TRANS64.RED.A1T0 RZ, [R4+URZ], RZ ;  /* 0x000000ff04ff99a7 */ /* 0x0001e4000810043f */
[----:B0-----:R-:W-:-:S04]  /*76e0*/  FADD.FTZ R4, R128, R5 ;  /* 0x0000000580047221 */ /* 0x001fc80000010000 */
[----:B------:R-:W-:-:S04]  /*76f0*/  FADD.FTZ R5, R129, R4 ;  /* 0x0000000481057221 */ /* 0x000fc80000010000 */
[----:B------:R-:W-:-:S04]  /*7700*/  FADD.FTZ R4, R132, R5 ;  /* 0x0000000584047221 */ /* 0x000fc80000010000 */
[----:B-1----:R-:W-:Y:S01]  /*7710*/  FADD.FTZ R5, R9, R4 ;  /* 0x0000000409057221 */ /* 0x002fe20000010000 */
[----:B--2---:R-:W-:-:S01]  /*7720*/  FADD.FTZ R4, R133, R135 ;  /* 0x0000008785047221 */ /* 0x004fc20000010000 */
[----:B------:R-:W-:Y:S06]  /*7730*/  @!P0 BRA `(.L_x_304) ;  /* 0x0000000000048947 */ /* 0x000fec0003800000 */
[----:B------:R-:W-:Y:S01]  /*7740*/  BPT.TRAP 0x1 ;  /* 0x000000040000795c */ /* 0x000fe20000300000 */
.L_x_304:
[----:B------:R-:W-:Y:S01]  /*7750*/  F2FP.SATFINITE.E4M3.F32.PACK_AB_MERGE_C R132, R9, R132, RZ ;  /* 0x000000840984723e */ /* 0x000fe200048070ff */
[----:B------:R-:W-:Y:S01]  /*7760*/  IMAD.U32 R9, RZ, RZ, UR51 ;  /* 0x00000033ff097e24 */ /* 0x000fe2000f8e00ff */
[----:B------:R-:W-:Y:S01]  /*7770*/  ISETP.LT.AND P1, PT, RZ, UR50, PT ;  /* 0x00000032ff007c0c */ /* 0x000fe2000bf21270 */
[----:B------:R-:W-:Y:S01]  /*7780*/  UIADD3 UR6, UR50, -0x1, URZ ;  /* 0xffffffff32067890 */ /* 0x000fe2000fffe03f */
[----:B------:R-:W-:Y:S01]  /*7790*/  F2FP.SATFINITE.E4M3.F32.PACK_AB_MERGE_C R12, R13, R12, RZ ;  /* 0x0000000c0d0c723e */ /* 0x000fe200048070ff */
[----:B------:R-:W-:Y:S01]  /*77a0*/  IMAD R9, R9, 0x8, R0 ;  /* 0x0000000809097824 */ /* 0x000fe200078e0200 */
[----:B------:R-:W-:Y:S01]  /*77b0*/  F2FP.SATFINITE.E4M3.F32.PACK_AB_MERGE_C R186, R187, R186, RZ ;  /* 0x000000babbba723e */ /* 0x000fe200048070ff */
[----:B------:R-:W-:Y:S01]  /*77c0*/  UMOV UR53, UR43 ;  /* 0x0000002b00357c82 */ /* 0x000fe20008000000 */
[----:B------:R-:W-:Y:S01]  /*77d0*/  F2FP.SATFINITE.E4M3.F32.PACK_AB_MERGE_C R20, R21, R20, RZ ;  /* 0x000000141514723e */ /* 0x000fe200048070ff */
[----:B------:R-:W-:Y:S01]  /*77e0*/  VIADD R9, R9, 0x33460 ;  /* 0x0003346009097836 */ /* 0x000fe20000000000 */
[----:B------:R-:W-:Y:S01]  /*77f0*/  F2FP.SATFINITE.E4M3.F32.PACK_AB_MERGE_C R190, R191, R190, RZ ;  /* 0x000000bebfbe723e */ /* 0x000fe200048070ff */
[----:B------:R-:W-:Y:S01]  /*7800*/  UMOV UR50, UR6 ;  /* 0x0000000600327c82 */ /* 0x000fe20008000000 */
[----:B------:R-:W-:Y:S01]  /*7810*/  F2FP.SATFINITE.E4M3.F32.PACK_AB_MERGE_C R172, R173, R172, RZ ;  /* 0x000000acadac723e */ /* 0x000fe200048070ff */
[----:B------:R-:W-:Y:S01]  /*7820*/  UMOV UR51, UR52 ;  /* 0x0000003400337c82 */ /* 0x000fe20008000000 */
[----:B------:R-:W-:Y:S01]  /*7830*/  PRMT R9, R2, 0x654, R9 ;  /* 0x0000065402097816 */ /* 0x000fe20000000009 */
[-C--:B------:R-:W-:Y:S01]  /*7840*/  FMUL.FTZ R26, R26, R7.reuse ;  /* 0x000000071a1a7220 */ /* 0x080fe20000410000 */
[----:B------:R-:W-:Y:S01]  /*7850*/  F2FP.SATFINITE.E4M3.F32.PACK_AB_MERGE_C R174, R175, R174, RZ ;  /* 0x000000aeafae723e */ /* 0x000fe200048070ff */
[-C--:B------:R-:W-:Y:S01]  /*7860*/  FMUL.FTZ R27, R27, R7.reuse ;  /* 0x000000071b1b7220 */ /* 0x080fe20000410000 */
[----:B------:R-:W-:Y:S01]  /*7870*/  F2FP.SATFINITE.E4M3.F32.PACK_AB_MERGE_C R180, R181, R180, RZ ;  /* 0x000000b4b5b4723e */ /* 0x000fe200048070ff */
[----:B------:R0:W-:Y:S01]  /*7880*/  SYNCS.ARRIVE.TRANS64.RED.A1T0 RZ, [R9+URZ], RZ ;  /* 0x000000ff09ff79a7 */ /* 0x0001e2000810043f */
        /* <DEDUP_REMOVED lines=126> */
[----:B0-----:R-:W-:-:S02]  /*8070*/  IMAD.MOV.U32 R9, RZ, RZ, R6 ;  /* 0x000000ffff097224 */ /* 0x001fc400078e0006 */
[----:B------:R-:W-:Y:S01]  /*8080*/  IMAD.MOV.U32 R7, RZ, RZ, R3 ;  /* 0x000000ffff077224 */ /* 0x000fe200078e0003 */
[----:B------:R-:W-:Y:S06]  /*8090*/  @P1 BRA `(.L_x_305) ;  /* 0xffffffd000241947 */ /* 0x000fec000383ffff */
.L_x_295:
[----:B------:R-:W-:Y:S06]  /*80a0*/  BAR.ARV 0x8, 0x180 ;  /* 0x0206000000007b1d */ /* 0x000fec0000002000 */
[----:B------:R-:W-:Y:S05]  /*80b0*/  @!P0 BRA `(.L_x_306) ;  /* 0x0000000000048947 */ /* 0x000fea0003800000 */
[----:B------:R-:W-:Y:S01]  /*80c0*/  BPT.TRAP 0x1 ;  /* 0x000000040000795c */ /* 0x000fe20000300000 */
.L_x_306:
[----:B------:R-:W-:Y:S02]  /*80d0*/  IMAD.U32 R7, RZ, RZ, UR52 ;  /* 0x00000034ff077e24 */ /* 0x000fe4000f8e00ff */
[----:B------:R-:W-:Y:S02]  /*80e0*/  IMAD.U32 R8, RZ, RZ, UR43 ;  /* 0x0000002bff087e24 */ /* 0x000fe4000f8e00ff */
[----:B------:R-:W-:-:S03]  /*80f0*/  IMAD R14, R7, 0x8, R0 ;  /* 0x00000008070e7824 */ /* 0x000fc600078e0200 */
[----:B------:R-:W-:-:S04]  /*8100*/  SHF.L.U32 R7, R8, 0x1f, RZ ;  /* 0x0000001f08077819 */ /* 0x000fc800000006ff */
[----:B------:R0:W1:Y:S01]  /*8110*/  SYNCS.PHASECHK.TRANS64.TRYWAIT P1, [R14+URZ+0x33450], R7 ;  /* 0x033450070e0075a7 */ /* 0x000062000802017f */
[----:B------:R-:W-:Y:S05]  /*8120*/  @!P0 BRA `(.L_x_307) ;  /* 0x0000000000048947 */ /* 0x000fea0003800000 */
[----:B------:R-:W-:Y:S01]  /*8130*/  BPT.TRAP 0x1 ;  /* 0x000000040000795c */ /* 0x000fe20000300000 */
.L_x_307:
[----:B------:R-:W-:Y:S02]  /*8140*/  VIADD R0, R0, 0x200 ;  /* 0x0000020000007836 */ /* 0x000fe40000000000 */
[----:B------:R-:W-:-:S03]  /*8150*/  IMAD.U32 R9, RZ, RZ, UR52 ;  /* 0x00000034ff097e24 */ /* 0x000fc6000f8e00ff */
[----:B------:R-:W-:-:S04]  /*8160*/  SHF.R.U32.HI R0, RZ, 0x4, R0 ;  /* 0x00000004ff007819 */ /* 0x000fc80000011600 */
[----:B------:R-:W-:-:S04]  /*8170*/  LOP3.LUT R0, R0, 0x3fff, RZ, 0xc0, !PT ;  /* 0x00003fff00007812 */ /* 0x000fc800078ec0ff */
[----:B------:R-:W-:Y:S01]  /*8180*/  LOP3.LUT R0, R0, 0x10000, RZ, 0xfc, !PT ;  /* 0x0001000000007812 */ /* 0x000fe200078efcff */
[----:B-1----:R-:W-:Y:S06]  /*8190*/  @P1 BRA `(.L_x_308) ;  /* 0x0000000000081947 */ /* 0x002fec0003800000 */
[----:B------:R-:W1:Y:S02]  /*81a0*/  SYNCS.PHASECHK.TRANS64.TRYWAIT P1, [R14+URZ+0x33450], R7 ;  /* 0x033450070e0075a7 */ /* 0x000e64000802017f */
[----:B-1----:R-:W-:Y:S05]  /*81b0*/  @!P1 BRA `(.L_x_309) ;  /* 0x0000009400f09947 */ /* 0x002fea0003800000 */
.L_x_308:
[----:B------:R-:W-:Y:S01]  /*81c0*/  IMAD R8, R9, 0x780, R0 ;  /* 0x0000078009087824 */ /* 0x000fe200078e0200 */
[----:B------:R-:W-:Y:S05]  /*81d0*/  WARPSYNC.ALL ;  /* 0x0000000000007948 */ /* 0x000fea0003800000 */
[----:B------:R-:W-:Y:S01]  /*81e0*/  IMAD.MOV.U32 R9, RZ, RZ, -0x3ffffff0 ;  /* 0xc0000010ff097424 */ /* 0x000fe200078e00ff */
[C---:B------:R-:W-:Y:S01]  /*81f0*/  R2UR UR6, R8.reuse ;  /* 0x00000000080672ca */ /* 0x040fe200000e0000 */
[----:B------:R-:W-:Y:S01]  /*8200*/  WARPGROUP.ARRIVE ;  /* 0x00000000000079c5 */ /* 0x000fe20000000000 */
[----:B------:R-:W-:Y:S01]  /*8210*/  VIADD R10, R8, 0x180 ;  /* 0x00000180080a7836 */ /* 0x000fe20000000000 */
[----:B------:R-:W-:Y:S01]  /*8220*/  ULDC.64 UR8, c[0x0][0x9a0] ;  /* 0x0002680000087ab9 */ /* 0x000fe20000000a00 */
[----:B------:R-:W-:Y:S01]  /*8230*/  R2UR UR7, R9 ;  /* 0x00000000090772ca */ /* 0x000fe200000e0000 */
[----:B------:R-:W-:Y:S01]  /*8240*/  IMAD.MOV.U32 R11, RZ, RZ, -0x3ffffff0 ;  /* 0xc0000010ff0b7424 */ /* 0x000fe200078e00ff */
[----:B------:R-:W-:Y:S01]  /*8250*/  UISETP.NE.U32.AND UP0, UPT, UR8, URZ, UPT ;  /* 0x0000003f0800728c */ /* 0x000fe2000bf05070 */
[----:B01----:R-:W-:-:S03]  /*8260*/  IMAD.MOV.U32 R7, RZ, RZ, 0x3f800000 ;  /* 0x3f800000ff077424 */ /* 0x003fc600078e00ff */
[----:B------:R-:W-:-:S06]  /*8270*/  UISETP.NE.AND.EX UP0, UPT, UR9, URZ, UPT, UP0 ;  /* 0x0000003f0900728c */ /* 0x000fcc000bf05300 */
[----:B------:R-:W-:Y:S01]  /*8280*/  PLOP3.LUT P1, PT, PT, PT, UP0, 0x80, 0x0 ;  /* 0x000000000000781c */ /* 0x000fe20003f2f008 */
[----:B------:R-:W-:Y:S01]  /*8290*/  QGMMA.64x192x32.F32.E4M3.E4M3 R24, R200, gdesc[UR4], R24, gsb0 ;  /* 0x02e00004c8187df3 */ /* 0x000fe20008000818 */
[----:B------:R-:W-:Y:S01]  /*82a0*/  R2UR UR6, R10 ;  /* 0x000000000a0672ca */ /* 0x000fe200000e0000 */
[----:B------:R-:W-:Y:S01]  /*82b0*/  VIADD R10, R8, 0x300 ;  /* 0x00000300080a7836 */ /* 0x000fe20000000000 */
[----:B------:R-:W-:Y:S01]  /*82c0*/  R2UR UR7, R11 ;  /* 0x000000000b0772ca */ /* 0x000fe200000e0000 */
[----:B------:R-:W-:Y:S01]  /*82d0*/  IMAD.MOV.U32 R11, RZ, RZ, -0x3ffffff0 ;  /* 0xc0000010ff0b7424 */ /* 0x000fe200078e00ff */
[----:B------:R-:W-:Y:S02]  /*82e0*/  @UP0 ULDC.64 UR10, c[0x0][0x9c8] ;  /* 0x00027200000a0ab9 */ /* 0x000fe40000000a00 */
[----:B------:R-:W-:Y:S01]  /*82f0*/  @UP0 UIMAD.WIDE.U32 UR4, UR36, UR10, URZ ;  /* 0x0000000a240402a5 */ /* 0x000fe2000f8e003f */
[----:B------:R-:W-:Y:S02]  /*8300*/  WARPGROUP.DEPBAR.LE gsb0, 0x0 ;  /* 0x00008000000079c5 */ /* 0x000fe40000010000 */
[----:B------:R-:W-:-:S10]  /*8310*/  WARPGROUP.ARRIVE ;  /* 0x00000000000079c5 */ /* 0x000fd40000000000 */
[----:B------:R-:W-:Y:S01]  /*8320*/  QGMMA.64x192x32.F32.E4M3.E4M3 R24, R204, gdesc[UR4], R24, gsb0 ;  /* 0x02e00004cc187df3 */ /* 0x000fe20008000818 */
[----:B------:R-:W-:Y:S02]  /*8330*/  R2UR UR6, R10 ;  /* 0x000000000a0672ca */ /* 0x000fe400000e0000 */
[----:B------:R-:W-:Y:S01]  /*8340*/  R2UR UR7, R11 ;  /* 0x000000000b0772ca */ /* 0x000fe200000e0000 */
[----:B------:R-:W-:Y:S02]  /*8350*/  VIADD R10, R8, 0x480 ;  /* 0x00000480080a7836 */ /* 0x000fe40000000000 */
[----:B------:R-:W-:Y:S01]  /*8360*/  IMAD.MOV.U32 R11, RZ, RZ, -0x3ffffff0 ;  /* 0xc0000010ff0b7424 */ /* 0x000fe200078e00ff */
[----:B------:R-:W-:Y:S02]  /*8370*/  WARPGROUP.DEPBAR.LE gsb0, 0x0 ;  /* 0x00008000000079c5 */ /* 0x000fe40000010000 */
[----:B------:R-:W-:-:S11]  /*8380*/  WARPGROUP.ARRIVE ;  /* 0x00000000000079c5 */ /* 0x000fd60000000000 */
[----:B------:R-:W-:Y:S01]  /*8390*/  QGMMA.64x192x32.F32.E4M3.E4M3 R24, R208, gdesc[UR4], R24, gsb0 ;  /* 0x02e00004d0187df3 */ /* 0x000fe20008000818 */
[----:B------:R-:W-:Y:S02]  /*83a0*/  @UP0 UIMAD UR6, UR37, UR10, URZ ;  /* 0x0000000a250602a4 */ /* 0x000fe4000f8e023f */
[----:B------:R-:W-:Y:S02]  /*83b0*/  @UP0 USHF.R.S32.HI UR7, URZ, 0x1f, UR46 ;  /* 0x0000001f3f070899 */ /* 0x000fe4000801142e */
[----:B------:R-:W-:-:S03]  /*83c0*/  @UP0 UIMAD UR6, UR36, UR11, UR6 ;  /* 0x0000000b240602a4 */ /* 0x000fc6000f8e0206 */
[----:B------:R-:W-:Y:S01]  /*83d0*/  @UP0 ULDC.64 UR10, c[0x0][0x9d0] ;  /* 0x00027400000a0ab9 */ /* 0x000fe20000000a00 */
[----:B------:R-:W-:Y:S02]  /*83e0*/  @UP0 UIADD3 UR5, UR5, UR6, URZ ;  /* 0x0000000605050290 */ /* 0x000fe4000fffe03f */
[----:B------:R-:W-:Y:S02]  /*83f0*/  @UP0 UIMAD UR6, UR7, UR10, URZ ;  /* 0x0000000a070602a4 */ /* 0x000fe4000f8e023f */
[----:B------:R-:W-:Y:S02]  /*8400*/  @UP0 UIMAD.WIDE.U32 UR4, UR46, UR10, UR4 ;  /* 0x0000000a2e0402a5 */ /* 0x000fe4000f8e0004 */
[----:B------:R-:W-:-:S04]  /*8410*/  @UP0 UIMAD UR6, UR46, UR11, UR6 ;  /* 0x0000000b2e0602a4 */ /* 0x000fc8000f8e0206 */
[----:B------:R-:W-:Y:S02]  /*8420*/  @UP0 UIADD3 UR5, UR5, UR6, URZ ;  /* 0x0000000605050290 */ /* 0x000fe4000fffe03f */
[----:B------:R-:W-:-:S04]  /*8430*/  @UP0 ULEA UR6, UP1, UR4, UR8, 0x2 ;  /* 0x0000000804060291 */ /* 0x000fc8000f82103f */
[----:B------:R-:W-:-:S03]  /*8440*/  @UP0 ULEA.HI.X UR5, UR4, UR9, UR5, 0x2, UP1 ;  /* 0x0000000904050291 */ /* 0x000fc600088f1405 */
[----:B------:R-:W-:Y:S02]  /*8450*/  @UP0 UMOV UR4, UR6 ;  /* 0x0000000600040c82 */ /* 0x000fe40008000000 */
[----:B------:R-:W-:Y:S02]  /*8460*/  IMAD.U32 R12, RZ, RZ, UR4 ;  /* 0x00000004ff0c7e24 */ /* 0x000fe4000f8e00ff */
[----:B------:R-:W-:-:S05]  /*8470*/  IMAD.U32 R13, RZ, RZ, UR5 ;  /* 0x00000005ff0d7e24 */ /* 0x000fca000f8e00ff */
[----:B------:R0:W2:Y:S01]  /*8480*/  @P1 LDG.E R7, desc[UR48][R12.64] ;  /* 0x000000300c071981 */ /* 0x0000a2000c1e1900 */
[----:B------:R-:W-:Y:S02]  /*8490*/  R2UR UR6, R10 ;  /* 0x000000000a0672ca */ /* 0x000fe400000e0000 */
[----:B------:R-:W-:Y:S01]  /*84a0*/  R2UR UR7, R11 ;  /* 0x000000000b0772ca */ /* 0x000fe200000e0000 */
[----:B------:R-:W-:Y:S02]  /*84b0*/  VIADD R8, R8, 0x600 ;  /* 0x0000060008087836 */ /* 0x000fe40000000000 */
[----:B------:R-:W-:Y:S01]  /*84c0*/  IMAD.MOV.U32 R9, RZ, RZ, -0x3ffffff0 ;  /* 0xc0000010ff097424 */ /* 0x000fe200078e00ff */
[----:B------:R-:W-:Y:S02]  /*84d0*/  WARPGROUP.DEPBAR.LE gsb0, 0x0 ;  /* 0x00008000000079c5 */ /* 0x000fe40000010000 */
[----:B------:R-:W-:-:S07]  /*84e0*/  WARPGROUP.ARRIVE ;  /* 0x00000000000079c5 */ /* 0x000fce0000000000 */
[----:B------:R-:W-:Y:S01]  /*84f0*/  QGMMA.64x192x32.F32.E4M3.E4M3 R24, R212, gdesc[UR4], R24, gsb0 ;  /* 0x02e00004d4187df3 */ /* 0x000fe20008000818 */
[----:B------:R-:W-:Y:S02]  /*8500*/  R2UR UR6, R8 ;  /* 0x00000000080672ca */ /* 0x000fe400000e0000 */
[----:B------:R-:W-:Y:S01]  /*8510*/  R2UR UR7, R9 ;  /* 0x00000000090772ca */ /* 0x000fe200000e0000 */
[----:B------:R-:W1:Y:S04]  /*8520*/  SHFL.BFLY PT, R0, R5, 0x2, 0x1f ;  /* 0x0c401f0005007f89 */ /* 0x000e6800000e0000 */
[----:B------:R-:W3:Y:S01]  /*8530*/  SHFL.BFLY PT, R11, R4, 0x2, 0x1f ;  /* 0x0c401f00040b7f89 */ /* 0x000ee200000e0000 */
[----:B-1----:R-:W-:-:S01]  /*8540*/  FADD.FTZ R0, R0, R5 ;  /* 0x0000000500007221 */ /* 0x002fc20000010000 */
[----:B---3--:R-:W-:-:S04]  /*8550*/  FADD.FTZ R11, R11, R4 ;  /* 0x000000040b0b7221 */ /* 0x008fc80000010000 */
[----:B------:R-:W1:Y:S04]  /*8560*/  SHFL.BFLY PT, R9, R0, 0x1, 0x1f ;  /* 0x0c201f0000097f89 */ /* 0x000e6800000e0000 */
[----:B------:R-:W0:Y:S01]  /*8570*/  SHFL.BFLY PT, R8, R11, 0x1, 0x1f ;  /* 0x0c201f000b087f89 */ /* 0x000e2200000e0000 */
        /* <DEDUP_REMOVED lines=24> */
[----:B--2---:R-:W-:Y:S01]  /*8700*/  FMUL.FTZ R8, R8, R7 ;  /* 0x0000000708087220 */ /* 0x004fe20000410000 */
[----:B------:R-:W-:Y:S02]  /*8710*/  IMAD.MOV.U32 R4, RZ, RZ, -0x800000 ;  /* 0xff800000ff047424 */ /* 0x000fe400078e00ff */
[----:B------:R-:W-:Y:S01]  /*8720*/  @P2 FFMA.FTZ R0, R10, R3, R5 ;  /* 0x000000030a002223 */ /* 0x000fe20000010005 */
[----:B------:R-:W-:-:S01]  /*8730*/  @P3 FFMA.FTZ R4, R120, R6, R9 ;  /* 0x0000000678043223 */ /* 0x000fc20000010009 */
[----:B---3--:R-:W-:Y:S01]  /*8740*/  FMUL.FTZ R7, R12, R7 ;  /* 0x000000070c077220 */ /* 0x008fe20000410000 */
[----:B------:R-:W-:-:S02]  /*8750*/  WARPGROUP.DEPBAR.LE gsb0, 0x0 ;  /* 0x00008000000079c5 */ /* 0x000fc40000010000 */
[----:B------:R-:W-:Y:S05]  /*8760*/  @!P0 BRA `(.L_x_310) ;  /* 0x0000000000048947 */ /* 0x000fea0003800000 */
[----:B------:R-:W-:Y:S01]  /*8770*/  BPT.TRAP 0x1 ;  /* 0x000000040000795c */ /* 0x000fe20000300000 */
.L_x_310:
[----:B------:R-:W-:Y:S01]  /*8780*/  VIADD R3, R14, 0x33460 ;  /* 0x000334600e037836 */ /* 0x000fe20000000000 */
[----:B------:R-:W-:Y:S01]  /*8790*/  UIADD3 UR52, UR52, 0x1, URZ ;  /* 0x0000000134347890 */ /* 0x000fe2000fffe03f */
[-C--:B------:R-:W-:Y:S01]  /*87a0*/  FMUL.FTZ R142, R24, R8.reuse ;  /* 0x00000008188e7220 */ /* 0x080fe20000410000 */
[-C--:B------:R-:W-:Y:S01]  /*87b0*/  FMUL.FTZ R140, R25, R8.reuse ;  /* 0x00000008198c7220 */ /* 0x080fe20000410000 */
[-C--:B------:R-:W-:Y:S01]  /*87c0*/  FMUL.FTZ R141, R28, R8.reuse ;  /* 0x000000081c8d7220 */ /* 0x080fe20000410000 */
[----:B------:R-:W-:Y:S01]  /*87d0*/  PRMT R3, R2, 0x654, R3 ;  /* 0x0000065402037816 */ /* 0x000fe20000000003 */
[----:B------:R-:W-:Y:S01]  /*87e0*/  UISETP.NE.AND UP0, UPT, UR52, 0x2, UPT ;  /* 0x000000023400788c */ /* 0x000fe2000bf05270 */
[-C--:B------:R-:W-:Y:S01]  /*87f0*/  FMUL.FTZ R139, R29, R8.reuse ;  /* 0x000000081d8b7220 */ /* 0x080fe20000410000 */
[-C--:B------:R-:W-:Y:S01]  /*8800*/  FMUL.FTZ R138, R32, R8.reuse ;  /* 0x00000008208a7220 */ /* 0x080fe20000410000 */
[----:B------:R0:W-:Y:S01]  /*8810*/  SYNCS.ARRIVE.TRANS64.RED.A1T0 RZ, [R3+URZ], RZ ;  /* 0x000000ff03ff79a7 */ /* 0x0001e2000810043f */
        /* <DEDUP_REMOVED lines=63> */
[----:B------:R-:W-:Y:S01]  /*8c10*/  USEL UR4, URZ, 0x1, UP0 ;  /* 0x000000013f047887 */ /* 0x000fe20008000000 */
        /* <DEDUP_REMOVED lines=23> */
[----:B------:R-:W-:Y:S01]  /*8d90*/  PLOP3.LUT P0, PT, PT, PT, PT, 0x8, 0x0 ;  /* 0x000000000000781c */ /* 0x000fe20003f0e170 */
[-C--:B------:R-:W-:Y:S01]  /*8da0*/  FMUL.FTZ R13, R111, R7.reuse ;  /* 0x000000076f0d7220 */ /* 0x080fe20000410000 */
[-C--:B------:R-:W-:Y:S01]  /*8db0*/  FMUL.FTZ R12, R114, R7.reuse ;  /* 0x00000007720c7220 */ /* 0x080fe20000410000 */
[-C--:B------:R-:W-:Y:S01]  /*8dc0*/  FMUL.FTZ R8, R115, R7.reuse ;  /* 0x0000000773087220 */ /* 0x080fe20000410000 */
[-C--:B------:R-:W-:Y:S01]  /*8dd0*/  FMUL.FTZ R9, R118, R7.reuse ;  /* 0x0000000776097220 */ /* 0x080fe20000410000 */
[----:B------:R-:W-:Y:S01]  /*8de0*/  FMUL.FTZ R119, R119, R7 ;  /* 0x0000000777777220 */ /* 0x000fe20000410000 */
[----:B------:R-:W-:-:S02]  /*8df0*/  UIADD3 UR44, UR44, 0x1, URZ ;  /* 0x000000012c2c7890 */ /* 0x000fc4000fffe03f */
[----:B------:R-:W-:Y:S02]  /*8e00*/  USEL UR52, UR52, URZ, UP0 ;  /* 0x0000003f34347287 */ /* 0x000fe40008000000 */
[----:B0-----:R-:W-:-:S12]  /*8e10*/  ULOP3.LUT UR43, UR43, UR4, URZ, 0x3c, !UPT ;  /* 0x000000042b2b7292 */ /* 0x001fd8000f8e3c3f */
.L_x_288:
[----:B------:R-:W0:Y:S01]  /*8e20*/  S2R R3, SR_CgaCtaId ;  /* 0x0000000000037919 */ /* 0x000e220000008800 */
[----:B------:R-:W-:Y:S01]  /*8e30*/  MOV R2, 0x400 ;  /* 0x0000040000027802 */ /* 0x000fe20000000f00 */
[----:B------:R-:W-:Y:S01]  /*8e40*/  BSSY B0, `(.L_x_311) ;  /* 0x0000311000007945 */ /* 0x000fe20003800000 */
[----:B------:R-:W-:Y:S02]  /*8e50*/  BAR.SYNC.DEFER_BLOCKING 0x5, 0x180 ;  /* 0x0146000000007b1d */ /* 0x000fe40000010000 */
[----:B0-----:R-:W-:-:S05]  /*8e60*/  LEA R2, R3, R2, 0x18 ;  /* 0x0000000203027211 */ /* 0x001fca00078ec0ff */
[----:B------:R-:W0:Y:S02]  /*8e70*/  LDS.128 R60, [R2+0x334d0] ;  /* 0x0334d000023c7984 */ /* 0x000e240000000c00 */
[----:B0-----:R-:W-:Y:S02]  /*8e80*/  R2UR UR5, R61 ;  /* 0x000000003d0572ca */ /* 0x001fe400000e0000 */
[----:B------:R-:W-:Y:S01]  /*8e90*/  R2UR UR46, R62 ;  /* 0x000000003e2e72ca */ /* 0x000fe200000e0000 */
[----:B------:R-:W-:Y:S06]  /*8ea0*/  BAR.ARV 0x4, 0x180 ;  /* 0x0106000000007b1d */ /* 0x000fec0000002000 */
[----:B------:R-:W-:Y:S08]  /*8eb0*/  @P0 BRA `(.L_x_312) ;  /* 0x0000002000fc0947 */ /* 0x000ff00003800000 */
[----:B------:R-:W0:Y:S01]  /*8ec0*/  S2R R70, SR_TID.X ;  /* 0x0000000000467919 */ /* 0x000e220000002100 */
[----:B------:R-:W-:Y:S01]  /*8ed0*/  ULDC.64 UR6, c[0x4][0x38] ;  /* 0x01000e0000067ab9 */ /* 0x000fe20000000a00 */
[----:B0-----:R-:W-:-:S05]  /*8ee0*/  IMAD.SHL.U32 R3, R70, 0x4, RZ ;  /* 0x0000000446037824 */ /* 0x001fca00078e00ff */
[----:B------:R-:W-:-:S04]  /*8ef0*/  LOP3.LUT R3, R3, 0xc, RZ, 0xc0, !PT ;  /* 0x0000000c03037812 */ /* 0x000fc800078ec0ff */
[----:B------:R-:W-:-:S05]  /*8f00*/  IADD3 R6, P0, R3, UR6, RZ ;  /* 0x0000000603067c10 */ /* 0x000fca000ff1e0ff */
[----:B------:R-:W-:Y:S01]  /*8f10*/  IMAD.X R7, RZ, RZ, UR7, P0 ;  /* 0x00000007ff077e24 */ /* 0x000fe200080e06ff */
[----:B------:R-:W-:Y:S01]  /*8f20*/  F2FP.BF16.F32.PACK_AB R10, R5, R10 ;  /* 0x0000000a050a723e */ /* 0x000fe200000010ff */
[----:B------:R-:W-:-:S03]  /*8f30*/  ULDC.64 UR6, c[0x0][0xc00] ;  /* 0x0003000000067ab9 */ /* 0x000fc60000000a00 */
[----:B------:R0:W2:Y:S01]  /*8f40*/  LDG.E.CONSTANT R3, desc[UR48][R6.64] ;  /* 0x0000003006037981 */ /* 0x0000a2000c1e9900 */
[----:B------:R-:W-:Y:S01]  /*8f50*/  F2FP.BF16.F32.PACK_AB R40, R37, R40 ;  /* 0x000000282528723e */ /* 0x000fe200000010ff */
[----:B------:R-:W-:Y:S01]  /*8f60*/  UISETP.NE.U32.AND UP0, UPT, UR6, URZ, UPT ;  /* 0x0000003f0600728c */ /* 0x000fe2000bf05070 */
[----:B------:R-:W-:Y:S01]  /*8f70*/  F2FP.BF16.F32.PACK_AB R33, R33, R36 ;  /* 0x000000242121723e */ /* 0x000fe200000010ff */
[----:B------:R-:W1:Y:S01]  /*8f80*/  S2R R5, SR_SWINHI ;  /* 0x0000000000057919 */ /* 0x000e620000002f00 */
[----:B------:R-:W-:Y:S01]  /*8f90*/  F2FP.BF16.F32.PACK_AB R41, R41, R44 ;  /* 0x0000002c2929723e */ /* 0x000fe200000010ff */
[----:B------:R-:W-:Y:S01]  /*8fa0*/  USHF.L.U32 UR8, UR36, 0x2, URZ ;  /* 0x0000000224087899 */ /* 0x000fe2000800063f */
[----:B------:R-:W-:Y:S01]  /*8fb0*/  F2FP.BF16.F32.PACK_AB R39, R39, R42 ;  /* 0x0000002a2727723e */ /* 0x000fe200000010ff */
[----:B------:R-:W-:Y:S01]  /*8fc0*/  UISETP.NE.AND.EX UP0, UPT, UR7, URZ, UPT, UP0 ;  /* 0x0000003f0700728c */ /* 0x000fe2000bf05300 */
[----:B------:R-:W-:Y:S01]  /*8fd0*/  F2FP.BF16.F32.PACK_AB R38, R35, R38 ;  /* 0x000000262326723e */ /* 0x000fe200000010ff */
[----:B------:R-:W-:Y:S01]  /*8fe0*/  USHF.L.U64.HI UR9, UR36, 0x2, UR37 ;  /* 0x0000000224097899 */ /* 0x000fe20008010225 */
[----:B0-----:R-:W-:Y:S01]  /*8ff0*/  LOP3.LUT P0, R6, R70, 0x3, RZ, 0xc0, !PT ;  /* 0x0000000346067812 */ /* 0x001fe2000780c0ff */
[----:B------:R-:W-:Y:S01]  /*9000*/  UIADD3 UR4, UP1, UR8, UR6, URZ ;  /* 0x0000000608047290 */ /* 0x000fe2000ff3e03f */
[----:B------:R-:W-:-:S02]  /*9010*/  F2FP.BF16.F32.PACK_AB R21, R21, R26 ;  /* 0x0000001a1515723e */ /* 0x000fc400000010ff */
[----:B------:R-:W-:Y:S01]  /*9020*/  ISETP.EQ.OR P0, PT, R6, 0x3, !P0 ;  /* 0x000000030600780c */ /* 0x000fe20004702670 */
[----:B------:R-:W-:Y:S01]  /*9030*/  UIADD3.X UR6, UR9, UR7, URZ, UP1, !UPT ;  /* 0x0000000709067290 */ /* 0x000fe20008ffe43f */
[----:B------:R-:W-:Y:S02]  /*9040*/  F2FP.BF16.F32.PACK_AB R20, R13, R20 ;  /* 0x000000140d14723e */ /* 0x000fe400000010ff */
[----:B------:R-:W-:Y:S02]  /*9050*/  F2FP.BF16.F32.PACK_AB R11, R11, R14 ;  /* 0x0000000e0b0b723e */ /* 0x000fe400000010ff */
[----:B------:R-:W-:Y:S02]  /*9060*/  F2FP.BF16.F32.PACK_AB R105, R105, R108 ;  /* 0x0000006c6969723e */ /* 0x000fe400000010ff */
[----:B------:R-:W-:Y:S02]  /*9070*/  F2FP.BF16.F32.PACK_AB R67, R67, R68 ;  /* 0x000000444343723e */ /* 0x000fe400000010ff */
[----:B------:R-:W-:-:S02]  /*9080*/  F2FP.BF16.F32.PACK_AB R81, R81, R84 ;  /* 0x000000545151723e */ /* 0x000fc400000010ff */
[----:B------:R-:W-:Y:S02]  /*9090*/  SEL R68, R41, R40, P0 ;  /* 0x0000002829447207 */ /* 0x000fe40000000000 */
[----:B------:R-:W-:Y:S02]  /*90a0*/  SEL R108, R39, R38, P0 ;  /* 0x00000026276c7207 */ /* 0x000fe40000000000 */
[----:B------:R-:W-:Y:S02]  /*90b0*/  F2FP.BF16.F32.PACK_AB R46, R43, R46 ;  /* 0x0000002e2b2e723e */ /* 0x000fe400000010ff */
[----:B------:R-:W-:Y:S02]  /*90c0*/  F2FP.BF16.F32.PACK_AB R9, R9, R12 ;  /* 0x0000000c0909723e */ /* 0x000fe400000010ff */
[----:B------:R-:W-:Y:S02]  /*90d0*/  F2FP.BF16.F32.PACK_AB R8, R119, R8 ;  /* 0x000000087708723e */ /* 0x000fe400000010ff */
[----:B------:R-:W-:-:S02]  /*90e0*/  MOV R6, R2 ;  /* 0x0000000200067202 */ /* 0x000fc40000000f00 */
[----:B-1----:R-:W-:Y:S02]  /*90f0*/  MOV R7, R5 ;  /* 0x0000000500077202 */ /* 0x002fe40000000f00 */
[----:B------:R-:W-:Y:S02]  /*9100*/  SEL R40, R40, R41, P0 ;  /* 0x0000002928287207 */ /* 0x000fe40000000000 */
[----:B------:R-:W-:Y:S01]  /*9110*/  SEL R82, R11, R10, P0 ;  /* 0x0000000a0b527207 */ /* 0x000fe20000000000 */
[----:B------:R-:W-:Y:S01]  /*9120*/  IMAD.WIDE R36, R224, 0x2, R6 ;  /* 0x00000002e0247825 */ /* 0x000fe200078e0206 */
[----:B------:R-:W-:Y:S02]  /*9130*/  SEL R84, R10, R11, P0 ;  /* 0x0000000b0a547207 */ /* 0x000fe40000000000 */
[----:B------:R-:W-:Y:S02]  /*9140*/  SEL R38, R38, R39, P0 ;  /* 0x0000002726267207 */ /* 0x000fe40000000000 */
[----:B------:R-:W-:-:S02]  /*9150*/  SEL R114, R21, R20, P0 ;  /* 0x0000001415727207 */ /* 0x000fc40000000000 */
[----:B------:R-:W-:Y:S02]  /*9160*/  SEL R116, R20, R21, P0 ;  /* 0x0000001514747207 */ /* 0x000fe40000000000 */
[----:B------:R-:W-:Y:S02]  /*9170*/  LOP3.LUT R5, R36, 0x380, RZ, 0xc0, !PT ;  /* 0x0000038024057812 */ /* 0x000fe400078ec0ff */
[----:B------:R-:W-:Y:S02]  /*9180*/  F2FP.BF16.F32.PACK_AB R49, R49, R52 ;  /* 0x000000343131723e */ /* 0x000fe400000010ff */
[----:B------:R-:W-:Y:S02]  /*9190*/  F2FP.BF16.F32.PACK_AB R47, R47, R50 ;  /* 0x000000322f2f723e */ /* 0x000fe400000010ff */
[----:B------:R-:W-:Y:S02]  /*91a0*/  F2FP.BF16.F32.PACK_AB R48, R45, R48 ;  /* 0x000000302d30723e */ /* 0x000fe400000010ff */
[----:B------:R-:W-:-:S02]  /*91b0*/  F2FP.BF16.F32.PACK_AB R31, R31, R34 ;  /* 0x000000221f1f723e */ /* 0x000fc400000010ff */
[----:B------:R-:W-:Y:S02]  /*91c0*/  F2FP.BF16.F32.PACK_AB R32, R29, R32 ;  /* 0x000000201d20723e */ /* 0x000fe400000010ff */
[----:B------:R-:W-:Y:S02]  /*91d0*/  F2FP.BF16.F32.PACK_AB R30, R27, R30 ;  /* 0x0000001e1b1e723e */ /* 0x000fe400000010ff */
[C---:B------:R-:W-:Y:S02]  /*91e0*/  IADD3 R10, P4, R36.reuse, 0x20, RZ ;  /* 0x00000020240a7810 */ /* 0x040fe40007f9e0ff */
[C---:B------:R-:W-:Y:S02]  /*91f0*/  IADD3 R39, P5, R36.reuse, 0x40, RZ ;  /* 0x0000004024277810 */ /* 0x040fe40007fbe0ff */
[C---:B------:R-:W-:Y:S01]  /*9200*/  IADD3 R41, P6, R36.reuse, 0x60, RZ ;  /* 0x0000006024297810 */ /* 0x040fe20007fde0ff */
[----:B------:R-:W-:Y:S01]  /*9210*/  IMAD.X R35, RZ, RZ, R37, P4 ;  /* 0x000000ffff237224 */ /* 0x000fe200020e0625 */
[----:B------:R-:W-:-:S02]  /*9220*/  IADD3 R20, P1, R36, 0x4000, RZ ;  /* 0x0000400024147810 */ /* 0x000fc40007f3e0ff */
[----:B------:R-:W-:Y:S02]  /*9230*/  IADD3 R43, P2, R36, 0x4020, RZ ;  /* 0x00004020242b7810 */ /* 0x000fe40007f5e0ff */
[----:B------:R-:W-:Y:S01]  /*9240*/  F2FP.BF16.F32.PACK_AB R121, R121, R122 ;  /* 0x0000007a7979723e */ /* 0x000fe200000010ff */
[--C-:B------:R-:W-:Y:S01]  /*9250*/  IMAD.X R29, RZ, RZ, R37.reuse, P1 ;  /* 0x000000ffff1d7224 */ /* 0x100fe200008e0625 */
[----:B------:R-:W-:Y:S01]  /*9260*/  F2FP.BF16.F32.PACK_AB R57, R57, R64 ;  /* 0x000000403939723e */ /* 0x000fe200000010ff */
[----:B------:R-:W-:Y:S01]  /*9270*/  IMAD.X R27, RZ, RZ, R37, P2 ;  /* 0x000000ffff1b7224 */ /* 0x000fe200010e0625 */
[----:B------:R-:W-:Y:S02]  /*9280*/  SEL R118, R9, R8, P0 ;  /* 0x0000000809767207 */ /* 0x000fe40000000000 */
[----:B------:R-:W-:Y:S02]  /*9290*/  SEL R122, R8, R9, P0 ;  /* 0x00000009087a7207 */ /* 0x000fe40000000000 */
[----:B------:R-:W-:-:S02]  /*92a0*/  SHF.R.U64 R5, R5, 0x3, RZ ;  /* 0x0000000305057819 */ /* 0x000fc400000012ff */
[----:B------:R-:W-:Y:S02]  /*92b0*/  SEL R64, R49, R48, P0 ;  /* 0x0000003031407207 */ /* 0x000fe40000000000 */
[----:B------:R-:W-:Y:S02]  /*92c0*/  SEL R70, R33, R32, P0 ;  /* 0x0000002021467207 */ /* 0x000fe40000000000 */
[----:B------:R-:W-:Y:S01]  /*92d0*/  SEL R74, R32, R33, P0 ;  /* 0x00000021204a7207 */ /* 0x000fe20000000000 */
[--C-:B------:R-:W-:Y:S01]  /*92e0*/  IMAD.X R33, RZ, RZ, R37.reuse, P5 ;  /* 0x000000ffff217224 */ /* 0x100fe200028e0625 */
[----:B------:R-:W-:Y:S02]  /*92f0*/  SEL R106, R47, R46, P0 ;  /* 0x0000002e2f6a7207 */ /* 0x000fe40000000000 */
[----:B------:R-:W-:Y:S02]  /*9300*/  SEL R110, R31, R30, P0 ;  /* 0x0000001e1f6e7207 */ /* 0x000fe40000000000 */
[----:B------:R-:W-:Y:S01]  /*9310*/  SEL R112, R30, R31, P0 ;  /* 0x0000001f1e707207 */ /* 0x000fe20000000000 */
[----:B------:R-:W-:Y:S01]  /*9320*/  IMAD.X R31, RZ, RZ, R37, P6 ;  /* 0x000000ffff1f7224 */ /* 0x000fe200030e0625 */
[----:B------:R-:W-:-:S02]  /*9330*/  LOP3.LUT R8, R10, 0x380, RZ, 0xc0, !PT ;  /* 0x000003800a087812 */ /* 0x000fc400078ec0ff */
[----:B------:R-:W-:Y:S02]  /*9340*/  F2FP.BF16.F32.PACK_AB R129, R129, R130 ;  /* 0x000000828181723e */ /* 0x000fe400000010ff */
[----:B------:R-:W-:Y:S02]  /*9350*/  F2FP.BF16.F32.PACK_AB R125, R125, R126 ;  /* 0x0000007e7d7d723e */ /* 0x000fe400000010ff */
[----:B------:R-:W-:Y:S02]  /*9360*/  F2FP.BF16.F32.PACK_AB R54, R51, R54 ;  /* 0x000000363336723e */ /* 0x000fe400000010ff */
[----:B------:R-:W-:Y:S02]  /*9370*/  SEL R48, R48, R49, P0 ;  /* 0x0000003130307207 */ /* 0x000fe40000000000 */
[----:B------:R-:W-:Y:S02]  /*9380*/  SEL R46, R46, R47, P0 ;  /* 0x0000002f2e2e7207 */ /* 0x000fe40000000000 */
[----:B------:R-:W-:-:S02]  /*9390*/  LOP3.LUT R12, R39, 0x380, RZ, 0xc0, !PT ;  /* 0x00000380270c7812 */ /* 0x000fc400078ec0ff */
[C---:B------:R-:W-:Y:S02]  /*93a0*/  IADD3 R45, P3, R36.reuse, 0x4040, RZ ;  /* 0x00004040242d7810 */ /* 0x040fe40007f7e0ff */
[C---:B------:R-:W-:Y:S02]  /*93b0*/  IADD3 R47, P4, R36.reuse, 0x4060, RZ ;  /* 0x00004060242f7810 */ /* 0x040fe40007f9e0ff */
[C---:B------:R-:W-:Y:S02]  /*93c0*/  IADD3 R126, P5, R36.reuse, 0x8000, RZ ;  /* 0x00008000247e7810 */ /* 0x040fe40007fbe0ff */
[C---:B------:R-:W-:Y:S01]  /*93d0*/  IADD3 R49, P6, R36.reuse, 0x8020, RZ ;  /* 0x0000802024317810 */ /* 0x040fe20007fde0ff */
[--C-:B------:R-:W-:Y:S01]  /*93e0*/  IMAD.X R21, RZ, RZ, R37.reuse, P4 ;  /* 0x000000ffff157224 */ /* 0x100fe200020e0625 */
[C---:B------:R-:W-:Y:S02]  /*93f0*/  IADD3 R51, P1, R36.reuse, 0x8040, RZ ;  /* 0x0000804024337810 */ /* 0x040fe40007f3e0ff */
[----:B------:R-:W-:Y:S01]  /*9400*/  IADD3 R130, P2, R36, 0x8060, RZ ;  /* 0x0000806024827810 */ /* 0x000fe20007f5e0ff */
[--C-:B------:R-:W-:Y:S01]  /*9410*/  IMAD.X R13, RZ, RZ, R37.reuse, P6 ;  /* 0x000000ffff0d7224 */ /* 0x100fe200030e0625 */
[----:B------:R-:W-:Y:S01]  /*9420*/  LOP3.LUT R36, R5, R36, RZ, 0x3c, !PT ;  /* 0x0000002405247212 */ /* 0x000fe200078e3cff */
[--C-:B------:R-:W-:Y:S01]  /*9430*/  IMAD.X R9, RZ, RZ, R37.reuse, P1 ;  /* 0x000000ffff097224 */ /* 0x100fe200008e0625 */
[----:B------:R-:W-:Y:S01]  /*9440*/  SHF.R.U64 R5, R8, 0x3, RZ ;  /* 0x0000000308057819 */ /* 0x000fe200000012ff */
[----:B------:R-:W-:Y:S01]  /*9450*/  IMAD.X R11, RZ, RZ, R37, P2 ;  /* 0x000000ffff0b7224 */ /* 0x000fe200010e0625 */
[----:B------:R-:W-:-:S02]  /*9460*/  SHF.R.U64 R8, R12, 0x3, RZ ;  /* 0x000000030c087819 */ /* 0x000fc400000012ff */
[----:B------:R-:W-:Y:S02]  /*9470*/  LOP3.LUT R14, R41, 0x380, RZ, 0xc0, !PT ;  /* 0x00000380290e7812 */ /* 0x000fe400078ec0ff */
[----:B------:R-:W-:Y:S02]  /*9480*/  LOP3.LUT R34, R5, R10, RZ, 0x3c, !PT ;  /* 0x0000000a05227212 */ /* 0x000fe400078e3cff */
[----:B------:R-:W-:Y:S02]  /*9490*/  LOP3.LUT R32, R8, R39, RZ, 0x3c, !PT ;  /* 0x0000002708207212 */ /* 0x000fe400078e3cff */
[----:B------:R-:W-:Y:S02]  /*94a0*/  LOP3.LUT R5, R20, 0x380, RZ, 0xc0, !PT ;  /* 0x0000038014057812 */ /* 0x000fe400078ec0ff */
[----:B------:R-:W-:Y:S02]  /*94b0*/  LOP3.LUT R8, R43, 0x380, RZ, 0xc0, !PT ;  /* 0x000003802b087812 */ /* 0x000fe400078ec0ff */
[----:B------:R-:W-:-:S02]  /*94c0*/  LOP3.LUT R10, R45, 0x380, RZ, 0xc0, !PT ;  /* 0x000003802d0a7812 */ /* 0x000fc400078ec0ff */
[----:B------:R-:W-:Y:S02]  /*94d0*/  SHF.R.U64 R12, R14, 0x3, RZ ;  /* 0x000000030e0c7819 */ /* 0x000fe400000012ff */
[----:B------:R-:W-:Y:S02]  /*94e0*/  F2FP.BF16.F32.PACK_AB R25, R25, R28 ;  /* 0x0000001c1919723e */ /* 0x000fe400000010ff */
[----:B------:R-:W-:Y:S01]  /*94f0*/  F2FP.BF16.F32.PACK_AB R24, R15, R24 ;  /* 0x000000180f18723e */ /* 0x000fe200000010ff */
[----:B------:R-:W-:Y:S01]  /*9500*/  IMAD.X R15, RZ, RZ, R37, P5 ;  /* 0x000000ffff0f7224 */ /* 0x000fe200028e0625 */
[----:B------:R-:W-:Y:S02]  /*9510*/  SHF.R.U64 R5, R5, 0x3, RZ ;  /* 0x0000000305057819 */ /* 0x000fe400000012ff */
[----:B------:R-:W-:Y:S02]  /*9520*/  SHF.R.U64 R8, R8, 0x3, RZ ;  /* 0x0000000308087819 */ /* 0x000fe400000012ff */
[----:B------:R-:W-:-:S02]  /*9530*/  SHF.R.U64 R10, R10, 0x3, RZ ;  /* 0x000000030a0a7819 */ /* 0x000fc400000012ff */
[----:B------:R-:W-:Y:S02]  /*9540*/  F2FP.BF16.F32.PACK_AB R73, R73, R76 ;  /* 0x0000004c4949723e */ /* 0x000fe400000010ff */
[----:B------:R-:W-:Y:S02]  /*9550*/  LOP3.LUT R30, R12, R41, RZ, 0x3c, !PT ;  /* 0x000000290c1e7212 */ /* 0x000fe400078e3cff */
[----:B------:R-:W-:Y:S02]  /*9560*/  SEL R76, R25, R24, P0 ;  /* 0x00000018194c7207 */ /* 0x000fe40000000000 */
[----:B------:R-:W-:Y:S01]  /*9570*/  SEL R78, R24, R25, P0 ;  /* 0x00000019184e7207 */ /* 0x000fe20000000000 */
[----:B------:R-:W-:Y:S01]  /*9580*/  IMAD.X R25, RZ, RZ, R37, P3 ;  /* 0x000000ffff197224 */ /* 0x000fe200018e0625 */
[----:B------:R-:W-:Y:S02]  /*9590*/  LOP3.LUT R12, R47, 0x380, RZ, 0xc0, !PT ;  /* 0x000003802f0c7812 */ /* 0x000fe400078ec0ff */
[----:B------:R-:W-:-:S02]  /*95a0*/  LOP3.LUT R28, R5, R20, RZ, 0x3c, !PT ;  /* 0x00000014051c7212 */ /* 0x000fc400078e3cff */
[----:B------:R-:W-:Y:S02]  /*95b0*/  LOP3.LUT R26, R8, R43, RZ, 0x3c, !PT ;  /* 0x0000002b081a7212 */ /* 0x000fe400078e3cff */
[----:B------:R-:W-:Y:S02]  /*95c0*/  LOP3.LUT R24, R10, R45, RZ, 0x3c, !PT ;  /* 0x0000002d0a187212 */ /* 0x000fe400078e3cff */
[----:B------:R-:W-:Y:S02]  /*95d0*/  LOP3.LUT R5, R126, 0x380, RZ, 0xc0, !PT ;  /* 0x000003807e057812 */ /* 0x000fe400078ec0ff */
[----:B------:R-:W-:Y:S02]  /*95e0*/  LOP3.LUT R8, R49, 0x380, RZ, 0xc0, !PT ;  /* 0x0000038031087812 */ /* 0x000fe400078ec0ff */
[----:B------:R-:W-:Y:S02]  /*95f0*/  LOP3.LUT R10, R51, 0x380, RZ, 0xc0, !PT ;  /* 0x00000380330a7812 */ /* 0x000fe400078ec0ff */
[----:B------:R-:W-:-:S02]  /*9600*/  LOP3.LUT R39, R130, 0x380, RZ, 0xc0, !PT ;  /* 0x0000038082277812 */ /* 0x000fc400078ec0ff */
[----:B------:R-:W-:Y:S02]  /*9610*/  SHF.R.U64 R12, R12, 0x3, RZ ;  /* 0x000000030c0c7819 */ /* 0x000fe400000012ff */
[----:B------:R-:W-:Y:S02]  /*9620*/  F2FP.BF16.F32.PACK_AB R141, R141, R142 ;  /* 0x0000008e8d8d723e */ /* 0x000fe400000010ff */
[----:B------:R-:W-:Y:S02]  /*9630*/  F2FP.BF16.F32.PACK_AB R140, R139, R140 ;  /* 0x0000008c8b8c723e */ /* 0x000fe400000010ff */
[----:B------:R-:W-:Y:S02]  /*9640*/  SHF.R.U64 R5, R5, 0x3, RZ ;  /* 0x0000000305057819 */ /* 0x000fe400000012ff */
[----:B------:R-:W-:Y:S02]  /*9650*/  SHF.R.U64 R8, R8, 0x3, RZ ;  /* 0x0000000308087819 */ /* 0x000fe400000012ff */
[----:B------:R-:W-:-:S02]  /*9660*/  F2FP.BF16.F32.PACK_AB R104, R101, R104 ;  /* 0x000000686568723e */ /* 0x000fc400000010ff */
[----:B------:R-:W-:Y:S02]  /*9670*/  F2FP.BF16.F32.PACK_AB R137, R137, R138 ;  /* 0x0000008a8989723e */ /* 0x000fe400000010ff */
[----:B------:R-:W-:Y:S02]  /*9680*/  F2FP.BF16.F32.PACK_AB R136, R135, R136 ;  /* 0x000000888788723e */ /* 0x000fe400000010ff */
[----:B------:R-:W-:Y:S02]  /*9690*/  SHF.R.U64 R10, R10, 0x3, RZ ;  /* 0x000000030a0a7819 */ /* 0x000fe400000012ff */
[----:B------:R-:W-:Y:S02]  /*96a0*/  F2FP.BF16.F32.PACK_AB R97, R97, R100 ;  /* 0x000000646161723e */ /* 0x000fe400000010ff */
[----:B------:R-:W-:Y:S02]  /*96b0*/  F2FP.BF16.F32.PACK_AB R96, R93, R96 ;  /* 0x000000605d60723e */ /* 0x000fe400000010ff */
[----:B------:R-:W-:-:S02]  /*96c0*/  SHF.R.U64 R39, R39, 0x3, RZ ;  /* 0x0000000327277819 */ /* 0x000fc400000012ff */
[----:B------:R-:W-:Y:S02]  /*96d0*/  F2FP.BF16.F32.PACK_AB R89, R89, R92 ;  /* 0x0000005c5959723e */ /* 0x000fe400000010ff */
[----:B------:R-:W-:Y:S02]  /*96e0*/  F2FP.BF16.F32.PACK_AB R88, R85, R88 ;  /* 0x000000585558723e */ /* 0x000fe400000010ff */
[----:B------:R-:W-:Y:S02]  /*96f0*/  F2FP.BF16.F32.PACK_AB R128, R127, R128 ;  /* 0x000000807f80723e */ /* 0x000fe400000010ff */
[----:B------:R-:W-:Y:S02]  /*9700*/  F2FP.BF16.F32.PACK_AB R66, R59, R66 ;  /* 0x000000423b42723e */ /* 0x000fe400000010ff */
[----:B------:R-:W-:Y:S02]  /*9710*/  LOP3.LUT R20, R12, R47, RZ, 0x3c, !PT ;  /* 0x0000002f0c147212 */ /* 0x000fe400078e3cff */
[----:B------:R-:W-:-:S02]  /*9720*/  F2FP.BF16.F32.PACK_AB R133, R133, R134 ;  /* 0x000000868585723e */ /* 0x000fc400000010ff */
[----:B------:R-:W-:Y:S02]  /*9730*/  F2FP.BF16.F32.PACK_AB R132, R131, R132 ;  /* 0x000000848384723e */ /* 0x000fe400000010ff */
[----:B------:R-:W-:Y:S02]  /*9740*/  F2FP.BF16.F32.PACK_AB R80, R77, R80 ;  /* 0x000000504d50723e */ /* 0x000fe400000010ff */
[----:B------:R-:W-:Y:S02]  /*9750*/  F2FP.BF16.F32.PACK_AB R124, R123, R124 ;  /* 0x0000007c7b7c723e */ /* 0x000fe400000010ff */
[----:B------:R-:W-:Y:S02]  /*9760*/  SEL R42, R141, R140, P0 ;  /* 0x0000008c8d2a7207 */ /* 0x000fe40000000000 */
[----:B------:R-:W-:Y:S02]  /*9770*/  LOP3.LUT R14, R5, R126, RZ, 0x3c, !PT ;  /* 0x0000007e050e7212 */ /* 0x000fe400078e3cff */
[----:B------:R-:W-:-:S02]  /*9780*/  LOP3.LUT R12, R8, R49, RZ, 0x3c, !PT ;  /* 0x00000031080c7212 */ /* 0x000fc400078e3cff */
[----:B------:R-:W-:Y:S02]  /*9790*/  F2FP.BF16.F32.PACK_AB R72, R69, R72 ;  /* 0x000000484548723e */ /* 0x000fe400000010ff */
[----:B------:R-:W-:Y:S02]  /*97a0*/  F2FP.BF16.F32.PACK_AB R120, R65, R120 ;  /* 0x000000784178723e */ /* 0x000fe400000010ff */
[----:B------:R-:W-:Y:S02]  /*97b0*/  SEL R140, R140, R141, P0 ;  /* 0x0000008d8c8c7207 */ /* 0x000fe40000000000 */
[----:B------:R-:W-:Y:S02]  /*97c0*/  SEL R44, R137, R136, P0 ;  /* 0x00000088892c7207 */ /* 0x000fe40000000000 */
[----:B------:R-:W-:Y:S02]  /*97d0*/  SEL R86, R105, R104, P0 ;  /* 0x0000006869567207 */ /* 0x000fe40000000000 */
[----:B------:R-:W-:-:S02]  /*97e0*/  LOP3.LUT R8, R10, R51, RZ, 0x3c, !PT ;  /* 0x000000330a087212 */ /* 0x000fc400078e3cff */
[----:B------:R-:W-:Y:S02]  /*97f0*/  F2FP.BF16.F32.PACK_AB R56, R53, R56 ;  /* 0x000000383538723e */ /* 0x000fe400000010ff */
[----:B------:R-:W-:Y:S02]  /*9800*/  SEL R136, R136, R137, P0 ;  /* 0x0000008988887207 */ /* 0x000fe40000000000 */
[----:B------:R-:W-:Y:S02]  /*9810*/  SEL R104, R104, R105, P0 ;  /* 0x0000006968687207 */ /* 0x000fe40000000000 */
[----:B------:R-:W-:Y:S02]  /*9820*/  SEL R90, R97, R96, P0 ;  /* 0x00000060615a7207 */ /* 0x000fe40000000000 */
[----:B------:R-:W-:Y:S02]  /*9830*/  LOP3.LUT R10, R39, R130, RZ, 0x3c, !PT ;  /* 0x00000082270a7212 */ /* 0x000fe400078e3cff */
[----:B------:R-:W-:-:S02]  /*9840*/  F2FP.BF16.F32.PACK_AB R55, R55, R58 ;  /* 0x0000003a3737723e */ /* 0x000fc400000010ff */
[----:B------:R-:W-:Y:S02]  /*9850*/  SEL R52, R129, R128, P0 ;  /* 0x0000008081347207 */ /* 0x000fe40000000000 */
[----:B------:R-:W-:Y:S02]  /*9860*/  SEL R96, R96, R97, P0 ;  /* 0x0000006160607207 */ /* 0x000fe40000000000 */
[----:B------:R-:W-:Y:S02]  /*9870*/  SEL R92, R89, R88, P0 ;  /* 0x00000058595c7207 */ /* 0x000fe40000000000 */
        /* <DEDUP_REMOVED lines=12> */
[----:B------:R-:W-:Y:S02]  /*9940*/  MOV R67, R20 ;  /* 0x0000001400437202 */ /* 0x000fe40000000f00 */
[----:B------:R-:W-:Y:S02]  /*9950*/  MOV R59, R8 ;  /* 0x00000008003b7202 */ /* 0x000fe40000000f00 */
[----:B------:R-:W-:-:S02]  /*9960*/  SEL R120, R120, R121, P0 ;  /* 0x0000007978787207 */ /* 0x000fc40000000000 */
[----:B------:R-:W-:Y:S02]  /*9970*/  SEL R62, R57, R56, P0 ;  /* 0x00000038393e7207 */ /* 0x000fe40000000000 */
[----:B------:R-:W-:Y:S02]  /*9980*/  SEL R72, R72, R73, P0 ;  /* 0x0000004948487207 */ /* 0x000fe40000000000 */
[----:B------:R-:W-:Y:S02]  /*9990*/  MOV R61, R12 ;  /* 0x0000000c003d7202 */ /* 0x000fe40000000f00 */
[----:B------:R-:W-:Y:S02]  /*99a0*/  MOV R20, R10 ;  /* 0x0000000a00147202 */ /* 0x000fe40000000f00 */
[----:B------:R-:W-:Y:S02]  /*99b0*/  SEL R56, R56, R57, P0 ;  /* 0x0000003938387207 */ /* 0x000fe40000000000 */
[----:B------:R-:W-:-:S02]  /*99c0*/  SEL R102, R55, R54, P0 ;  /* 0x0000003637667207 */ /* 0x000fc40000000000 */
[----:B------:R-:W-:Y:S02]  /*99d0*/  MOV R65, R14 ;  /* 0x0000000e00417202 */ /* 0x000fe40000000f00 */
[----:B------:R-:W-:Y:S01]  /*99e0*/  SEL R54, R54, R55, P0 ;  /* 0x0000003736367207 */ /* 0x000fe20000000000 */
[----:B--2---:R-:W-:Y:S01]  /*99f0*/  SHFL.IDX PT, R42, R42, R3, 0x1c1f ;  /* 0x001c1f032a2a7589 */ /* 0x004fe200000e0000 */
[----:B------:R-:W-:Y:S02]  /*9a00*/  LOP3.LUT R5, R3, 0x2, RZ, 0x3c, !PT ;  /* 0x0000000203057812 */ /* 0x000fe400078e3cff */
[----:B------:R-:W-:Y:S01]  /*9a10*/  MOV R75, R28 ;  /* 0x0000001c004b7202 */ /* 0x000fe20000000f00 */
[----:B------:R-:W-:Y:S01]  /*9a20*/  SHFL.IDX PT, R44, R44, R3, 0x1c1f ;  /* 0x001c1f032c2c7589 */ /* 0x000fe200000e0000 */
[----:B------:R-:W-:Y:S02]  /*9a30*/  MOV R73, R26 ;  /* 0x0000001a00497202 */ /* 0x000fe40000000f00 */
[----:B------:R-:W-:Y:S01]  /*9a40*/  MOV R79, R32 ;  /* 0x00000020004f7202 */ /* 0x000fe20000000f00 */
[----:B------:R-:W0:Y:S01]  /*9a50*/  SHFL.IDX PT, R9, R140, R5, 0x1c1f ;  /* 0x001c1f058c097589 */ /* 0x000e2200000e0000 */
[----:B------:R-:W-:-:S02]  /*9a60*/  MOV R77, R30 ;  /* 0x0000001e004d7202 */ /* 0x000fc40000000f00 */
[----:B------:R-:W-:Y:S01]  /*9a70*/  MOV R85, R36 ;  /* 0x0000002400557202 */ /* 0x000fe20000000f00 */
[----:B------:R-:W-:Y:S01]  /*9a80*/  SHFL.IDX PT, R86, R86, R3, 0x1c1f ;  /* 0x001c1f0356567589 */ /* 0x000fe200000e0000 */
[----:B------:R-:W-:Y:S02]  /*9a90*/  MOV R81, R34 ;  /* 0x0000002200517202 */ /* 0x000fe40000000f00 */
[----:B------:R-:W-:Y:S01]  /*9aa0*/  MOV R69, R24 ;  /* 0x0000001800457202 */ /* 0x000fe20000000f00 */
[----:B------:R-:W1:Y:S01]  /*9ab0*/  SHFL.IDX PT, R13, R136, R5, 0x1c1f ;  /* 0x001c1f05880d7589 */ /* 0x000e6200000e0000 */
[----:B------:R-:W-:-:S03]  /*9ac0*/  PLOP3.LUT P2, PT, PT, PT, UP0, 0x80, 0x0 ;  /* 0x000000000000781c */ /* 0x000fc60003f4f008 */
[----:B------:R-:W2:Y:S04]  /*9ad0*/  SHFL.IDX PT, R11, R104, R5, 0x1c1f ;  /* 0x001c1f05680b7589 */ /* 0x000ea800000e0000 */
[----:B------:R-:W-:Y:S04]  /*9ae0*/  SHFL.IDX PT, R90, R90, R3, 0x1c1f ;  /* 0x001c1f035a5a7589 */ /* 0x000fe800000e0000 */
[----:B------:R-:W3:Y:S04]  /*9af0*/  SHFL.IDX PT, R15, R96, R5, 0x1c1f ;  /* 0x001c1f05600f7589 */ /* 0x000ee800000e0000 */
[----:B------:R-:W-:Y:S01]  /*9b00*/  SHFL.IDX PT, R52, R52, R3, 0x1c1f ;  /* 0x001c1f0334347589 */ /* 0x000fe200000e0000 */
[----:B0-----:R-:W-:-:S02]  /*9b10*/  SEL R8, R42, R9, P0 ;  /* 0x000000092a087207 */ /* 0x001fc40000000000 */
[----:B------:R-:W-:Y:S01]  /*9b20*/  SEL R10, R9, R42, P0 ;  /* 0x0000002a090a7207 */ /* 0x000fe20000000000 */
[----:B------:R-:W-:Y:S04]  /*9b30*/  SHFL.IDX PT, R92, R92, R3, 0x1c1f ;  /* 0x001c1f035c5c7589 */ /* 0x000fe800000e0000 */
[----:B------:R-:W0:Y:S01]  /*9b40*/  SHFL.IDX PT, R29, R128, R5, 0x1c1f ;  /* 0x001c1f05801d7589 */ /* 0x000e2200000e0000 */
[----:B-1----:R-:W-:Y:S02]  /*9b50*/  SEL R12, R44, R13, P0 ;  /* 0x0000000d2c0c7207 */ /* 0x002fe40000000000 */
[----:B------:R-:W-:Y:S01]  /*9b60*/  SEL R14, R13, R44, P0 ;  /* 0x0000002c0d0e7207 */ /* 0x000fe20000000000 */
[----:B------:R-:W1:Y:S01]  /*9b70*/  SHFL.IDX PT, R27, R88, R5, 0x1c1f ;  /* 0x001c1f05581b7589 */ /* 0x000e6200000e0000 */
[----:B--2---:R-:W-:-:S02]  /*9b80*/  SEL R9, R86, R11, P0 ;  /* 0x0000000b56097207 */ /* 0x004fc40000000000 */
[----:B------:R-:W-:Y:S01]  /*9b90*/  SEL R11, R11, R86, P0 ;  /* 0x000000560b0b7207 */ /* 0x000fe20000000000 */
[----:B------:R-:W-:Y:S04]  /*9ba0*/  SHFL.IDX PT, R50, R50, R3, 0x1c1f ;  /* 0x001c1f0332327589 */ /* 0x000fe800000e0000 */
[----:B------:R-:W-:Y:S01]  /*9bb0*/  SHFL.IDX PT, R58, R58, R3, 0x1c1f ;  /* 0x001c1f033a3a7589 */ /* 0x000fe200000e0000 */
[----:B---3--:R-:W-:Y:S02]  /*9bc0*/  SEL R13, R90, R15, P0 ;  /* 0x0000000f5a0d7207 */ /* 0x008fe40000000000 */
[----:B------:R-:W-:Y:S01]  /*9bd0*/  SEL R15, R15, R90, P0 ;  /* 0x0000005a0f0f7207 */ /* 0x000fe20000000000 */
[----:B------:R-:W-:Y:S04]  /*9be0*/  SHFL.IDX PT, R94, R94, R3, 0x1c1f ;  /* 0x001c1f035e5e7589 */ /* 0x000fe800000e0000 */
[----:B------:R-:W2:Y:S04]  /*9bf0*/  SHFL.IDX PT, R21, R132, R5, 0x1c1f ;  /* 0x001c1f0584157589 */ /* 0x000ea800000e0000 */
[----:B------:R-:W3:Y:S01]  /*9c00*/  SHFL.IDX PT, R33, R124, R5, 0x1c1f ;  /* 0x001c1f057c217589 */ /* 0x000ee200000e0000 */
[----:B0-----:R-:W-:-:S02]  /*9c10*/  SEL R28, R52, R29, P0 ;  /* 0x0000001d341c7207 */ /* 0x001fc40000000000 */
[----:B------:R-:W-:Y:S01]  /*9c20*/  SEL R30, R29, R52, P0 ;  /* 0x000000341d1e7207 */ /* 0x000fe20000000000 */
[----:B------:R-:W0:Y:S01]  /*9c30*/  SHFL.IDX PT, R31, R80, R5, 0x1c1f ;  /* 0x001c1f05501f7589 */ /* 0x000e2200000e0000 */
[----:B-1----:R-:W-:Y:S02]  /*9c40*/  SEL R25, R92, R27, P0 ;  /* 0x0000001b5c197207 */ /* 0x002fe40000000000 */
[----:B------:R-:W-:Y:S01]  /*9c50*/  SEL R27, R27, R92, P0 ;  /* 0x0000005c1b1b7207 */ /* 0x000fe20000000000 */
[----:B------:R-:W-:Y:S04]  /*9c60*/  SHFL.IDX PT, R60, R60, R3, 0x1c1f ;  /* 0x001c1f033c3c7589 */ /* 0x000fe800000e0000 */
[----:B------:R-:W-:Y:S04]  /*9c70*/  SHFL.IDX PT, R98, R98, R3, 0x1c1f ;  /* 0x001c1f0362627589 */ /* 0x000fe800000e0000 */
[----:B------:R-:W1:Y:S04]  /*9c80*/  SHFL.IDX PT, R37, R120, R5, 0x1c1f ;  /* 0x001c1f0578257589 */ /* 0x000e6800000e0000 */
[----:B------:R-:W4:Y:S01]  /*9c90*/  SHFL.IDX PT, R35, R72, R5, 0x1c1f ;  /* 0x001c1f0548237589 */ /* 0x000f2200000e0000 */
[----:B--2---:R-:W-:-:S02]  /*9ca0*/  SEL R24, R50, R21, P0 ;  /* 0x0000001532187207 */ /* 0x004fc40000000000 */
[----:B------:R-:W-:Y:S01]  /*9cb0*/  SEL R26, R21, R50, P0 ;  /* 0x00000032151a7207 */ /* 0x000fe20000000000 */
[----:B------:R-:W-:Y:S01]  /*9cc0*/  SHFL.IDX PT, R62, R62, R3, 0x1c1f ;  /* 0x001c1f033e3e7589 */ /* 0x000fe200000e0000 */
[----:B---3--:R-:W-:Y:S02]  /*9cd0*/  SEL R32, R58, R33, P0 ;  /* 0x000000213a207207 */ /* 0x008fe40000000000 */
[----:B------:R-:W-:Y:S01]  /*9ce0*/  SEL R34, R33, R58, P0 ;  /* 0x0000003a21227207 */ /* 0x000fe20000000000 */
[----:B------:R-:W-:Y:S01]  /*9cf0*/  SHFL.IDX PT, R100, R100, R3, 0x1c1f ;  /* 0x001c1f0364647589 */ /* 0x000fe200000e0000 */
[----:B0-----:R-:W-:Y:S02]  /*9d00*/  SEL R29, R94, R31, P0 ;  /* 0x0000001f5e1d7207 */ /* 0x001fe40000000000 */
[----:B------:R-:W-:Y:S01]  /*9d10*/  SEL R31, R31, R94, P0 ;  /* 0x0000005e1f1f7207 */ /* 0x000fe20000000000 */
[----:B------:R-:W0:Y:S04]  /*9d20*/  SHFL.IDX PT, R41, R56, R5, 0x1c1f ;  /* 0x001c1f0538297589 */ /* 0x000e2800000e0000 */
[----:B------:R-:W-:Y:S04]  /*9d30*/  SHFL.IDX PT, R39, R66, R5, 0x1c1f ;  /* 0x001c1f0542277589 */ /* 0x000fe800000e0000 */
[----:B------:R-:W-:Y:S01]  /*9d40*/  SHFL.IDX PT, R102, R102, R3, 0x1c1f ;  /* 0x001c1f0366667589 */ /* 0x000fe200000e0000 */
[----:B-1----:R-:W-:-:S03]  /*9d50*/  SEL R36, R60, R37, P0 ;  /* 0x000000253c247207 */ /* 0x002fc60000000000 */
[----:B------:R-:W1:Y:S01]  /*9d60*/  SHFL.IDX PT, R43, R54, R5, 0x1c1f ;  /* 0x001c1f05362b7589 */ /* 0x000e6200000e0000 */
[----:B----4-:R-:W-:Y:S02]  /*9d70*/  SEL R33, R98, R35, P0 ;  /* 0x0000002362217207 */ /* 0x010fe40000000000 */
[----:B------:R-:W-:Y:S01]  /*9d80*/  SEL R35, R35, R98, P0 ;  /* 0x0000006223237207 */ /* 0x000fe20000000000 */
[----:B------:R-:W-:Y:S06]  /*9d90*/  BAR.SYNC.DEFER_BLOCKING 0x1, 0x100 ;  /* 0x0044000000007b1d */ /* 0x000fec0000010000 */
[----:B------:R-:W-:Y:S01]  /*9da0*/  SHFL.IDX PT, R64, R64, R3, 0x1c1f ;  /* 0x001c1f0340407589 */ /* 0x000fe200000e0000 */
[----:B0-----:R-:W-:-:S03]  /*9db0*/  SEL R42, R41, R62, P0 ;  /* 0x0000003e292a7207 */ /* 0x001fc60000000000 */
        /* <DEDUP_REMOVED lines=10> */
[----:B------:R0:W-:Y:S04]  /*9e60*/  SHFL.IDX PT, R3, R40, R5, 0x1c1f ;  /* 0x001c1f0528037589 */ /* 0x0001e800000e0000 */
[----:B------:R-:W-:Y:S04]  /*9e70*/  SHFL.IDX PT, R53, R46, R5, 0x1c1f ;  /* 0x001c1f052e357589 */ /* 0x000fe800000e0000 */
[----:B------:R-:W-:Y:S01]  /*9e80*/  SHFL.IDX PT, R47, R74, R5, 0x1c1f ;  /* 0x001c1f054a2f7589 */ /* 0x000fe200000e0000 */
[----:B0-----:R-:W-:-:S03]  /*9e90*/  SEL R40, R62, R41, P0 ;  /* 0x000000293e287207 */ /* 0x001fc60000000000 */
[----:B------:R0:W-:Y:S01]  /*9ea0*/  SHFL.IDX PT, R55, R38, R5, 0x1c1f ;  /* 0x001c1f0526377589 */ /* 0x0001e200000e0000 */
[----:B-1----:R-:W-:Y:S01]  /*9eb0*/  SEL R41, R102, R43, P0 ;  /* 0x0000002b66297207 */ /* 0x002fe20000000000 */
[----:B------:R-:W1:Y:S01]  /*9ec0*/  LDC R62, c[0x0][0xbe8] ;  /* 0x0002fa00ff3e7b82 */ /* 0x000e620000000800 */
[----:B------:R-:W-:Y:S01]  /*9ed0*/  SEL R43, R43, R102, P0 ;  /* 0x000000662b2b7207 */ /* 0x000fe20000000000 */
[----:B------:R-:W-:Y:S04]  /*9ee0*/  SHFL.IDX PT, R71, R112, R5, 0x1c1f ;  /* 0x001c1f0570477589 */ /* 0x000fe800000e0000 */
[----:B------:R-:W-:Y:S01]  /*9ef0*/  SHFL.IDX PT, R49, R78, R5, 0x1c1f ;  /* 0x001c1f054e317589 */ /* 0x000fe200000e0000 */
[----:B0-----:R-:W-:-:S03]  /*9f00*/  SEL R38, R37, R60, P0 ;  /* 0x0000003c25267207 */ /* 0x001fc60000000000 */
[----:B------:R-:W0:Y:S01]  /*9f10*/  SHFL.IDX PT, R51, R84, R5, 0x1c1f ;  /* 0x001c1f0554337589 */ /* 0x000e2200000e0000 */
[----:B------:R-:W-:Y:S02]  /*9f20*/  SEL R37, R100, R39, P0 ;  /* 0x0000002764257207 */ /* 0x000fe40000000000 */
[----:B------:R-:W-:Y:S01]  /*9f30*/  SEL R39, R39, R100, P0 ;  /* 0x0000006427277207 */ /* 0x000fe20000000000 */
[----:B------:R-:W-:Y:S04]  /*9f40*/  SHFL.IDX PT, R57, R116, R5, 0x1c1f ;  /* 0x001c1f0574397589 */ /* 0x000fe800000e0000 */
[----:B------:R-:W2:Y:S04]  /*9f50*/  SHFL.IDX PT, R83, R122, R5, 0x1c1f ;  /* 0x001c1f057a537589 */ /* 0x000ea800000e0000 */
[----:B------:R3:W-:Y:S04]  /*9f60*/  STSM.16.M88.4 [R85], R8 ;  /* 0x0000000855007844 */ /* 0x0007e80000000200 */
[----:B------:R4:W-:Y:S04]  /*9f70*/  STSM.16.M88.4 [R81], R12 ;  /* 0x0000000c51007844 */ /* 0x0009e80000000200 */
[----:B------:R1:W-:Y:S04]  /*9f80*/  STSM.16.M88.4 [R79], R24 ;  /* 0x000000184f007844 */ /* 0x0003e80000000200 */
[----:B------:R-:W-:Y:S01]  /*9f90*/  STSM.16.M88.4 [R77], R28 ;  /* 0x0000001c4d007844 */ /* 0x000fe20000000200 */
[----:B0-----:R-:W-:-:S02]  /*9fa0*/  SEL R80, R82, R51, P0 ;  /* 0x0000003352507207 */ /* 0x001fc40000000000 */
[----:B------:R-:W-:Y:S01]  /*9fb0*/  SEL R82, R51, R82, P0 ;  /* 0x0000005233527207 */ /* 0x000fe20000000000 */
[----:B------:R-:W-:Y:S01]  /*9fc0*/  STSM.16.M88.4 [R75], R32 ;  /* 0x000000204b007844 */ /* 0x000fe20000000200 */
[----:B---3--:R-:W-:Y:S02]  /*9fd0*/  SEL R8, R64, R45, P0 ;  /* 0x0000002d40087207 */ /* 0x008fe40000000000 */
[----:B------:R-:W-:Y:S01]  /*9fe0*/  SEL R10, R45, R64, P0 ;  /* 0x000000402d0a7207 */ /* 0x000fe20000000000 */
[----:B------:R-:W-:Y:S01]  /*9ff0*/  STSM.16.M88.4 [R73], R36 ;  /* 0x0000002449007844 */ /* 0x000fe20000000200 */
[----:B------:R-:W-:Y:S02]  /*a000*/  SEL R9, R106, R53, P0 ;  /* 0x000000356a097207 */ /* 0x000fe40000000000 */
[----:B------:R-:W-:Y:S01]  /*a010*/  SEL R11, R53, R106, P0 ;  /* 0x0000006a350b7207 */ /* 0x000fe20000000000 */
[----:B------:R0:W-:Y:S01]  /*a020*/  STSM.16.M88.4 [R69], R40 ;  /* 0x0000002845007844 */ /* 0x0001e20000000200 */
[----:B----4-:R-:W-:-:S02]  /*a030*/  SEL R12, R68, R3, P0 ;  /* 0x00000003440c7207 */ /* 0x010fc40000000000 */
[----:B------:R-:W-:Y:S01]  /*a040*/  SEL R14, R3, R68, P0 ;  /* 0x00000044030e7207 */ /* 0x000fe20000000000 */
[----:B------:R3:W-:Y:S01]  /*a050*/  STSM.16.M88.4 [R67], R8 ;  /* 0x0000000843007844 */ /* 0x0007e20000000200 */
[----:B------:R-:W-:Y:S02]  /*a060*/  SEL R13, R108, R55, P0 ;  /* 0x000000376c0d7207 */ /* 0x000fe40000000000 */
[----:B------:R-:W-:Y:S02]  /*a070*/  SEL R15, R55, R108, P0 ;  /* 0x0000006c370f7207 */ /* 0x000fe40000000000 */
[----:B------:R-:W-:Y:S02]  /*a080*/  SEL R68, R70, R47, P0 ;  /* 0x0000002f46447207 */ /* 0x000fe40000000000 */
[----:B------:R-:W-:Y:S01]  /*a090*/  SEL R70, R47, R70, P0 ;  /* 0x000000462f467207 */ /* 0x000fe20000000000 */
[----:B------:R4:W-:Y:S01]  /*a0a0*/  STSM.16.M88.4 [R65], R12 ;  /* 0x0000000c41007844 */ /* 0x0009e20000000200 */
[----:B--2---:R-:W-:-:S02]  /*a0b0*/  SEL R81, R118, R83, P0 ;  /* 0x0000005376517207 */ /* 0x004fc40000000000 */
[----:B-1----:R-:W-:Y:S02]  /*a0c0*/  SEL R24, R76, R49, P0 ;  /* 0x000000314c187207 */ /* 0x002fe40000000000 */
[----:B0-----:R-:W-:Y:S02]  /*a0d0*/  SEL R69, R110, R71, P0 ;  /* 0x000000476e457207 */ /* 0x001fe40000000000 */
[----:B------:R-:W-:Y:S01]  /*a0e0*/  SEL R71, R71, R110, P0 ;  /* 0x0000006e47477207 */ /* 0x000fe20000000000 */
[----:B---3--:R-:W-:Y:S01]  /*a0f0*/  IMAD.U32 R8, RZ, RZ, UR4 ;  /* 0x00000004ff087e24 */ /* 0x008fe2000f8e00ff */
[----:B------:R-:W-:Y:S01]  /*a100*/  SEL R26, R49, R76, P0 ;  /* 0x0000004c311a7207 */ /* 0x000fe20000000000 */
[----:B------:R-:W-:Y:S01]  /*a110*/  IMAD.U32 R9, RZ, RZ, UR6 ;  /* 0x00000006ff097e24 */ /* 0x000fe2000f8e00ff */
[----:B------:R-:W-:Y:S01]  /*a120*/  SEL R25, R114, R57, P0 ;  /* 0x0000003972197207 */ /* 0x000fe20000000000 */
[----:B------:R0:W-:Y:S01]  /*a130*/  STSM.16.M88.4 [R61], R68 ;  /* 0x000000443d007844 */ /* 0x0001e20000000200 */
[----:B------:R-:W-:Y:S01]  /*a140*/  SEL R27, R57, R114, P0 ;  /* 0x00000072391b7207 */ /* 0x000fe20000000000 */
[----:B------:R-:W-:Y:S01]  /*a150*/  ULDC.64 UR6, c[0x0][0xc08] ;  /* 0x0003020000067ab9 */ /* 0x000fe20000000a00 */
[----:B------:R-:W-:-:S03]  /*a160*/  SEL R83, R83, R118, P0 ;  /* 0x0000007653537207 */ /* 0x000fc60000000000 */
[----:B------:R0:W-:Y:S04]  /*a170*/  STSM.16.M88.4 [R59], R24 ;  /* 0x000000183b007844 */ /* 0x0001e80000000200 */
[----:B------:R0:W-:Y:S01]  /*a180*/  STSM.16.M88.4 [R20], R80 ;  /* 0x0000005014007844 */ /* 0x0001e20000000200 */
[----:B------:R-:W-:Y:S06]  /*a190*/  BAR.SYNC.DEFER_BLOCKING 0x1, 0x100 ;  /* 0x0044000000007b1d */ /* 0x000fec0000010000 */
[----:B------:R-:W2:Y:S01]  /*a1a0*/  @P2 LDG.E R3, desc[UR48][R8.64] ;  /* 0x0000003008032981 */ /* 0x000ea2000c1e1900 */
[----:B------:R-:W-:Y:S01]  /*a1b0*/  UISETP.NE.U32.AND UP1, UPT, UR6, URZ, UPT ;  /* 0x0000003f0600728c */ /* 0x000fe2000bf25070 */
[----:B------:R-:W-:Y:S01]  /*a1c0*/  ISETP.NE.AND P1, PT, R62, 0x1, PT ;  /* 0x000000013e00780c */ /* 0x000fe20003f25270 */
[----:B------:R-:W-:Y:S01]  /*a1d0*/  UMOV UR4, URZ ;  /* 0x0000003f00047c82 */ /* 0x000fe20008000000 */
[----:B----4-:R-:W-:Y:S01]  /*a1e0*/  IMAD.U32 R14, RZ, RZ, UR40 ;  /* 0x00000028ff0e7e24 */ /* 0x010fe2000f8e00ff */
[----:B------:R-:W-:-:S06]  /*a1f0*/  UISETP.NE.AND.EX UP1, UPT, UR7, URZ, UPT, UP1 ;  /* 0x0000003f0700728c */ /* 0x000fcc000bf25310 */
[----:B------:R-:W-:-:S04]  /*a200*/  PLOP3.LUT P0, PT, PT, PT, UP1, 0x80, 0x0 ;  /* 0x000000000000781c */ /* 0x000fc80003f0f018 */
[----:B------:R-:W1:Y:S01]  /*a210*/  @P1 LDC R5, c[0x0][0xbec] ;  /* 0x0002fb00ff051b82 */ /* 0x000e620000000800 */
[----:B------:R-:W-:-:S03]  /*a220*/  @UP1 UIADD3 UR6, UP2, UR8, UR6, URZ ;  /* 0x0000000608061290 */ /* 0x000fc6000ff5e03f */
[----:B------:R-:W-:Y:S01]  /*a230*/  ULDC UR8, c[0x0][0xa88] ;  /* 0x0002a20000087ab9 */ /* 0x000fe20000000800 */
[----:B------:R-:W-:Y:S02]  /*a240*/  @UP1 UIADD3.X UR7, UR9, UR7, URZ, UP2, !UPT ;  /* 0x0000000709071290 */ /* 0x000fe400097fe43f */
[----:B------:R-:W-:Y:S01]  /*a250*/  IMAD.U32 R12, RZ, RZ, UR6 ;  /* 0x00000006ff0c7e24 */ /* 0x000fe2000f8e00ff */
[----:B------:R-:W3:Y:S03]  /*a260*/  @P1 LDC R10, c[0x0][0xbf0] ;  /* 0x0002fc00ff0a1b82 */ /* 0x000ee60000000800 */
[----:B------:R-:W-:Y:S01]  /*a270*/  IMAD.U32 R13, RZ, RZ, UR7 ;  /* 0x00000007ff0d7e24 */ /* 0x000fe2000f8e00ff */
[----:B--2---:R-:W-:Y:S01]  /*a280*/  @P2 R2UR UR4, R3 ;  /* 0x00000000030422ca */ /* 0x004fe200000e0000 */
[----:B------:R-:W-:-:S06]  /*a290*/  IMAD.U32 R3, RZ, RZ, UR8 ;  /* 0x00000008ff037e24 */ /* 0x000fcc000f8e00ff */
[----:B------:R0:W5:Y:S01]  /*a2a0*/  @P0 LDG.E R3, desc[UR48][R12.64] ;  /* 0x000000300c030981 */ /* 0x000162000c1e1900 */
[----:B-1-3--:R-:W-:Y:S07]  /*a2b0*/  @P0 BRA `(.L_x_313) ;  /* 0x0000000000100947 */ /* 0x00afee0003800000 */
[----:B------:R-:W-:Y:S05]  /*a2c0*/  @!P2 BRA `(.L_x_313) ;  /* 0x00000000000ca947 */ /* 0x000fea0003800000 */
[----:B0-----:R-:W2:Y:S04]  /*a2d0*/  LDG.E R12, desc[UR48][R8.64] ;  /* 0x00000030080c7981 */ /* 0x001ea8000c1e1900 */
[----:B-----5:R-:W2:Y:S02]  /*a2e0*/  LDG.E R3, desc[UR48][R8.64+0x4] ;  /* 0x0000043008037981 */ /* 0x020ea4000c1e1900 */
[----:B--2---:R-:W-:-:S07]  /*a2f0*/  IMAD.IADD R3, R3, 0x1, -R12 ;  /* 0x0000000103037824 */ /* 0x004fce00078e0a0c */
.L_x_313:
[----:B------:R-:W-:Y:S01]  /*a300*/  USHF.R.S32.HI UR14, URZ, 0x1f, UR41 ;  /* 0x0000001f3f0e7899 */ /* 0x000fe20008011429 */
[----:B0-----:R-:W-:Y:S01]  /*a310*/  IMAD R12, R14, 0x80, R223 ;  /* 0x000000800e0c7824 */ /* 0x001fe200078e02df */
[----:B------:R-:W-:Y:S01]  /*a320*/  ULDC.64 UR12, c[0x0][0xb90] ;  /* 0x0002e400000c7ab9 */ /* 0x000fe20000000a00 */
[----:B------:R-:W-:Y:S01]  /*a330*/  USHF.R.S32.HI UR9, URZ, 0x1f, UR4 ;  /* 0x0000001f3f097899 */ /* 0x000fe20008011404 */
[----:B------:R-:W-:Y:S01]  /*a340*/  IMAD.U32 R20, RZ, RZ, UR40 ;  /* 0x00000028ff147e24 */ /* 0x000fe2000f8e00ff */
[----:B------:R-:W-:Y:S01]  /*a350*/  UIMAD UR10, UR14, UR12, URZ ;  /* 0x0000000c0e0a72a4 */ /* 0x000fe2000f8e023f */
[----:B------:R-:W-:Y:S01]  /*a360*/  @P1 IMAD.HI.U32 R5, R12, R5, RZ ;  /* 0x000000050c051227 */ /* 0x000fe200078e00ff */
[----:B------:R-:W-:Y:S01]  /*a370*/  UMOV UR8, UR4 ;  /* 0x0000000400087c82 */ /* 0x000fe20008000000 */
[----:B------:R-:W-:Y:S01]  /*a380*/  USEL UR37, UR37, URZ, !UP0 ;  /* 0x0000003f25257287 */ /* 0x000fe2000c000000 */
[----:B------:R-:W0:Y:S01]  /*a390*/  @P1 LDC R65, c[0x0][0xbf0] ;  /* 0x0002fc00ff411b82 */ /* 0x000e220000000800 */
[----:B------:R-:W-:Y:S01]  /*a3a0*/  UIMAD.WIDE.U32 UR6, UR41, UR12, UR8 ;  /* 0x0000000c290672a5 */ /* 0x000fe2000f8e0008 */
[----:B------:R-:W-:Y:S01]  /*a3b0*/  IMAD.MOV.U32 R8, RZ, RZ, R12 ;  /* 0x000000ffff087224 */ /* 0x000fe200078e000c */
[----:B------:R-:W-:Y:S01]  /*a3c0*/  UIMAD UR10, UR41, UR13, UR10 ;  /* 0x0000000d290a72a4 */ /* 0x000fe2000f8e020a */
[----:B------:R-:W-:Y:S01]  /*a3d0*/  @P1 SHF.R.U32.HI R8, RZ, R10, R5 ;  /* 0x0000000aff081219 */ /* 0x000fe20000011605 */
[----:B------:R-:W-:Y:S01]  /*a3e0*/  USEL UR36, UR36, URZ, !UP0 ;  /* 0x0000003f24247287 */ /* 0x000fe2000c000000 */
[----:B------:R-:W-:Y:S01]  /*a3f0*/  IMAD R5, R22, 0x40, R16 ;  /* 0x0000004016057824 */ /* 0x000fe200078e0210 */
[----:B------:R-:W-:Y:S01]  /*a400*/  ULDC.64 UR12, c[0x0][0xb98] ;  /* 0x0002e600000c7ab9 */ /* 0x000fe20000000a00 */
[----:B------:R-:W-:Y:S01]  /*a410*/  UIADD3 UR7, UR7, UR10, URZ ;  /* 0x0000000a07077290 */ /* 0x000fe2000fffe03f */
[----:B------:R-:W-:Y:S01]  /*a420*/  IMAD.MOV R9, RZ, RZ, -R8 ;  /* 0x000000ffff097224 */ /* 0x000fe200078e0a08 */
[----:B------:R-:W-:Y:S01]  /*a430*/  UIMAD UR8, UR37, UR12, URZ ;  /* 0x0000000c250872a4 */ /* 0x000fe2000f8e023f */
[----:B------:R-:W-:Y:S01]  /*a440*/  IMAD.WIDE R6, R5, 0x2, R6 ;  /* 0x0000000205067825 */ /* 0x000fe200078e0206 */
[----:B------:R-:W-:-:S02]  /*a450*/  UIMAD.WIDE.U32 UR6, UR36, UR12, UR6 ;  /* 0x0000000c240672a5 */ /* 0x000fc4000f8e0006 */
[----:B------:R-:W-:Y:S01]  /*a460*/  UIMAD UR8, UR36, UR13, UR8 ;  /* 0x0000000d240872a4 */ /* 0x000fe2000f8e0208 */
[----:B------:R-:W-:Y:S01]  /*a470*/  IMAD R5, R62, R9, R12 ;  /* 0x000000093e057224 */ /* 0x000fe200078e020c */
[----:B------:R-:W-:Y:S01]  /*a480*/  SHF.R.S32.HI R9, RZ, 0x1f, R8 ;  /* 0x0000001fff097819 */ /* 0x000fe20000011408 */
[----:B------:R-:W-:Y:S01]  /*a490*/  IMAD R20, R20, 0x80, R221 ;  /* 0x0000008014147824 */ /* 0x000fe200078e02dd */
[----:B------:R-:W-:Y:S01]  /*a4a0*/  IADD3 R8, P0, R8, UR6, RZ ;  /* 0x0000000608087c10 */ /* 0x000fe2000ff1e0ff */
[----:B-----5:R-:W-:Y:S01]  /*a4b0*/  IMAD R67, R3, R62, RZ ;  /* 0x0000003e03437224 */ /* 0x020fe200078e02ff */
[C---:B------:R-:W-:Y:S01]  /*a4c0*/  IADD3 R13, P6, R6.reuse, 0x2000, RZ ;  /* 0x00002000060d7810 */ /* 0x040fe20007fde0ff */
[----:B------:R-:W-:Y:S01]  /*a4d0*/  IMAD.U32 R10, RZ, RZ, UR8 ;  /* 0x00000008ff0a7e24 */ /* 0x000fe2000f8e00ff */
[----:B------:R-:W-:Y:S01]  /*a4e0*/  IADD3 R25, P2, R6, 0x1000, RZ ;  /* 0x0000100006197810 */ /* 0x000fe20007f5e0ff */
[----:B------:R-:W-:Y:S01]  /*a4f0*/  ULDC.64 UR10, c[0x0][0xaa0] ;  /* 0x0002a800000a7ab9 */ /* 0x000fe20000000a00 */
[----:B------:R-:W-:-:S02]  /*a500*/  LOP3.LUT R12, R13, 0x380, RZ, 0xc0, !PT ;  /* 0x000003800d0c7812 */ /* 0x000fc400078ec0ff */
[----:B------:R-:W-:Y:S01]  /*a510*/  IADD3.X R9, R9, UR7, R10, P0, !PT ;  /* 0x0000000709097c10 */ /* 0x000fe200087fe40a */
[----:B------:R-:W-:Y:S01]  /*a520*/  ULDC.64 UR6, c[0x0][0xb88] ;  /* 0x0002e20000067ab9 */ /* 0x000fe20000000a00 */
[----:B------:R-:W-:Y:S02]  /*a530*/  SHF.R.S32.HI R10, RZ, 0x1f, R5 ;  /* 0x0000001fff0a7819 */ /* 0x000fe40000011405 */
[----:B------:R-:W-:Y:S01]  /*a540*/  SHF.R.U64 R12, R12, 0x3, RZ ;  /* 0x000000030c0c7819 */ /* 0x000fe200000012ff */
[----:B------:R-:W-:Y:S01]  /*a550*/  IMAD.WIDE.U32 R8, R5, UR6, R8 ;  /* 0x0000000605087c25 */ /* 0x000fe2000f8e0008 */
[----:B------:R-:W-:Y:S02]  /*a560*/  LOP3.LUT R24, R25, 0x380, RZ, 0xc0, !PT ;  /* 0x0000038019187812 */ /* 0x000fe400078ec0ff */
[----:B------:R-:W-:Y:S01]  /*a570*/  LOP3.LUT R12, R12, R13, RZ, 0x3c, !PT ;  /* 0x0000000d0c0c7212 */ /* 0x000fe200078e3cff */
[----:B------:R-:W-:Y:S01]  /*a580*/  IMAD R14, R10, UR6, RZ ;  /* 0x000000060a0e7c24 */ /* 0x000fe2000f8e02ff */
[----:B------:R-:W-:-:S02]  /*a590*/  SHF.R.U64 R24, R24, 0x3, RZ ;  /* 0x0000000318187819 */ /* 0x000fc400000012ff */
[----:B------:R-:W-:Y:S01]  /*a5a0*/  IADD3 R41, P0, R6, 0x5000, RZ ;  /* 0x0000500006297810 */ /* 0x000fe20007f1e0ff */
[----:B------:R-:W-:Y:S01]  /*a5b0*/  IMAD R13, R5, UR7, R14 ;  /* 0x00000007050d7c24 */ /* 0x000fe2000f8e020e */
[----:B------:R-:W-:Y:S01]  /*a5c0*/  ULDC.64 UR6, c[0x0][0xb50] ;  /* 0x0002d40000067ab9 */ /* 0x000fe20000000a00 */
[----:B------:R-:W-:Y:S01]  /*a5d0*/  LOP3.LUT R24, R24, R25, RZ, 0x3c, !PT ;  /* 0x0000001918187212 */ /* 0x000fe200078e3cff */
[----:B------:R-:W-:Y:S01]  /*a5e0*/  IMAD.X R25, RZ, RZ, R7, P2 ;  /* 0x000000ffff197224 */ /* 0x000fe200010e0607 */
[----:B------:R-:W-:Y:S01]  /*a5f0*/  LEA R14, P3, R8, UR6, 0x2 ;  /* 0x00000006080e7c11 */ /* 0x000fe2000f8610ff */
[----:B------:R-:W-:Y:S01]  /*a600*/  IMAD.IADD R5, R9, 0x1, R13 ;  /* 0x0000000109057824 */ /* 0x000fe200078e020d */
[----:B------:R-:W-:Y:S02]  /*a610*/  LOP3.LUT R40, R41, 0x380, RZ, 0xc0, !PT ;  /* 0x0000038029287812 */ /* 0x000fe400078ec0ff */
[----:B------:R-:W-:Y:S01]  /*a620*/  IADD3 R11, P5, R6, 0x3000, RZ ;  /* 0x00003000060b7810 */ /* 0x000fe20007fbe0ff */
[----:B------:R-:W-:Y:S01]  /*a630*/  SHFL.IDX PT, R50, R14, RZ, 0x1c1f ;  /* 0x001c1fff0e327589 */ /* 0x000fe200000e0000 */
[----:B------:R-:W-:Y:S01]  /*a640*/  LEA.HI.X R15, R8, UR7, R5, 0x2, P3 ;  /* 0x00000007080f7c11 */ /* 0x000fe200098f1405 */
[----:B------:R-:W-:Y:S01]  /*a650*/  VIADD R5, R20, 0x8 ;  /* 0x0000000814057836 */ /* 0x000fe20000000000 */
[----:B------:R-:W-:Y:S01]  /*a660*/  IADD3 R29, P2, R6, 0x7000, RZ ;  /* 0x00007000061d7810 */ /* 0x000fe20007f5e0ff */
[----:B------:R-:W-:Y:S01]  /*a670*/  SHFL.IDX PT, R60, R14, 0x1, 0x1c1f ;  /* 0x003c1f000e3c7f89 */ /* 0x000fe200000e0000 */
[----:B------:R-:W-:-:S02]  /*a680*/  SHF.R.U64 R40, R40, 0x3, RZ ;  /* 0x0000000328287819 */ /* 0x000fc400000012ff */
[----:B------:R-:W-:Y:S01]  /*a690*/  IADD3 R45, P4, R6, 0x4000, RZ ;  /* 0x00004000062d7810 */ /* 0x000fe20007f9e0ff */
[----:B------:R-:W1:Y:S01]  /*a6a0*/  SHFL.IDX PT, R51, R15, RZ, 0x1c1f ;  /* 0x001c1fff0f337589 */ /* 0x000e6200000e0000 */
[----:B------:R-:W-:Y:S01]  /*a6b0*/  LOP3.LUT R28, R29, 0x380, RZ, 0xc0, !PT ;  /* 0x000003801d1c7812 */ /* 0x000fe200078ec0ff */
[----:B------:R-:W-:Y:S01]  /*a6c0*/  UIMAD UR8, UR9, UR10, URZ ;  /* 0x0000000a090872a4 */ /* 0x000fe2000f8e023f */
[----:B------:R-:W-:Y:S01]  /*a6d0*/  LOP3.LUT R40, R40, R41, RZ, 0x3c, !PT ;  /* 0x0000002928287212 */ /* 0x000fe200078e3cff */
[----:B------:R-:W2:Y:S01]  /*a6e0*/  SHFL.IDX PT, R61, R15, 0x1, 0x1c1f ;  /* 0x003c1f000f3d7f89 */ /* 0x000ea200000e0000 */
[----:B------:R-:W-:Y:S01]  /*a6f0*/  SHF.R.U64 R28, R28, 0x3, RZ ;  /* 0x000000031c1c7819 */ /* 0x000fe200000012ff */
[--C-:B------:R-:W-:Y:S01]  /*a700*/  IMAD.X R41, RZ, RZ, R7.reuse, P0 ;  /* 0x000000ffff297224 */ /* 0x100fe200000e0607 */
[----:B------:R-:W-:Y:S01]  /*a710*/  LOP3.LUT P0, RZ, R23, 0x3, RZ, 0xc0, !PT ;  /* 0x0000000317ff7812 */ /* 0x000fe2000780c0ff */
[--C-:B------:R-:W-:Y:S01]  /*a720*/  IMAD.X R13, RZ, RZ, R7.reuse, P6 ;  /* 0x000000ffff0d7224 */ /* 0x100fe200030e0607 */
[----:B------:R-:W-:Y:S01]  /*a730*/  LOP3.LUT R28, R28, R29, RZ, 0x3c, !PT ;  /* 0x0000001d1c1c7212 */ /* 0x000fe200078e3cff */
[----:B------:R-:W-:Y:S01]  /*a740*/  IMAD.X R29, RZ, RZ, R7, P2 ;  /* 0x000000ffff1d7224 */ /* 0x000fe200010e0607 */
[----:B------:R-:W-:-:S02]  /*a750*/  ISETP.GE.OR P2, PT, R20, R67, P0 ;  /* 0x000000431400720c */ /* 0x000fc40000746670 */
[----:B------:R-:W-:Y:S02]  /*a760*/  ISETP.GE.OR P0, PT, R5, R67, P0 ;  /* 0x000000430500720c */ /* 0x000fe40000706670 */
[----:B------:R-:W-:Y:S02]  /*a770*/  IADD3 R37, P3, R6, 0x6000, RZ ;  /* 0x0000600006257810 */ /* 0x000fe40007f7e0ff */
[----:B------:R-:W-:Y:S02]  /*a780*/  LOP3.LUT R10, R11, 0x380, RZ, 0xc0, !PT ;  /* 0x000003800b0a7812 */ /* 0x000fe400078ec0ff */
[----:B------:R-:W-:Y:S02]  /*a790*/  LOP3.LUT R36, R37, 0x380, RZ, 0xc0, !PT ;  /* 0x0000038025247812 */ /* 0x000fe400078ec0ff */
[----:B------:R-:W-:Y:S02]  /*a7a0*/  LOP3.LUT R44, R45, 0x380, RZ, 0xc0, !PT ;  /* 0x000003802d2c7812 */ /* 0x000fe400078ec0ff */
[----:B------:R-:W-:Y:S01]  /*a7b0*/  SHF.R.U64 R36, R36, 0x3, RZ ;  /* 0x0000000324247819 */ /* 0x000fe200000012ff */
[----:B-1----:R1:W-:Y:S01]  /*a7c0*/  @!P2 ST.E desc[UR48][R50.64], R0 ;  /* 0x000000003200a985 */ /* 0x0023e2000c101930 */
[----:B------:R-:W-:Y:S01]  /*a7d0*/  UIMAD.WIDE.U32 UR6, UR4, UR10, URZ ;  /* 0x0000000a040672a5 */ /* 0x000fe2000f8e003f */
[----:B------:R-:W-:-:S02]  /*a7e0*/  SHF.R.U64 R10, R10, 0x3, RZ ;  /* 0x000000030a0a7819 */ /* 0x000fc400000012ff */
[----:B--2---:R2:W-:Y:S01]  /*a7f0*/  @!P0 ST.E desc[UR48][R60.64], R4 ;  /* 0x000000043c008985 */ /* 0x0045e2000c101930 */
[----:B------:R-:W-:Y:S01]  /*a800*/  LOP3.LUT R36, R36, R37, RZ, 0x3c, !PT ;  /* 0x0000002524247212 */ /* 0x000fe200078e3cff */
[--C-:B------:R-:W-:Y:S01]  /*a810*/  IMAD.X R37, RZ, RZ, R7.reuse, P3 ;  /* 0x000000ffff257224 */ /* 0x100fe200018e0607 */
[----:B------:R-:W-:Y:S01]  /*a820*/  IADD3 R8, P3, R6, 0xb000, RZ ;  /* 0x0000b00006087810 */ /* 0x000fe20007f7e0ff */
[----:B------:R-:W-:Y:S01]  /*a830*/  UIMAD UR8, UR4, UR11, UR8 ;  /* 0x0000000b040872a4 */ /* 0x000fe2000f8e0208 */
[----:B------:R-:W-:Y:S01]  /*a840*/  SHF.R.U64 R44, R44, 0x3, RZ ;  /* 0x000000032c2c7819 */ /* 0x000fe200000012ff */
[----:B------:R-:W5:Y:S01]  /*a850*/  LD.E.128 R24, desc[UR48][R24.64] ;  /* 0x0000003018187980 */ /* 0x000f62000c101d00 */
[----:B------:R-:W-:Y:S01]  /*a860*/  LOP3.LUT R3, R8, 0x380, RZ, 0xc0, !PT ;  /* 0x0000038008037812 */ /* 0x000fe200078ec0ff */
[----:B------:R-:W-:Y:S01]  /*a870*/  ULDC.64 UR10, c[0x0][0xae8] ;  /* 0x0002ba00000a7ab9 */ /* 0x000fe20000000a00 */
[----:B-1----:R-:W-:Y:S01]  /*a880*/  IMAD R0, R19, 0x20, R22 ;  /* 0x0000002013007824 */ /* 0x002fe200078e0216 */
[----:B------:R-:W-:Y:S01]  /*a890*/  LOP3.LUT R10, R10, R11, RZ, 0x3c, !PT ;  /* 0x0000000b0a0a7212 */ /* 0x000fe200078e3cff */
[--C-:B------:R-:W-:Y:S01]  /*a8a0*/  IMAD.X R21, RZ, RZ, R7.reuse, P3 ;  /* 0x000000ffff157224 */ /* 0x100fe200018e0607 */
[----:B--2---:R-:W1:Y:S01]  /*a8b0*/  @P1 LDC R61, c[0x0][0xbec] ;  /* 0x0002fb00ff3d1b82 */ /* 0x004e620000000800 */
[----:B------:R-:W-:Y:S01]  /*a8c0*/  SHF.R.U64 R3, R3, 0x3, RZ ;  /* 0x0000000303037819 */ /* 0x000fe200000012ff */
[----:B------:R-:W-:Y:S01]  /*a8d0*/  UIADD3 UR7, UR7, UR8, URZ ;  /* 0x0000000807077290 */ /* 0x000fe2000fffe03f */
[----:B------:R-:W-:Y:S01]  /*a8e0*/  LOP3.LUT R44, R44, R45, RZ, 0x3c, !PT ;  /* 0x0000002d2c2c7212 */ /* 0x000fe200078e3cff */
[----:B------:R-:W-:Y:S01]  /*a8f0*/  UIMAD UR4, UR14, UR10, URZ ;  /* 0x0000000a0e0472a4 */ /* 0x000fe2000f8e023f */
[----:B------:R-:W-:Y:S01]  /*a900*/  LOP3.LUT R20, R3, R8, RZ, 0x3c, !PT ;  /* 0x0000000803147212 */ /* 0x000fe200078e3cff */
[----:B------:R-:W-:Y:S01]  /*a910*/  IMAD.U32 R3, RZ, RZ, UR40 ;  /* 0x00000028ff037e24 */ /* 0x000fe2000f8e00ff */
[C---:B------:R-:W-:Y:S01]  /*a920*/  IADD3 R57, P6, R6.reuse, 0x8000, RZ ;  /* 0x0000800006397810 */ /* 0x040fe20007fde0ff */
[--C-:B------:R-:W-:Y:S01]  /*a930*/  IMAD.X R11, RZ, RZ, R7.reuse, P5 ;  /* 0x000000ffff0b7224 */ /* 0x100fe200028e0607 */
[C---:B------:R-:W-:Y:S01]  /*a940*/  IADD3 R53, P5, R6.reuse, 0x9000, RZ ;  /* 0x0000900006357810 */ /* 0x040fe20007fbe0ff */
[--C-:B------:R-:W-:Y:S01]  /*a950*/  IMAD.X R45, RZ, RZ, R7.reuse, P4 ;  /* 0x000000ffff2d7224 */ /* 0x100fe200020e0607 */
[C---:B------:R-:W-:Y:S01]  /*a960*/  IADD3 R49, P4, R6.reuse, 0xa000, RZ ;  /* 0x0000a00006317810 */ /* 0x040fe20007f9e0ff */
[----:B------:R-:W-:Y:S01]  /*a970*/  IMAD R60, R3, 0x80, R0 ;  /* 0x00000080033c7824 */ /* 0x000fe200078e0200 */
[----:B------:R-:W-:Y:S01]  /*a980*/  LOP3.LUT R9, R6, 0x380, RZ, 0xc0, !PT ;  /* 0x0000038006097812 */ /* 0x000fe200078ec0ff */
[----:B------:R-:W-:Y:S01]  /*a990*/  UIMAD UR4, UR41, UR11, UR4 ;  /* 0x0000000b290472a4 */ /* 0x000fe2000f8e0204 */
[----:B------:R-:W-:Y:S01]  /*a9a0*/  LOP3.LUT R56, R57, 0x380, RZ, 0xc0, !PT ;  /* 0x0000038039387812 */ /* 0x000fe200078ec0ff */
[----:B------:R-:W-:Y:S01]  /*a9b0*/  UIMAD.WIDE.U32 UR6, UR41, UR10, UR6 ;  /* 0x0000000a290672a5 */ /* 0x000fe2000f8e0006 */
[----:B------:R-:W-:Y:S01]  /*a9c0*/  LOP3.LUT R52, R53, 0x380, RZ, 0xc0, !PT ;  /* 0x0000038035347812 */ /* 0x000fe200078ec0ff */
[----:B------:R-:W-:Y:S01]  /*a9d0*/  ULDC.64 UR8, c[0x0][0xaf0] ;  /* 0x0002bc0000087ab9 */ /* 0x000fe20000000a00 */
[----:B------:R-:W-:Y:S01]  /*a9e0*/  LOP3.LUT R48, R49, 0x380, RZ, 0xc0, !PT ;  /* 0x0000038031307812 */ /* 0x000fe200078ec0ff */
[----:B------:R-:W-:Y:S01]  /*a9f0*/  UIADD3 UR7, UR7, UR4, URZ ;  /* 0x0000000407077290 */ /* 0x000fe2000fffe03f */
[----:B------:R-:W-:Y:S01]  /*aa00*/  SHF.R.U64 R9, R9, 0x3, RZ ;  /* 0x0000000309097819 */ /* 0x000fe200000012ff */
[----:B------:R-:W-:Y:S01]  /*aa10*/  UIMAD UR4, UR37, UR8, URZ ;  /* 0x00000008250472a4 */ /* 0x000fe2000f8e023f */
[----:B------:R-:W-:Y:S01]  /*aa20*/  SHF.R.U64 R56, R56, 0x3, RZ ;  /* 0x0000000338387819 */ /* 0x000fe200000012ff */
[----:B-1----:R-:W-:Y:S01]  /*aa30*/  @P1 IMAD.HI.U32 R0, R60, R61, RZ ;  /* 0x0000003d3c001227 */ /* 0x002fe200078e00ff */
[----:B------:R-:W-:Y:S01]  /*aa40*/  SHF.R.U64 R52, R52, 0x3, RZ ;  /* 0x0000000334347819 */ /* 0x000fe200000012ff */
[----:B------:R-:W-:Y:S01]  /*aa50*/  UIMAD.WIDE.U32 UR6, UR36, UR8, UR6 ;  /* 0x00000008240672a5 */ /* 0x000fe2000f8e0006 */
[----:B------:R-:W-:Y:S01]  /*aa60*/  SHF.R.U64 R48, R48, 0x3, RZ ;  /* 0x0000000330307819 */ /* 0x000fe200000012ff */
[----:B------:R-:W-:Y:S01]  /*aa70*/  IMAD.MOV.U32 R3, RZ, RZ, R60 ;  /* 0x000000ffff037224 */ /* 0x000fe200078e003c */
[----:B------:R-:W-:Y:S01]  /*aa80*/  LOP3.LUT R6, R9, R6, RZ, 0x3c, !PT ;  /* 0x0000000609067212 */ /* 0x000fe200078e3cff */
[----:B------:R-:W-:Y:S01]  /*aa90*/  UIMAD UR4, UR36, UR9, UR4 ;  /* 0x00000009240472a4 */ /* 0x000fe2000f8e0204 */
[----:B0-----:R-:W-:Y:S01]  /*aaa0*/  @P1 SHF.R.U32.HI R3, RZ, R65, R0 ;  /* 0x00000041ff031219 */ /* 0x001fe20000011600 */
[----:B------:R-:W5:Y:S01]  /*aab0*/  LD.E.128 R12, desc[UR48][R12.64] ;  /* 0x000000300c0c7980 */ /* 0x000f62000c101d00 */
[----:B------:R-:W-:Y:S01]  /*aac0*/  LOP3.LUT R56, R56, R57, RZ, 0x3c, !PT ;  /* 0x0000003938387212 */ /* 0x000fe200078e3cff */
[--C-:B------:R-:W-:Y:S01]  /*aad0*/  IMAD.X R57, RZ, RZ, R7.reuse, P6 ;  /* 0x000000ffff397224 */ /* 0x100fe200030e0607 */
[----:B------:R-:W-:Y:S01]  /*aae0*/  LOP3.LUT R52, R52, R53, RZ, 0x3c, !PT ;  /* 0x0000003534347212 */ /* 0x000fe200078e3cff */
[--C-:B------:R-:W-:Y:S01]  /*aaf0*/  IMAD.X R53, RZ, RZ, R7.reuse, P5 ;  /* 0x000000ffff357224 */ /* 0x100fe200028e0607 */
[----:B------:R-:W-:Y:S01]  /*ab00*/  LOP3.LUT R48, R48, R49, RZ, 0x3c, !PT ;  /* 0x0000003130307212 */ /* 0x000fe200078e3cff */
[----:B------:R-:W-:Y:S01]  /*ab10*/  IMAD.X R49, RZ, RZ, R7, P4 ;  /* 0x000000ffff317224 */ /* 0x000fe200020e0607 */
[----:B------:R-:W5:Y:S01]  /*ab20*/  LD.E.128 R32, desc[UR48][R6.64] ;  /* 0x0000003006207980 */ /* 0x000f62000c101d00 */
[--C-:B------:R-:W-:Y:S01]  /*ab30*/  SHF.R.S32.HI R0, RZ, 0x1f, R3.reuse ;  /* 0x0000001fff007819 */ /* 0x100fe20000011403 */
[----:B------:R-:W-:Y:S01]  /*ab40*/  UIADD3 UR4, UR7, UR4, URZ ;  /* 0x0000000407047290 */ /* 0x000fe2000fffe03f */
[----:B------:R-:W-:Y:S01]  /*ab50*/  IMAD.MOV R61, RZ, RZ, -R3 ;  /* 0x000000ffff3d7224 */ /* 0x000fe200078e0a03 */
[----:B------:R-:W5:Y:S04]  /*ab60*/  LD.E.128 R8, desc[UR48][R10.64] ;  /* 0x000000300a087980 */ /* 0x000f68000c101d00 */
[----:B------:R-:W5:Y:S04]  /*ab70*/  LD.E.128 R44, desc[UR48][R44.64] ;  /* 0x000000302c2c7980 */ /* 0x000f68000c101d00 */
[----:B------:R0:W5:Y:S01]  /*ab80*/  LD.E.128 R4, desc[UR48][R20.64] ;  /* 0x0000003014047980 */ /* 0x000162000c101d00 */
[----:B------:R-:W-:-:S03]  /*ab90*/  IMAD R61, R62, R61, R60 ;  /* 0x0000003d3e3d7224 */ /* 0x000fc600078e023c */
[----:B------:R-:W5:Y:S04]  /*aba0*/  LD.E.128 R40, desc[UR48][R40.64] ;  /* 0x0000003028287980 */ /* 0x000f68000c101d00 */
[----:B------:R-:W5:Y:S01]  /*abb0*/  LD.E.128 R36, desc[UR48][R36.64] ;  /* 0x0000003024247980 */ /* 0x000f62000c101d00 */
[----:B0-----:R-:W-:Y:S02]  /*abc0*/  IMAD.U32 R20, RZ, RZ, UR6 ;  /* 0x00000006ff147e24 */ /* 0x001fe4000f8e00ff */
[----:B------:R-:W-:Y:S01]  /*abd0*/  IMAD.U32 R21, RZ, RZ, UR7 ;  /* 0x00000007ff157e24 */ /* 0x000fe2000f8e00ff */
[----:B------:R-:W-:Y:S01]  /*abe0*/  ULDC.64 UR6, c[0x0][0xae0] ;  /* 0x0002b80000067ab9 */ /* 0x000fe20000000a00 */
[----:B------:R-:W5:Y:S01]  /*abf0*/  LD.E.128 R28, desc[UR48][R28.64] ;  /* 0x000000301c1c7980 */ /* 0x000f62000c101d00 */
[----:B------:R-:W-:-:S02]  /*ac00*/  IMAD R0, R0, UR6, RZ ;  /* 0x0000000600007c24 */ /* 0x000fc4000f8e02ff */
[----:B------:R-:W-:Y:S01]  /*ac10*/  IMAD.U32 R21, RZ, RZ, UR4 ;  /* 0x00000004ff157e24 */ /* 0x000fe2000f8e00ff */
[----:B------:R-:W5:Y:S01]  /*ac20*/  LD.E.128 R56, desc[UR48][R56.64] ;  /* 0x0000003038387980 */ /* 0x000f62000c101d00 */
[C---:B------:R-:W-:Y:S01]  /*ac30*/  IMAD R65, R3.reuse, UR7, R0 ;  /* 0x0000000703417c24 */ /* 0x040fe2000f8e0200 */
[----:B------:R-:W-:Y:S02]  /*ac40*/  SHF.R.S32.HI R0, RZ, 0x1f, R61 ;  /* 0x0000001fff007819 */ /* 0x000fe4000001143d */
[----:B------:R-:W5:Y:S01]  /*ac50*/  LD.E.128 R52, desc[UR48][R52.64] ;  /* 0x0000003034347980 */ /* 0x000f62000c101d00 */
[----:B------:R-:W-:Y:S01]  /*ac60*/  IMAD.WIDE.U32 R20, R3, UR6, R20 ;  /* 0x0000000603147c25 */ /* 0x000fe2000f8e0014 */
[----:B------:R-:W-:Y:S02]  /*ac70*/  ULDC.64 UR6, c[0x0][0xad8] ;  /* 0x0002b60000067ab9 */ /* 0x000fe40000000a00 */
[----:B------:R-:W5:Y:S01]  /*ac80*/  LD.E.128 R48, desc[UR48][R48.64] ;  /* 0x0000003030307980 */ /* 0x000f62000c101d00 */
[----:B------:R-:W-:Y:S01]  /*ac90*/  IMAD.U32 R69, RZ, RZ, UR40 ;  /* 0x00000028ff457e24 */ /* 0x000fe2000f8e00ff */
[----:B------:R-:W-:Y:S01]  /*aca0*/  @!PT LDS RZ, [RZ] ;  /* 0x00000000fffff984 */ /* 0x000fe20000000800 */
[----:B------:R-:W-:Y:S01]  /*acb0*/  @!PT LDS RZ, [RZ] ;  /* 0x00000000fffff984 */ /* 0x000fe20000000800 */
[----:B------:R-:W-:Y:S01]  /*acc0*/  @!PT LDS RZ, [RZ] ;  /* 0x00000000fffff984 */ /* 0x000fe20000000800 */
[----:B------:R-:W-:Y:S01]  /*acd0*/  @!PT LDS RZ, [RZ] ;  /* 0x00000000fffff984 */ /* 0x000fe20000000800 */
[----:B------:R0:W-:Y:S06]  /*ace0*/  MEMBAR.ALL.CTA ;  /* 0x0000000000007992 */ /* 0x0001ec0000008000 */
[----:B0-----:R-:W0:Y:S01]  /*acf0*/  FENCE.VIEW.ASYNC.S ;  /* 0x00000000000073c6 */ /* 0x001e220000000000 */
[----:B------:R-:W-:-:S02]  /*ad00*/  IMAD.IADD R21, R21, 0x1, R65 ;  /* 0x0000000115157824 */ /* 0x000fc400078e0241 */
[----:B------:R-:W-:Y:S02]  /*ad10*/  IMAD R60, R0, UR6, RZ ;  /* 0x00000006003c7c24 */ /* 0x000fe4000f8e02ff */
[----:B------:R-:W-:Y:S02]  /*ad20*/  IMAD R66, R69, 0x80, R22 ;  /* 0x0000008045427824 */ /* 0x000fe400078e0216 */
[C---:B------:R-:W-:Y:S02]  /*ad30*/  IMAD R3, R61.reuse, UR7, R60 ;  /* 0x000000073d037c24 */ /* 0x040fe4000f8e023c */
[----:B------:R-:W-:Y:S01]  /*ad40*/  IMAD.WIDE.U32 R20, R61, UR6, R20 ;  /* 0x000000063d147c25 */ /* 0x000fe2000f8e0014 */
[C---:B------:R-:W-:Y:S01]  /*ad50*/  ISETP.GE.AND P2, PT, R66.reuse, R67, PT ;  /* 0x000000434200720c */ /* 0x040fe20003f46270 */
[----:B------:R-:W-:Y:S02]  /*ad60*/  ULDC.64 UR6, c[0x0][0xa80] ;  /* 0x0002a00000067ab9 */ /* 0x000fe40000000a00 */
[----:B------:R-:W-:Y:S01]  /*ad70*/  VIADD R0, R66, 0x20 ;  /* 0x0000002042007836 */ /* 0x000fe20000000000 */
[----:B------:R-:W-:Y:S01]  /*ad80*/  LEA R62, P3, R20, UR6, 0x1 ;  /* 0x00000006143e7c11 */ /* 0x000fe2000f8608ff */
[----:B------:R-:W-:-:S02]  /*ad90*/  IMAD.IADD R3, R21, 0x1, R3 ;  /* 0x0000000115037824 */ /* 0x000fc400078e0203 */
[----:B------:R-:W-:Y:S01]  /*ada0*/  VIADD R2, R2, 0x33420 ;  /* 0x0003342002027836 */ /* 0x000fe20000000000 */
[-C--:B------:R-:W-:Y:S01]  /*adb0*/  ISETP.GE.AND P1, PT, R0, R67.reuse, PT ;  /* 0x000000430000720c */ /* 0x080fe20003f26270 */
[----:B------:R-:W-:Y:S01]  /*adc0*/  VIADD R0, R66, 0x40 ;  /* 0x0000004042007836 */ /* 0x000fe20000000000 */
[----:B------:R-:W-:Y:S02]  /*add0*/  LEA.HI.X R64, R20, UR7, R3, 0x1, P3 ;  /* 0x0000000714407c11 */ /* 0x000fe400098f0c03 */
[----:B------:R-:W-:Y:S01]  /*ade0*/  PRMT R2, RZ, 0x654, R2 ;  /* 0x00000654ff027816 */ /* 0x000fe20000000002 */
[----:B0-----:R0:W1:Y:S01]  /*adf0*/  SHFL.IDX PT, R61, R62, RZ, 0x181f ;  /* 0x00181fff3e3d7589 */ /* 0x00106200000e0000 */
[----:B------:R-:W-:Y:S01]  /*ae00*/  ISETP.GE.AND P0, PT, R0, R67, PT ;  /* 0x000000430000720c */ /* 0x000fe20003f06270 */
[----:B------:R-:W-:Y:S01]  /*ae10*/  BSSY B1, `(.L_x_314) ;  /* 0x0000011000017945 */ /* 0x000fe20003800000 */
[----:B------:R0:W-:Y:S01]  /*ae20*/  SYNCS.ARRIVE.TRANS64.RED.A1T0 RZ, [R2+URZ], RZ ;  /* 0x000000ff02ff79a7 */ /* 0x0001e2000810043f */
[----:B------:R0:W2:Y:S02]  /*ae30*/  SHFL.IDX PT, R0, R64, RZ, 0x181f ;  /* 0x00181fff40007589 */ /* 0x0000a400000e0000 */
[----:B------:R-:W-:Y:S08]  /*ae40*/  @P2 BRA `(.L_x_315) ;  /* 0x0000000000342947 */ /* 0x000ff00003800000 */
[----:B------:R-:W-:Y:S02]  /*ae50*/  ULDC UR4, c[0x0][0xac8] ;  /* 0x0002b20000047ab9 */ /* 0x000fe40000000800 */
[----:B------:R-:W-:Y:S02]  /*ae60*/  ISETP.GE.AND P4, PT, R16, UR4, PT ;  /* 0x0000000410007c0c */ /* 0x000fe4000bf86270 */
[----:B------:R-:W-:Y:S02]  /*ae70*/  ISETP.GE.AND P3, PT, R17, UR4, PT ;  /* 0x0000000411007c0c */ /* 0x000fe4000bf66270 */
[----:B------:R-:W-:-:S09]  /*ae80*/  ISETP.GE.AND P2, PT, R18, UR4, PT ;  /* 0x0000000412007c0c */ /* 0x000fd2000bf46270 */
[CC--:B01----:R-:W-:Y:S02]  /*ae90*/  @!P4 LEA R2, P6, R16.reuse, R61.reuse, 0x1 ;  /* 0x0000003d1002c211 */ /* 0x0c3fe400078c08ff */
[CC--:B------:R-:W-:Y:S02]  /*aea0*/  @!P3 LEA R20, P5, R17.reuse, R61.reuse, 0x1 ;  /* 0x0000003d1114b211 */ /* 0x0c0fe400078a08ff */
[-C--:B--2---:R-:W-:Y:S02]  /*aeb0*/  @!P4 LEA.HI.X R3, R16, R0.reuse, R227, 0x1, P6 ;  /* 0x000000001003c211 */ /* 0x084fe400030f0ce3 */
[C---:B------:R-:W-:Y:S02]  /*aec0*/  @!P2 LEA R60, P6, R18.reuse, R61, 0x1 ;  /* 0x0000003d123ca211 */ /* 0x040fe400078c08ff */
[-C--:B------:R-:W-:Y:S01]  /*aed0*/  @!P3 LEA.HI.X R21, R17, R0.reuse, R226, 0x1, P5 ;  /* 0x000000001115b211 */ /* 0x080fe200028f0ce2 */
[----:B-----5:R3:W-:Y:S01]  /*aee0*/  @!P4 ST.E.128 desc[UR48][R2.64], R32 ;  /* 0x000000200200c985 */ /* 0x0207e2000c101d30 */
[----:B------:R-:W-:-:S03]  /*aef0*/  @!P2 LEA.HI.X R61, R18, R0, R225, 0x1, P6 ;  /* 0x00000000123da211 */ /* 0x000fc600030f0ce1 */
[----:B------:R3:W-:Y:S04]  /*af00*/  @!P3 ST.E.128 desc[UR48][R20.64], R44 ;  /* 0x0000002c1400b985 */ /* 0x0007e8000c101d30 */
[----:B------:R3:W-:Y:S02]  /*af10*/  @!P2 ST.E.128 desc[UR48][R60.64], R56 ;  /* 0x000000383c00a985 */ /* 0x0007e4000c101d30 */
.L_x_315:
[----:B------:R-:W-:Y:S05]  /*af20*/  BSYNC B1 ;  /* 0x0000000000017941 */ /* 0x000fea0003800000 */
.L_x_314:
[----:B--2---:R2:W4:Y:S01]  /*af30*/  SHFL.IDX PT, R0, R64, 0x1, 0x181f ;  /* 0x00381f0040007f89 */ /* 0x00452200000e0000 */
[----:B------:R-:W-:Y:S03]  /*af40*/  BSSY B1, `(.L_x_316) ;  /* 0x0000010000017945 */ /* 0x000fe60003800000 */
[----:B---3-5:R2:W3:Y:S01]  /*af50*/  SHFL.IDX PT, R33, R62, 0x1, 0x181f ;  /* 0x00381f003e217f89 */ /* 0x0284e200000e0000 */
[----:B------:R-:W-:Y:S05]  /*af60*/  @P1 BRA `(.L_x_317) ;  /* 0x0000000000341947 */ /* 0x000fea0003800000 */
[----:B------:R-:W-:Y:S02]  /*af70*/  ULDC UR4, c[0x0][0xac8] ;  /* 0x0002b20000047ab9 */ /* 0x000fe40000000800 */
[----:B------:R-:W-:Y:S02]  /*af80*/  ISETP.GE.AND P4, PT, R16, UR4, PT ;  /* 0x0000000410007c0c */ /* 0x000fe4000bf86270 */
[----:B------:R-:W-:Y:S02]  /*af90*/  ISETP.GE.AND P5, PT, R17, UR4, PT ;  /* 0x0000000411007c0c */ /* 0x000fe4000bfa6270 */
[----:B------:R-:W-:-:S09]  /*afa0*/  ISETP.GE.AND P6, PT, R18, UR4, PT ;  /* 0x0000000412007c0c */ /* 0x000fd2000bfc6270 */
[-C--:B0--3--:R-:W-:Y:S02]  /*afb0*/  @!P4 LEA R2, P1, R16, R33.reuse, 0x1 ;  /* 0x000000211002c211 */ /* 0x089fe400078208ff */
[CC--:B------:R-:W-:Y:S02]  /*afc0*/  @!P5 LEA R20, P2, R17.reuse, R33.reuse, 0x1 ;  /* 0x000000211114d211 */ /* 0x0c0fe400078408ff */
[----:B------:R-:W-:Y:S02]  /*afd0*/  @!P6 LEA R32, P3, R18, R33, 0x1 ;  /* 0x000000211220e211 */ /* 0x000fe400078608ff */
[-C--:B----4-:R-:W-:Y:S02]  /*afe0*/  @!P4 LEA.HI.X R3, R16, R0.reuse, R227, 0x1, P1 ;  /* 0x000000001003c211 */ /* 0x090fe400008f0ce3 */
[-C--:B------:R-:W-:Y:S02]  /*aff0*/  @!P5 LEA.HI.X R21, R17, R0.reuse, R226, 0x1, P2 ;  /* 0x000000001115d211 */ /* 0x080fe400010f0ce2 */
[----:B------:R-:W-:Y:S01]  /*b000*/  @!P6 LEA.HI.X R33, R18, R0, R225, 0x1, P3 ;  /* 0x000000001221e211 */ /* 0x000fe200018f0ce1 */
[----:B------:R0:W-:Y:S04]  /*b010*/  @!P4 ST.E.128 desc[UR48][R2.64], R24 ;  /* 0x000000180200c985 */ /* 0x0001e8000c101d30 */
[----:B------:R0:W-:Y:S04]  /*b020*/  @!P5 ST.E.128 desc[UR48][R20.64], R40 ;  /* 0x000000281400d985 */ /* 0x0001e8000c101d30 */
[----:B------:R0:W-:Y:S02]  /*b030*/  @!P6 ST.E.128 desc[UR48][R32.64], R52 ;  /* 0x000000342000e985 */ /* 0x0001e4000c101d30 */
.L_x_317:
[----:B------:R-:W-:Y:S05]  /*b040*/  BSYNC B1 ;  /* 0x0000000000017941 */ /* 0x000fea0003800000 */
.L_x_316:
[----:B----4-:R4:W1:Y:S01]  /*b050*/  SHFL.IDX PT, R0, R64, 0x2, 0x181f ;  /* 0x00581f0040007f89 */ /* 0x01086200000e0000 */
[----:B------:R-:W-:Y:S03]  /*b060*/  BSSY B1, `(.L_x_318) ;  /* 0x0000010000017945 */ /* 0x000fe60003800000 */
[----:B0-----:R4:W0:Y:S01]  /*b070*/  SHFL.IDX PT, R25, R62, 0x2, 0x181f ;  /* 0x00581f003e197f89 */ /* 0x00182200000e0000 */
[----:B------:R-:W-:Y:S05]  /*b080*/  @P0 BRA `(.L_x_319) ;  /* 0x0000000000340947 */ /* 0x000fea0003800000 */
[----:B------:R-:W-:Y:S02]  /*b090*/  ULDC UR4, c[0x0][0xac8] ;  /* 0x0002b20000047ab9 */ /* 0x000fe40000000800 */
[----:B------:R-:W-:Y:S02]  /*b0a0*/  ISETP.GE.AND P3, PT, R16, UR4, PT ;  /* 0x0000000410007c0c */ /* 0x000fe4000bf66270 */
[----:B------:R-:W-:Y:S02]  /*b0b0*/  ISETP.GE.AND P4, PT, R17, UR4, PT ;  /* 0x0000000411007c0c */ /* 0x000fe4000bf86270 */
[----:B------:R-:W-:-:S09]  /*b0c0*/  ISETP.GE.AND P5, PT, R18, UR4, PT ;  /* 0x0000000412007c0c */ /* 0x000fd2000bfa6270 */
[-C--:B0-----:R-:W-:Y:S02]  /*b0d0*/  @!P3 LEA R2, P0, R16, R25.reuse, 0x1 ;  /* 0x000000191002b211 */ /* 0x081fe400078008ff */
[CC--:B------:R-:W-:Y:S02]  /*b0e0*/  @!P4 LEA R20, P1, R17.reuse, R25.reuse, 0x1 ;  /* 0x000000191114c211 */ /* 0x0c0fe400078208ff */
[----:B------:R-:W-:Y:S02]  /*b0f0*/  @!P5 LEA R24, P2, R18, R25, 0x1 ;  /* 0x000000191218d211 */ /* 0x000fe400078408ff */
[-C--:B-1----:R-:W-:Y:S02]  /*b100*/  @!P3 LEA.HI.X R3, R16, R0.reuse, R227, 0x1, P0 ;  /* 0x000000001003b211 */ /* 0x082fe400000f0ce3 */
[-C--:B------:R-:W-:Y:S02]  /*b110*/  @!P4 LEA.HI.X R21, R17, R0.reuse, R226, 0x1, P1 ;  /* 0x000000001115c211 */ /* 0x080fe400008f0ce2 */
[----:B------:R-:W-:Y:S01]  /*b120*/  @!P5 LEA.HI.X R25, R18, R0, R225, 0x1, P2 ;  /* 0x000000001219d211 */ /* 0x000fe200010f0ce1 */
[----:B------:R0:W-:Y:S04]  /*b130*/  @!P3 ST.E.128 desc[UR48][R2.64], R12 ;  /* 0x0000000c0200b985 */ /* 0x0001e8000c101d30 */
[----:B------:R0:W-:Y:S04]  /*b140*/  @!P4 ST.E.128 desc[UR48][R20.64], R36 ;  /* 0x000000241400c985 */ /* 0x0001e8000c101d30 */
[----:B------:R0:W-:Y:S02]  /*b150*/  @!P5 ST.E.128 desc[UR48][R24.64], R48 ;  /* 0x000000301800d985 */ /* 0x0001e4000c101d30 */
.L_x_319:
[----:B------:R-:W-:Y:S05]  /*b160*/  BSYNC B1 ;  /* 0x0000000000017941 */ /* 0x000fea0003800000 */
.L_x_318:
[----:B-1----:R-:W-:Y:S01]  /*b170*/  VIADD R0, R66, 0x60 ;  /* 0x0000006042007836 */ /* 0x002fe20000000000 */
[----:B--2-4-:R-:W4:Y:S04]  /*b180*/  SHFL.IDX PT, R64, R64, 0x3, 0x181f ;  /* 0x00781f0040407f89 */ /* 0x014f2800000e0000 */
[----:B------:R-:W-:Y:S01]  /*b190*/  ISETP.GE.AND P0, PT, R0, R67, PT ;  /* 0x000000430000720c */ /* 0x000fe20003f06270 */
[----:B0-----:R0:W1:-:S12]  /*b1a0*/  SHFL.IDX PT, R15, R62, 0x3, 0x181f ;  /* 0x00781f003e0f7f89 */ /* 0x00105800000e0000 */
[----:B0-----:R-:W-:Y:S05]  /*b1b0*/  @P0 BRA `(.L_x_320) ;  /* 0x0000000c00640947 */ /* 0x001fea0003800000 */
[----:B------:R-:W-:Y:S02]  /*b1c0*/  ULDC UR4, c[0x0][0xac8] ;  /* 0x0002b20000047ab9 */ /* 0x000fe40000000800 */
[----:B------:R-:W-:Y:S02]  /*b1d0*/  ISETP.GE.AND P2, PT, R16, UR4, PT ;  /* 0x0000000410007c0c */ /* 0x000fe4000bf46270 */
[----:B------:R-:W-:-:S11]  /*b1e0*/  ISETP.GE.AND P3, PT, R17, UR4, PT ;  /* 0x0000000411007c0c */ /* 0x000fd6000bf66270 */
[CC--:B-1----:R-:W-:Y:S02]  /*b1f0*/  @!P2 LEA R2, P0, R16.reuse, R15.reuse, 0x1 ;  /* 0x0000000f1002a211 */ /* 0x0c2fe400078008ff */
[C---:B------:R-:W-:Y:S02]  /*b200*/  @!P3 LEA R12, P1, R17.reuse, R15, 0x1 ;  /* 0x0000000f110cb211 */ /* 0x040fe400078208ff */
[-C--:B----4-:R-:W-:Y:S02]  /*b210*/  @!P2 LEA.HI.X R3, R16, R64.reuse, R227, 0x1, P0 ;  /* 0x000000401003a211 */ /* 0x090fe400000f0ce3 */
[----:B------:R-:W-:Y:S02]  /*b220*/  @!P3 LEA.HI.X R13, R17, R64, R226, 0x1, P1 ;  /* 0x00000040110db211 */ /* 0x000fe400008f0ce2 */
[----:B------:R-:W-:Y:S01]  /*b230*/  ISETP.GE.AND P0, PT, R18, UR4, PT ;  /* 0x0000000412007c0c */ /* 0x000fe2000bf06270 */
[----:B------:R0:W-:Y:S04]  /*b240*/  @!P2 ST.E.128 desc[UR48][R2.64], R8 ;  /* 0x000000080200a985 */ /* 0x0001e8000c101d30 */
[----:B------:R0:W-:Y:S08]  /*b250*/  @!P3 ST.E.128 desc[UR48][R12.64], R28 ;  /* 0x0000001c0c00b985 */ /* 0x0001f0000c101d30 */
[----:B------:R-:W-:Y:S05]  /*b260*/  @P0 BRA `(.L_x_320) ;  /* 0x0000000c00380947 */ /* 0x000fea0003800000 */
[----:B0-----:R-:W-:-:S04]  /*b270*/  LEA R2, P0, R18, R15, 0x1 ;  /* 0x0000000f12027211 */ /* 0x001fc800078008ff */
[----:B------:R-:W-:-:S05]  /*b280*/  LEA.HI.X R3, R18, R64, R225, 0x1, P0 ;  /* 0x0000004012037211 */ /* 0x000fca00000f0ce1 */
[----:B------:R0:W-:Y:S01]  /*b290*/  ST.E.128 desc[UR48][R2.64], R4 ;  /* 0x0000000402007985 */ /* 0x0001e2000c101d30 */
[----:B------:R-:W-:Y:S05]  /*b2a0*/  BRA `(.L_x_320) ;  /* 0x0000000c00287947 */ /* 0x000fea0003800000 */
.L_x_312:
[----:B------:R-:W-:Y:S01]  /*b2b0*/  ULDC.64 UR6, c[0x0][0xc00] ;  /* 0x0003000000067ab9 */ /* 0x000fe20000000a00 */
[----:B------:R-:W-:Y:S01]  /*b2c0*/  ULDC UR4, c[0x0][0xa88] ;  /* 0x0002a20000047ab9 */ /* 0x000fe20000000800 */
[----:B------:R-:W-:Y:S01]  /*b2d0*/  UISETP.NE.U32.AND UP0, UPT, UR6, URZ, UPT ;  /* 0x0000003f0600728c */ /* 0x000fe2000bf05070 */
[----:B------:R-:W0:Y:S03]  /*b2e0*/  LDC R11, c[0x0][0xbe8] ;  /* 0x0002fa00ff0b7b82 */ /* 0x000e260000000800 */
[----:B------:R-:W-:-:S03]  /*b2f0*/  UISETP.NE.AND.EX UP0, UPT, UR7, URZ, UPT, UP0 ;  /* 0x0000003f0700728c */ /* 0x000fc6000bf05300 */
[----:B------:R-:W-:Y:S02]  /*b300*/  ULDC.64 UR6, c[0x0][0xc00] ;  /* 0x0003000000067ab9 */ /* 0x000fe40000000a00 */
[----:B------:R-:W-:Y:S01]  /*b310*/  UIMAD.WIDE UR6, UR36, 0x4, UR6 ;  /* 0x00000004240678a5 */ /* 0x000fe2000f8e0206 */
[----:B------:R-:W-:-:S05]  /*b320*/  PLOP3.LUT P2, PT, PT, PT, UP0, 0x80, 0x0 ;  /* 0x000000000000781c */ /* 0x000fca0003f4f008 */
[----:B------:R-:W-:Y:S02]  /*b330*/  IMAD.U32 R2, RZ, RZ, UR6 ;  /* 0x00000006ff027e24 */ /* 0x000fe4000f8e00ff */
[----:B------:R-:W-:Y:S01]  /*b340*/  IMAD.U32 R3, RZ, RZ, UR7 ;  /* 0x00000007ff037e24 */ /* 0x000fe2000f8e00ff */
[----:B------:R-:W-:Y:S02]  /*b350*/  ULDC.64 UR6, c[0x0][0xc08] ;  /* 0x0003020000067ab9 */ /* 0x000fe40000000a00 */
[----:B------:R-:W-:-:S03]  /*b360*/  UISETP.NE.U32.AND UP1, UPT, UR6, URZ, UPT ;  /* 0x0000003f0600728c */ /* 0x000fc6000bf25070 */
[----:B------:R-:W2:Y:S01]  /*b370*/  @P2 LDG.E R6, desc[UR48][R2.64] ;  /* 0x0000003002062981 */ /* 0x000ea2000c1e1900 */
[----:B------:R-:W-:Y:S01]  /*b380*/  UISETP.NE.AND.EX UP1, UPT, UR7, URZ, UPT, UP1 ;  /* 0x0000003f0700728c */ /* 0x000fe2000bf25310 */
[----:B------:R-:W-:-:S05]  /*b390*/  IMAD.U32 R0, RZ, RZ, UR4 ;  /* 0x00000004ff007e24 */ /* 0x000fca000f8e00ff */
[----:B------:R-:W-:-:S05]  /*b3a0*/  PLOP3.LUT P3, PT, PT, PT, UP1, 0x80, 0x0 ;  /* 0x000000000000781c */ /* 0x000fca0003f6f018 */
[----:B------:R-:W-:Y:S02]  /*b3b0*/  @UP1 ULDC.64 UR6, c[0x0][0xc08] ;  /* 0x0003020000061ab9 */ /* 0x000fe40000000a00 */
[----:B------:R-:W-:-:S06]  /*b3c0*/  @UP1 UIMAD.WIDE UR6, UR36, 0x4, UR6 ;  /* 0x00000004240618a5 */ /* 0x000fcc000f8e0206 */
[----:B------:R-:W-:Y:S02]  /*b3d0*/  IMAD.U32 R4, RZ, RZ, UR6 ;  /* 0x00000006ff047e24 */ /* 0x000fe4000f8e00ff */
[----:B------:R-:W-:-:S05]  /*b3e0*/  IMAD.U32 R5, RZ, RZ, UR7 ;  /* 0x00000007ff057e24 */ /* 0x000fca000f8e00ff */
[----:B------:R1:W5:Y:S01]  /*b3f0*/  @P3 LDG.E R0, desc[UR48][R4.64] ;  /* 0x0000003004003981 */ /* 0x000362000c1e1900 */
[----:B0-----:R-:W-:Y:S01]  /*b400*/  ISETP.NE.AND P0, PT, R11, 0x1, PT ;  /* 0x000000010b00780c */ /* 0x001fe20003f05270 */
[----:B------:R-:W-:Y:S01]  /*b410*/  UMOV UR4, URZ ;  /* 0x0000003f00047c82 */ /* 0x000fe20008000000 */
[----:B------:R-:W-:Y:S01]  /*b420*/  USHF.R.S32.HI UR10, URZ, 0x1f, UR41 ;  /* 0x0000001f3f0a7899 */ /* 0x000fe20008011429 */
[----:B------:R-:W-:-:S10]  /*b430*/  ISETP.GE.AND P1, PT, R228, 0x80, PT ;  /* 0x00000080e400780c */ /* 0x000fd40003f26270 */
[----:B------:R-:W0:Y:S01]  /*b440*/  @P0 LDC R9, c[0x0][0xbec] ;  /* 0x0002fb00ff090b82 */ /* 0x000e220000000800 */
[----:B--2---:R-:W-:-:S13]  /*b450*/  @P2 R2UR UR4, R6 ;  /* 0x00000000060422ca */ /* 0x004fda00000e0000 */
[----:B------:R-:W-:Y:S01]  /*b460*/  USHF.R.S32.HI UR9, URZ, 0x1f, UR4 ;  /* 0x0000001f3f097899 */ /* 0x000fe20008011404 */
[----:B01----:R-:W-:Y:S11]  /*b470*/  @P3 BRA `(.L_x_321) ;  /* 0x0000000000103947 */ /* 0x003ff60003800000 */
[----:B------:R-:W-:Y:S05]  /*b480*/  @!P2 BRA `(.L_x_321) ;  /* 0x00000000000ca947 */ /* 0x000fea0003800000 */
[----:B------:R-:W2:Y:S04]  /*b490*/  LDG.E R5, desc[UR48][R2.64] ;  /* 0x0000003002057981 */ /* 0x000ea8000c1e1900 */
[----:B-----5:R-:W2:Y:S02]  /*b4a0*/  LDG.E R0, desc[UR48][R2.64+0x4] ;  /* 0x0000043002007981 */ /* 0x020ea4000c1e1900 */
[----:B--2---:R-:W-:-:S07]  /*b4b0*/  IMAD.IADD R0, R0, 0x1, -R5 ;  /* 0x0000000100007824 */ /* 0x004fce00078e0a05 */
.L_x_321:
[----:B------:R-:W-:Y:S01]  /*b4c0*/  USEL UR36, UR36, URZ, !UP0 ;  /* 0x0000003f24247287 */ /* 0x000fe2000c000000 */
[----:B------:R-:W-:Y:S01]  /*b4d0*/  BSSY B1, `(.L_x_322) ;  /* 0x000002d000017945 */ /* 0x000fe20003800000 */
[----:B------:R-:W-:-:S03]  /*b4e0*/  USEL UR37, UR37, URZ, !UP0 ;  /* 0x0000003f25257287 */ /* 0x000fc6000c000000 */
[----:B------:R-:W-:Y:S09]  /*b4f0*/  @P1 BRA `(.L_x_323) ;  /* 0x0000000000a81947 */ /* 0x000ff20003800000 */
[----:B------:R-:W0:Y:S01]  /*b500*/  S2R R3, SR_TID.X ;  /* 0x0000000000037919 */ /* 0x000e220000002100 */
[----:B------:R-:W1:Y:S01]  /*b510*/  LDC R7, c[0x0][0xbe8] ;  /* 0x0002fa00ff077b82 */ /* 0x000e620000000800 */
[----:B------:R-:W-:-:S04]  /*b520*/  IMAD.U32 R2, RZ, RZ, UR40 ;  /* 0x00000028ff027e24 */ /* 0x000fc8000f8e00ff */
[----:B0-----:R-:W-:Y:S02]  /*b530*/  IMAD R2, R2, 0x80, R3 ;  /* 0x0000008002027824 */ /* 0x001fe400078e0203 */
[----:B-1---5:R-:W-:Y:S02]  /*b540*/  IMAD R3, R0, R7, RZ ;  /* 0x0000000700037224 */ /* 0x022fe400078e02ff */
[----:B------:R-:W-:-:S05]  /*b550*/  VIADD R4, R2, 0xffffff80 ;  /* 0xffffff8002047836 */ /* 0x000fca0000000000 */
[----:B------:R-:W-:-:S13]  /*b560*/  ISETP.GE.AND P1, PT, R4, R3, PT ;  /* 0x000000030400720c */ /* 0x000fda0003f26270 */
[----:B------:R-:W-:Y:S05]  /*b570*/  @P1 BRA `(.L_x_323) ;  /* 0x0000000000881947 */ /* 0x000fea0003800000 */
[----:B------:R-:W-:Y:S01]  /*b580*/  ISETP.NE.AND P1, PT, R7, 0x1, PT ;  /* 0x000000010700780c */ /* 0x000fe20003f25270 */
[----:B------:R-:W-:Y:S01]  /*b590*/  ULDC.64 UR12, c[0x0][0xb90] ;  /* 0x0002e400000c7ab9 */ /* 0x000fe20000000a00 */
[----:B------:R-:W-:Y:S01]  /*b5a0*/  UMOV UR6, UR4 ;  /* 0x0000000400067c82 */ /* 0x000fe20008000000 */
[----:B------:R-:W-:Y:S01]  /*b5b0*/  UIMAD UR8, UR10, UR12, URZ ;  /* 0x0000000c0a0872a4 */ /* 0x000fe2000f8e023f */
[----:B------:R-:W-:Y:S01]  /*b5c0*/  IMAD.MOV.U32 R2, RZ, RZ, R4 ;  /* 0x000000ffff027224 */ /* 0x000fe200078e0004 */
[----:B------:R-:W-:Y:S02]  /*b5d0*/  UMOV UR7, UR9 ;  /* 0x0000000900077c82 */ /* 0x000fe40008000000 */
[----:B------:R-:W-:Y:S02]  /*b5e0*/  UIMAD.WIDE.U32 UR6, UR41, UR12, UR6 ;  /* 0x0000000c290672a5 */ /* 0x000fe4000f8e0006 */
[----:B------:R-:W-:-:S03]  /*b5f0*/  UIMAD UR8, UR41, UR13, UR8 ;  /* 0x0000000d290872a4 */ /* 0x000fc6000f8e0208 */
[----:B------:R-:W-:Y:S01]  /*b600*/  ULDC.64 UR12, c[0x0][0xb98] ;  /* 0x0002e600000c7ab9 */ /* 0x000fe20000000a00 */
[----:B------:R-:W0:Y:S01]  /*b610*/  @P1 LDC R3, c[0x0][0xbec] ;  /* 0x0002fb00ff031b82 */ /* 0x000e220000000800 */
[----:B------:R-:W-:Y:S02]  /*b620*/  UIADD3 UR7, UR7, UR8, URZ ;  /* 0x0000000807077290 */ /* 0x000fe4000fffe03f */
[----:B------:R-:W-:Y:S02]  /*b630*/  UIMAD UR8, UR37, UR12, URZ ;  /* 0x0000000c250872a4 */ /* 0x000fe4000f8e023f */
[----:B------:R-:W-:Y:S02]  /*b640*/  UIMAD.WIDE.U32 UR6, UR36, UR12, UR6 ;  /* 0x0000000c240672a5 */ /* 0x000fe4000f8e0006 */
[----:B------:R-:W-:Y:S01]  /*b650*/  UIMAD UR8, UR36, UR13, UR8 ;  /* 0x0000000d240872a4 */ /* 0x000fe2000f8e0208 */
[----:B------:R-:W1:Y:S02]  /*b660*/  @P1 LDC R6, c[0x0][0xbf0] ;  /* 0x0002fc00ff061b82 */ /* 0x000e640000000800 */
[----:B------:R-:W-:Y:S01]  /*b670*/  ULDC.64 UR12, c[0x0][0xb88] ;  /* 0x0002e200000c7ab9 */ /* 0x000fe20000000a00 */
[----:B0-----:R-:W-:-:S05]  /*b680*/  @P1 IMAD.HI.U32 R3, R4, R3, RZ ;  /* 0x0000000304031227 */ /* 0x001fca00078e00ff */
[----:B-1----:R-:W-:Y:S01]  /*b690*/  @P1 SHF.R.U32.HI R2, RZ, R6, R3 ;  /* 0x00000006ff021219 */ /* 0x002fe20000011603 */
[----:B------:R-:W-:-:S03]  /*b6a0*/  IMAD.U32 R6, RZ, RZ, UR8 ;  /* 0x00000008ff067e24 */ /* 0x000fc6000f8e00ff */
[--C-:B------:R-:W-:Y:S01]  /*b6b0*/  SHF.R.S32.HI R3, RZ, 0x1f, R2.reuse ;  /* 0x0000001fff037819 */ /* 0x100fe20000011402 */
[----:B------:R-:W-:Y:S01]  /*b6c0*/  IMAD.MOV R5, RZ, RZ, -R2 ;  /* 0x000000ffff057224 */ /* 0x000fe200078e0a02 */
[----:B------:R-:W-:-:S03]  /*b6d0*/  IADD3 R2, P1, R2, UR6, RZ ;  /* 0x0000000602027c10 */ /* 0x000fc6000ff3e0ff */
[----:B------:R-:W-:Y:S01]  /*b6e0*/  IMAD R5, R7, R5, R4 ;  /* 0x0000000507057224 */ /* 0x000fe200078e0204 */
[----:B------:R-:W-:Y:S01]  /*b6f0*/  IADD3.X R3, R3, UR7, R6, P1, !PT ;  /* 0x0000000703037c10 */ /* 0x000fe20008ffe406 */
[----:B------:R-:W-:-:S03]  /*b700*/  ULDC.64 UR6, c[0x0][0xb50] ;  /* 0x0002d40000067ab9 */ /* 0x000fc60000000a00 */
[----:B------:R-:W-:Y:S01]  /*b710*/  SHF.R.S32.HI R4, RZ, 0x1f, R5 ;  /* 0x0000001fff047819 */ /* 0x000fe20000011405 */
[----:B------:R-:W-:-:S04]  /*b720*/  IMAD.WIDE.U32 R2, R5, UR12, R2 ;  /* 0x0000000c05027c25 */ /* 0x000fc8000f8e0002 */
[----:B------:R-:W-:-:S04]  /*b730*/  IMAD R4, R4, UR12, RZ ;  /* 0x0000000c04047c24 */ /* 0x000fc8000f8e02ff */
[----:B------:R-:W-:Y:S01]  /*b740*/  IMAD R7, R5, UR13, R4 ;  /* 0x0000000d05077c24 */ /* 0x000fe2000f8e0204 */
[----:B------:R-:W-:-:S03]  /*b750*/  LEA R4, P1, R2, UR6, 0x2 ;  /* 0x0000000602047c11 */ /* 0x000fc6000f8210ff */
[----:B------:R-:W-:-:S05]  /*b760*/  IMAD.IADD R3, R3, 0x1, R7 ;  /* 0x0000000103037824 */ /* 0x000fca00078e0207 */
[----:B------:R-:W-:Y:S01]  /*b770*/  LEA.HI.X R5, R2, UR7, R3, 0x2, P1 ;  /* 0x0000000702057c11 */ /* 0x000fe200088f1403 */
[----:B------:R-:W-:-:S05]  /*b780*/  IMAD.MOV.U32 R3, RZ, RZ, -0x800000 ;  /* 0xff800000ff037424 */ /* 0x000fca00078e00ff */
[----:B------:R0:W-:Y:S02]  /*b790*/  STG.E desc[UR48][R4.64], R3 ;  /* 0x0000000304007986 */ /* 0x0001e4000c101930 */
.L_x_323:
[----:B------:R-:W-:Y:S05]  /*b7a0*/  BSYNC B1 ;  /* 0x0000000000017941 */ /* 0x000fea0003800000 */
.L_x_322:
[----:B0-----:R-:W0:Y:S01]  /*b7b0*/  @P0 LDC R3, c[0x0][0xbf0] ;  /* 0x0002fc00ff030b82 */ /* 0x001e220000000800 */
[----:B------:R-:W-:Y:S01]  /*b7c0*/  ULDC.64 UR12, c[0x0][0xaa0] ;  /* 0x0002a800000c7ab9 */ /* 0x000fe20000000a00 */
[----:B------:R-:W-:Y:S01]  /*b7d0*/  IMAD R2, R19, 0x20, R22 ;  /* 0x0000002013027824 */ /* 0x000fe200078e0216 */
[----:B------:R-:W-:Y:S01]  /*b7e0*/  UIMAD UR8, UR9, UR12, URZ ;  /* 0x0000000c090872a4 */ /* 0x000fe2000f8e023f */
[----:B------:R-:W-:Y:S01]  /*b7f0*/  IMAD.U32 R5, RZ, RZ, UR40 ;  /* 0x00000028ff057e24 */ /* 0x000fe2000f8e00ff */
[----:B------:R-:W-:Y:S01]  /*b800*/  UIMAD.WIDE.U32 UR6, UR4, UR12, URZ ;  /* 0x0000000c040672a5 */ /* 0x000fe2000f8e003f */
[----:B------:R-:W-:Y:S01]  /*b810*/  BSSY B1, `(.L_x_324) ;  /* 0x000003d000017945 */ /* 0x000fe20003800000 */
[----:B------:R-:W-:Y:S01]  /*b820*/  UIMAD UR8, UR4, UR13, UR8 ;  /* 0x0000000d040872a4 */ /* 0x000fe2000f8e0208 */
[----:B------:R-:W-:Y:S02]  /*b830*/  IMAD R6, R5, 0x80, R2 ;  /* 0x0000008005067824 */ /* 0x000fe400078e0202 */
[----:B------:R-:W-:Y:S01]  /*b840*/  ULDC.64 UR12, c[0x0][0xae8] ;  /* 0x0002ba00000c7ab9 */ /* 0x000fe20000000a00 */
[----:B------:R-:W-:Y:S01]  /*b850*/  UIADD3 UR7, UR7, UR8, URZ ;  /* 0x0000000807077290 */ /* 0x000fe2000fffe03f */
[----:B------:R-:W-:Y:S01]  /*b860*/  @P0 IMAD.HI.U32 R2, R6, R9, RZ ;  /* 0x0000000906020227 */ /* 0x000fe200078e00ff */
[----:B------:R-:W-:-:S02]  /*b870*/  UIMAD UR4, UR10, UR12, URZ ;  /* 0x0000000c0a0472a4 */ /* 0x000fc4000f8e023f */
[----:B------:R-:W-:Y:S01]  /*b880*/  UIMAD.WIDE.U32 UR6, UR41, UR12, UR6 ;  /* 0x0000000c290672a5 */ /* 0x000fe2000f8e0006 */
[----:B------:R-:W-:Y:S01]  /*b890*/  IMAD.MOV.U32 R5, RZ, RZ, R6 ;  /* 0x000000ffff057224 */ /* 0x000fe200078e0006 */
[----:B------:R-:W-:Y:S01]  /*b8a0*/  UIMAD UR4, UR41, UR13, UR4 ;  /* 0x0000000d290472a4 */ /* 0x000fe2000f8e0204 */
[----:B------:R-:W-:-:S03]  /*b8b0*/  ULDC.64 UR8, c[0x0][0xaf0] ;  /* 0x0002bc0000087ab9 */ /* 0x000fc60000000a00 */
[----:B------:R-:W-:Y:S02]  /*b8c0*/  UIADD3 UR7, UR7, UR4, URZ ;  /* 0x0000000407077290 */ /* 0x000fe4000fffe03f */
[----:B------:R-:W-:Y:S01]  /*b8d0*/  UIMAD UR4, UR37, UR8, URZ ;  /* 0x00000008250472a4 */ /* 0x000fe2000f8e023f */
[----:B0-----:R-:W-:Y:S01]  /*b8e0*/  @P0 SHF.R.U32.HI R5, RZ, R3, R2 ;  /* 0x00000003ff050219 */ /* 0x001fe20000011602 */
[----:B------:R-:W-:Y:S02]  /*b8f0*/  UIMAD.WIDE.U32 UR6, UR36, UR8, UR6 ;  /* 0x00000008240672a5 */ /* 0x000fe4000f8e0006 */
[----:B------:R-:W-:Y:S01]  /*b900*/  UIMAD UR4, UR36, UR9, UR4 ;  /* 0x00000009240472a4 */ /* 0x000fe2000f8e0204 */
[--C-:B------:R-:W-:Y:S01]  /*b910*/  SHF.R.S32.HI R2, RZ, 0x1f, R5.reuse ;  /* 0x0000001fff027819 */ /* 0x100fe20000011405 */
[----:B------:R-:W-:Y:S01]  /*b920*/  IMAD.MOV R7, RZ, RZ, -R5 ;  /* 0x000000ffff077224 */ /* 0x000fe200078e0a05 */
[----:B------:R-:W-:Y:S01]  /*b930*/  ULDC.64 UR8, c[0x0][0xae0] ;  /* 0x0002b80000087ab9 */ /* 0x000fe20000000a00 */
[----:B------:R-:W-:-:S02]  /*b940*/  UIADD3 UR4, UR7, UR4, URZ ;  /* 0x0000000407047290 */ /* 0x000fc4000fffe03f */
[----:B------:R-:W-:Y:S02]  /*b950*/  IMAD.U32 R3, RZ, RZ, UR7 ;  /* 0x00000007ff037e24 */ /* 0x000fe4000f8e00ff */
[----:B------:R-:W-:Y:S02]  /*b960*/  IMAD R4, R2, UR8, RZ ;  /* 0x0000000802047c24 */ /* 0x000fe4000f8e02ff */
[----:B------:R-:W-:Y:S02]  /*b970*/  IMAD R7, R11, R7, R6 ;  /* 0x000000070b077224 */ /* 0x000fe400078e0206 */
[----:B------:R-:W-:Y:S01]  /*b980*/  IMAD.U32 R2, RZ, RZ, UR6 ;  /* 0x00000006ff027e24 */ /* 0x000fe2000f8e00ff */
[----:B------:R-:W-:Y:S01]  /*b990*/  ULDC.64 UR6, c[0x0][0xad8] ;  /* 0x0002b60000067ab9 */ /* 0x000fe20000000a00 */
[----:B------:R-:W-:Y:S02]  /*b9a0*/  IMAD.U32 R3, RZ, RZ, UR4 ;  /* 0x00000004ff037e24 */ /* 0x000fe4000f8e00ff */
[C---:B------:R-:W-:Y:S01]  /*b9b0*/  IMAD R9, R5.reuse, UR9, R4 ;  /* 0x0000000905097c24 */ /* 0x040fe2000f8e0204 */
[----:B------:R-:W-:Y:S01]  /*b9c0*/  SHF.R.S32.HI R4, RZ, 0x1f, R7 ;  /* 0x0000001fff047819 */ /* 0x000fe20000011407 */
[----:B------:R-:W-:-:S04]  /*b9d0*/  IMAD.WIDE.U32 R2, R5, UR8, R2 ;  /* 0x0000000805027c25 */ /* 0x000fc8000f8e0002 */
[----:B------:R-:W-:Y:S02]  /*b9e0*/  IMAD.U32 R5, RZ, RZ, UR40 ;  /* 0x00000028ff057e24 */ /* 0x000fe4000f8e00ff */
[----:B------:R-:W-:Y:S02]  /*b9f0*/  IMAD.IADD R3, R3, 0x1, R9 ;  /* 0x0000000103037824 */ /* 0x000fe400078e0209 */
[----:B------:R-:W-:Y:S02]  /*ba00*/  IMAD R4, R4, UR6, RZ ;  /* 0x0000000604047c24 */ /* 0x000fe4000f8e02ff */
[----:B------:R-:W-:Y:S02]  /*ba10*/  IMAD R6, R5, 0x80, R22 ;  /* 0x0000008005067824 */ /* 0x000fe400078e0216 */
[----:B-----5:R-:W-:Y:S02]  /*ba20*/  IMAD R11, R0, R11, RZ ;  /* 0x0000000b000b7224 */ /* 0x020fe400078e02ff */
[----:B------:R-:W-:-:S02]  /*ba30*/  IMAD R5, R7, UR7, R4 ;  /* 0x0000000707057c24 */ /* 0x000fc4000f8e0204 */
[----:B------:R-:W-:Y:S01]  /*ba40*/  IMAD.WIDE.U32 R2, R7, UR6, R2 ;  /* 0x0000000607027c25 */ /* 0x000fe2000f8e0002 */
[C---:B------:R-:W-:Y:S01]  /*ba50*/  ISETP.GE.AND P2, PT, R6.reuse, R11, PT ;  /* 0x0000000b0600720c */ /* 0x040fe20003f46270 */
[----:B------:R-:W-:Y:S02]  /*ba60*/  ULDC.64 UR6, c[0x0][0xa80] ;  /* 0x0002a00000067ab9 */ /* 0x000fe40000000a00 */
[----:B------:R-:W-:Y:S01]  /*ba70*/  VIADD R0, R6, 0x20 ;  /* 0x0000002006007836 */ /* 0x000fe20000000000 */
[----:B------:R-:W-:Y:S01]  /*ba80*/  LEA R4, P3, R2, UR6, 0x1 ;  /* 0x0000000602047c11 */ /* 0x000fe2000f8608ff */
[----:B------:R-:W-:-:S03]  /*ba90*/  IMAD.IADD R3, R3, 0x1, R5 ;  /* 0x0000000103037824 */ /* 0x000fc600078e0205 */
[-C--:B------:R-:W-:Y:S01]  /*baa0*/  ISETP.GE.AND P1, PT, R0, R11.reuse, PT ;  /* 0x0000000b0000720c */ /* 0x080fe20003f26270 */
[----:B------:R-:W-:Y:S01]  /*bab0*/  VIADD R0, R6, 0x40 ;  /* 0x0000004006007836 */ /* 0x000fe20000000000 */
[----:B------:R-:W-:Y:S02]  /*bac0*/  LEA.HI.X R5, R2, UR7, R3, 0x1, P3 ;  /* 0x0000000702057c11 */ /* 0x000fe400098f0c03 */
[----:B------:R0:W1:Y:S02]  /*bad0*/  SHFL.IDX PT, R3, R4, RZ, 0x181f ;  /* 0x00181fff04037589 */ /* 0x00006400000e0000 */
[----:B------:R-:W-:Y:S02]  /*bae0*/  ISETP.GE.AND P0, PT, R0, R11, PT ;  /* 0x0000000b0000720c */ /* 0x000fe40003f06270 */
[----:B------:R0:W2:Y:S01]  /*baf0*/  SHFL.IDX PT, R0, R5, RZ, 0x181f ;  /* 0x00181fff05007589 */ /* 0x0000a200000e0000 */
[----:B------:R-:W-:Y:S10]  /*bb00*/  @P2 BRA `(.L_x_325) ;  /* 0x0000000000342947 */ /* 0x000ff40003800000 */
[----:B------:R-:W-:Y:S02]  /*bb10*/  ULDC UR4, c[0x0][0xac8] ;  /* 0x0002b20000047ab9 */ /* 0x000fe40000000800 */
[----:B------:R-:W-:Y:S02]  /*bb20*/  ISETP.GE.AND P4, PT, R16, UR4, PT ;  /* 0x0000000410007c0c */ /* 0x000fe4000bf86270 */
[----:B------:R-:W-:Y:S02]  /*bb30*/  ISETP.GE.AND P3, PT, R17, UR4, PT ;  /* 0x0000000411007c0c */ /* 0x000fe4000bf66270 */
[----:B------:R-:W-:-:S09]  /*bb40*/  ISETP.GE.AND P2, PT, R18, UR4, PT ;  /* 0x0000000412007c0c */ /* 0x000fd2000bf46270 */
[CC--:B-1----:R-:W-:Y:S02]  /*bb50*/  @!P4 LEA R8, P6, R16.reuse, R3.reuse, 0x1 ;  /* 0x000000031008c211 */ /* 0x0c2fe400078c08ff */
[CC--:B------:R-:W-:Y:S02]  /*bb60*/  @!P3 LEA R12, P5, R17.reuse, R3.reuse, 0x1 ;  /* 0x00000003110cb211 */ /* 0x0c0fe400078a08ff */
[-C--:B--2---:R-:W-:Y:S02]  /*bb70*/  @!P4 LEA.HI.X R9, R16, R0.reuse, R227, 0x1, P6 ;  /* 0x000000001009c211 */ /* 0x084fe400030f0ce3 */
[C---:B------:R-:W-:Y:S02]  /*bb80*/  @!P2 LEA R2, P6, R18.reuse, R3, 0x1 ;  /* 0x000000031202a211 */ /* 0x040fe400078c08ff */
[-C--:B------:R-:W-:Y:S01]  /*bb90*/  @!P3 LEA.HI.X R13, R17, R0.reuse, R226, 0x1, P5 ;  /* 0x00000000110db211 */ /* 0x080fe200028f0ce2 */
[----:B------:R3:W-:Y:S01]  /*bba0*/  @!P4 ST.E.128 desc[UR48][R8.64], RZ ;  /* 0x000000ff0800c985 */ /* 0x0007e2000c101d30 */
[----:B------:R-:W-:-:S03]  /*bbb0*/  @!P2 LEA.HI.X R3, R18, R0, R225, 0x1, P6 ;  /* 0x000000001203a211 */ /* 0x000fc600030f0ce1 */
[----:B------:R3:W-:Y:S04]  /*bbc0*/  @!P3 ST.E.128 desc[UR48][R12.64], RZ ;  /* 0x000000ff0c00b985 */ /* 0x0007e8000c101d30 */
[----:B------:R3:W-:Y:S02]  /*bbd0*/  @!P2 ST.E.128 desc[UR48][R2.64], RZ ;  /* 0x000000ff0200a985 */ /* 0x0007e4000c101d30 */
.L_x_325:
[----:B------:R-:W-:Y:S05]  /*bbe0*/  BSYNC B1 ;  /* 0x0000000000017941 */ /* 0x000fea0003800000 */
.L_x_324:
[----:B--2---:R2:W4:Y:S01]  /*bbf0*/  SHFL.IDX PT, R0, R5, 0x1, 0x181f ;  /* 0x00381f0005007f89 */ /* 0x00452200000e0000 */
[----:B------:R-:W-:Y:S03]  /*bc00*/  BSSY B1, `(.L_x_326) ;  /* 0x0000010000017945 */ /* 0x000fe60003800000 */
[----:B-1-3--:R2:W1:Y:S01]  /*bc10*/  SHFL.IDX PT, R3, R4, 0x1, 0x181f ;  /* 0x00381f0004037f89 */ /* 0x00a46200000e0000 */
[----:B------:R-:W-:Y:S05]  /*bc20*/  @P1 BRA `(.L_x_327) ;  /* 0x0000000000341947 */ /* 0x000fea0003800000 */
[----:B------:R-:W-:Y:S02]  /*bc30*/  ULDC UR4, c[0x0][0xac8] ;  /* 0x0002b20000047ab9 */ /* 0x000fe40000000800 */
[----:B------:R-:W-:Y:S02]  /*bc40*/  ISETP.GE.AND P4, PT, R16, UR4, PT ;  /* 0x0000000410007c0c */ /* 0x000fe4000bf86270 */
[----:B------:R-:W-:Y:S02]  /*bc50*/  ISETP.GE.AND P5, PT, R17, UR4, PT ;  /* 0x0000000411007c0c */ /* 0x000fe4000bfa6270 */
[----:B------:R-:W-:-:S09]  /*bc60*/  ISETP.GE.AND P6, PT, R18, UR4, PT ;  /* 0x0000000412007c0c */ /* 0x000fd2000bfc6270 */
[-C--:B-1----:R-:W-:Y:S02]  /*bc70*/  @!P4 LEA R8, P1, R16, R3.reuse, 0x1 ;  /* 0x000000031008c211 */ /* 0x082fe400078208ff */
[CC--:B------:R-:W-:Y:S02]  /*bc80*/  @!P5 LEA R12, P2, R17.reuse, R3.reuse, 0x1 ;  /* 0x00000003110cd211 */ /* 0x0c0fe400078408ff */
[----:B------:R-:W-:Y:S02]  /*bc90*/  @!P6 LEA R2, P3, R18, R3, 0x1 ;  /* 0x000000031202e211 */ /* 0x000fe400078608ff */
[-C--:B----4-:R-:W-:Y:S02]  /*bca0*/  @!P4 LEA.HI.X R9, R16, R0.reuse, R227, 0x1, P1 ;  /* 0x000000001009c211 */ /* 0x090fe400008f0ce3 */
[-C--:B------:R-:W-:Y:S02]  /*bcb0*/  @!P5 LEA.HI.X R13, R17, R0.reuse, R226, 0x1, P2 ;  /* 0x00000000110dd211 */ /* 0x080fe400010f0ce2 */
[----:B------:R-:W-:Y:S01]  /*bcc0*/  @!P6 LEA.HI.X R3, R18, R0, R225, 0x1, P3 ;  /* 0x000000001203e211 */ /* 0x000fe200018f0ce1 */
[----:B------:R3:W-:Y:S04]  /*bcd0*/  @!P4 ST.E.128 desc[UR48][R8.64], RZ ;  /* 0x000000ff0800c985 */ /* 0x0007e8000c101d30 */
[----:B------:R3:W-:Y:S04]  /*bce0*/  @!P5 ST.E.128 desc[UR48][R12.64], RZ ;  /* 0x000000ff0c00d985 */ /* 0x0007e8000c101d30 */
[----:B------:R3:W-:Y:S02]  /*bcf0*/  @!P6 ST.E.128 desc[UR48][R2.64], RZ ;  /* 0x000000ff0200e985 */ /* 0x0007e4000c101d30 */
.L_x_327:
[----:B------:R-:W-:Y:S05]  /*bd00*/  BSYNC B1 ;  /* 0x0000000000017941 */ /* 0x000fea0003800000 */
.L_x_326:
[----:B----4-:R4:W0:Y:S01]  /*bd10*/  SHFL.IDX PT, R0, R5, 0x2, 0x181f ;  /* 0x00581f0005007f89 */ /* 0x01082200000e0000 */
        /* <DEDUP_REMOVED lines=10> */
[-C--:B0-----:R-:W-:Y:S02]  /*bdc0*/  @!P3 LEA.HI.X R9, R16, R0.reuse, R227, 0x1, P0 ;  /* 0x000000001009b211 */ /* 0x081fe400000f0ce3 */
[-C--:B------:R-:W-:Y:S02]  /*bdd0*/  @!P4 LEA.HI.X R13, R17, R0.reuse, R226, 0x1, P1 ;  /* 0x00000000110dc211 */ /* 0x080fe400008f0ce2 */
[----:B------:R-:W-:Y:S01]  /*bde0*/  @!P5 LEA.HI.X R3, R18, R0, R225, 0x1, P2 ;  /* 0x000000001203d211 */ /* 0x000fe200010f0ce1 */
[----:B------:R3:W-:Y:S04]  /*bdf0*/  @!P3 ST.E.128 desc[UR48][R8.64], RZ ;  /* 0x000000ff0800b985 */ /* 0x0007e8000c101d30 */
[----:B------:R3:W-:Y:S04]  /*be00*/  @!P4 ST.E.128 desc[UR48][R12.64], RZ ;  /* 0x000000ff0c00c985 */ /* 0x0007e8000c101d30 */
[----:B------:R3:W-:Y:S02]  /*be10*/  @!P5 ST.E.128 desc[UR48][R2.64], RZ ;  /* 0x000000ff0200d985 */ /* 0x0007e4000c101d30 */
.L_x_329:
[----:B------:R-:W-:Y:S05]  /*be20*/  BSYNC B1 ;  /* 0x0000000000017941 */ /* 0x000fea0003800000 */
.L_x_328:
[----:B0-----:R-:W-:Y:S01]  /*be30*/  VIADD R0, R6, 0x60 ;  /* 0x0000006006007836 */ /* 0x001fe20000000000 */
[----:B--2-4-:R-:W0:Y:S04]  /*be40*/  SHFL.IDX PT, R5, R5, 0x3, 0x181f ;  /* 0x00781f0005057f89 */ /* 0x014e2800000e0000 */
[----:B------:R-:W-:Y:S01]  /*be50*/  ISETP.GE.AND P0, PT, R0, R11, PT ;  /* 0x0000000b0000720c */ /* 0x000fe20003f06270 */
[----:B-1-3--:R1:W2:-:S12]  /*be60*/  SHFL.IDX PT, R3, R4, 0x3, 0x181f ;  /* 0x00781f0004037f89 */ /* 0x00a29800000e0000 */
[----:B-1----:R-:W-:Y:S05]  /*be70*/  @P0 BRA `(.L_x_320) ;  /* 0x0000000000340947 */ /* 0x002fea0003800000 */
[----:B------:R-:W-:Y:S02]  /*be80*/  ULDC UR4, c[0x0][0xac8] ;  /* 0x0002b20000047ab9 */ /* 0x000fe40000000800 */
[----:B------:R-:W-:Y:S02]  /*be90*/  ISETP.GE.AND P3, PT, R16, UR4, PT ;  /* 0x0000000410007c0c */ /* 0x000fe4000bf66270 */
[----:B------:R-:W-:Y:S02]  /*bea0*/  ISETP.GE.AND P4, PT, R17, UR4, PT ;  /* 0x0000000411007c0c */ /* 0x000fe4000bf86270 */
[----:B------:R-:W-:-:S09]  /*beb0*/  ISETP.GE.AND P5, PT, R18, UR4, PT ;  /* 0x0000000412007c0c */ /* 0x000fd2000bfa6270 */
[-C--:B--2---:R-:W-:Y:S02]  /*bec0*/  @!P3 LEA R6, P0, R16, R3.reuse, 0x1 ;  /* 0x000000031006b211 */ /* 0x084fe400078008ff */
        /* <DEDUP_REMOVED lines=8> */
.L_x_320:
[----:B------:R-:W-:Y:S05]  /*bf50*/  BSYNC B0 ;  /* 0x0000000000007941 */ /* 0x000fea0003800000 */
.L_x_311:
[----:B------:R-:W-:Y:S02]  /*bf60*/  ULDC UR4, c[0x0][0xc3c] ;  /* 0x00030f0000047ab9 */ /* 0x000fe40000000800 */
[----:B------:R-:W-:-:S13]  /*bf70*/  ISETP.GE.AND P0, PT, R63, UR4, PT ;  /* 0x000000043f007c0c */ /* 0x000fda000bf06270 */
[----:B------:R-:W-:Y:S05]  /*bf80*/  @!P0 BRA `(.L_x_330) ;  /* 0xffffff4c00ac8947 */ /* 0x000fea000383ffff */
[----:B------:R-:W-:Y:S05]  /*bf90*/  EXIT ;  /* 0x000000000000794d */ /* 0x000fea0003800000 */
.L_x_285:
[----:B------:R-:W-:-:S08]  /*bfa0*/  NOP ;  /* 0x0000000000007918 */ /* 0x000fd00000000000 */
[----:B------:R-:W0:-:S00]  /*bfb0*/  USETMAXREG.DEALLOC.CTAPOOL 0x18 ;  /* 0x00000018000079c8 */ /* 0x000e0000080e0500 */
[----:B0-----:R-:W2:Y:S01]  /*bfc0*/  LDL.LU R2, [R1+0x4] ;  /* 0x0000040001027983 */ /* 0x001ea20000300800 */
[----:B------:R-:W-:-:S06]  /*bfd0*/  LOP3.LUT R0, R0, 0x3, RZ, 0xc0, !PT ;  /* 0x0000000300007812 */ /* 0x000fcc00078ec0ff */
[----:B------:R-:W0:Y:S02]  /*bfe0*/  SHFL.IDX PT, R0, R0, RZ, 0x1f ;  /* 0x00001fff00007589 */ /* 0x000e2400000e0000 */
[----:B0-----:R-:W-:Y:S01]  /*bff0*/  ISETP.NE.AND P0, PT, R0, RZ, PT ;  /* 0x000000ff0000720c */ /* 0x001fe20003f05270 */
[----:B------:R-:W-:Y:S01]  /*c000*/  IMAD.MOV.U32 R0, RZ, RZ, RZ ;  /* 0x000000ffff007224 */ /* 0x000fe200078e00ff */
[----:B--2---:R-:W-:-:S11]  /*c010*/  LOP3.LUT R2, R2, 0xfffffffd, RZ, 0xc0, !PT ;  /* 0xfffffffd02027812 */ /* 0x004fd600078ec0ff */
[----:B------:R-:W-:-:S05]  /*c020*/  @P0 LOP3.LUT R2, R2, 0x2, RZ, 0xfc, !PT ;  /* 0x0000000202020812 */ /* 0x000fca00078efcff */
[----:B------:R0:W-:Y:S01]  /*c030*/  STL [R1+0x4], R2 ;  /* 0x0000040201007387 */ /* 0x0001e20000100800 */
[----:B------:R-:W-:Y:S05]  /*c040*/  @!P0 BRA `(.L_x_331) ;  /* 0x00000000002c8947 */ /* 0x000fea0003800000 */
[----:B------:R-:W1:Y:S08]  /*c050*/  S2UR UR5, SR_CgaCtaId ;  /* 0x00000000000579c3 */ /* 0x000e700000008800 */
[----:B------:R-:W-:Y:S06]  /*c060*/  BAR.SYNC.DEFER_BLOCKING 0x5, 0x180 ;  /* 0x0146000000007b1d */ /* 0x000fec0000010000 */
[----:B------:R-:W-:-:S02]  /*c070*/  UMOV UR4, 0x400 ;  /* 0x0000040000047882 */ /* 0x000fc40000000000 */
[----:B-1----:R-:W-:-:S09]  /*c080*/  ULEA UR4, UR5, UR4, 0x18 ;  /* 0x0000000405047291 */ /* 0x002fd2000f8ec03f */
[----:B------:R-:W1:Y:S04]  /*c090*/  LDS.128 R4, [UR4+0x334d0] ;  /* 0x0334d004ff047984 */ /* 0x000e680008000c00 */
[----:B-1----:R1:W-:Y:S01]  /*c0a0*/  STL [R1+0x14], R5 ;  /* 0x0000140501007387 */ /* 0x0023e20000100800 */
[----:B------:R-:W-:Y:S02]  /*c0b0*/  R2UR UR45, R7 ;  /* 0x00000000072d72ca */ /* 0x000fe400000e0000 */
[----:B------:R-:W-:Y:S01]  /*c0c0*/  R2UR UR36, R6 ;  /* 0x00000000062472ca */ /* 0x000fe200000e0000 */
[----:B------:R1:W-:Y:S01]  /*c0d0*/  STL [R1+0x10], R4 ;  /* 0x0000100401007387 */ /* 0x0003e20000100800 */
[----:B------:R-:W-:Y:S06]  /*c0e0*/  BAR.ARV 0x4, 0x180 ;  /* 0x0106000000007b1d */ /* 0x000fec0000002000 */
[----:B------:R-:W-:Y:S07]  /*c0f0*/  BRA `(.L_x_332) ;  /* 0x0000000800247947 */ /* 0x000fee0003800000 */
.L_x_331:
[----:B0-----:R-:W0:Y:S01]  /*c100*/  S2R R2, SR_TID.X ;  /* 0x0000000000027919 */ /* 0x001e220000002100 */
[----:B------:R-:W-:Y:S01]  /*c110*/  ULDC UR4, c[0x0][0xc3c] ;  /* 0x00030f0000047ab9 */ /* 0x000fe20000000800 */
[----:B------:R-:W1:Y:S01]  /*c120*/  LDC R9, c[0x0][0xc38] ;  /* 0x00030e00ff097b82 */ /* 0x000e620000000800 */
[----:B0-----:R-:W-:-:S04]  /*c130*/  LOP3.LUT R5, R2, 0x1f, RZ, 0xc0, !PT ;  /* 0x0000001f02057812 */ /* 0x001fc800078ec0ff */
[----:B------:R-:W-:-:S04]  /*c140*/  ISETP.NE.AND P0, PT, R5, 0x1f, PT ;  /* 0x0000001f0500780c */ /* 0x000fc80003f05270 */
[----:B------:R-:W-:-:S13]  /*c150*/  ISETP.GE.OR P1, PT, R5, UR4, !P0 ;  /* 0x0000000405007c0c */ /* 0x000fda000c726670 */
[----:B------:R-:W0:Y:S02]  /*c160*/  @!P1 LDC.64 R2, c[0x0][0xc80] ;  /* 0x00032000ff029b82 */ /* 0x000e240000000a00 */
[----:B0-----:R-:W-:-:S05]  /*c170*/  @!P1 IMAD.WIDE.U32 R2, R5, 0x4, R2 ;  /* 0x0000000405029825 */ /* 0x001fca00078e0002 */
[----:B------:R-:W2:Y:S01]  /*c180*/  @!P1 LDG.E R0, desc[UR48][R2.64] ;  /* 0x0000003002009981 */ /* 0x000ea2000c1e1900 */
[C---:B------:R-:W-:Y:S01]  /*c190*/  ISETP.NE.AND P1, PT, R5.reuse, RZ, PT ;  /* 0x000000ff0500720c */ /* 0x040fe20003f25270 */
[----:B------:R-:W-:Y:S01]  /*c1a0*/  UMOV UR45, URZ ;  /* 0x0000003f002d7c82 */ /* 0x000fe20008000000 */
[C---:B------:R-:W-:Y:S02]  /*c1b0*/  ISETP.GE.U32.AND P2, PT, R5.reuse, 0x2, PT ;  /* 0x000000020500780c */ /* 0x040fe40003f46070 */
[C---:B------:R-:W-:Y:S02]  /*c1c0*/  ISETP.GE.U32.AND P3, PT, R5.reuse, 0x4, PT ;  /* 0x000000040500780c */ /* 0x040fe40003f66070 */
[C---:B------:R-:W-:Y:S02]  /*c1d0*/  ISETP.GE.U32.AND P4, PT, R5.reuse, 0x8, PT ;  /* 0x000000080500780c */ /* 0x040fe40003f86070 */
[----:B------:R-:W-:Y:S01]  /*c1e0*/  ISETP.GE.U32.AND P5, PT, R5, 0x10, PT ;  /* 0x000000100500780c */ /* 0x000fe20003fa6070 */
[----:B--2---:R-:W0:Y:S02]  /*c1f0*/  SHFL.UP PT, R4, R0, 0x1, RZ ;  /* 0x0420000000047989 */ /* 0x004e2400000e00ff */
[----:B0-----:R-:W-:-:S05]  /*c200*/  SEL R7, R4, RZ, P1 ;  /* 0x000000ff04077207 */ /* 0x001fca0000800000 */
[----:B------:R-:W-:-:S05]  /*c210*/  IMAD.IADD R7, R0, 0x1, R7 ;  /* 0x0000000100077824 */ /* 0x000fca00078e0207 */
[----:B------:R-:W0:Y:S02]  /*c220*/  SHFL.UP PT, R4, R7, 0x2, RZ ;  /* 0x0440000007047989 */ /* 0x000e2400000e00ff */
[----:B0-----:R-:W-:-:S05]  /*c230*/  SEL R4, R4, RZ, P2 ;  /* 0x000000ff04047207 */ /* 0x001fca0001000000 */
[----:B------:R-:W-:-:S05]  /*c240*/  IMAD.IADD R4, R7, 0x1, R4 ;  /* 0x0000000107047824 */ /* 0x000fca00078e0204 */
[----:B------:R-:W0:Y:S02]  /*c250*/  SHFL.UP PT, R6, R4, 0x4, RZ ;  /* 0x0480000004067989 */ /* 0x000e2400000e00ff */
[----:B0-----:R-:W-:-:S05]  /*c260*/  SEL R3, R6, RZ, P3 ;  /* 0x000000ff06037207 */ /* 0x001fca0001800000 */
[----:B------:R-:W-:Y:S02]  /*c270*/  IMAD.IADD R3, R4, 0x1, R3 ;  /* 0x0000000104037824 */ /* 0x000fe400078e0203 */
[----:B------:R-:W0:Y:S03]  /*c280*/  S2R R4, SR_CTAID.X ;  /* 0x0000000000047919 */ /* 0x000e260000002500 */
[----:B------:R-:W2:Y:S02]  /*c290*/  SHFL.UP PT, R2, R3, 0x8, RZ ;  /* 0x0500000003027989 */ /* 0x000ea400000e00ff */
[----:B--2---:R-:W-:-:S05]  /*c2a0*/  SEL R2, R2, RZ, P4 ;  /* 0x000000ff02027207 */ /* 0x004fca0002000000 */
[----:B------:R-:W-:-:S05]  /*c2b0*/  IMAD.IADD R8, R3, 0x1, R2 ;  /* 0x0000000103087824 */ /* 0x000fca00078e0202 */
[----:B------:R-:W2:Y:S02]  /*c2c0*/  SHFL.UP PT, R2, R8, 0x10, RZ ;  /* 0x0600000008027989 */ /* 0x000ea400000e00ff */
[----:B--2---:R-:W-:-:S05]  /*c2d0*/  SEL R7, R2, RZ, P5 ;  /* 0x000000ff02077207 */ /* 0x004fca0002800000 */
[----:B------:R-:W-:-:S05]  /*c2e0*/  IMAD.IADD R2, R8, 0x1, R7 ;  /* 0x0000000108027824 */ /* 0x000fca00078e0207 */
[----:B------:R-:W1:Y:S02]  /*c2f0*/  SHFL.IDX PT, R6, R2, 0x1f, 0x1f ;  /* 0x03e01f0002067f89 */ /* 0x000e6400000e0000 */
[----:B-1----:R-:W-:Y:S02]  /*c300*/  IMAD R7, R6, R9, RZ ;  /* 0x0000000906077224 */ /* 0x002fe400078e02ff */
[----:B------:R-:W-:Y:S02]  /*c310*/  IMAD.MOV.U32 R6, RZ, RZ, RZ ;  /* 0x000000ffff067224 */ /* 0x000fe400078e00ff */
[----:B------:R-:W-:Y:S01]  /*c320*/  IMAD.MOV.U32 R10, RZ, RZ, R7 ;  /* 0x000000ffff0a7224 */ /* 0x000fe200078e0007 */
[----:B0-----:R-:W-:-:S13]  /*c330*/  ISETP.GT.AND P6, PT, R7, R4, PT ;  /* 0x000000040700720c */ /* 0x001fda0003fc4270 */
[----:B------:R-:W-:Y:S05]  /*c340*/  @P6 BRA `(.L_x_333) ;  /* 0x0000000000a46947 */ /* 0x000fea0003800000 */
[----:B------:R-:W-:Y:S01]  /*c350*/  IMAD.MOV.U32 R7, RZ, RZ, R10 ;  /* 0x000000ffff077224 */ /* 0x000fe200078e000a */
[----:B------:R-:W-:Y:S01]  /*c360*/  UMOV UR45, URZ ;  /* 0x0000003f002d7c82 */ /* 0x000fe20008000000 */
[----:B------:R-:W-:Y:S01]  /*c370*/  ULDC UR6, c[0x0][0xc3c] ;  /* 0x00030f0000067ab9 */ /* 0x000fe20000000800 */
[----:B------:R-:W-:-:S05]  /*c380*/  ULDC UR5, c[0x0][0xc3c] ;  /* 0x00030f0000057ab9 */ /* 0x000fca0000000800 */
.L_x_337:
[----:B------:R-:W-:-:S03]  /*c390*/  UIADD3 UR4, UR45, 0x1f, URZ ;  /* 0x0000001f2d047890 */ /* 0x000fc6000fffe03f */
[----:B------:R-:W-:Y:S01]  /*c3a0*/  UMOV UR45, UR5 ;  /* 0x00000005002d7c82 */ /* 0x000fe20008000000 */
[----:B------:R-:W-:-:S06]  /*c3b0*/  UISETP.GE.AND UP0, UPT, UR4, UR6, UPT ;  /* 0x000000060400728c */ /* 0x000fcc000bf06270 */
[----:B------:R-:W-:-:S13]  /*c3c0*/  PLOP3.LUT P6, PT, PT, PT, UP0, 0x40, 0x0 ;  /* 0x000000000000781c */ /* 0x000fda0003fce808 */
[----:B------:R-:W-:Y:S05]  /*c3d0*/  @!P6 BRA `(.L_x_334) ;  /* 0x000000040034e947 */ /* 0x000fea0003800000 */
[----:B------:R-:W-:Y:S01]  /*c3e0*/  UMOV UR45, UR4 ;  /* 0x00000004002d7c82 */ /* 0x000fe20008000000 */
[----:B------:R-:W-:Y:S01]  /*c3f0*/  BSSY B0, `(.L_x_335) ;  /* 0x0000008000007945 */ /* 0x000fe20003800000 */
[----:B------:R-:W-:Y:S02]  /*c400*/  VIADD R9, R5, UR45 ;  /* 0x0000002d05097c36 */ /* 0x000fe40008000000 */
[----:B------:R-:W-:-:S03]  /*c410*/  IMAD.MOV.U32 R0, RZ, RZ, RZ ;  /* 0x000000ffff007224 */ /* 0x000fc600078e00ff */
[----:B------:R-:W-:-:S13]  /*c420*/  ISETP.GE.OR P6, PT, R9, UR6, !P0 ;  /* 0x0000000609007c0c */ /* 0x000fda000c7c6670 */
[----:B------:R-:W-:Y:S05]  /*c430*/  @P6 BRA `(.L_x_336) ;  /* 0x00000000000c6947 */ /* 0x000fea0003800000 */
[----:B------:R-:W0:Y:S02]  /*c440*/  LDC.64 R2, c[0x0][0xc80] ;  /* 0x00032000ff027b82 */ /* 0x000e240000000a00 */
[----:B0-----:R-:W-:-:S05]  /*c450*/  IMAD.WIDE R2, R9, 0x4, R2 ;  /* 0x0000000409027825 */ /* 0x001fca00078e0202 */
[----:B------:R0:W5:Y:S02]  /*c460*/  LDG.E R0, desc[UR48][R2.64] ;  /* 0x0000003002007981 */ /* 0x000164000c1e1900 */
.L_x_336:
[----:B------:R-:W-:Y:S05]  /*c470*/  BSYNC B0 ;  /* 0x0000000000007941 */ /* 0x000fea0003800000 */
.L_x_335:
[----:B0----5:R-:W0:Y:S02]  /*c480*/  SHFL.UP PT, R2, R0, 0x1, RZ ;  /* 0x0420000000027989 */ /* 0x021e2400000e00ff */
[----:B0-----:R-:W-:-:S05]  /*c490*/  SEL R3, R2, RZ, P1 ;  /* 0x000000ff02037207 */ /* 0x001fca0000800000 */
[----:B------:R-:W-:-:S05]  /*c4a0*/  IMAD.IADD R3, R0, 0x1, R3 ;  /* 0x0000000100037824 */ /* 0x000fca00078e0203 */
[----:B------:R-:W0:Y:S02]  /*c4b0*/  SHFL.UP PT, R2, R3, 0x2, RZ ;  /* 0x0440000003027989 */ /* 0x000e2400000e00ff */
        /* <DEDUP_REMOVED lines=11> */
[----:B------:R-:W0:Y:S03]  /*c570*/  LDC R9, c[0x0][0xc38] ;  /* 0x00030e00ff097b82 */ /* 0x000e260000000800 */
[----:B------:R-:W0:Y:S02]  /*c580*/  SHFL.IDX PT, R12, R2, 0x1f, 0x1f ;  /* 0x03e01f00020c7f89 */ /* 0x000e2400000e0000 */
[----:B0-----:R-:W-:-:S04]  /*c590*/  IMAD R12, R12, R9, RZ ;  /* 0x000000090c0c7224 */ /* 0x001fc800078e02ff */
[----:B------:R-:W-:-:S05]  /*c5a0*/  IMAD.IADD R7, R12, 0x1, R7 ;  /* 0x000000010c077824 */ /* 0x000fca00078e0207 */
[----:B------:R-:W-:-:S13]  /*c5b0*/  ISETP.GT.AND P6, PT, R7, R4, PT ;  /* 0x000000040700720c */ /* 0x000fda0003fc4270 */
[----:B------:R-:W-:Y:S05]  /*c5c0*/  @!P6 BRA `(.L_x_337) ;  /* 0xfffffffc0070e947 */ /* 0x000fea000383ffff */
[----:B------:R-:W-:-:S07]  /*c5d0*/  IMAD.MOV.U32 R10, RZ, RZ, R12 ;  /* 0x000000ffff0a7224 */ /* 0x000fce00078e000c */
.L_x_333:
[----:B------:R-:W-:-:S04]  /*c5e0*/  IMAD.IADD R8, R7, 0x1, -R10 ;  /* 0x0000000107087824 */ /* 0x000fc800078e0a0a */
[----:B------:R-:W-:-:S05]  /*c5f0*/  IMAD R3, R2, R9, R8 ;  /* 0x0000000902037224 */ /* 0x000fca00078e0208 */
[----:B------:R-:W-:-:S13]  /*c600*/  ISETP.GT.AND P0, PT, R3, R4, PT ;  /* 0x000000040300720c */ /* 0x000fda0003f04270 */
[----:B------:R-:W-:Y:S02]  /*c610*/  VOTEU.ANY UR5, UPT, !P0 ;  /* 0x0000000000057886 */ /* 0x000fe400040e0100 */
[----:B------:R-:W-:Y:S02]  /*c620*/  UPOPC UR4, UR5 ;  /* 0x00000005000472bf */ /* 0x000fe40008000000 */
[----:B------:R-:W-:-:S04]  /*c630*/  ISETP.NE.AND P0, PT, RZ, UR5, PT ;  /* 0x00000005ff007c0c */ /* 0x000fc8000bf05270 */
[----:B------:R-:W-:-:S05]  /*c640*/  IMAD.U32 R11, RZ, RZ, UR4 ;  /* 0x00000004ff0b7e24 */ /* 0x000fca000f8e00ff */
[----:B------:R-:W0:Y:S02]  /*c650*/  SHFL.IDX PT, R0, R0, R11, 0x1f ;  /* 0x00001f0b00007589 */ /* 0x000e2400000e0000 */
[----:B0-----:R-:W-:-:S04]  /*c660*/  IABS R7, R0 ;  /* 0x0000000000077213 */ /* 0x001fc80000000000 */
[----:B------:R-:W0:Y:S08]  /*c670*/  I2F.RP R10, R7 ;  /* 0x00000007000a7306 */ /* 0x000e300000209400 */
[----:B0-----:R-:W0:Y:S02]  /*c680*/  MUFU.RCP R10, R10 ;  /* 0x0000000a000a7308 */ /* 0x001e240000001000 */
[----:B0-----:R-:W-:-:S06]  /*c690*/  VIADD R3, R10, 0xffffffe ;  /* 0x0ffffffe0a037836 */ /* 0x001fcc0000000000 */
[----:B------:R-:W0:Y:S01]  /*c6a0*/  F2I.FTZ.U32.TRUNC.NTZ R3, R3 ;  /* 0x0000000300037305 */ /* 0x000e22000021f000 */
[----:B------:R-:W-:Y:S05]  /*c6b0*/  @!P0 BRA `(.L_x_338) ;  /* 0x00000000000c8947 */ /* 0x000fea0003800000 */
[----:B------:R-:W-:-:S06]  /*c6c0*/  UIADD3 UR5, UR4, -0x1, URZ ;  /* 0xffffffff04057890 */ /* 0x000fcc000fffe03f */
[----:B------:R-:W-:-:S05]  /*c6d0*/  IMAD.U32 R11, RZ, RZ, UR5 ;  /* 0x00000005ff0b7e24 */ /* 0x000fca000f8e00ff */
[----:B------:R1:W2:Y:S02]  /*c6e0*/  SHFL.IDX PT, R6, R2, R11, 0x1f ;  /* 0x00001f0b02067589 */ /* 0x0002a400000e0000 */
.L_x_338:
[--C-:B01----:R-:W-:Y:S01]  /*c6f0*/  IMAD.MOV R2, RZ, RZ, -R3.reuse ;  /* 0x000000ffff027224 */ /* 0x103fe200078e0a03 */
[----:B------:R-:W-:Y:S01]  /*c700*/  UIADD3 UR45, UR4, UR45, URZ ;  /* 0x0000002d042d7290 */ /* 0x000fe2000fffe03f */
[----:B--2---:R-:W-:Y:S02]  /*c710*/  IMAD R6, R6, R9, R8 ;  /* 0x0000000906067224 */ /* 0x004fe400078e0208 */
[----:B------:R-:W-:Y:S02]  /*c720*/  IMAD R9, R2, R7, RZ ;  /* 0x0000000702097224 */ /* 0x000fe400078e02ff */
[----:B------:R-:W-:Y:S01]  /*c730*/  IMAD.MOV.U32 R2, RZ, RZ, RZ ;  /* 0x000000ffff027224 */ /* 0x000fe200078e00ff */
[----:B------:R1:W-:Y:S03]  /*c740*/  STL [R1+0x10], R6 ;  /* 0x0000100601007387 */ /* 0x0003e60000100800 */
[----:B------:R-:W-:-:S04]  /*c750*/  IMAD.HI.U32 R2, R3, R9, R2 ;  /* 0x0000000903027227 */ /* 0x000fc800078e0002 */
[----:B------:R-:W-:Y:S01]  /*c760*/  IMAD.IADD R9, R4, 0x1, -R6 ;  /* 0x0000000104097824 */ /* 0x000fe200078e0a06 */
[----:B------:R-:W-:-:S04]  /*c770*/  IABS R4, R0 ;  /* 0x0000000000047213 */ /* 0x000fc80000000000 */
[----:B------:R-:W-:Y:S01]  /*c780*/  IABS R3, R9 ;  /* 0x0000000900037213 */ /* 0x000fe20000000000 */
[----:B------:R-:W-:-:S04]  /*c790*/  IMAD.MOV R4, RZ, RZ, -R4 ;  /* 0x000000ffff047224 */ /* 0x000fc800078e0a04 */
[----:B------:R-:W-:-:S04]  /*c7a0*/  IMAD.HI.U32 R2, R2, R3, RZ ;  /* 0x0000000302027227 */ /* 0x000fc800078e00ff */
[----:B------:R-:W-:Y:S01]  /*c7b0*/  IMAD R4, R2, R4, R3 ;  /* 0x0000000402047224 */ /* 0x000fe200078e0203 */
[----:B------:R-:W-:-:S04]  /*c7c0*/  LOP3.LUT R3, R9, R0, RZ, 0x3c, !PT ;  /* 0x0000000009037212 */ /* 0x000fc800078e3cff */
[----:B------:R-:W-:Y:S02]  /*c7d0*/  ISETP.GT.U32.AND P1, PT, R7, R4, PT ;  /* 0x000000040700720c */ /* 0x000fe40003f24070 */
[----:B------:R-:W-:-:S11]  /*c7e0*/  ISETP.GE.AND P2, PT, R3, RZ, PT ;  /* 0x000000ff0300720c */ /* 0x000fd60003f46270 */
[----:B------:R-:W-:Y:S02]  /*c7f0*/  @!P1 IMAD.IADD R4, R4, 0x1, -R7 ;  /* 0x0000000104049824 */ /* 0x000fe400078e0a07 */
[----:B------:R-:W-:Y:S01]  /*c800*/  @!P1 VIADD R2, R2, 0x1 ;  /* 0x0000000102029836 */ /* 0x000fe20000000000 */
[----:B------:R-:W-:Y:S02]  /*c810*/  ISETP.NE.AND P1, PT, R0, RZ, PT ;  /* 0x000000ff0000720c */ /* 0x000fe40003f25270 */
[----:B------:R-:W-:-:S13]  /*c820*/  ISETP.GE.U32.AND P0, PT, R4, R7, PT ;  /* 0x000000070400720c */ /* 0x000fda0003f06070 */
[----:B------:R-:W-:-:S04]  /*c830*/  @P0 VIADD R2, R2, 0x1 ;  /* 0x0000000102020836 */ /* 0x000fc80000000000 */
[----:B------:R-:W-:Y:S01]  /*c840*/  @!P2 IMAD.MOV R2, RZ, RZ, -R2 ;  /* 0x000000ffff02a224 */ /* 0x000fe200078e0a02 */
[----:B------:R-:W-:-:S04]  /*c850*/  @!P1 LOP3.LUT R2, RZ, R0, RZ, 0x33, !PT ;  /* 0x00000000ff029212 */ /* 0x000fc800078e33ff */
[----:B------:R-:W-:Y:S01]  /*c860*/  R2UR UR36, R2 ;  /* 0x00000000022472ca */ /* 0x000fe200000e0000 */
[----:B------:R-:W-:-:S04]  /*c870*/  IMAD.MOV R3, RZ, RZ, -R2 ;  /* 0x000000ffff037224 */ /* 0x000fc800078e0a02 */
[----:B------:R-:W-:-:S05]  /*c880*/  IMAD R0, R0, R3, R9 ;  /* 0x0000000300007224 */ /* 0x000fca00078e0209 */
[----:B------:R1:W-:Y:S01]  /*c890*/  STL [R1+0x14], R0 ;  /* 0x0000140001007387 */ /* 0x0003e20000100800 */
[----:B------:R-:W-:Y:S05]  /*c8a0*/  BRA `(.L_x_339) ;  /* 0x00000000000c7947 */ /* 0x000fea0003800000 */
.L_x_334:
[----:B------:R0:W-:Y:S01]  /*c8b0*/  STL [R1+0x10], R4 ;  /* 0x0000100401007387 */ /* 0x0001e20000100800 */
[----:B------:R-:W-:-:S03]  /*c8c0*/  UMOV UR36, URZ ;  /* 0x0000003f00247c82 */ /* 0x000fc60008000000 */
[----:B------:R0:W-:Y:S02]  /*c8d0*/  STL [R1+0x14], RZ ;  /* 0x000014ff01007387 */ /* 0x0001e40000100800 */
.L_x_339:
[----:B------:R-:W2:Y:S04]  /*c8e0*/  LDL R2, [R1+0x14] ;  /* 0x0000140001027983 */ /* 0x000ea80000100800 */
[----:B0-----:R-:W3:Y:S01]  /*c8f0*/  LDL R4, [R1+0x10] ;  /* 0x0000100001047983 */ /* 0x001ee20000100800 */
[----:B------:R-:W-:-:S13]  /*c900*/  ISETP.NE.AND P0, PT, R5, RZ, PT ;  /* 0x000000ff0500720c */ /* 0x000fda0003f05270 */
[----:B------:R-:W0:Y:S01]  /*c910*/  @!P0 S2R R3, SR_CgaCtaId ;  /* 0x0000000000038919 */ /* 0x000e220000008800 */
[----:B-1----:R-:W-:Y:S01]  /*c920*/  @!P0 MOV R0, 0x400 ;  /* 0x0000040000008802 */ /* 0x002fe20000000f00 */
[----:B------:R-:W-:Y:S02]  /*c930*/  IMAD.U32 R6, RZ, RZ, UR36 ;  /* 0x00000024ff067e24 */ /* 0x000fe4000f8e00ff */
[----:B------:R-:W-:Y:S01]  /*c940*/  IMAD.U32 R7, RZ, RZ, UR45 ;  /* 0x0000002dff077e24 */ /* 0x000fe2000f8e00ff */
[----:B0-----:R-:W-:Y:S01]  /*c950*/  @!P0 LEA R0, R3, R0, 0x18 ;  /* 0x0000000003008211 */ /* 0x001fe200078ec0ff */
[----:B--2---:R-:W-:-:S05]  /*c960*/  IMAD.MOV.U32 R5, RZ, RZ, R2 ;  /* 0x000000ffff057224 */ /* 0x004fca00078e0002 */
[----:B---3--:R2:W-:Y:S01]  /*c970*/  @!P0 STS.128 [R0+0x334d0], R4 ;  /* 0x0334d00400008388 */ /* 0x0085e20000000c00 */
[----:B------:R-:W-:Y:S06]  /*c980*/  BAR.ARV 0x5, 0x180 ;  /* 0x0146000000007b1d */ /* 0x000fec0000002000 */
.L_x_332:
[----:B------:R-:W-:Y:S01]  /*c990*/  ULDC UR4, c[0x0][0xc3c] ;  /* 0x00030f0000047ab9 */ /* 0x000fe20000000800 */
[----:B------:R3:W-:Y:S01]  /*c9a0*/  STL [R1+0x24], RZ ;  /* 0x000024ff01007387 */ /* 0x0007e20000100800 */
[----:B------:R-:W-:Y:S01]  /*c9b0*/  UISETP.GE.AND UP0, UPT, UR45, UR4, UPT ;  /* 0x000000042d00728c */ /* 0x000fe2000bf06270 */
[----:B------:R-:W-:Y:S02]  /*c9c0*/  IMAD.MOV.U32 R19, RZ, RZ, 0x1 ;  /* 0x00000001ff137424 */ /* 0x000fe400078e00ff */
[----:B------:R-:W-:-:S03]  /*c9d0*/  IMAD.MOV.U32 R18, RZ, RZ, RZ ;  /* 0x000000ffff127224 */ /* 0x000fc600078e00ff */
[----:B------:R-:W-:-:S13]  /*c9e0*/  PLOP3.LUT P0, PT, PT, PT, UP0, 0x80, 0x0 ;  /* 0x000000000000781c */ /* 0x000fda0003f0f008 */
[----:B---3--:R-:W-:Y:S05]  /*c9f0*/  @P0 BRA `(.L_x_340) ;  /* 0x0000004800840947 */ /* 0x008fea0003800000 */
[----:B------:R-:W3:Y:S01]  /*ca00*/  S2R R10, SR_TID.X ;  /* 0x00000000000a7919 */ /* 0x000ee20000002100 */
[----:B------:R-:W4:Y:S01]  /*ca10*/  S2UR UR5, SR_CgaCtaId ;  /* 0x00000000000579c3 */ /* 0x000f220000008800 */
[----:B------:R-:W-:Y:S01]  /*ca20*/  UMOV UR4, 0x400 ;  /* 0x0000040000047882 */ /* 0x000fe20000000000 */
[----:B------:R-:W-:Y:S01]  /*ca30*/  IMAD.MOV.U32 R19, RZ, RZ, 0x1 ;  /* 0x00000001ff137424 */ /* 0x000fe200078e00ff */
[----:B------:R-:W-:Y:S01]  /*ca40*/  ULDC UR43, c[0x0][0xc] ;  /* 0x00000300002b7ab9 */ /* 0x000fe20000000800 */
[----:B------:R-:W-:Y:S01]  /*ca50*/  IMAD.MOV.U32 R18, RZ, RZ, RZ ;  /* 0x000000ffff127224 */ /* 0x000fe200078e00ff */
[----:B------:R-:W-:Y:S02]  /*ca60*/  ULOP3.LUT UR39, UR38, 0x1, URZ, 0xfc, !UPT ;  /* 0x0000000126277892 */ /* 0x000fe4000f8efc3f */
[----:B------:R-:W-:Y:S01]  /*ca70*/  ULOP3.LUT UR44, UR38, 0x2, URZ, 0xfc, !UPT ;  /* 0x00000002262c7892 */ /* 0x000fe2000f8efc3f */
[----:B------:R-:W-:Y:S01]  /*ca80*/  ULDC.64 UR52, c[0x0][0x198] ;  /* 0x0000660000347ab9 */ /* 0x000fe20000000a00 */
[----:B----4-:R-:W-:-:S06]  /*ca90*/  ULEA UR4, UR5, UR4, 0x18 ;  /* 0x0000000405047291 */ /* 0x010fcc000f8ec03f */
[----:B------:R-:W-:Y:S01]  /*caa0*/  IMAD.U32 R17, RZ, RZ, UR4 ;  /* 0x00000004ff117e24 */ /* 0x000fe2000f8e00ff */
[----:B---3--:R-:W-:Y:S01]  /*cab0*/  SHF.R.U32.HI R3, RZ, 0x1, R10 ;  /* 0x00000001ff037819 */ /* 0x008fe2000001160a */
[C---:B-12---:R-:W-:Y:S01]  /*cac0*/  IMAD.SHL.U32 R4, R10.reuse, 0x40, RZ ;  /* 0x000000400a047824 */ /* 0x046fe200078e00ff */
[C---:B------:R-:W-:Y:S01]  /*cad0*/  LOP3.LUT R9, R10.reuse, 0x7f, RZ, 0xc0, !PT ;  /* 0x0000007f0a097812 */ /* 0x040fe200078ec0ff */
[----:B------:R-:W-:-:S03]  /*cae0*/  IMAD.SHL.U32 R5, R10, 0x2, RZ ;  /* 0x000000020a057824 */ /* 0x000fc600078e00ff */
[----:B------:R-:W-:-:S04]  /*caf0*/  LOP3.LUT R0, R4, 0x180, RZ, 0xc0, !PT ;  /* 0x0000018004007812 */ /* 0x000fc800078ec0ff */
[----:B------:R-:W-:Y:S01]  /*cb00*/  LOP3.LUT R3, R0, 0x30, R3, 0xf8, !PT ;  /* 0x0000003000037812 */ /* 0x000fe200078ef803 */
[----:B------:R-:W-:-:S05]  /*cb10*/  IMAD.SHL.U32 R0, R10, 0x10, RZ ;  /* 0x000000100a007824 */ /* 0x000fca00078e00ff */
[----:B0-----:R-:W-:-:S04]  /*cb20*/  LOP3.LUT R2, R0, 0x1b0, RZ, 0xc0, !PT ;  /* 0x000001b000027812 */ /* 0x001fc800078ec0ff */
[----:B------:R-:W-:Y:S01]  /*cb30*/  LOP3.LUT R6, R2, 0x30, R5, 0x78, !PT ;  /* 0x0000003002067812 */ /* 0x000fe200078e7805 */
[----:B------:R-:W-:-:S05]  /*cb40*/  IMAD.SHL.U32 R2, R9, 0x10, RZ ;  /* 0x0000001009027824 */ /* 0x000fca00078e00ff */
[----:B------:R-:W-:Y:S01]  /*cb50*/  LOP3.LUT R7, R2, 0x600, RZ, 0xc0, !PT ;  /* 0x0000060002077812 */ /* 0x000fe200078ec0ff */
[----:B------:R-:W-:-:S05]  /*cb60*/  IMAD.SHL.U32 R2, R10, 0x8, RZ ;  /* 0x000000080a027824 */ /* 0x000fca00078e00ff */
[----:B------:R-:W-:Y:S02]  /*cb70*/  LOP3.LUT R5, R3, 0x30, R2, 0x78, !PT ;  /* 0x0000003003057812 */ /* 0x000fe400078e7802 */
[----:B------:R-:W-:Y:S02]  /*cb80*/  LOP3.LUT R3, R7, 0x40, R0, 0xf8, !PT ;  /* 0x0000004007037812 */ /* 0x000fe400078ef800 */
[----:B------:R-:W-:Y:S02]  /*cb90*/  LOP3.LUT R5, R5, 0x640, R4, 0xf8, !PT ;  /* 0x0000064005057812 */ /* 0x000fe400078ef804 */
[----:B------:R-:W-:Y:S01]  /*cba0*/  LOP3.LUT R2, R3, R6, RZ, 0xfc, !PT ;  /* 0x0000000603027212 */ /* 0x000fe200078efcff */
[----:B------:R-:W-:Y:S01]  /*cbb0*/  IMAD.SHL.U32 R3, R10, 0x20, RZ ;  /* 0x000000200a037824 */ /* 0x000fe200078e00ff */
[----:B------:R-:W-:Y:S01]  /*cbc0*/  LOP3.LUT R0, R0, 0x30, RZ, 0xc0, !PT ;  /* 0x0000003000007812 */ /* 0x000fe200078ec0ff */
[----:B------:R-:W-:Y:S02]  /*cbd0*/  STL [R1+0x1c], R5 ;  /* 0x00001c0501007387 */ /* 0x000fe40000100800 */
[----:B------:R-:W-:Y:S01]  /*cbe0*/  IMAD.IADD R2, R17, 0x1, R2 ;  /* 0x0000000111027824 */ /* 0x000fe200078e0202 */
[----:B------:R-:W-:-:S02]  /*cbf0*/  LOP3.LUT R6, R3, 0x80, RZ, 0xc0, !PT ;  /* 0x0000008003067812 */ /* 0x000fc400078ec0ff */
[----:B------:R-:W-:Y:S01]  /*cc00*/  LOP3.LUT R8, R7, 0x60, R3, 0xf8, !PT ;  /* 0x0000006007087812 */ /* 0x000fe200078ef803 */
[----:B------:R-:W-:Y:S01]  /*cc10*/  IMAD.SHL.U32 R7, R10, 0x4, RZ ;  /* 0x000000040a077824 */ /* 0x000fe200078e00ff */
[----:B------:R-:W-:-:S04]  /*cc20*/  LOP3.LUT R6, R6, 0x10, R10, 0xf8, !PT ;  /* 0x0000001006067812 */ /* 0x000fc800078ef80a */
[----:B------:R-:W-:Y:S02]  /*cc30*/  LOP3.LUT R6, R6, 0x10, R7, 0x78, !PT ;  /* 0x0000001006067812 */ /* 0x000fe400078e7807 */
[----:B------:R-:W-:-:S04]  /*cc40*/  LOP3.LUT R7, R8, 0x100, R3, 0xf8, !PT ;  /* 0x0000010008077812 */ /* 0x000fc800078ef803 */
[----:B------:R-:W-:-:S05]  /*cc50*/  LOP3.LUT R4, R7, R6, RZ, 0xfc, !PT ;  /* 0x0000000607047212 */ /* 0x000fca00078efcff */
[----:B------:R0:W-:Y:S04]  /*cc60*/  STL [R1+0xc], R4 ;  /* 0x00000c0401007387 */ /* 0x0001e80000100800 */
[----:B------:R1:W-:Y:S04]  /*cc70*/  STL [R1+0x20], R2 ;  /* 0x0000200201007387 */ /* 0x0003e80000100800 */
[----:B------:R2:W-:Y:S01]  /*cc80*/  STL [R1+0x24], RZ ;  /* 0x000024ff01007387 */ /* 0x0005e20000100800 */
[----:B0-----:R-:W-:Y:S02]  /*cc90*/  SHF.R.U32.HI R4, RZ, 0x2, R9 ;  /* 0x00000002ff047819 */ /* 0x001fe40000011609 */
[----:B-1----:R-:W-:-:S02]  /*cca0*/  LOP3.LUT R2, R0, 0x40, RZ, 0xfc, !PT ;  /* 0x0000004000027812 */ /* 0x002fc400078efcff */
[----:B------:R-:W-:Y:S02]  /*ccb0*/  LOP3.LUT R3, R4, 0x60, R3, 0xf8, !PT ;  /* 0x0000006004037812 */ /* 0x000fe400078ef803 */
[----:B--2---:R-:W-:-:S07]  /*ccc0*/  LOP3.LUT R0, R0, 0x80, RZ, 0xfc, !PT ;  /* 0x0000008000007812 */ /* 0x004fce00078efcff */
.L_x_413:
[----:B------:R-:W-:Y:S01]  /*ccd0*/  ULDC.64 UR4, c[0x0][0xc88] ;  /* 0x0003220000047ab9 */ /* 0x000fe20000000a00 */
[----:B------:R-:W-:Y:S01]  /*cce0*/  ULDC.64 UR6, c[0x0][0xa18] ;  /* 0x0002860000067ab9 */ /* 0x000fe20000000a00 */
[----:B------:R-:W-:-:S06]  /*ccf0*/  UIMAD.WIDE UR4, UR45, 0x4, UR4 ;  /* 0x000000042d0478a5 */ /* 0x000fcc000f8e0204 */
[----:B------:R-:W-:Y:S02]  /*cd00*/  IMAD.U32 R2, RZ, RZ, UR4 ;  /* 0x00000004ff027e24 */ /* 0x000fe4000f8e00ff */
[----:B------:R-:W-:Y:S01]  /*cd10*/  IMAD.U32 R3, RZ, RZ, UR5 ;  /* 0x00000005ff037e24 */ /* 0x000fe2000f8e00ff */
[----:B------:R-:W-:Y:S01]  /*cd20*/  UISETP.NE.U32.AND UP0, UPT, UR6, URZ, UPT ;  /* 0x0000003f0600728c */ /* 0x000fe2000bf05070 */
[----:B------:R-:W-:Y:S01]  /*cd30*/  ULDC UR8, c[0x0][0x288] ;  /* 0x0000a20000087ab9 */ /* 0x000fe20000000800 */
[----:B------:R-:W-:Y:S02]  /*cd40*/  ULDC.64 UR4, c[0x0][0xa28] ;  /* 0x00028a0000047ab9 */ /* 0x000fe40000000a00 */
[----:B------:R-:W2:Y:S01]  /*cd50*/  LDG.E R2, desc[UR48][R2.64] ;  /* 0x0000003002027981 */ /* 0x000ea2000c1e1900 */
[----:B------:R-:W-:Y:S01]  /*cd60*/  UISETP.NE.AND.EX UP0, UPT, UR7, URZ, UPT, UP0 ;  /* 0x0000003f0700728c */ /* 0x000fe2000bf05300 */
[----:B------:R-:W-:Y:S01]  /*cd70*/  IMAD.U32 R0, RZ, RZ, UR8 ;  /* 0x00000008ff007e24 */ /* 0x000fe2000f8e00ff */
[----:B------:R-:W-:-:S04]  /*cd80*/  UISETP.NE.U32.AND UP1, UPT, UR4, URZ, UPT ;  /* 0x0000003f0400728c */ /* 0x000fc8000bf25070 */
[----:B------:R-:W-:Y:S01]  /*cd90*/  PLOP3.LUT P3, PT, PT, PT, UP0, 0x80, 0x0 ;  /* 0x000000000000781c */ /* 0x000fe20003f6f008 */
[----:B------:R-:W-:-:S06]  /*cda0*/  UISETP.NE.AND.EX UP1, UPT, UR5, URZ, UPT, UP1 ;  /* 0x0000003f0500728c */ /* 0x000fcc000bf25310 */
[----:B------:R-:W-:Y:S02]  /*cdb0*/  PLOP3.LUT P2, PT, PT, PT, UP1, 0x80, 0x0 ;  /* 0x000000000000781c */ /* 0x000fe40003f4f018 */
[----:B--2---:R-:W-:-:S13]  /*cdc0*/  R2UR UR46, R2 ;  /* 0x00000000022e72ca */ /* 0x004fda00000e0000 */
[----:B------:R-:W-:Y:S02]  /*cdd0*/  USHF.R.S32.HI UR50, URZ, 0x1f, UR46 ;  /* 0x0000001f3f327899 */ /* 0x000fe4000801142e */
[----:B------:R-:W-:Y:S02]  /*cde0*/  USHF.L.U32 UR47, UR46, 0x2, URZ ;  /* 0x000000022e2f7899 */ /* 0x000fe4000800063f */
[----:B------:R-:W-:Y:S02]  /*cdf0*/  USHF.L.U64.HI UR51, UR46, 0x2, UR50 ;  /* 0x000000022e337899 */ /* 0x000fe40008010232 */
[----:B------:R-:W-:Y:S02]  /*ce00*/  @UP0 UIADD3 UR6, UP3, UR47, UR6, URZ ;  /* 0x000000062f060290 */ /* 0x000fe4000ff7e03f */
[----:B------:R-:W-:Y:S02]  /*ce10*/  @UP1 ULEA UR4, UP2, UR46, UR4, 0x2 ;  /* 0x000000042e041291 */ /* 0x000fe4000f84103f */
[----:B------:R-:W-:-:S02]  /*ce20*/  @UP0 UIADD3.X UR7, UR51, UR7, URZ, UP3, !UPT ;  /* 0x0000000733070290 */ /* 0x000fc40009ffe43f */
[----:B------:R-:W-:Y:S01]  /*ce30*/  IMAD.U32 R2, RZ, RZ, UR6 ;  /* 0x00000006ff027e24 */ /* 0x000fe2000f8e00ff */
[----:B------:R-:W-:-:S03]  /*ce40*/  @UP1 ULEA.HI.X UR5, UR46, UR5, UR50, 0x2, UP2 ;  /* 0x000000052e051291 */ /* 0x000fc600090f1432 */
[----:B------:R-:W-:Y:S01]  /*ce50*/  IMAD.U32 R3, RZ, RZ, UR7 ;  /* 0x00000007ff037e24 */ /* 0x000fe2000f8e00ff */
[----:B------:R-:W-:-:S04]  /*ce60*/  ULDC.64 UR6, c[0x0][0xa08] ;  /* 0x0002820000067ab9 */ /* 0x000fc80000000a00 */
[----:B0-----:R0:W2:Y:S01]  /*ce70*/  @P3 LDG.E R0, desc[UR48][R2.64] ;  /* 0x0000003002003981 */ /* 0x0010a2000c1e1900 */
[----:B------:R-:W-:Y:S01]  /*ce80*/  ISETP.NE.U32.AND P1, PT, RZ, UR6, PT ;  /* 0x00000006ff007c0c */ /* 0x000fe2000bf25070 */
[----:B------:R-:W-:Y:S01]  /*ce90*/  UIADD3 UR6, UP1, UR47, UR6, URZ ;  /* 0x000000062f067290 */ /* 0x000fe2000ff3e03f */
[----:B0-----:R-:W-:Y:S02]  /*cea0*/  IMAD.U32 R2, RZ, RZ, UR4 ;  /* 0x00000004ff027e24 */ /* 0x001fe4000f8e00ff */
[----:B------:R-:W-:Y:S01]  /*ceb0*/  IMAD.U32 R3, RZ, RZ, UR5 ;  /* 0x00000005ff037e24 */ /* 0x000fe2000f8e00ff */
[----:B------:R-:W-:Y:S02]  /*cec0*/  ULDC.64 UR4, c[0x0][0xa00] ;  /* 0x0002800000047ab9 */ /* 0x000fe40000000a00 */
[----:B------:R-:W-:Y:S01]  /*ced0*/  ISETP.NE.U32.AND P0, PT, RZ, UR4, PT ;  /* 0x00000004ff007c0c */ /* 0x000fe2000bf05070 */
[----:B------:R-:W-:Y:S01]  /*cee0*/  UIADD3 UR4, UP0, UR47, UR4, URZ ;  /* 0x000000042f047290 */ /* 0x000fe2000ff1e03f */
[----:B------:R-:W-:Y:S01]  /*cef0*/  ISETP.NE.AND.EX P1, PT, RZ, UR7, PT, P1 ;  /* 0x00000007ff007c0c */ /* 0x000fe2000bf25310 */
[----:B-1----:R0:W3:Y:S01]  /*cf00*/  @P2 LDG.E R7, desc[UR48][R2.64] ;  /* 0x0000003002072981 */ /* 0x0020e2000c1e1900 */
[----:B------:R-:W-:Y:S01]  /*cf10*/  ISETP.NE.AND.EX P0, PT, RZ, UR5, PT, P0 ;  /* 0x00000005ff007c0c */ /* 0x000fe2000bf05300 */
[----:B------:R-:W-:Y:S01]  /*cf20*/  UIADD3.X UR5, UR51, UR5, URZ, UP0, !UPT ;  /* 0x0000000533057290 */ /* 0x000fe200087fe43f */
[----:B------:R-:W-:Y:S01]  /*cf30*/  IMAD.U32 R4, RZ, RZ, UR6 ;  /* 0x00000006ff047e24 */ /* 0x000fe2000f8e00ff */
[----:B------:R-:W-:Y:S01]  /*cf40*/  UIADD3.X UR7, UR51, UR7, URZ, UP1, !UPT ;  /* 0x0000000733077290 */ /* 0x000fe20008ffe43f */
[----:B0-----:R-:W-:-:S03]  /*cf50*/  IMAD.U32 R2, RZ, RZ, UR4 ;  /* 0x00000004ff027e24 */ /* 0x001fc6000f8e00ff */
[----:B------:R-:W-:Y:S02]  /*cf60*/  IMAD.U32 R3, RZ, RZ, UR5 ;  /* 0x00000005ff037e24 */ /* 0x000fe4000f8e00ff */
[----:B------:R-:W-:-:S05]  /*cf70*/  IMAD.U32 R5, RZ, RZ, UR7 ;  /* 0x00000007ff057e24 */ /* 0x000fca000f8e00ff */
[----:B------:R0:W5:Y:S04]  /*cf80*/  @P1 LDG.E R6, desc[UR48][R4.64] ;  /* 0x0000003004061981 */ /* 0x000168000c1e1900 */
[----:B--2---:R1:W-:Y:S04]  /*cf90*/  STL [R1+0x18], R0 ;  /* 0x0000180001007387 */ /* 0x0043e80000100800 */
[----:B-1----:R0:W5:Y:S01]  /*cfa0*/  @P0 LDG.E R0, desc[UR48][R2.64] ;  /* 0x0000003002000981 */ /* 0x002162000c1e1900 */
[----:B------:R-:W-:Y:S01]  /*cfb0*/  UMOV UR41, URZ ;  /* 0x0000003f00297c82 */ /* 0x000fe20008000000 */
[----:B---3--:R-:W-:Y:S01]  /*cfc0*/  @P2 R2UR UR41, R7 ;  /* 0x00000000072922ca */ /* 0x008fe200000e0000 */
[----:B------:R-:W-:-:S14]  /*cfd0*/  @P3 BRA `(.L_x_341) ;  /* 0x0000000000143947 */ /* 0x000fdc0003800000 */
[----:B------:R-:W-:Y:S05]  /*cfe0*/  @!P0 BRA `(.L_x_341) ;  /* 0x0000000000108947 */ /* 0x000fea0003800000 */
[----:B------:R-:W2:Y:S04]  /*cff0*/  LDG.E R7, desc[UR48][R2.64] ;  /* 0x0000003002077981 */ /* 0x000ea8000c1e1900 */
[----:B0-----:R-:W2:Y:S02]  /*d000*/  LDG.E R2, desc[UR48][R2.64+0x4] ;  /* 0x0000043002027981 */ /* 0x001ea4000c1e1900 */
[----:B--2---:R-:W-:-:S05]  /*d010*/  IMAD.IADD R2, R2, 0x1, -R7 ;  /* 0x0000000102027824 */ /* 0x004fca00078e0a07 */
[----:B------:R1:W-:Y:S02]  /*d020*/  STL [R1+0x18], R2 ;  /* 0x0000180201007387 */ /* 0x0003e40000100800 */
.L_x_341:
[----:B------:R-:W-:Y:S01]  /*d030*/  UMOV UR54, URZ ;  /* 0x0000003f00367c82 */ /* 0x000fe20008000000 */
[----:B-----5:R-:W-:Y:S01]  /*d040*/  @P0 R2UR UR54, R0 ;  /* 0x00000000003602ca */ /* 0x020fe200000e0000 */
[----:B------:R-:W-:Y:S01]  /*d050*/  IMAD.U32 R0, RZ, RZ, UR46 ;  /* 0x0000002eff007e24 */ /* 0x000fe2000f8e00ff */
[----:B------:R-:W-:Y:S01]  /*d060*/  ULDC.64 UR6, c[0x0][0xa20] ;  /* 0x0002880000067ab9 */ /* 0x000fe20000000a00 */
[----:B------:R-:W-:Y:S01]  /*d070*/  UMOV UR42, URZ ;  /* 0x0000003f002a7c82 */ /* 0x000fe20008000000 */
[----:B------:R-:W-:Y:S01]  /*d080*/  ISETP.NE.U32.AND P0, PT, RZ, UR6, PT ;  /* 0x00000006ff007c0c */ /* 0x000fe2000bf05070 */
[----:B------:R-:W-:Y:S01]  /*d090*/  ULDC.64 UR4, c[0x0][0x418] ;  /* 0x0001060000047ab9 */ /* 0x000fe20000000a00 */
[----:B------:R2:W-:Y:S01]  /*d0a0*/  STL [R1], R0 ;  /* 0x0000000001007387 */ /* 0x0005e20000100800 */
[----:B------:R-:W-:Y:S01]  /*d0b0*/  @P1 R2UR UR42, R6 ;  /* 0x00000000062a12ca */ /* 0x000fe200000e0000 */
[----:B------:R-:W-:Y:S01]  /*d0c0*/  UISETP.NE.U32.AND UP0, UPT, UR4, URZ, UPT ;  /* 0x0000003f0400728c */ /* 0x000fe2000bf05070 */
[----:B------:R-:W-:-:S02]  /*d0d0*/  ISETP.NE.AND.EX P0, PT, RZ, UR7, PT, P0 ;  /* 0x00000007ff007c0c */ /* 0x000fc4000bf05300 */
[----:B------:R-:W-:Y:S01]  /*d0e0*/  ULDC UR4, c[0x0][0x424] ;  /* 0x0001090000047ab9 */ /* 0x000fe20000000800 */
[----:B------:R-:W-:-:S03]  /*d0f0*/  UISETP.NE.AND.EX UP0, UPT, UR5, URZ, UPT, UP0 ;  /* 0x0000003f0500728c */ /* 0x000fc6000bf05300 */
[----:B------:R-:W-:Y:S01]  /*d100*/  ULDC UR5, c[0x0][0x2f0] ;  /* 0x0000bc0000057ab9 */ /* 0x000fe20000000800 */
[----:B------:R-:W-:-:S04]  /*d110*/  USEL UR4, UR4, 0x1, UP0 ;  /* 0x0000000104047887 */ /* 0x000fc80008000000 */
[----:B------:R-:W-:Y:S02]  /*d120*/  UIMAD UR4, UR4, UR5, URZ ;  /* 0x00000005040472a4 */ /* 0x000fe4000f8e023f */
[----:B------:R-:W-:Y:S01]  /*d130*/  UIADD3 UR42, UR42, UR41, URZ ;  /* 0x000000292a2a7290 */ /* 0x000fe2000fffe03f */
[----:B--2---:R-:W-:Y:S11]  /*d140*/  @!P0 BRA `(.L_x_342) ;  /* 0x00000000001c8947 */ /* 0x004ff60003800000 */
[----:B------:R-:W-:-:S04]  /*d150*/  UIADD3 UR4, UP0, UR47, UR6, URZ ;  /* 0x000000062f047290 */ /* 0x000fc8000ff1e03f */
[----:B------:R-:W-:Y:S02]  /*d160*/  UIADD3.X UR5, UR51, UR7, URZ, UP0, !UPT ;  /* 0x0000000733057290 */ /* 0x000fe400087fe43f */
[----:B01----:R-:W-:-:S04]  /*d170*/  IMAD.U32 R2, RZ, RZ, UR4 ;  /* 0x00000004ff027e24 */ /* 0x003fc8000f8e00ff */
[----:B------:R-:W-:-:S05]  /*d180*/  IMAD.U32 R3, RZ, RZ, UR5 ;  /* 0x00000005ff037e24 */ /* 0x000fca000f8e00ff */
[----:B------:R-:W2:Y:S02]  /*d190*/  LDG.E R2, desc[UR48][R2.64] ;  /* 0x0000003002027981 */ /* 0x000ea4000c1e1900 */
[----:B--2---:R-:W-:Y:S01]  /*d1a0*/  R2UR UR4, R2 ;  /* 0x00000000020472ca */ /* 0x004fe200000e0000 */
[----:B------:R-:W-:-:S14]  /*d1b0*/  BRA `(.L_x_343) ;  /* 0x0000000000187947 */ /* 0x000fdc0003800000 */
.L_x_342:
[----:B------:R-:W-:Y:S05]  /*d1c0*/  @!P1 BRA `(.L_x_343) ;  /* 0x0000000000149947 */ /* 0x000fea0003800000 */
[----:B------:R-:W2:Y:S04]  /*d1d0*/  LDG.E R0, desc[UR48][R4.64] ;  /* 0x0000003004007981 */ /* 0x000ea8000c1e1900 */
[----:B0-----:R-:W3:Y:S01]  /*d1e0*/  LDG.E R4, desc[UR48][R4.64+0x4] ;  /* 0x0000043004047981 */ /* 0x001ee2000c1e1900 */
[----:B--2---:R-:W-:Y:S02]  /*d1f0*/  R2UR UR5, R0 ;  /* 0x00000000000572ca */ /* 0x004fe400000e0000 */
[----:B---3--:R-:W-:-:S13]  /*d200*/  R2UR UR4, R4 ;  /* 0x00000000040472ca */ /* 0x008fda00000e0000 */
[----:B------:R-:W-:-:S12]  /*d210*/  UIADD3 UR4, -UR5, UR4, URZ ;  /* 0x0000000405047290 */ /* 0x000fd8000fffe13f */
.L_x_343:
[----:B------:R-:W-:Y:S01]  /*d220*/  UIADD3 UR41, -UR41, UR4, URZ ;  /* 0x0000000429297290 */ /* 0x000fe2000fffe13f */
[----:B------:R-:W-:Y:S03]  /*d230*/  BSSY B7, `(.L_x_344) ;  /* 0x000037b000077945 */ /* 0x000fe60003800000 */
[----:B------:R-:W-:Y:S02]  /*d240*/  UIADD3 UR4, UR41, 0x9f, URZ ;  /* 0x0000009f29047890 */ /* 0x000fe4000fffe03f */
[----:B------:R-:W-:Y:S02]  /*d250*/  ISETP.LT.AND P0, PT, RZ, UR41, PT ;  /* 0x00000029ff007c0c */ /* 0x000fe4000bf01270 */
[----:B------:R-:W-:-:S04]  /*d260*/  UIMAD.WIDE UR4, UR4, 0x66666667, URZ ;  /* 0x66666667040478a5 */ /* 0x000fc8000f8e023f */
[----:B------:R-:W-:-:S04]  /*d270*/  USHF.R.U32.HI UR40, URZ, 0x1f, UR5 ;  /* 0x0000001f3f287899 */ /* 0x000fc80008011605 */
[----:B------:R-:W-:-:S03]  /*d280*/  ULEA.HI.SX32 UR40, UR5, UR40, 0x1a ;  /* 0x0000002805287291 */ /* 0x000fc6000f8fd23f */
[----:B------:R-:W-:Y:S09]  /*d290*/  @P0 BRA `(.L_x_345) ;  /* 0x0000000000480947 */ /* 0x000ff20003800000 */
[----:B------:R-:W2:Y:S02]  /*d2a0*/  S2R R0, SR_TID.X ;  /* 0x0000000000007919 */ /* 0x000ea40000002100 */
[----:B--2---:R-:W-:-:S04]  /*d2b0*/  LOP3.LUT R0, R0, 0x7f, RZ, 0xc0, !PT ;  /* 0x0000007f00007812 */ /* 0x004fc800078ec0ff */
[----:B------:R-:W-:-:S13]  /*d2c0*/  ISETP.NE.AND P0, PT, R0, RZ, PT ;  /* 0x000000ff0000720c */ /* 0x000fda0003f05270 */
[----:B------:R-:W-:Y:S05]  /*d2d0*/  @P0 BRA `(.L_x_346) ;  /* 0x0000003400c00947 */ /* 0x000fea0003800000 */
[----:B0-----:R-:W0:Y:S01]  /*d2e0*/  S2R R3, SR_LANEID ;  /* 0x0000000000037919 */ /* 0x001e220000000000 */
[----:B------:R-:W-:Y:S02]  /*d2f0*/  VOTEU.ANY UR4, UPT, PT ;  /* 0x0000000000047886 */ /* 0x000fe400038e0100 */
[----:B------:R-:W0:Y:S08]  /*d300*/  FLO.U32 R0, UR4 ;  /* 0x0000000400007d00 */ /* 0x000e3000080e0000 */
[----:B------:R-:W2:Y:S01]  /*d310*/  POPC R5, UR4 ;  /* 0x0000000400057d09 */ /* 0x000ea20008000000 */
[----:B0-----:R-:W-:-:S02]  /*d320*/  ISETP.EQ.U32.AND P0, PT, R0, R3, PT ;  /* 0x000000030000720c */ /* 0x001fc40003f02070 */
[----:B-1----:R-:W2:Y:S11]  /*d330*/  LDC.64 R2, c[0x0][0xc60] ;  /* 0x00031800ff027b82 */ /* 0x002eb60000000a00 */
[----:B--2---:R-:W2:Y:S01]  /*d340*/  @P0 ATOMG.E.ADD.STRONG.GPU PT, R3, desc[UR48][R2.64], R5 ;  /* 0x00000005020309a8 */ /* 0x004ea200081ee1f0 */
[----:B------:R-:W0:Y:S02]  /*d350*/  S2R R4, SR_LTMASK ;  /* 0x0000000000047919 */ /* 0x000e240000003900 */
[----:B0-----:R-:W-:-:S04]  /*d360*/  LOP3.LUT R4, R4, UR4, RZ, 0xc0, !PT ;  /* 0x0000000404047c12 */ /* 0x001fc8000f8ec0ff */
[----:B------:R-:W0:Y:S01]  /*d370*/  POPC R7, R4 ;  /* 0x0000000400077309 */ /* 0x000e220000000000 */
[----:B--2---:R-:W0:Y:S02]  /*d380*/  SHFL.IDX PT, R0, R3, R0, 0x1f ;  /* 0x00001f0003007589 */ /* 0x004e2400000e0000 */
[----:B0-----:R-:W-:-:S05]  /*d390*/  IADD3 R0, R0, UR43, R7 ;  /* 0x0000002b00007c10 */ /* 0x001fca000fffe007 */
[----:B------:R2:W-:Y:S01]  /*d3a0*/  STL [R1+0x10], R0 ;  /* 0x0000100001007387 */ /* 0x0005e20000100800 */
[----:B------:R-:W-:Y:S05]  /*d3b0*/  BRA `(.L_x_346) ;  /* 0x0000003400887947 */ /* 0x000fea0003800000 */
.L_x_345:
[----:B------:R-:W-:Y:S01]  /*d3c0*/  VIADD R0, R17, 0x24200 ;  /* 0x0002420011007836 */ /* 0x000fe20000000000 */
[----:B------:R-:W-:Y:S04]  /*d3d0*/  BSSY B6, `(.L_x_347) ;  /* 0x0000013000067945 */ /* 0x000fe80003800000 */
[----:B------:R-:W-:-:S13]  /*d3e0*/  LOP3.LUT P0, RZ, R0, 0x1bf, RZ, 0xc0, !PT ;  /* 0x000001bf00ff7812 */ /* 0x000fda000780c0ff */
[----:B------:R-:W-:Y:S05]  /*d3f0*/  @!P0 BRA `(.L_x_348) ;  /* 0x0000000000408947 */ /* 0x000fea0003800000 */
[----:B01----:R-:W-:Y:S01]  /*d400*/  MOV R2, 0x0 ;  /* 0x0000000000027802 */ /* 0x003fe20000000f00 */
        /* <DEDUP_REMOVED lines=15> */
.L_x_348:
[----:B------:R-:W-:Y:S05]  /*d500*/  BSYNC B6 ;  /* 0x0000000000067941 */ /* 0x000fea0003800000 */
.L_x_347:
[----:B------:R-:W2:Y:S01]  /*d510*/  LDL.LU R16, [R1+0x4] ;  /* 0x0000040001107983 */ /* 0x000ea20000300800 */
[----:B------:R-:W-:Y:S01]  /*d520*/  VIADD R0, R17, 0xf200 ;  /* 0x0000f20011007836 */ /* 0x000fe20000000000 */
[----:B------:R-:W-:Y:S04]  /*d530*/  BSSY B6, `(.L_x_349) ;  /* 0x0000016000067945 */ /* 0x000fe80003800000 */
[----:B------:R-:W-:Y:S02]  /*d540*/  LOP3.LUT P0, RZ, R0, 0x1bf, RZ, 0xc0, !PT ;  /* 0x000001bf00ff7812 */ /* 0x000fe4000780c0ff */
[----:B--2---:R-:W-:-:S11]  /*d550*/  LOP3.LUT R16, R16, 0xfffffffe, RZ, 0xc0, !PT ;  /* 0xfffffffe10107812 */ /* 0x004fd600078ec0ff */
[----:B------:R-:W-:-:S05]  /*d560*/  @P0 LOP3.LUT R16, R16, 0x1, RZ, 0xfc, !PT ;  /* 0x0000000110100812 */ /* 0x000fca00078efcff */
[----:B------:R2:W-:Y:S01]  /*d570*/  STL [R1+0x4], R16 ;  /* 0x0000041001007387 */ /* 0x0005e20000100800 */
        /* <DEDUP_REMOVED lines=16> */
[----:B0-2---:R-:W-:Y:S05]  /*d680*/  CALL.ABS.NOINC R2 ;  /* 0x0000000002007343 */ /* 0x005fea0003c00000 */
.L_x_350:
[----:B------:R-:W-:Y:S05]  /*d690*/  BSYNC B6 ;  /* 0x0000000000067941 */ /* 0x000fea0003800000 */
.L_x_349:
        /* <DEDUP_REMOVED lines=20> */
.L_x_352:
[----:B------:R-:W-:Y:S05]  /*d7e0*/  BSYNC B6 ;  /* 0x0000000000067941 */ /* 0x000fea0003800000 */
.L_x_351:
[----:B------:R-:W-:Y:S01]  /*d7f0*/  LOP3.LUT P6, RZ, R16, 0x1, RZ, 0xc0, !PT ;  /* 0x0000000110ff7812 */ /* 0x000fe200078cc0ff */
[----:B------:R-:W-:-:S12]  /*d800*/  BSSY B6, `(.L_x_353) ;  /* 0x0000012000067945 */ /* 0x000fd80003800000 */
        /* <DEDUP_REMOVED lines=17> */
.L_x_354:
[----:B------:R-:W-:Y:S05]  /*d920*/  BSYNC B6 ;  /* 0x0000000000067941 */ /* 0x000fea0003800000 */
.L_x_353:
[----:B------:R-:W3:Y:S01]  /*d930*/  LDL R8, [R1] ;  /* 0x0000000001087983 */ /* 0x000ee20000100800 */
[----:B------:R-:W-:Y:S02]  /*d940*/  ULDC.64 UR4, c[0x0][0x9f8] ;  /* 0x00027e0000047ab9 */ /* 0x000fe40000000a00 */
[----:B------:R-:W-:-:S04]  /*d950*/  UISETP.NE.U32.AND UP0, UPT, UR4, URZ, UPT ;  /* 0x0000003f0400728c */ /* 0x000fc8000bf05070 */
[----:B------:R-:W-:-:S06]  /*d960*/  UISETP.NE.AND.EX UP0, UPT, UR5, URZ, UPT, UP0 ;  /* 0x0000003f0500728c */ /* 0x000fcc000bf05300 */
[----:B------:R-:W-:-:S05]  /*d970*/  PLOP3.LUT P0, PT, PT, PT, UP0, 0x80, 0x0 ;  /* 0x000000000000781c */ /* 0x000fca0003f0f008 */
[----:B------:R-:W-:-:S04]  /*d980*/  @UP0 UIADD3 UR4, UP1, UR47, UR4, URZ ;  /* 0x000000042f040290 */ /* 0x000fc8000ff3e03f */
[----:B------:R-:W-:Y:S02]  /*d990*/  @UP0 UIADD3.X UR5, UR51, UR5, URZ, UP1, !UPT ;  /* 0x0000000533050290 */ /* 0x000fe40008ffe43f */
[----:B01----:R-:W-:-:S04]  /*d9a0*/  IMAD.U32 R2, RZ, RZ, UR4 ;  /* 0x00000004ff027e24 */ /* 0x003fc8000f8e00ff */
[----:B------:R-:W-:Y:S01]  /*d9b0*/  IMAD.U32 R3, RZ, RZ, UR5 ;  /* 0x00000005ff037e24 */ /* 0x000fe2000f8e00ff */
[----:B------:R-:W0:Y:S01]  /*d9c0*/  S2R R0, SR_TID.X ;  /* 0x0000000000007919 */ /* 0x000e220000002100 */
[----:B------:R-:W-:-:S03]  /*d9d0*/  ULDC.64 UR4, c[0x0][0xa08] ;  /* 0x0002820000047ab9 */ /* 0x000fc60000000a00 */
[----:B---3--:R1:W3:Y:S01]  /*d9e0*/  @P0 LDG.E R8, desc[UR48][R2.64] ;  /* 0x0000003002080981 */ /* 0x0082e2000c1e1900 */
[----:B0-----:R-:W-:-:S04]  /*d9f0*/  SHF.R.U32.HI R0, RZ, 0x5, R0 ;  /* 0x00000005ff007819 */ /* 0x001fc80000011600 */
[----:B------:R-:W-:Y:S01]  /*da00*/  LOP3.LUT R0, R0, 0x3, RZ, 0xc0, !PT ;  /* 0x0000000300007812 */ /* 0x000fe200078ec0ff */
[----:B-1----:R-:W0:Y:S01]  /*da10*/  LDC.64 R2, c[0x0][0x418] ;  /* 0x00010600ff027b82 */ /* 0x002e220000000a00 */
[----:B---3--:R-:W-:Y:S01]  /*da20*/  SHF.R.S32.HI R9, RZ, 0x1f, R8 ;  /* 0x0000001fff097819 */ /* 0x008fe20000011408 */
[----:B------:R1:W-:Y:S01]  /*da30*/  @P0 STL [R1], R8 ;  /* 0x0000000801000387 */ /* 0x0003e20000100800 */
[----:B0-----:R-:W-:Y:S01]  /*da40*/  LOP3.LUT P0, RZ, R2, UR4, RZ, 0xfc, !PT ;  /* 0x0000000402ff7c12 */ /* 0x001fe2000f80fcff */
[----:B------:R-:W-:Y:S02]  /*da50*/  UMOV UR4, 0xffffffff ;  /* 0xffffffff00047882 */ /* 0x000fe40000000000 */
[----:B------:R1:W-:Y:S01]  /*da60*/  STL [R1+0x8], R9 ;  /* 0x0000080901007387 */ /* 0x0003e20000100800 */
[----:B------:R-:W-:-:S04]  /*da70*/  LOP3.LUT P0, RZ, R3, UR5, RZ, 0xfc, P0 ;  /* 0x0000000503ff7c12 */ /* 0x000fc8000800fcff */
[----:B--2---:R-:W-:Y:S01]  /*da80*/  SEL R16, R8, RZ, !P0 ;  /* 0x000000ff08107207 */ /* 0x004fe20004000000 */
[----:B------:R-:W-:Y:S08]  /*da90*/  BRA.DIV UR4, `(.L_x_355) ;  /* 0x0000003e04cc7947 */ /* 0x000ff0000b800000 */
[----:B------:R0:W2:Y:S02]  /*daa0*/  SHFL.IDX PT, R14, R0, RZ, 0x1f ;  /* 0x00001fff000e7589 */ /* 0x0000a400000e0000 */
.L_x_432:
[----:B0-----:R-:W3:Y:S01]  /*dab0*/  LDL.LU R0, [R1+0x4] ;  /* 0x0000040001007983 */ /* 0x001ee20000300800 */
[----:B------:R-:W-:Y:S02]  /*dac0*/  PLOP3.LUT P1, PT, PT, PT, PT, 0x8, 0x0 ;  /* 0x000000000000781c */ /* 0x000fe40003f2e170 */
[----:B--2---:R-:W-:Y:S02]  /*dad0*/  ISETP.NE.AND P0, PT, R14, RZ, PT ;  /* 0x000000ff0e00720c */ /* 0x004fe40003f05270 */
[----:B---3--:R-:W-:-:S09]  /*dae0*/  LOP3.LUT R0, R0, 0xfffffffe, RZ, 0xc0, !PT ;  /* 0xfffffffe00007812 */ /* 0x008fd200078ec0ff */
[----:B------:R-:W-:-:S05]  /*daf0*/  @P1 LOP3.LUT R0, R0, 0x1, RZ, 0xfc, !PT ;  /* 0x0000000100001812 */ /* 0x000fca00078efcff */
[----:B------:R0:W-:Y:S01]  /*db00*/  STL [R1+0x4], R0 ;  /* 0x0000040001007387 */ /* 0x0001e20000100800 */
[----:B------:R-:W-:Y:S05]  /*db10*/  @P0 BRA `(.L_x_356) ;  /* 0x0000000400c40947 */ /* 0x000fea0003800000 */
[----:B------:R-:W-:-:S06]  /*db20*/  UIADD3 UR4, UR40, -0x1, URZ ;  /* 0xffffffff28047890 */ /* 0x000fcc000fffe03f */
[----:B0-----:R-:W-:Y:S01]  /*db30*/  IMAD.U32 R0, RZ, RZ, UR4 ;  /* 0x00000004ff007e24 */ /* 0x001fe2000f8e00ff */
[----:B------:R-:W-:-:S03]  /*db40*/  UMOV UR4, 0xffffffff ;  /* 0xffffffff00047882 */ /* 0x000fc60000000000 */
[----:B------:R-:W-:Y:S05]  /*db50*/  BRA.DIV UR4, `(.L_x_357) ;  /* 0x0000003e04bc7947 */ /* 0x000fea000b800000 */
[----:B------:R-:W-:-:S13]  /*db60*/  ELECT P6, URZ, PT ;  /* 0x00000000003f782f */ /* 0x000fda00038c0000 */
.L_x_435:
[----:B------:R-:W-:Y:S05]  /*db70*/  @!P6 BRA `(.L_x_356) ;  /* 0x0000000400ace947 */ /* 0x000fea0003800000 */
[----:B------:R-:W-:-:S04]  /*db80*/  ISETP.NE.U32.AND P0, PT, R2, RZ, PT ;  /* 0x000000ff0200720c */ /* 0x000fc80003f05070 */
[----:B------:R-:W-:-:S13]  /*db90*/  ISETP.NE.AND.EX P0, PT, R3, RZ, PT, P0 ;  /* 0x000000ff0300720c */ /* 0x000fda0003f05300 */
[----:B------:R-:W-:Y:S05]  /*dba0*/  @!P0 BRA `(.L_x_358) ;  /* 0x0000000000448947 */ /* 0x000fea0003800000 */
[----:B------:R-:W0:Y:S01]  /*dbb0*/  LDC R7, c[0x0][0x43c] ;  /* 0x00010f00ff077b82 */ /* 0x000e220000000800 */
[----:B------:R-:W-:Y:S01]  /*dbc0*/  ULDC.64 UR4, c[0x0][0x428] ;  /* 0x00010a0000047ab9 */ /* 0x000fe20000000a00 */
[----:B0-----:R-:W-:-:S13]  /*dbd0*/  ISETP.NE.AND P0, PT, R7, 0x1, PT ;  /* 0x000000010700780c */ /* 0x001fda0003f05270 */
[----:B------:R-:W0:Y:S02]  /*dbe0*/  @P0 LDC.64 R4, c[0x0][0x440] ;  /* 0x00011000ff040b82 */ /* 0x000e240000000a00 */
[----:B0-----:R-:W-:-:S04]  /*dbf0*/  @P0 IMAD.HI.U32 R6, R0, R4, RZ ;  /* 0x0000000400060227 */ /* 0x001fc800078e00ff */
        /* <DEDUP_REMOVED lines=11> */
[----:B------:R0:W5:Y:S04]  /*dcb0*/  LDG.E R16, desc[UR48][R2.64] ;  /* 0x0000003002107981 */ /* 0x000168000c1e1900 */
.L_x_358:
[----:B0-----:R-:W-:Y:S01]  /*dcc0*/  IMAD R3, R18, 0x8, R17 ;  /* 0x0000000812037824 */ /* 0x001fe200078e0211 */
[----:B------:R-:W-:Y:S01]  /*dcd0*/  SHF.L.U32 R2, R19, 0x1f, RZ ;  /* 0x0000001f13027819 */ /* 0x000fe200000006ff */
[----:B-1----:R-:W0:Y:S03]  /*dce0*/  S2R R8, SR_TID.X ;  /* 0x0000000000087919 */ /* 0x002e260000002100 */
[----:B------:R-:W1:Y:S01]  /*dcf0*/  SYNCS.PHASECHK.TRANS64.TRYWAIT P0, [R3+URZ+0x33480], R2 ;  /* 0x03348002030075a7 */ /* 0x000e62000800017f */
[----:B0-----:R-:W-:-:S04]  /*dd00*/  LOP3.LUT R8, R8, 0x7f, RZ, 0xc0, !PT ;  /* 0x0000007f08087812 */ /* 0x001fc800078ec0ff */
[----:B------:R-:W-:Y:S01]  /*dd10*/  ISETP.NE.AND P1, PT, R8, RZ, PT ;  /* 0x000000ff0800720c */ /* 0x000fe20003f25270 */
[----:B-1----:R-:W-:-:S12]  /*dd20*/  @!P0 BRA `(.L_x_359) ;  /* 0x0000003c00688947 */ /* 0x002fd80003800000 */
.L_x_436:
[----:B------:R-:W-:Y:S05]  /*dd30*/  @P1 BRA `(.L_x_360) ;  /* 0x00000000001c1947 */ /* 0x000fea0003800000 */
[----:B------:R-:W1:Y:S02]  /*dd40*/  S2R R4, SR_TID.X ;  /* 0x0000000000047919 */ /* 0x000e640000002100 */
[----:B-1----:R-:W-:Y:S01]  /*dd50*/  LOP3.LUT R5, R4, 0x1f, RZ, 0xc0, !PT ;  /* 0x0000001f04057812 */ /* 0x002fe200078ec0ff */
[----:B------:R-:W-:-:S03]  /*dd60*/  IMAD.MOV.U32 R4, RZ, RZ, 0x7800 ;  /* 0x00007800ff047424 */ /* 0x000fc600078e00ff */
[----:B------:R-:W-:Y:S01]  /*dd70*/  ISETP.NE.AND P0, PT, R5, RZ, PT ;  /* 0x000000ff0500720c */ /* 0x000fe20003f05270 */
[----:B------:R1:W-:-:S12]  /*dd80*/  SYNCS.ARRIVE.TRANS64 RZ, [R3+URZ+0x33470], R4 ;  /* 0x0334700403ff79a7 */ /* 0x0003d8000800003f */
[----:B-1----:R-:W-:Y:S05]  /*dd90*/  @!P0 BRA `(.L_x_360) ;  /* 0x0000000000048947 */ /* 0x002fea0003800000 */
[----:B------:R-:W-:Y:S01]  /*dda0*/  BPT.TRAP 0x1 ;  /* 0x000000040000795c */ /* 0x000fe20000300000 */
.L_x_360:
[----:B------:R-:W-:Y:S01]  /*ddb0*/  IMAD.MOV.U32 R4, RZ, RZ, 0xa0 ;  /* 0x000000a0ff047424 */ /* 0x000fe200078e00ff */
[----:B------:R-:W-:Y:S01]  /*ddc0*/  R2UR UR33, R3 ;  /* 0x00000000032172ca */ /* 0x000fe200000e0000 */
[----:B------:R-:W-:Y:S01]  /*ddd0*/  UIADD3 UR4, UP0, UR52, 0x470, URZ ;  /* 0x0000047034047890 */ /* 0x000fe2000ff1e03f */
[----:B-----5:R-:W-:Y:S01]  /*dde0*/  R2UR UR37, R16 ;  /* 0x00000000102572ca */ /* 0x020fe200000e0000 */
[----:B------:R-:W-:Y:S01]  /*ddf0*/  IMAD R0, R0, R4, UR42 ;  /* 0x0000002a00007e24 */ /* 0x000fe2000f8e0204 */
[----:B------:R-:W-:Y:S01]  /*de00*/  UMOV UR6, 0x0 ;  /* 0x0000000000067882 */ /* 0x000fe20000000000 */
[----:B------:R-:W-:Y:S01]  /*de10*/  IMAD R4, R18, 0x7800, R17 ;  /* 0x0000780012047824 */ /* 0x000fe200078e0211 */
[----:B------:R-:W-:Y:S02]  /*de20*/  UIADD3.X UR5, URZ, UR53, URZ, UP0, !UPT ;  /* 0x000000353f057290 */ /* 0x000fe400087fe43f */
[----:B------:R-:W-:Y:S01]  /*de30*/  R2UR UR35, R0 ;  /* 0x00000000002372ca */ /* 0x000fe200000e0000 */
[----:B------:R-:W-:Y:S01]  /*de40*/  UMOV UR7, 0x14f00000 ;  /* 0x14f0000000077882 */ /* 0x000fe20000000000 */
[----:B------:R-:W-:Y:S01]  /*de50*/  R2UR UR8, R4 ;  /* 0x00000000040872ca */ /* 0x000fe200000e0000 */
[----:B------:R-:W-:Y:S01]  /*de60*/  UMOV UR34, URZ ;  /* 0x0000003f00227c82 */ /* 0x000fe20008000000 */
[----:B------:R-:W-:Y:S01]  /*de70*/  UMOV UR18, 0x40 ;  /* 0x0000004000127882 */ /* 0x000fe20000000000 */
[----:B------:R-:W-:Y:S01]  /*de80*/  UIADD3 UR33, UR33, 0x33470, URZ ;  /* 0x0003347021217890 */ /* 0x000fe2000fffe03f */
[----:B------:R-:W-:Y:S01]  /*de90*/  UMOV UR20, UR36 ;  /* 0x0000002400147c82 */ /* 0x000fe20008000000 */
[----:B------:R-:W-:Y:S01]  /*dea0*/  UMOV UR21, UR37 ;  /* 0x0000002500157c82 */ /* 0x000fe20008000000 */
[----:B------:R-:W-:Y:S01]  /*deb0*/  UMOV UR10, 0x80 ;  /* 0x00000080000a7882 */ /* 0x000fe20000000000 */
[----:B------:R-:W-:Y:S01]  /*dec0*/  UMOV UR12, UR36 ;  /* 0x00000024000c7c82 */ /* 0x000fe20008000000 */
[----:B------:R-:W-:-:S02]  /*ded0*/  UMOV UR13, UR37 ;  /* 0x00000025000d7c82 */ /* 0x000fc40008000000 */
[----:B------:R-:W-:Y:S01]  /*dee0*/  UMOV UR17, UR33 ;  /* 0x0000002100117c82 */ /* 0x000fe20008000000 */
[----:B------:R-:W-:Y:S01]  /*def0*/  UMOV UR19, UR35 ;  /* 0x0000002300137c82 */ /* 0x000fe20008000000 */
[----:B------:R-:W-:Y:S01]  /*df00*/  UMOV UR9, UR33 ;  /* 0x0000002100097c82 */ /* 0x000fe20008000000 */
[----:B------:R-:W-:Y:S02]  /*df10*/  UIADD3 UR32, UR8, 0xf200, URZ ;  /* 0x0000f20008207890 */ /* 0x000fe4000fffe03f */
[----:B------:R-:W-:Y:S02]  /*df20*/  UIADD3 UR16, UR8, 0x11a00, URZ ;  /* 0x00011a0008107890 */ /* 0x000fe4000fffe03f */
[----:B------:R-:W-:Y:S01]  /*df30*/  UIADD3 UR8, UR8, 0x14200, URZ ;  /* 0x0001420008087890 */ /* 0x000fe2000fffe03f */
[----:B------:R-:W-:-:S04]  /*df40*/  UMOV UR11, UR35 ;  /* 0x00000023000b7c82 */ /* 0x000fc80008000000 */
[----:B------:R1:W-:Y:S02]  /*df50*/  UTMALDG.4D [UR32], [UR4], desc[UR6] ;  /* 0x00000620040075b4 */ /* 0x0003e40008019000 */
[----:B------:R1:W-:Y:S02]  /*df60*/  UTMALDG.4D [UR16], [UR4], desc[UR6] ;  /* 0x00000610040075b4 */ /* 0x0003e40008019000 */
[----:B------:R1:W-:Y:S01]  /*df70*/  UTMALDG.4D [UR8], [UR4], desc[UR6] ;  /* 0x00000608040075b4 */ /* 0x0003e20008019000 */
[----:B------:R-:W2:Y:S02]  /*df80*/  SYNCS.PHASECHK.TRANS64.TRYWAIT P0, [R3+URZ+0x33440], R2 ;  /* 0x03344002030075a7 */ /* 0x000ea4000800017f */
[----:B-12---:R-:W-:Y:S05]  /*df90*/  @!P0 BRA `(.L_x_361) ;  /* 0x0000003800e08947 */ /* 0x006fea0003800000 */
.L_x_437:
[----:B------:R-:W-:Y:S05]  /*dfa0*/  @P1 BRA `(.L_x_362) ;  /* 0x00000000001c1947 */ /* 0x000fea0003800000 */
[----:B------:R-:W2:Y:S01]  /*dfb0*/  S2R R5, SR_TID.X ;  /* 0x0000000000057919 */ /* 0x000ea20000002100 */
[----:B01----:R-:W-:-:S04]  /*dfc0*/  IMAD.MOV.U32 R2, RZ, RZ, 0x7800 ;  /* 0x00007800ff027424 */ /* 0x003fc800078e00ff */
[----:B------:R3:W-:Y:S01]  /*dfd0*/  SYNCS.ARRIVE.TRANS64 RZ, [R3+URZ+0x33430], R2 ;  /* 0x0334300203ff79a7 */ /* 0x0007e2000800003f */
[----:B--2---:R-:W-:-:S04]  /*dfe0*/  LOP3.LUT R5, R5, 0x1f, RZ, 0xc0, !PT ;  /* 0x0000001f05057812 */ /* 0x004fc800078ec0ff */
[----:B------:R-:W-:-:S13]  /*dff0*/  ISETP.NE.AND P0, PT, R5, RZ, PT ;  /* 0x000000ff0500720c */ /* 0x000fda0003f05270 */
[----:B---3--:R-:W-:Y:S05]  /*e000*/  @!P0 BRA `(.L_x_362) ;  /* 0x0000000000048947 */ /* 0x008fea0003800000 */
[----:B------:R-:W-:Y:S01]  /*e010*/  BPT.TRAP 0x1 ;  /* 0x000000040000795c */ /* 0x000fe20000300000 */
.L_x_362:
[----:B01----:R-:W2:Y:S01]  /*e020*/  LDL.LU R2, [R1+0x4] ;  /* 0x0000040001027983 */ /* 0x003ea20000300800 */
        /* <DEDUP_REMOVED lines=32> */
.L_x_356:
[----:B------:R-:W-:Y:S05]  /*e230*/  WARPSYNC.ALL ;  /* 0x0000000000007948 */ /* 0x000fea0003800000 */
[----:B0-----:R-:W-:Y:S01]  /*e240*/  VIADD R0, R17, 0x1e200 ;  /* 0x0001e20011007836 */ /* 0x001fe20000000000 */
[----:B---3--:R-:W-:Y:S01]  /*e250*/  USHF.R.S32.HI UR4, URZ, 0x1f, UR54 ;  /* 0x0000001f3f047899 */ /* 0x008fe20008011436 */
[----:B------:R-:W-:Y:S01]  /*e260*/  BAR.SYNC.DEFER_BLOCKING 0x8, 0x180 ;  /* 0x0206000000007b1d */ /* 0x000fe20000010000 */
[----:B------:R-:W-:Y:S02]  /*e270*/  USHF.R.S32.HI UR47, URZ, 0x1f, UR36 ;  /* 0x0000001f3f2f7899 */ /* 0x000fe40008011424 */
[----:B------:R-:W-:-:S03]  /*e280*/  LOP3.LUT P0, RZ, R0, 0x1bf, RZ, 0xc0, !PT ;  /* 0x000001bf00ff7812 */ /* 0x000fc6000780c0ff */
[----:B------:R-:W-:Y:S01]  /*e290*/  ULDC.64 UR6, c[0x0][0x298] ;  /* 0x0000a60000067ab9 */ /* 0x000fe20000000a00 */
[----:B------:R-:W-:Y:S01]  /*e2a0*/  ULDC.64 UR8, c[0x0][0xa00] ;  /* 0x0002800000087ab9 */ /* 0x000fe20000000a00 */
[----:B------:R-:W-:Y:S01]  /*e2b0*/  UIMAD UR4, UR4, UR6, URZ ;  /* 0x00000006040472a4 */ /* 0x000fe2000f8e023f */
[----:B------:R-:W-:Y:S01]  /*e2c0*/  BSSY B6, `(.L_x_363) ;  /* 0x0000019000067945 */ /* 0x000fe20003800000 */
[----:B------:R-:W-:Y:S02]  /*e2d0*/  UISETP.NE.U32.AND UP0, UPT, UR8, URZ, UPT ;  /* 0x0000003f0800728c */ /* 0x000fe4000bf05070 */
[----:B------:R-:W-:Y:S02]  /*e2e0*/  UIMAD.WIDE.U32 UR56, UR54, UR6, URZ ;  /* 0x00000006363872a5 */ /* 0x000fe4000f8e003f */
[----:B------:R-:W-:Y:S02]  /*e2f0*/  UIMAD UR4, UR54, UR7, UR4 ;  /* 0x00000007360472a4 */ /* 0x000fe4000f8e0204 */
[----:B------:R-:W-:-:S02]  /*e300*/  UISETP.NE.AND.EX UP0, UPT, UR9, URZ, UPT, UP0 ;  /* 0x0000003f0900728c */ /* 0x000fc4000bf05300 */
[----:B------:R-:W-:Y:S02]  /*e310*/  UIADD3 UR51, UR57, UR4, URZ ;  /* 0x0000000439337290 */ /* 0x000fe4000fffe03f */
[----:B------:R-:W-:Y:S02]  /*e320*/  USEL UR46, UR46, URZ, !UP0 ;  /* 0x0000003f2e2e7287 */ /* 0x000fe4000c000000 */
[----:B------:R-:W-:Y:S01]  /*e330*/  USEL UR37, UR50, URZ, !UP0 ;  /* 0x0000003f32257287 */ /* 0x000fe2000c000000 */
        /* <DEDUP_REMOVED lines=12> */
[----:B-1----:R-:W-:Y:S02]  /*e400*/  IMAD.MOV.U32 R8, RZ, RZ, 0x70 ;  /* 0x00000070ff087424 */ /* 0x002fe400078e00ff */
[----:B------:R-:W-:Y:S02]  /*e410*/  IMAD.MOV.U32 R12, RZ, RZ, 0x1 ;  /* 0x00000001ff0c7424 */ /* 0x000fe400078e00ff */
[----:B------:R-:W-:-:S07]  /*e420*/  IMAD.MOV.U32 R13, RZ, RZ, RZ ;  /* 0x000000ffff0d7224 */ /* 0x000fce00078e00ff */
[----:B------:R-:W-:-:S07]  /*e430*/  LEPC R20, `(.L_x_364) ;  /* 0x000000001014794e */ /* 0x000fce0000000000 */
[----:B0-----:R-:W-:Y:S05]  /*e440*/  CALL.ABS.NOINC R2 ;  /* 0x0000000002007343 */ /* 0x001fea0003c00000 */
.L_x_364:
[----:B------:R-:W-:Y:S05]  /*e450*/  BSYNC B6 ;  /* 0x0000000000067941 */ /* 0x000fea0003800000 */
.L_x_363:
[----:B------:R-:W2:Y:S01]  /*e460*/  LDL.LU R0, [R1+0x14] ;  /* 0x0000140001007983 */ /* 0x000ea20000300800 */
[----:B-1----:R-:W0:Y:S01]  /*e470*/  LDC R8, c[0x0][0x448] ;  /* 0x00011200ff087b82 */ /* 0x002e220000000800 */
[----:B------:R-:W-:Y:S01]  /*e480*/  ULDC.64 UR8, c[0x0][0x2d8] ;  /* 0x0000b60000087ab9 */ /* 0x000fe20000000a00 */
[----:B------:R-:W1:Y:S01]  /*e490*/  S2R R2, SR_TID.X ;  /* 0x0000000000027919 */ /* 0x000e620000002100 */
[----:B------:R-:W3:Y:S01]  /*e4a0*/  S2R R3, SR_TID.X ;  /* 0x0000000000037919 */ /* 0x000ee20000002100 */
[----:B0-----:R-:W-:Y:S02]  /*e4b0*/  ISETP.NE.AND P0, PT, R8, 0x1, PT ;  /* 0x000000010800780c */ /* 0x001fe40003f05270 */
[----:B-1----:R-:W-:-:S04]  /*e4c0*/  LOP3.LUT R2, R2, 0x7f, RZ, 0xc0, !PT ;  /* 0x0000007f02027812 */ /* 0x002fc800078ec0ff */
[----:B------:R-:W-:Y:S01]  /*e4d0*/  SHF.R.U32.HI R2, RZ, 0x2, R2 ;  /* 0x00000002ff027819 */ /* 0x000fe20000011602 */
[----:B---3--:R-:W-:-:S06]  /*e4e0*/  IMAD.SHL.U32 R4, R3, 0x20, RZ ;  /* 0x0000002003047824 */ /* 0x008fcc00078e00ff */
[----:B------:R-:W0:Y:S01]  /*e4f0*/  @P0 LDC R3, c[0x0][0x450] ;  /* 0x00011400ff030b82 */ /* 0x000e220000000800 */
[----:B------:R-:W-:-:S07]  /*e500*/  LOP3.LUT R4, R2, 0x60, R4, 0xf8, !PT ;  /* 0x0000006002047812 */ /* 0x000fce00078ef804 */
[----:B------:R-:W1:Y:S01]  /*e510*/  @P0 LDC R2, c[0x0][0x44c] ;  /* 0x00011300ff020b82 */ /* 0x000e620000000800 */
[----:B------:R-:W3:Y:S01]  /*e520*/  S2R R9, SR_TID.X ;  /* 0x0000000000097919 */ /* 0x000ee20000002100 */
[----:B------:R-:W-:Y:S01]  /*e530*/  UIMAD UR6, UR47, UR8, URZ ;  /* 0x000000082f0672a4 */ /* 0x000fe2000f8e023f */
[----:B------:R-:W-:Y:S02]  /*e540*/  UMOV UR50, UR56 ;  /* 0x0000003800327c82 */ /* 0x000fe40008000000 */
[----:B------:R-:W-:Y:S02]  /*e550*/  UIMAD.WIDE.U32 UR4, UR36, UR8, UR50 ;  /* 0x00000008240472a5 */ /* 0x000fe4000f8e0032 */
[----:B------:R-:W-:-:S03]  /*e560*/  UIMAD UR6, UR36, UR9, UR6 ;  /* 0x00000009240672a4 */ /* 0x000fc6000f8e0206 */
[----:B------:R-:W-:Y:S01]  /*e570*/  ULDC.64 UR8, c[0x0][0x2e0] ;  /* 0x0000b80000087ab9 */ /* 0x000fe20000000a00 */
[----:B------:R-:W-:Y:S02]  /*e580*/  UIADD3 UR5, UR5, UR6, URZ ;  /* 0x0000000605057290 */ /* 0x000fe4000fffe03f */
[----:B------:R-:W-:Y:S02]  /*e590*/  UIMAD UR6, UR37, UR8, URZ ;  /* 0x00000008250672a4 */ /* 0x000fe4000f8e023f */
[----:B------:R-:W-:Y:S02]  /*e5a0*/  UIMAD.WIDE.U32 UR4, UR46, UR8, UR4 ;  /* 0x000000082e0472a5 */ /* 0x000fe4000f8e0004 */
[----:B------:R-:W-:-:S03]  /*e5b0*/  UIMAD UR6, UR46, UR9, UR6 ;  /* 0x000000092e0672a4 */ /* 0x000fc6000f8e0206 */
[----:B------:R-:W-:Y:S01]  /*e5c0*/  ULDC.64 UR8, c[0x0][0x2d0] ;  /* 0x0000b40000087ab9 */ /* 0x000fe20000000a00 */
[----:B------:R-:W-:Y:S01]  /*e5d0*/  UIADD3 UR5, UR5, UR6, URZ ;  /* 0x0000000605057290 */ /* 0x000fe2000fffe03f */
[----:B---3--:R-:W-:-:S05]  /*e5e0*/  IMAD.SHL.U32 R9, R9, 0x10, RZ ;  /* 0x0000001009097824 */ /* 0x008fca00078e00ff */
[----:B------:R-:W-:-:S04]  /*e5f0*/  LOP3.LUT R9, R9, 0x30, RZ, 0xc0, !PT ;  /* 0x0000003009097812 */ /* 0x000fc800078ec0ff */
[C---:B------:R-:W-:Y:S02]  /*e600*/  LOP3.LUT R11, R9.reuse, 0x40, RZ, 0xfc, !PT ;  /* 0x00000040090b7812 */ /* 0x040fe400078efcff */
[----:B------:R-:W-:Y:S01]  /*e610*/  LOP3.LUT R9, R9, 0x80, RZ, 0xfc, !PT ;  /* 0x0000008009097812 */ /* 0x000fe200078efcff */
[----:B--2---:R-:W-:-:S05]  /*e620*/  IMAD.SHL.U32 R0, R0, 0x80, RZ ;  /* 0x0000008000007824 */ /* 0x004fca00078e00ff */
[----:B------:R-:W-:-:S05]  /*e630*/  LOP3.LUT R4, R4, R0, RZ, 0xfc, !PT ;  /* 0x0000000004047212 */ /* 0x000fca00078efcff */
[----:B-1----:R-:W-:-:S04]  /*e640*/  @P0 IMAD.HI.U32 R5, R4, R2, RZ ;  /* 0x0000000204050227 */ /* 0x002fc800078e00ff */
[----:B------:R-:W-:Y:S01]  /*e650*/  IMAD.MOV.U32 R2, RZ, RZ, R4 ;  /* 0x000000ffff027224 */ /* 0x000fe200078e0004 */
[----:B0-----:R-:W-:-:S05]  /*e660*/  @P0 SHF.R.U32.HI R2, RZ, R3, R5 ;  /* 0x00000003ff020219 */ /* 0x001fca0000011605 */
[----:B------:R-:W-:-:S04]  /*e670*/  IMAD.MOV R6, RZ, RZ, -R2 ;  /* 0x000000ffff067224 */ /* 0x000fc800078e0a02 */
[----:B------:R-:W-:Y:S01]  /*e680*/  IMAD R6, R8, R6, R4 ;  /* 0x0000000608067224 */ /* 0x000fe200078e0204 */
[----:B------:R-:W-:Y:S01]  /*e690*/  SHF.R.S32.HI R4, RZ, 0x1f, R2 ;  /* 0x0000001fff047819 */ /* 0x000fe20000011402 */
[----:B------:R-:W-:-:S04]  /*e6a0*/  IMAD.U32 R3, RZ, RZ, UR8 ;  /* 0x00000008ff037e24 */ /* 0x000fc8000f8e00ff */
[----:B------:R-:W-:Y:S01]  /*e6b0*/  IMAD R4, R4, UR8, RZ ;  /* 0x0000000804047c24 */ /* 0x000fe2000f8e02ff */
[----:B------:R-:W-:-:S03]  /*e6c0*/  SHF.R.S32.HI R7, RZ, 0x1f, R6 ;  /* 0x0000001fff077819 */ /* 0x000fc60000011406 */
[C---:B------:R-:W-:Y:S02]  /*e6d0*/  IMAD R4, R2.reuse, UR9, R4 ;  /* 0x0000000902047c24 */ /* 0x040fe4000f8e0204 */
[----:B------:R-:W-:Y:S01]  /*e6e0*/  IMAD.WIDE.U32 R2, R2, R3, UR4 ;  /* 0x0000000402027e25 */ /* 0x000fe2000f8e0003 */
[----:B------:R-:W-:-:S03]  /*e6f0*/  ULDC.64 UR4, c[0x0][0x2c8] ;  /* 0x0000b20000047ab9 */ /* 0x000fc60000000a00 */
[----:B------:R-:W-:Y:S02]  /*e700*/  IMAD.IADD R3, R3, 0x1, R4 ;  /* 0x0000000103037824 */ /* 0x000fe400078e0204 */
[----:B------:R-:W-:Y:S02]  /*e710*/  IMAD R7, R7, UR4, RZ ;  /* 0x0000000407077c24 */ /* 0x000fe4000f8e02ff */
[----:B------:R-:W-:-:S04]  /*e720*/  IMAD.WIDE.U32 R4, R6, UR4, R2 ;  /* 0x0000000406047c25 */ /* 0x000fc8000f8e0002 */
[----:B------:R-:W-:Y:S01]  /*e730*/  IMAD R2, R6, UR5, R7 ;  /* 0x0000000506027c24 */ /* 0x000fe2000f8e0207 */
[----:B------:R-:W-:Y:S02]  /*e740*/  ULDC.64 UR4, c[0x0][0x280] ;  /* 0x0000a00000047ab9 */ /* 0x000fe40000000a00 */
[----:B------:R-:W-:Y:S01]  /*e750*/  IADD3 R3, P0, R4, UR4, RZ ;  /* 0x0000000404037c10 */ /* 0x000fe2000ff1e0ff */
[----:B------:R-:W-:Y:S02]  /*e760*/  ULDC UR4, c[0x0][0x2b8] ;  /* 0x0000ae0000047ab9 */ /* 0x000fe40000000800 */
[----:B------:R-:W-:Y:S02]  /*e770*/  ISETP.GE.AND P2, PT, R9, UR4, PT ;  /* 0x0000000409007c0c */ /* 0x000fe4000bf46270 */
[----:B------:R0:W5:Y:S01]  /*e780*/  LDL R9, [R1+0x20] ;  /* 0x0000200001097983 */ /* 0x0001620000100800 */
[----:B------:R-:W1:Y:S01]  /*e790*/  S2R R7, SR_TID.X ;  /* 0x0000000000077919 */ /* 0x000e620000002100 */
[----:B------:R-:W-:-:S02]  /*e7a0*/  IADD3.X R2, R5, UR5, R2, P0, !PT ;  /* 0x0000000505027c10 */ /* 0x000fc400087fe402 */
[----:B------:R-:W-:Y:S01]  /*e7b0*/  ISETP.GE.AND P1, PT, R11, UR4, PT ;  /* 0x000000040b007c0c */ /* 0x000fe2000bf26270 */
[----:B-1----:R-:W-:-:S05]  /*e7c0*/  IMAD.SHL.U32 R10, R7, 0x10, RZ ;  /* 0x00000010070a7824 */ /* 0x002fca00078e00ff */
[----:B------:R-:W-:-:S04]  /*e7d0*/  LOP3.LUT R10, R10, 0x30, RZ, 0xc0, !PT ;  /* 0x000000300a0a7812 */ /* 0x000fc800078ec0ff */
[----:B------:R-:W-:Y:S01]  /*e7e0*/  ISETP.GE.AND P0, PT, R10, UR4, PT ;  /* 0x000000040a007c0c */ /* 0x000fe2000bf06270 */
[----:B------:R-:W-:-:S03]  /*e7f0*/  UMOV UR4, 0xffffffff ;  /* 0xffffffff00047882 */ /* 0x000fc60000000000 */
[----:B0-----:R-:W-:Y:S09]  /*e800*/  BRA.DIV UR4, `(.L_x_365) ;  /* 0x0000003204d87947 */ /* 0x001ff2000b800000 */
[----:B------:R-:W0:Y:S02]  /*e810*/  S2R R6, SR_TID.X ;  /* 0x0000000000067919 */ /* 0x000e240000002100 */
[----:B0-----:R-:W-:Y:S02]  /*e820*/  LOP3.LUT R7, R6, 0x7f, RZ, 0xc0, !PT ;  /* 0x0000007f06077812 */ /* 0x001fe400078ec0ff */
[----:B------:R-:W2:Y:S02]  /*e830*/  LDL.LU R6, [R1+0x18] ;  /* 0x0000180001067983 */ /* 0x000ea40000300800 */
[----:B------:R-:W-:Y:S02]  /*e840*/  SHF.R.U32.HI R7, RZ, 0x2, R7 ;  /* 0x00000002ff077819 */ /* 0x000fe40000011607 */
[----:B------:R-:W-:Y:S03]  /*e850*/  SHFL.IDX PT, R5, R2, RZ, 0x1c1f ;  /* 0x001c1fff02057589 */ /* 0x000fe600000e0000 */
[----:B------:R-:W-:-:S02]  /*e860*/  IMAD.IADD R0, R7, 0x1, R0 ;  /* 0x0000000107007824 */ /* 0x000fc400078e0200 */
[----:B--2---:R-:W-:Y:S02]  /*e870*/  IMAD R4, R6, R8, RZ ;  /* 0x0000000806047224 */ /* 0x004fe400078e02ff */
[----:B------:R-:W0:Y:S03]  /*e880*/  SHFL.IDX PT, R6, R3, RZ, 0x1c1f ;  /* 0x001c1fff03067589 */ /* 0x000e2600000e0000 */
[----:B------:R-:W-:-:S13]  /*e890*/  ISETP.GE.AND P4, PT, R0, R4, PT ;  /* 0x000000040000720c */ /* 0x000fda0003f86270 */
[----:B0-----:R-:W-:-:S05]  /*e8a0*/  @!P4 IADD3 R6, P3, R10, R6, RZ ;  /* 0x000000060a06c210 */ /* 0x001fca0007f7e0ff */
[----:B------:R-:W-:-:S04]  /*e8b0*/  @!P4 IMAD.X R5, RZ, RZ, R5, P3 ;  /* 0x000000ffff05c224 */ /* 0x000fc800018e0605 */
[----:B------:R-:W-:Y:S02]  /*e8c0*/  @!P4 IMAD.MOV.U32 R7, RZ, RZ, R5 ;  /* 0x000000ffff07c224 */ /* 0x000fe400078e0005 */
[----:B------:R-:W-:-:S03]  /*e8d0*/  VIADD R5, R0, 0x20 ;  /* 0x0000002000057836 */ /* 0x000fc60000000000 */
[----:B------:R-:W-:Y:S01]  /*e8e0*/  @!PT LDS RZ, [RZ] ;  /* 0x00000000fffff984 */ /* 0x000fe20000000800 */
[----:B-----5:R-:W-:Y:S02]  /*e8f0*/  @!P4 LDGSTS.E.BYPASS.LTC128B.128 [R9+0x1e200], desc[UR48][R6.64], !P0 ;  /* 0x1e2000000609cfae */ /* 0x020fe4000c101d70 */
[----:B------:R-:W-:Y:S02]  /*e900*/  ISETP.GE.AND P3, PT, R5, R4, PT ;  /* 0x000000040500720c */ /* 0x000fe40003f66270 */
[----:B------:R-:W-:Y:S04]  /*e910*/  @!P4 LDGSTS.E.BYPASS.LTC128B.128 [R9+0x20200], desc[UR48][R6.64+0x40], !P1 ;  /* 0x202000400609cfae */ /* 0x000fe8000c901d70 */
[----:B------:R0:W-:Y:S04]  /*e920*/  @!P4 LDGSTS.E.BYPASS.LTC128B.128 [R9+0x22200], desc[UR48][R6.64+0x80], !P2 ;  /* 0x222000800609cfae */ /* 0x0001e8000d101d70 */
[----:B------:R-:W-:Y:S04]  /*e930*/  SHFL.IDX PT, R5, R2, 0x1, 0x1c1f ;  /* 0x003c1f0002057f89 */ /* 0x000fe800000e0000 */
[----:B0-----:R-:W0:Y:S02]  /*e940*/  SHFL.IDX PT, R6, R3, 0x1, 0x1c1f ;  /* 0x003c1f0003067f89 */ /* 0x001e2400000e0000 */
        /* <DEDUP_REMOVED lines=9> */
[----:B0-----:R-:W0:Y:S04]  /*e9e0*/  SHFL.IDX PT, R6, R3, 0x2, 0x1c1f ;  /* 0x005c1f0003067f89 */ /* 0x001e2800000e0000 */
[----:B------:R-:W1:Y:S02]  /*e9f0*/  SHFL.IDX PT, R3, R3, 0x3, 0x1c1f ;  /* 0x007c1f0003037f89 */ /* 0x000e6400000e0000 */
[----:B0-----:R-:W-:-:S05]  /*ea00*/  @!P3 IADD3 R6, P4, R10, R6, RZ ;  /* 0x000000060a06b210 */ /* 0x001fca0007f9e0ff */
[----:B------:R-:W-:-:S04]  /*ea10*/  @!P3 IMAD.X R5, RZ, RZ, R5, P4 ;  /* 0x000000ffff05b224 */ /* 0x000fc800020e0605 */
[----:B------:R-:W-:Y:S02]  /*ea20*/  @!P3 IMAD.MOV.U32 R7, RZ, RZ, R5 ;  /* 0x000000ffff07b224 */ /* 0x000fe400078e0005 */
[----:B------:R0:W2:Y:S04]  /*ea30*/  SHFL.IDX PT, R5, R2, 0x3, 0x1c1f ;  /* 0x007c1f0002057f89 */ /* 0x0000a800000e0000 */
[----:B------:R0:W-:Y:S04]  /*ea40*/  @!P3 LDGSTS.E.BYPASS.LTC128B.128 [R9+0x1f200], desc[UR48][R6.64], !P0 ;  /* 0x1f2000000609bfae */ /* 0x0001e8000c101d70 */
[----:B------:R0:W-:Y:S04]  /*ea50*/  @!P3 LDGSTS.E.BYPASS.LTC128B.128 [R9+0x21200], desc[UR48][R6.64+0x40], !P1 ;  /* 0x212000400609bfae */ /* 0x0001e8000c901d70 */
[----:B-1----:R0:W-:Y:S02]  /*ea60*/  @!P3 LDGSTS.E.BYPASS.LTC128B.128 [R9+0x23200], desc[UR48][R6.64+0x80], !P2 ;  /* 0x232000800609bfae */ /* 0x0021e4000d101d70 */
.L_x_446:
[----:B------:R-:W-:Y:S01]  /*ea70*/  VIADD R0, R0, 0x60 ;  /* 0x0000006000007836 */ /* 0x000fe20000000000 */
[----:B------:R-:W-:Y:S04]  /*ea80*/  BSSY B0, `(.L_x_366) ;  /* 0x000000b000007945 */ /* 0x000fe80003800000 */
[----:B------:R-:W-:-:S13]  /*ea90*/  ISETP.GE.AND P3, PT, R0, R4, PT ;  /* 0x000000040000720c */ /* 0x000fda0003f66270 */
[----:B------:R-:W-:Y:S05]  /*eaa0*/  @P3 BRA `(.L_x_367) ;  /* 0x0000000000203947 */ /* 0x000fea0003800000 */
[----:B0-----:R-:W-:-:S05]  /*eab0*/  IADD3 R2, P3, R10, R3, RZ ;  /* 0x000000030a027210 */ /* 0x001fca0007f7e0ff */
[----:B--2---:R-:W-:-:S05]  /*eac0*/  IMAD.X R3, RZ, RZ, R5, P3 ;  /* 0x000000ffff037224 */ /* 0x004fca00018e0605 */
[----:B------:R-:W-:Y:S01]  /*ead0*/  @!PT LDS RZ, [RZ] ;  /* 0x00000000fffff984 */ /* 0x000fe20000000800 */
[----:B------:R-:W-:Y:S01]  /*eae0*/  @!PT LDS RZ, [RZ] ;  /* 0x00000000fffff984 */ /* 0x000fe20000000800 */
[----:B------:R-:W-:Y:S01]  /*eaf0*/  @!PT LDS RZ, [RZ] ;  /* 0x00000000fffff984 */ /* 0x000fe20000000800 */
[----:B------:R1:W-:Y:S04]  /*eb00*/  LDGSTS.E.BYPASS.LTC128B.128 [R9+0x1fa00], desc[UR48][R2.64], !P0 ;  /* 0x1fa0000002097fae */ /* 0x0003e8000c101d70 */
[----:B------:R1:W-:Y:S04]  /*eb10*/  LDGSTS.E.BYPASS.LTC128B.128 [R9+0x21a00], desc[UR48][R2.64+0x40], !P1 ;  /* 0x21a0004002097fae */ /* 0x0003e8000c901d70 */
[----:B------:R1:W-:Y:S02]  /*eb20*/  LDGSTS.E.BYPASS.LTC128B.128 [R9+0x23a00], desc[UR48][R2.64+0x80], !P2 ;  /* 0x23a0008002097fae */ /* 0x0003e4000d101d70 */
.L_x_367:
[----:B------:R-:W-:Y:S05]  /*eb30*/  BSYNC B0 ;  /* 0x0000000000007941 */ /* 0x000fea0003800000 */
.L_x_366:
[----:B------:R-:W-:Y:S01]  /*eb40*/  NOP ;  /* 0x0000000000007918 */ /* 0x000fe20000000000 */
[----:B------:R-:W-:-:S13]  /*eb50*/  PLOP3.LUT P0, PT, PT, PT, PT, 0x80, 0x0 ;  /* 0x000000000000781c */ /* 0x000fda0003f0f070 */
.L_x_368:
[----:B------:R-:W-:Y:S02]  /*eb60*/  PLOP3.LUT P1, PT, P1, P0, PT, 0xa2, 0x0 ;  /* 0x000000000000781c */ /* 0x000fe40000f21472 */
[----:B------:R-:W-:-:S08]  /*eb70*/  @P0 R2UR P1, UR4, R17 ;  /* 0x00000000110402ca */ /* 0x000fd00000020000 */
[----:B------:R-:W-:-:S05]  /*eb80*/  @P0 PLOP3.LUT P0, PT, P1, PT, PT, 0x80, 0x0 ;  /* 0x000000000000081c */ /* 0x000fca0000f0f070 */
[----:B------:R-:W-:Y:S01]  /*eb90*/  @!P1 SYNCS.ARRIVE.TRANS64.RED.A0T1 RZ, [UR4+0x33400], RZ ;  /* 0x033400ffffff99a7 */ /* 0x000fe20008200404 */
[----:B------:R-:W-:Y:S07]  /*eba0*/  @!P1 ARRIVES.LDGSTSBAR.64.TRANSCNT [UR4+0x33400] ;  /* 0x03340000ff0099b0 */ /* 0x000fee0008000a84 */
[----:B------:R-:W-:Y:S05]  /*ebb0*/  @P0 BRA.U.ANY `(.L_x_368) ;  /* 0xfffffffd00e80947 */ /* 0x000fea000393ffff */
[----:B01----:R-:W3:Y:S02]  /*ebc0*/  LDL.LU R2, [R1+0x24] ;  /* 0x0000240001027983 */ /* 0x003ee40000300800 */
[----:B---3--:R-:W-:-:S05]  /*ebd0*/  VIADD R2, R2, 0x1 ;  /* 0x0000000102027836 */ /* 0x008fca0000000000 */
[----:B------:R0:W-:Y:S01]  /*ebe0*/  STL [R1+0x24], R2 ;  /* 0x0000240201007387 */ /* 0x0001e20000100800 */
[----:B------:R-:W-:-:S04]  /*ebf0*/  LEA.HI R0, R2, R2, RZ, 0x1 ;  /* 0x0000000202007211 */ /* 0x000fc800078f08ff */
[----:B------:R-:W-:-:S05]  /*ec00*/  LOP3.LUT R0, R0, 0xfffffffe, RZ, 0xc0, !PT ;  /* 0xfffffffe00007812 */ /* 0x000fca00078ec0ff */
[----:B------:R-:W-:-:S05]  /*ec10*/  IMAD.IADD R0, R2, 0x1, -R0 ;  /* 0x0000000102007824 */ /* 0x000fca00078e0a00 */
[----:B------:R-:W-:Y:S01]  /*ec20*/  SHF.L.U32 R0, R0, 0x1f, RZ ;  /* 0x0000001f00007819 */ /* 0x000fe200000006ff */
[----:B------:R-:W-:Y:S01]  /*ec30*/  NOP ;  /* 0x0000000000007918 */ /* 0x000fe20000000000 */
[----:B------:R0:W-:Y:S01]  /*ec40*/  SYNCS.ARRIVE.TRANS64.A1T0 RZ, [R17+URZ+0x33400], RZ ;  /* 0x033400ff11ff79a7 */ /* 0x0001e2000810003f */
[----:B------:R-:W-:Y:S01]  /*ec50*/  BSSY B0, `(.L_x_369) ;  /* 0x0000003000007945 */ /* 0x000fe20003800000 */
[----:B------:R-:W1:Y:S03]  /*ec60*/  SYNCS.PHASECHK.TRANS64.TRYWAIT P0, [R17+URZ+0x33420], R0 ;  /* 0x03342000110075a7 */ /* 0x000e66000800017f */
[----:B01----:R-:W-:Y:S05]  /*ec70*/  @!P0 BRA `(.L_x_370) ;  /* 0x00000034000c8947 */ /* 0x003fea0003800000 */
.L_x_447:
[----:B------:R-:W-:Y:S05]  /*ec80*/  BSYNC B0 ;  /* 0x0000000000007941 */ /* 0x000fea0003800000 */
.L_x_369:
[----:B------:R-:W-:-:S06]  /*ec90*/  UISETP.GE.AND UP0, UPT, UR41, 0xa1, UPT ;  /* 0x000000a12900788c */ /* 0x000fcc000bf06270 */
[----:B------:R-:W-:-:S13]  /*eca0*/  PLOP3.LUT P0, PT, PT, PT, UP0, 0x80, 0x0 ;  /* 0x000000000000781c */ /* 0x000fda0003f0f008 */
[----:B------:R-:W-:Y:S05]  /*ecb0*/  @!P0 BRA `(.L_x_371) ;  /* 0x0000001000e48947 */ /* 0x000fea0003800000 */
[----:B------:R-:W-:Y:S01]  /*ecc0*/  UIADD3 UR4, UR40, -0x2, URZ ;  /* 0xfffffffe28047890 */ /* 0x000fe2000fffe03f */
[----:B0-----:R-:W-:Y:S02]  /*ecd0*/  IMAD.MOV.U32 R0, RZ, RZ, R19 ;  /* 0x000000ffff007224 */ /* 0x001fe400078e0013 */
[----:B------:R-:W-:-:S03]  /*ece0*/  IMAD.MOV.U32 R8, RZ, RZ, R18 ;  /* 0x000000ffff087224 */ /* 0x000fc600078e0012 */
[----:B------:R-:W-:-:S07]  /*ecf0*/  IMAD.U32 R2, RZ, RZ, UR4 ;  /* 0x00000004ff027e24 */ /* 0x000fce000f8e00ff */
.L_x_395:
[----:B------:R-:W3:Y:S01]  /*ed00*/  LDL R3, [R1+0x4] ;  /* 0x0000040001037983 */ /* 0x000ee20000100800 */
[----:B------:R-:W-:Y:S01]  /*ed10*/  VIADD R18, R8, 0x1 ;  /* 0x0000000108127836 */ /* 0x000fe20000000000 */
[----:B------:R-:W-:Y:S05]  /*ed20*/  YIELD ;  /* 0x0000000000007946 */ /* 0x000fea0003800000 */
[----:B------:R-:W-:Y:S01]  /*ed30*/  ISETP.NE.AND P0, PT, R18, 0x2, PT ;  /* 0x000000021200780c */ /* 0x000fe20003f05270 */
[----:B------:R-:W-:Y:S03]  /*ed40*/  BSSY B0, `(.L_x_372) ;  /* 0x00000a7000007945 */ /* 0x000fe60003800000 */
[----:B------:R-:W-:-:S02]  /*ed50*/  SEL R19, RZ, 0x1, P0 ;  /* 0x00000001ff137807 */ /* 0x000fc40000000000 */
[----:B------:R-:W-:Y:S02]  /*ed60*/  SEL R18, R18, RZ, P0 ;  /* 0x000000ff12127207 */ /* 0x000fe40000000000 */
[----:B------:R-:W-:Y:S02]  /*ed70*/  LOP3.LUT R19, R0, R19, RZ, 0x3c, !PT ;  /* 0x0000001300137212 */ /* 0x000fe400078e3cff */
[----:B---3--:R-:W-:-:S13]  /*ed80*/  LOP3.LUT P1, RZ, R3, 0x1, RZ, 0xc0, !PT ;  /* 0x0000000103ff7812 */ /* 0x008fda000782c0ff */
[----:B------:R-:W-:Y:S05]  /*ed90*/  @!P1 BRA `(.L_x_373) ;  /* 0x0000000800849947 */ /* 0x000fea0003800000 */
[----:B------:R-:W-:Y:S01]  /*eda0*/  ULDC.64 UR4, c[0x0][0x418] ;  /* 0x0001060000047ab9 */ /* 0x000fe20000000a00 */
[----:B------:R-:W-:Y:S01]  /*edb0*/  IMAD.MOV.U32 R3, RZ, RZ, R2 ;  /* 0x000000ffff037224 */ /* 0x000fe200078e0002 */
[----:B------:R-:W-:-:S04]  /*edc0*/  ISETP.NE.U32.AND P0, PT, RZ, UR4, PT ;  /* 0x00000004ff007c0c */ /* 0x000fc8000bf05070 */
[----:B------:R-:W-:-:S13]  /*edd0*/  ISETP.NE.AND.EX P0, PT, RZ, UR5, PT, P0 ;  /* 0x00000005ff007c0c */ /* 0x000fda000bf05300 */
[----:B------:R-:W-:Y:S05]  /*ede0*/  @!P0 BRA `(.L_x_374) ;  /* 0x00000000004c8947 */ /* 0x000fea0003800000 */
[----:B------:R-:W3:Y:S01]  /*edf0*/  LDL R9, [R1+0x8] ;  /* 0x0000080001097983 */ /* 0x000ee20000100800 */
[----:B------:R-:W0:Y:S01]  /*ee00*/  LDC R3, c[0x0][0x43c] ;  /* 0x00010f00ff037b82 */ /* 0x000e220000000800 */
[----:B------:R-:W-:Y:S02]  /*ee10*/  ULDC.64 UR6, c[0x0][0x428] ;  /* 0x00010a0000067ab9 */ /* 0x000fe40000000a00 */
[----:B------:R-:W4:Y:S01]  /*ee20*/  LDL R7, [R1] ;  /* 0x0000000001077983 */ /* 0x000f220000100800 */
[----:B0-----:R-:W-:-:S13]  /*ee30*/  ISETP.NE.AND P0, PT, R3, 0x1, PT ;  /* 0x000000010300780c */ /* 0x001fda0003f05270 */
[----:B--2---:R-:W0:Y:S02]  /*ee40*/  @P0 LDC.64 R4, c[0x0][0x440] ;  /* 0x00011000ff040b82 */ /* 0x004e240000000a00 */
[----:B0-----:R-:W-:-:S04]  /*ee50*/  @P0 IMAD.HI.U32 R6, R2, R4, RZ ;  /* 0x0000000402060227 */ /* 0x001fc800078e00ff */
[----:B------:R-:W-:Y:S01]  /*ee60*/  IMAD.MOV.U32 R4, RZ, RZ, R2 ;  /* 0x000000ffff047224 */ /* 0x000fe200078e0002 */
[----:B------:R-:W-:-:S05]  /*ee70*/  @P0 SHF.R.U32.HI R4, RZ, R5, R6 ;  /* 0x00000005ff040219 */ /* 0x000fca0000011606 */
[----:B------:R-:W-:-:S04]  /*ee80*/  IMAD.MOV R5, RZ, RZ, -R4 ;  /* 0x000000ffff057224 */ /* 0x000fc800078e0a04 */
[----:B------:R-:W-:Y:S01]  /*ee90*/  IMAD R3, R3, R5, R2 ;  /* 0x0000000503037224 */ /* 0x000fe200078e0202 */
[----:B------:R-:W-:Y:S01]  /*eea0*/  SHF.R.S32.HI R5, RZ, 0x1f, R4 ;  /* 0x0000001fff057819 */ /* 0x000fe20000011404 */
[----:B---3--:R-:W-:-:S04]  /*eeb0*/  IMAD R6, R9, UR6, RZ ;  /* 0x0000000609067c24 */ /* 0x008fc8000f8e02ff */
[C---:B----4-:R-:W-:Y:S02]  /*eec0*/  IMAD R6, R7.reuse, UR7, R6 ;  /* 0x0000000707067c24 */ /* 0x050fe4000f8e0206 */
[----:B------:R-:W-:-:S04]  /*eed0*/  IMAD.WIDE.U32 R4, R7, UR6, R4 ;  /* 0x0000000607047c25 */ /* 0x000fc8000f8e0004 */
[----:B------:R-:W-:Y:S01]  /*eee0*/  IMAD.IADD R5, R6, 0x1, R5 ;  /* 0x0000000106057824 */ /* 0x000fe200078e0205 */
[----:B------:R-:W-:-:S04]  /*eef0*/  LEA R6, P0, R4, UR4, 0x2 ;  /* 0x0000000404067c11 */ /* 0x000fc8000f8010ff */
[----:B------:R-:W-:-:S05]  /*ef00*/  LEA.HI.X R7, R4, UR5, R5, 0x2, P0 ;  /* 0x0000000504077c11 */ /* 0x000fca00080f1405 */
[----:B------:R0:W5:Y:S04]  /*ef10*/  LDG.E R16, desc[UR48][R6.64] ;  /* 0x0000003006107981 */ /* 0x000168000c1e1900 */
.L_x_374:
[----:B------:R-:W2:Y:S01]  /*ef20*/  S2R R4, SR_TID.X ;  /* 0x0000000000047919 */ /* 0x000ea20000002100 */
[----:B0-----:R-:W-:Y:S01]  /*ef30*/  IMAD R6, R18, 0x8, R17 ;  /* 0x0000000812067824 */ /* 0x001fe200078e0211 */
[----:B------:R-:W-:Y:S01]  /*ef40*/  BSSY B1, `(.L_x_375) ;  /* 0x0000006000017945 */ /* 0x000fe20003800000 */
[----:B--2---:R-:W-:Y:S02]  /*ef50*/  LOP3.LUT R5, R4, 0x7f, RZ, 0xc0, !PT ;  /* 0x0000007f04057812 */ /* 0x004fe400078ec0ff */
[----:B------:R-:W-:Y:S02]  /*ef60*/  SHF.L.U32 R4, R19, 0x1f, RZ ;  /* 0x0000001f13047819 */ /* 0x000fe400000006ff */
[----:B------:R-:W-:Y:S02]  /*ef70*/  ISETP.NE.AND P1, PT, R5, RZ, PT ;  /* 0x000000ff0500720c */ /* 0x000fe40003f25270 */
[----:B------:R-:W0:Y:S02]  /*ef80*/  SYNCS.PHASECHK.TRANS64.TRYWAIT P0, [R6+URZ+0x33480], R4 ;  /* 0x03348004060075a7 */ /* 0x000e24000800017f */
[----:B0-----:R-:W-:Y:S09]  /*ef90*/  @!P0 BRA `(.L_x_376) ;  /* 0x0000003000588947 */ /* 0x001ff20003800000 */
.L_x_448:
[----:B------:R-:W-:Y:S05]  /*efa0*/  BSYNC B1 ;  /* 0x0000000000017941 */ /* 0x000fea0003800000 */
.L_x_375:
[----:B------:R-:W-:Y:S04]  /*efb0*/  BSSY B1, `(.L_x_377) ;  /* 0x0000009000017945 */ /* 0x000fe80003800000 */
        /* <DEDUP_REMOVED lines=8> */
.L_x_378:
[----:B------:R-:W-:Y:S05]  /*f040*/  BSYNC B1 ;  /* 0x0000000000017941 */ /* 0x000fea0003800000 */
.L_x_377:
[----:B------:R-:W-:Y:S01]  /*f050*/  IMAD.MOV.U32 R10, RZ, RZ, RZ ;  /* 0x000000ffff0a7224 */ /* 0x000fe200078e00ff */
[----:B------:R-:W-:Y:S01]  /*f060*/  UIADD3 UR4, UP0, UR52, 0x470, URZ ;  /* 0x0000047034047890 */ /* 0x000fe2000ff1e03f */
[----:B------:R-:W-:Y:S01]  /*f070*/  IMAD.MOV.U32 R7, RZ, RZ, 0xa0 ;  /* 0x000000a0ff077424 */ /* 0x000fe200078e00ff */
[----:B------:R-:W-:Y:S01]  /*f080*/  PLOP3.LUT P0, PT, PT, PT, PT, 0x80, 0x0 ;  /* 0x000000000000781c */ /* 0x000fe20003f0f070 */
[----:B------:R-:W-:Y:S01]  /*f090*/  VIADD R5, R6, 0x33470 ;  /* 0x0003347006057836 */ /* 0x000fe20000000000 */
[----:B------:R-:W-:Y:S01]  /*f0a0*/  R2UR UR10, R10 ;  /* 0x000000000a0a72ca */ /* 0x000fe200000e0000 */
[----:B------:R-:W-:Y:S01]  /*f0b0*/  IMAD R7, R3, R7, UR42 ;  /* 0x0000002a03077e24 */ /* 0x000fe2000f8e0207 */
[----:B------:R-:W-:Y:S01]  /*f0c0*/  UIADD3.X UR5, URZ, UR53, URZ, UP0, !UPT ;  /* 0x000000353f057290 */ /* 0x000fe200087fe43f */
[----:B------:R-:W-:Y:S01]  /*f0d0*/  IMAD R3, R18, 0x7800, R17 ;  /* 0x0000780012037824 */ /* 0x000fe200078e0211 */
[----:B------:R-:W-:Y:S01]  /*f0e0*/  UMOV UR6, 0x0 ;  /* 0x0000000000067882 */ /* 0x000fe20000000000 */
[----:B------:R-:W-:-:S02]  /*f0f0*/  UMOV UR7, 0x14f00000 ;  /* 0x14f0000000077882 */ /* 0x000fc40000000000 */
[----:B------:R-:W-:-:S08]  /*f100*/  VIADD R9, R3, 0xf200 ;  /* 0x0000f20003097836 */ /* 0x000fd00000000000 */
.L_x_379:
        /* <DEDUP_REMOVED lines=10> */
[----:B------:R-:W-:Y:S01]  /*f1b0*/  IMAD.MOV.U32 R12, RZ, RZ, 0x40 ;  /* 0x00000040ff0c7424 */ /* 0x000fe200078e00ff */
[----:B------:R-:W-:Y:S01]  /*f1c0*/  PLOP3.LUT P0, PT, PT, PT, PT, 0x80, 0x0 ;  /* 0x000000000000781c */ /* 0x000fe20003f0f070 */
[----:B------:R-:W-:Y:S01]  /*f1d0*/  VIADD R9, R3, 0x11a00 ;  /* 0x00011a0003097836 */ /* 0x000fe20000000000 */
[----:B------:R-:W-:Y:S01]  /*f1e0*/  UMOV UR6, 0x0 ;  /* 0x0000000000067882 */ /* 0x000fe20000000000 */
[----:B------:R-:W-:Y:S01]  /*f1f0*/  UMOV UR7, 0x14f00000 ;  /* 0x14f0000000077882 */ /* 0x000fe20000000000 */
[----:B------:R-:W-:-:S15]  /*f200*/  R2UR UR10, R12 ;  /* 0x000000000c0a72ca */ /* 0x000fde00000e0000 */
.L_x_380:
        /* <DEDUP_REMOVED lines=16> */
.L_x_381:
        /* <DEDUP_REMOVED lines=10> */
[----:B------:R-:W1:Y:S01]  /*f3b0*/  SYNCS.PHASECHK.TRANS64.TRYWAIT P0, [R6+URZ+0x33440], R4 ;  /* 0x03344004060075a7 */ /* 0x000e62000800017f */
[----:B------:R-:W-:Y:S04]  /*f3c0*/  BSSY B1, `(.L_x_382) ;  /* 0x0000002000017945 */ /* 0x000fe80003800000 */
[----:B-1----:R-:W-:Y:S05]  /*f3d0*/  @!P0 BRA `(.L_x_383) ;  /* 0x0000002c005c8947 */ /* 0x002fea0003800000 */
.L_x_449:
[----:B------:R-:W-:Y:S05]  /*f3e0*/  BSYNC B1 ;  /* 0x0000000000017941 */ /* 0x000fea0003800000 */
.L_x_382:
[----:B------:R-:W-:Y:S01]  /*f3f0*/  BSSY B1, `(.L_x_384) ;  /* 0x000000b000017945 */ /* 0x000fe20003800000 */
[----:B01----:R-:W-:Y:S02]  /*f400*/  IMAD.MOV.U32 R4, RZ, RZ, 0x0 ;  /* 0x00000000ff047424 */ /* 0x003fe400078e00ff */
[----:B------:R-:W-:Y:S01]  /*f410*/  IMAD.MOV.U32 R5, RZ, RZ, 0x14f00000 ;  /* 0x14f00000ff057424 */ /* 0x000fe200078e00ff */
[----:B------:R-:W-:Y:S06]  /*f420*/  @P1 BRA `(.L_x_385) ;  /* 0x00000000001c1947 */ /* 0x000fec0003800000 */
[----:B------:R-:W0:Y:S02]  /*f430*/  S2R R9, SR_TID.X ;  /* 0x0000000000097919 */ /* 0x000e240000002100 */
[----:B0-----:R-:W-:Y:S01]  /*f440*/  LOP3.LUT R13, R9, 0x1f, RZ, 0xc0, !PT ;  /* 0x0000001f090d7812 */ /* 0x001fe200078ec0ff */
[----:B------:R-:W-:-:S03]  /*f450*/  IMAD.MOV.U32 R9, RZ, RZ, 0x7800 ;  /* 0x00007800ff097424 */ /* 0x000fc600078e00ff */
[----:B------:R-:W-:Y:S01]  /*f460*/  ISETP.NE.AND P0, PT, R13, RZ, PT ;  /* 0x000000ff0d00720c */ /* 0x000fe20003f05270 */
[----:B------:R0:W-:-:S12]  /*f470*/  SYNCS.ARRIVE.TRANS64 RZ, [R6+URZ+0x33430], R9 ;  /* 0x0334300906ff79a7 */ /* 0x0001d8000800003f */
[----:B0-----:R-:W-:Y:S05]  /*f480*/  @!P0 BRA `(.L_x_385) ;  /* 0x0000000000048947 */ /* 0x001fea0003800000 */
[----:B------:R-:W-:Y:S01]  /*f490*/  BPT.TRAP 0x1 ;  /* 0x000000040000795c */ /* 0x000fe20000300000 */
.L_x_385:
[----:B------:R-:W-:Y:S05]  /*f4a0*/  BSYNC B1 ;  /* 0x0000000000017941 */ /* 0x000fea0003800000 */
.L_x_384:
        /* <DEDUP_REMOVED lines=8> */
.L_x_386:
        /* <DEDUP_REMOVED lines=9> */
[----:B0-----:R-:W-:Y:S05]  /*f5c0*/  @P0 BRA.U.ANY `(.L_x_386) ;  /* 0xfffffffd00d80947 */ /* 0x001fea000393ffff */
[----:B------:R-:W-:Y:S01]  /*f5d0*/  R2UR UR10, R12 ;  /* 0x000000000c0a72ca */ /* 0x000fe200000e0000 */
[----:B------:R-:W-:Y:S01]  /*f5e0*/  VIADD R9, R3, 0x26a00 ;  /* 0x00026a0003097836 */ /* 0x000fe20000000000 */
[----:B------:R-:W-:Y:S02]  /*f5f0*/  R2UR UR6, R4 ;  /* 0x00000000040672ca */ /* 0x000fe400000e0000 */
[----:B------:R-:W-:Y:S02]  /*f600*/  R2UR UR7, R5 ;  /* 0x00000000050772ca */ /* 0x000fe400000e0000 */
[----:B------:R-:W-:-:S13]  /*f610*/  PLOP3.LUT P0, PT, PT, PT, PT, 0x80, 0x0 ;  /* 0x000000000000781c */ /* 0x000fda0003f0f070 */
.L_x_387:
        /* <DEDUP_REMOVED lines=15> */
.L_x_388:
        /* <DEDUP_REMOVED lines=10> */
.L_x_373:
[----:B------:R-:W-:Y:S05]  /*f7b0*/  BSYNC B0 ;  /* 0x0000000000007941 */ /* 0x000fea0003800000 */
.L_x_372:
[----:B------:R-:W-:-:S06]  /*f7c0*/  UISETP.NE.AND UP0, UPT, UR39, 0x3, UPT ;  /* 0x000000032700788c */ /* 0x000fcc000bf05270 */
[----:B------:R-:W-:-:S13]  /*f7d0*/  PLOP3.LUT P0, PT, PT, PT, UP0, 0x80, 0x0 ;  /* 0x000000000000781c */ /* 0x000fda0003f0f008 */
[----:B------:R-:W-:Y:S05]  /*f7e0*/  @!P0 BRA `(.L_x_389) ;  /* 0x0000000000048947 */ /* 0x000fea0003800000 */
[----:B------:R-:W-:Y:S01]  /*f7f0*/  BPT.TRAP 0x1 ;  /* 0x000000040000795c */ /* 0x000fe20000300000 */
.L_x_389:
[----:B------:R-:W-:Y:S01]  /*f800*/  IMAD.U32 R3, RZ, RZ, UR44 ;  /* 0x0000002cff037e24 */ /* 0x000fe2000f8e00ff */
[----:B------:R-:W-:Y:S01]  /*f810*/  LOP3.LUT R4, R0, 0x1, RZ, 0x3c, !PT ;  /* 0x0000000100047812 */ /* 0x000fe200078e3cff */
[----:B------:R-:W-:Y:S03]  /*f820*/  BSSY B0, `(.L_x_390) ;  /* 0x0000006000007945 */ /* 0x000fe60003800000 */
[----:B------:R-:W-:Y:S01]  /*f830*/  ISETP.NE.AND P1, PT, R3, 0x3, PT ;  /* 0x000000030300780c */ /* 0x000fe20003f25270 */
[----:B------:R-:W-:Y:S01]  /*f840*/  IMAD R3, R8, 0x8, R17 ;  /* 0x0000000808037824 */ /* 0x000fe200078e0211 */
[----:B------:R-:W-:-:S04]  /*f850*/  SHF.L.U32 R4, R4, 0x1f, RZ ;  /* 0x0000001f04047819 */ /* 0x000fc800000006ff */
[----:B------:R-:W0:Y:S02]  /*f860*/  SYNCS.PHASECHK.TRANS64.TRYWAIT P0, [R3+URZ+0x33470], R4 ;  /* 0x03347004030075a7 */ /* 0x000e24000800017f */
[----:B0-----:R-:W-:Y:S05]  /*f870*/  @!P0 BRA `(.L_x_391) ;  /* 0x0000002800488947 */ /* 0x001fea0003800000 */
.L_x_450:
[----:B------:R-:W-:Y:S05]  /*f880*/  BSYNC B0 ;  /* 0x0000000000007941 */ /* 0x000fea0003800000 */
.L_x_390:
[----:B------:R-:W-:Y:S05]  /*f890*/  @!P1 BRA `(.L_x_392) ;  /* 0x0000000000049947 */ /* 0x000fea0003800000 */
[----:B------:R-:W-:Y:S01]  /*f8a0*/  BPT.TRAP 0x1 ;  /* 0x000000040000795c */ /* 0x000fe20000300000 */
.L_x_392:
[----:B------:R-:W-:Y:S01]  /*f8b0*/  SHF.L.U32 R0, R0, 0x1f, RZ ;  /* 0x0000001f00007819 */ /* 0x000fe200000006ff */
[----:B------:R-:W-:-:S03]  /*f8c0*/  IMAD R10, R8, 0x7800, RZ ;  /* 0x00007800080a7824 */ /* 0x000fc600078e02ff */
[----:B------:R-:W1:Y:S02]  /*f8d0*/  SYNCS.PHASECHK.TRANS64.TRYWAIT P0, [R3+URZ+0x33460], R0 ;  /* 0x03346000030075a7 */ /* 0x000e64000800017f */
[----:B-1----:R-:W-:Y:S05]  /*f8e0*/  @!P0 BRA `(.L_x_393) ;  /* 0x0000002800408947 */ /* 0x002fea0003800000 */
.L_x_451:
[----:B0-----:R-:W1:Y:S04]  /*f8f0*/  LDL R4, [R1+0x1c] ;  /* 0x00001c0001047983 */ /* 0x001e680000100800 */
[----:B------:R-:W3:Y:S01]  /*f900*/  LDL R11, [R1+0xc] ;  /* 0x00000c00010b7983 */ /* 0x000ee20000100800 */
[----:B------:R-:W-:Y:S05]  /*f910*/  WARPSYNC.ALL ;  /* 0x0000000000007948 */ /* 0x000fea0003800000 */
[----:B-1----:R-:W-:-:S02]  /*f920*/  LOP3.LUT R0, R10, R4, RZ, 0xfc, !PT ;  /* 0x000000040a007212 */ /* 0x002fc400078efcff */
[----:B---3--:R-:W-:-:S03]  /*f930*/  LOP3.LUT R12, R10, R11, RZ, 0xfc, !PT ;  /* 0x0000000b0a0c7212 */ /* 0x008fc600078efcff */
[C---:B------:R-:W-:Y:S02]  /*f940*/  IMAD.IADD R0, R17.reuse, 0x1, R0 ;  /* 0x0000000111007824 */ /* 0x040fe400078e0200 */
[----:B------:R-:W-:-:S03]  /*f950*/  IMAD.IADD R12, R17, 0x1, R12 ;  /* 0x00000001110c7824 */ /* 0x000fc600078e020c */
[----:B--2---:R-:W0:Y:S02]  /*f960*/  LDSM.16.MT88.4 R4, [R0+0xf200] ;  /* 0x00f200000004783b */ /* 0x004e240000004200 */
[C-C-:B0-----:R-:W-:Y:S02]  /*f970*/  PRMT R8, R4.reuse, 0x6420, R5.reuse ;  /* 0x0000642004087816 */ /* 0x141fe40000000005 */
[----:B------:R-:W-:Y:S02]  /*f980*/  PRMT R9, R4, 0x7531, R5 ;  /* 0x0000753104097816 */ /* 0x000fe40000000005 */
[C-C-:B------:R-:W-:Y:S02]  /*f990*/  PRMT R10, R6.reuse, 0x6420, R7.reuse ;  /* 0x00006420060a7816 */ /* 0x140fe40000000007 */
[----:B------:R-:W-:-:S05]  /*f9a0*/  PRMT R11, R6, 0x7531, R7 ;  /* 0x00007531060b7816 */ /* 0x000fca0000000007 */
[----:B------:R-:W-:Y:S04]  /*f9b0*/  STSM.16.M88.4 [R12+0x200], R8 ;  /* 0x000200080c007844 */ /* 0x000fe80000000200 */
[----:B------:R-:W0:Y:S02]  /*f9c0*/  LDSM.16.MT88.4 R4, [R0+0x11a00] ;  /* 0x011a00000004783b */ /* 0x000e240000004200 */
[C-C-:B0-----:R-:W-:Y:S02]  /*f9d0*/  PRMT R8, R4.reuse, 0x6420, R5.reuse ;  /* 0x0000642004087816 */ /* 0x141fe40000000005 */
[----:B------:R-:W-:Y:S02]  /*f9e0*/  PRMT R9, R4, 0x7531, R5 ;  /* 0x0000753104097816 */ /* 0x000fe40000000005 */
[----:B------:R-:W-:-:S02]  /*f9f0*/  PRMT R10, R6, 0x6420, R7 ;  /* 0x00006420060a7816 */ /* 0x000fc40000000007 */
        /* <DEDUP_REMOVED lines=88> */
.L_x_394:
        /* <DEDUP_REMOVED lines=12> */
[----:B-1----:R-:W-:Y:S05]  /*10040*/  @P0 BRA `(.L_x_395) ;  /* 0xffffffec002c0947 */ /* 0x002fea000383ffff */
.L_x_371:
[----:B------:R-:W1:Y:S01]  /*10050*/  S2R R3, SR_TID.X ;  /* 0x0000000000037919 */ /* 0x000e620000002100 */
[----:B------:R-:W-:Y:S01]  /*10060*/  BSSY B0, `(.L_x_396) ;  /* 0x0000011000007945 */ /* 0x000fe20003800000 */
[----:B-1----:R-:W-:-:S04]  /*10070*/  LOP3.LUT R3, R3, 0x7f, RZ, 0xc0, !PT ;  /* 0x0000007f03037812 */ /* 0x002fc800078ec0ff */
[----:B------:R-:W-:-:S13]  /*10080*/  ISETP.NE.AND P0, PT, R3, RZ, PT ;  /* 0x000000ff0300720c */ /* 0x000fda0003f05270 */
[----:B------:R-:W-:Y:S05]  /*10090*/  @P0 BRA `(.L_x_397) ;  /* 0x0000000000340947 */ /* 0x000fea0003800000 */
[----:B------:R-:W1:Y:S01]  /*100a0*/  S2R R3, SR_LANEID ;  /* 0x0000000000037919 */ /* 0x000e620000000000 */
[----:B------:R-:W-:Y:S02]  /*100b0*/  VOTEU.ANY UR4, UPT, PT ;  /* 0x0000000000047886 */ /* 0x000fe400038e0100 */
[----:B0-----:R-:W1:Y:S08]  /*100c0*/  FLO.U32 R0, UR4 ;  /* 0x0000000400007d00 */ /* 0x001e7000080e0000 */
[----:B--2---:R-:W0:Y:S01]  /*100d0*/  POPC R5, UR4 ;  /* 0x0000000400057d09 */ /* 0x004e220008000000 */
[----:B-1----:R-:W-:-:S02]  /*100e0*/  ISETP.EQ.U32.AND P1, PT, R0, R3, PT ;  /* 0x000000030000720c */ /* 0x002fc40003f22070 */
[----:B------:R-:W0:Y:S11]  /*100f0*/  LDC.64 R2, c[0x0][0xc60] ;  /* 0x00031800ff027b82 */ /* 0x000e360000000a00 */
[----:B0-----:R-:W2:Y:S01]  /*10100*/  @P1 ATOMG.E.ADD.STRONG.GPU PT, R3, desc[UR48][R2.64], R5 ;  /* 0x00000005020319a8 */ /* 0x001ea200081ee1f0 */
[----:B------:R-:W0:Y:S02]  /*10110*/  S2R R4, SR_LTMASK ;  /* 0x0000000000047919 */ /* 0x000e240000003900 */
[----:B0-----:R-:W-:-:S04]  /*10120*/  LOP3.LUT R4, R4, UR4, RZ, 0xc0, !PT ;  /* 0x0000000404047c12 */ /* 0x001fc8000f8ec0ff */
[----:B------:R-:W0:Y:S01]  /*10130*/  POPC R7, R4 ;  /* 0x0000000400077309 */ /* 0x000e220000000000 */
[----:B--2---:R-:W0:Y:S02]  /*10140*/  SHFL.IDX PT, R0, R3, R0, 0x1f ;  /* 0x00001f0003007589 */ /* 0x004e2400000e0000 */
[----:B0-----:R-:W-:-:S05]  /*10150*/  IADD3 R0, R0, UR43, R7 ;  /* 0x0000002b00007c10 */ /* 0x001fca000fffe007 */
[----:B------:R1:W-:Y:S02]  /*10160*/  STL [R1+0x10], R0 ;  /* 0x0000100001007387 */ /* 0x0003e40000100800 */
.L_x_397:
[----:B------:R-:W-:Y:S05]  /*10170*/  BSYNC B0 ;  /* 0x0000000000007941 */ /* 0x000fea0003800000 */
.L_x_396:
[----:B------:R-:W-:-:S06]  /*10180*/  UISETP.NE.AND UP0, UPT, UR39, 0x3, UPT ;  /* 0x000000032700788c */ /* 0x000fcc000bf05270 */
[----:B------:R-:W-:-:S13]  /*10190*/  PLOP3.LUT P1, PT, PT, PT, UP0, 0x80, 0x0 ;  /* 0x000000000000781c */ /* 0x000fda0003f2f008 */
[----:B------:R-:W-:Y:S05]  /*101a0*/  @!P1 BRA `(.L_x_398) ;  /* 0x0000000000049947 */ /* 0x000fea0003800000 */
[----:B------:R-:W-:Y:S01]  /*101b0*/  BPT.TRAP 0x1 ;  /* 0x000000040000795c */ /* 0x000fe20000300000 */
.L_x_398:
[----:B01----:R-:W-:Y:S01]  /*101c0*/  IMAD.U32 R0, RZ, RZ, UR44 ;  /* 0x0000002cff007e24 */ /* 0x003fe2000f8e00ff */
[----:B------:R-:W-:Y:S01]  /*101d0*/  BSSY B0, `(.L_x_399) ;  /* 0x0000007000007945 */ /* 0x000fe20003800000 */
[----:B------:R-:W-:-:S03]  /*101e0*/  IMAD R3, R18, 0x8, R17 ;  /* 0x0000000812037824 */ /* 0x000fc600078e0211 */
[----:B------:R-:W-:Y:S02]  /*101f0*/  ISETP.NE.AND P2, PT, R0, 0x3, PT ;  /* 0x000000030000780c */ /* 0x000fe40003f45270 */
[----:B------:R-:W-:-:S04]  /*10200*/  LOP3.LUT R0, R19, 0x1, RZ, 0x3c, !PT ;  /* 0x0000000113007812 */ /* 0x000fc800078e3cff */
[----:B------:R-:W-:-:S04]  /*10210*/  SHF.L.U32 R0, R0, 0x1f, RZ ;  /* 0x0000001f00007819 */ /* 0x000fc800000006ff */
[----:B------:R-:W0:Y:S02]  /*10220*/  SYNCS.PHASECHK.TRANS64.TRYWAIT P1, [R3+URZ+0x33470], R0 ;  /* 0x03347000030075a7 */ /* 0x000e24000802017f */
[----:B0-----:R-:W-:Y:S05]  /*10230*/  @!P1 BRA `(.L_x_400) ;  /* 0x0000002000009947 */ /* 0x001fea0003800000 */
.L_x_452:
[----:B------:R-:W-:Y:S05]  /*10240*/  BSYNC B0 ;  /* 0x0000000000007941 */ /* 0x000fea0003800000 */
.L_x_399:
[----:B------:R-:W-:Y:S05]  /*10250*/  @!P2 BRA `(.L_x_401) ;  /* 0x000000000004a947 */ /* 0x000fea0003800000 */
[----:B------:R-:W-:Y:S01]  /*10260*/  BPT.TRAP 0x1 ;  /* 0x000000040000795c */ /* 0x000fe20000300000 */
.L_x_401:
[----:B0-----:R-:W-:-:S04]  /*10270*/  SHF.L.U32 R0, R19, 0x1f, RZ ;  /* 0x0000001f13007819 */ /* 0x001fc800000006ff */
[----:B------:R-:W0:Y:S02]  /*10280*/  SYNCS.PHASECHK.TRANS64.TRYWAIT P1, [R3+URZ+0x33460], R0 ;  /* 0x03346000030075a7 */ /* 0x000e24000802017f */
[----:B0-----:R-:W-:Y:S05]  /*10290*/  @!P1 BRA `(.L_x_402) ;  /* 0x0000001c00fc9947 */ /* 0x001fea0003800000 */
.L_x_453:
[----:B------:R-:W0:Y:S04]  /*102a0*/  LDL R4, [R1+0x1c] ;  /* 0x00001c0001047983 */ /* 0x000e280000100800 */
[----:B------:R-:W3:Y:S01]  /*102b0*/  LDL R10, [R1+0xc] ;  /* 0x00000c00010a7983 */ /* 0x000ee20000100800 */
[----:B------:R-:W-:Y:S01]  /*102c0*/  IMAD R2, R18, 0x7800, RZ ;  /* 0x0000780012027824 */ /* 0x000fe200078e02ff */
[----:B------:R-:W-:Y:S05]  /*102d0*/  WARPSYNC.ALL ;  /* 0x0000000000007948 */ /* 0x000fea0003800000 */
[----:B0-----:R-:W-:-:S02]  /*102e0*/  LOP3.LUT R0, R2, R4, RZ, 0xfc, !PT ;  /* 0x0000000402007212 */ /* 0x001fc400078efcff */
        /* <DEDUP_REMOVED lines=101> */
.L_x_403:
[----:B-1----:R-:W-:Y:S01]  /*10940*/  SYNCS.ARRIVE.TRANS64.A1T0 RZ, [R3+URZ+0x33450], RZ ;  /* 0x033450ff03ff79a7 */ /* 0x002fe2000810003f */
[----:B------:R-:W-:Y:S02]  /*10950*/  @!P0 VIADD R0, R3, 0x33480 ;  /* 0x0003348003008836 */ /* 0x000fe40000000000 */
[----:B------:R-:W-:-:S03]  /*10960*/  VIADD R18, R18, 0x1 ;  /* 0x0000000112127836 */ /* 0x000fc60000000000 */
[----:B------:R-:W-:Y:S01]  /*10970*/  @!P0 PRMT R0, RZ, 0x654, R0 ;  /* 0x00000654ff008816 */ /* 0x000fe20000000000 */
[----:B------:R-:W-:Y:S06]  /*10980*/  BAR.SYNC.DEFER_BLOCKING 0x2, 0x80 ;  /* 0x0082000000007b1d */ /* 0x000fec0000010000 */
[----:B------:R1:W-:Y:S01]  /*10990*/  @!P0 SYNCS.ARRIVE.TRANS64.RED.A1T0 RZ, [R0+URZ], RZ ;  /* 0x000000ff00ff89a7 */ /* 0x0003e2000810043f */
[----:B------:R-:W-:-:S04]  /*109a0*/  ISETP.NE.AND P0, PT, R18, 0x2, PT ;  /* 0x000000021200780c */ /* 0x000fc80003f05270 */
[----:B------:R-:W-:Y:S02]  /*109b0*/  SEL R18, R18, RZ, P0 ;  /* 0x000000ff12127207 */ /* 0x000fe40000000000 */
[----:B-1----:R-:W-:-:S04]  /*109c0*/  SEL R0, RZ, 0x1, P0 ;  /* 0x00000001ff007807 */ /* 0x002fc80000000000 */
[----:B------:R-:W-:-:S07]  /*109d0*/  LOP3.LUT R19, R19, R0, RZ, 0x3c, !PT ;  /* 0x0000000013137212 */ /* 0x000fce00078e3cff */
.L_x_346:
[----:B------:R-:W-:Y:S05]  /*109e0*/  BSYNC B7 ;  /* 0x0000000000077941 */ /* 0x000fea0003800000 */
.L_x_344:
[----:B--2---:R-:W2:Y:S02]  /*109f0*/  LDL R0, [R1+0x4] ;  /* 0x0000040001007983 */ /* 0x004ea40000100800 */
[----:B--2---:R-:W-:-:S13]  /*10a00*/  LOP3.LUT P0, RZ, R0, 0x2, RZ, 0xc0, !PT ;  /* 0x0000000200ff7812 */ /* 0x004fda000780c0ff */
[----:B------:R-:W-:Y:S05]  /*10a10*/  @!P0 BRA `(.L_x_404) ;  /* 0x0000000000348947 */ /* 0x000fea0003800000 */
[----:B------:R-:W2:Y:S08]  /*10a20*/  S2UR UR5, SR_CgaCtaId ;  /* 0x00000000000579c3 */ /* 0x000eb00000008800 */
[----:B------:R-:W-:Y:S06]  /*10a30*/  BAR.SYNC.DEFER_BLOCKING 0x5, 0x180 ;  /* 0x0146000000007b1d */ /* 0x000fec0000010000 */
[----:B------:R-:W-:-:S02]  /*10a40*/  UMOV UR4, 0x400 ;  /* 0x0000040000047882 */ /* 0x000fc40000000000 */
[----:B--2---:R-:W-:-:S06]  /*10a50*/  ULEA UR4, UR5, UR4, 0x18 ;  /* 0x0000000405047291 */ /* 0x004fcc000f8ec03f */
[----:B------:R-:W-:-:S05]  /*10a60*/  IMAD.U32 R17, RZ, RZ, UR4 ;  /* 0x00000004ff117e24 */ /* 0x000fca000f8e00ff */
[----:B0-----:R-:W0:Y:S04]  /*10a70*/  LDS.128 R4, [R17+0x334d0] ;  /* 0x0334d00011047984 */ /* 0x001e280000000c00 */
[----:B0-----:R0:W-:Y:S01]  /*10a80*/  STL.64 [R1+0x10], R4 ;  /* 0x0000100401007387 */ /* 0x0011e20000100a00 */
[----:B-1----:R-:W-:Y:S02]  /*10a90*/  IMAD.MOV.U32 R2, RZ, RZ, R7 ;  /* 0x000000ffff027224 */ /* 0x002fe400078e0007 */
[----:B------:R-:W-:-:S03]  /*10aa0*/  IMAD.MOV.U32 R0, RZ, RZ, R6 ;  /* 0x000000ffff007224 */ /* 0x000fc600078e0006 */
[----:B------:R-:W-:Y:S02]  /*10ab0*/  R2UR UR45, R2 ;  /* 0x00000000022d72ca */ /* 0x000fe400000e0000 */
[----:B------:R-:W-:Y:S01]  /*10ac0*/  R2UR UR36, R0 ;  /* 0x00000000002472ca */ /* 0x000fe200000e0000 */
[----:B------:R-:W-:Y:S06]  /*10ad0*/  BAR.ARV 0x4, 0x180 ;  /* 0x0106000000007b1d */ /* 0x000fec0000002000 */
[----:B------:R-:W-:Y:S08]  /*10ae0*/  BRA `(.L_x_405) ;  /* 0x0000000800387947 */ /* 0x000ff00003800000 */
.L_x_404:
[----:B01----:R-:W0:Y:S01]  /*10af0*/  S2R R2, SR_TID.X ;  /* 0x0000000000027919 */ /* 0x003e220000002100 */
[----:B------:R-:W-:Y:S01]  /*10b00*/  ULDC UR4, c[0x0][0xc3c] ;  /* 0x00030f0000047ab9 */ /* 0x000fe20000000800 */
[----:B------:R-:W2:Y:S01]  /*10b10*/  LDL.LU R0, [R1+0x10] ;  /* 0x0000100001007983 */ /* 0x000ea20000300800 */
[----:B0-----:R-:W-:-:S04]  /*10b20*/  LOP3.LUT R6, R2, 0x1f, RZ, 0xc0, !PT ;  /* 0x0000001f02067812 */ /* 0x001fc800078ec0ff */
[C---:B------:R-:W-:Y:S01]  /*10b30*/  ISETP.NE.AND P0, PT, R6.reuse, 0x1f, PT ;  /* 0x0000001f0600780c */ /* 0x040fe20003f05270 */
[----:B------:R-:W-:-:S05]  /*10b40*/  VIADD R5, R6, UR45 ;  /* 0x0000002d06057c36 */ /* 0x000fca0008000000 */
[----:B------:R-:W-:Y:S01]  /*10b50*/  ISETP.GE.OR P1, PT, R5, UR4, !P0 ;  /* 0x0000000405007c0c */ /* 0x000fe2000c726670 */
[----:B------:R-:W-:-:S12]  /*10b60*/  ULDC UR4, c[0x0][0xc3c] ;  /* 0x00030f0000047ab9 */ /* 0x000fd80000000800 */
[----:B------:R-:W0:Y:S02]  /*10b70*/  @!P1 LDC.64 R2, c[0x0][0xc80] ;  /* 0x00032000ff029b82 */ /* 0x000e240000000a00 */
[----:B0-----:R-:W-:-:S04]  /*10b80*/  @!P1 IMAD.WIDE R2, R5, 0x4, R2 ;  /* 0x0000000405029825 */ /* 0x001fc800078e0202 */
[----:B------:R-:W-:-:S06]  /*10b90*/  IMAD.MOV.U32 R5, RZ, RZ, RZ ;  /* 0x000000ffff057224 */ /* 0x000fcc00078e00ff */
[----:B------:R-:W3:Y:S01]  /*10ba0*/  @!P1 LDG.E R5, desc[UR48][R2.64] ;  /* 0x0000003002059981 */ /* 0x000ee2000c1e1900 */
[C---:B------:R-:W-:Y:S02]  /*10bb0*/  ISETP.NE.AND P1, PT, R6.reuse, RZ, PT ;  /* 0x000000ff0600720c */ /* 0x040fe40003f25270 */
[C---:B------:R-:W-:Y:S02]  /*10bc0*/  ISETP.GE.U32.AND P2, PT, R6.reuse, 0x2, PT ;  /* 0x000000020600780c */ /* 0x040fe40003f46070 */
[C---:B------:R-:W-:Y:S02]  /*10bd0*/  ISETP.GE.U32.AND P3, PT, R6.reuse, 0x4, PT ;  /* 0x000000040600780c */ /* 0x040fe40003f66070 */
[C---:B------:R-:W-:Y:S02]  /*10be0*/  ISETP.GE.U32.AND P4, PT, R6.reuse, 0x8, PT ;  /* 0x000000080600780c */ /* 0x040fe40003f86070 */
[----:B------:R-:W-:Y:S01]  /*10bf0*/  ISETP.GE.U32.AND P5, PT, R6, 0x10, PT ;  /* 0x000000100600780c */ /* 0x000fe20003fa6070 */
[----:B--2---:R-:W-:-:S02]  /*10c00*/  IMAD.MOV.U32 R10, RZ, RZ, R0 ;  /* 0x000000ffff0a7224 */ /* 0x004fc400078e0000 */
[----:B---3--:R-:W0:Y:S02]  /*10c10*/  SHFL.UP PT, R0, R5, 0x1, RZ ;  /* 0x0420000005007989 */ /* 0x008e2400000e00ff */
        /* <DEDUP_REMOVED lines=12> */
[----:B------:R-:W1:Y:S04]  /*10ce0*/  SHFL.UP PT, R0, R9, 0x10, RZ ;  /* 0x0600000009007989 */ /* 0x000e6800000e00ff */
[----:B------:R-:W-:Y:S01]  /*10cf0*/  SHFL.IDX PT, R4, R10, 0x1, 0x1f ;  /* 0x00201f000a047f89 */ /* 0x000fe200000e0000 */
[----:B-1----:R-:W-:-:S05]  /*10d00*/  SEL R0, R0, RZ, P5 ;  /* 0x000000ff00007207 */ /* 0x002fca0002800000 */
[----:B------:R-:W-:-:S05]  /*10d10*/  IMAD.IADD R2, R9, 0x1, R0 ;  /* 0x0000000109027824 */ /* 0x000fca00078e0200 */
[----:B------:R-:W0:Y:S04]  /*10d20*/  SHFL.IDX PT, R6, R2, 0x1f, 0x1f ;  /* 0x03e01f0002067f89 */ /* 0x000e2800000e0000 */
[----:B------:R-:W1:Y:S01]  /*10d30*/  SHFL.IDX PT, R0, R10, RZ, 0x1f ;  /* 0x00001fff0a007589 */ /* 0x000e6200000e0000 */
[----:B0-----:R-:W-:-:S04]  /*10d40*/  IMAD R6, R6, R3, RZ ;  /* 0x0000000306067224 */ /* 0x001fc800078e02ff */
[----:B------:R-:W-:-:S05]  /*10d50*/  IMAD.IADD R4, R4, 0x1, R6 ;  /* 0x0000000104047824 */ /* 0x000fca00078e0206 */
[----:B-1----:R-:W-:-:S13]  /*10d60*/  ISETP.GT.AND P6, PT, R4, R0, PT ;  /* 0x000000000400720c */ /* 0x002fda0003fc4270 */
[----:B------:R-:W-:Y:S05]  /*10d70*/  @P6 BRA `(.L_x_406) ;  /* 0x0000000000906947 */ /* 0x000fea0003800000 */
.L_x_410:
[----:B------:R-:W-:-:S04]  /*10d80*/  UIADD3 UR45, UR45, 0x1f, URZ ;  /* 0x0000001f2d2d7890 */ /* 0x000fc8000fffe03f */
[----:B------:R-:W-:-:S06]  /*10d90*/  UISETP.GE.AND UP0, UPT, UR45, UR4, UPT ;  /* 0x000000042d00728c */ /* 0x000fcc000bf06270 */
[----:B------:R-:W-:-:S13]  /*10da0*/  PLOP3.LUT P6, PT, PT, PT, UP0, 0x40, 0x0 ;  /* 0x000000000000781c */ /* 0x000fda0003fce808 */
[----:B------:R-:W-:Y:S05]  /*10db0*/  @!P6 BRA `(.L_x_407) ;  /* 0x000000040038e947 */ /* 0x000fea0003800000 */
[----:B------:R-:W0:Y:S01]  /*10dc0*/  S2R R2, SR_TID.X ;  /* 0x0000000000027919 */ /* 0x000e220000002100 */
[----:B------:R-:W-:Y:S01]  /*10dd0*/  BSSY B0, `(.L_x_408) ;  /* 0x0000009000007945 */ /* 0x000fe20003800000 */
[----:B------:R-:W-:Y:S01]  /*10de0*/  IMAD.MOV.U32 R5, RZ, RZ, RZ ;  /* 0x000000ffff057224 */ /* 0x000fe200078e00ff */
[----:B0-----:R-:W-:-:S05]  /*10df0*/  LOP3.LUT R2, R2, 0x1f, RZ, 0xc0, !PT ;  /* 0x0000001f02027812 */ /* 0x001fca00078ec0ff */
[----:B------:R-:W-:-:S05]  /*10e00*/  VIADD R6, R2, UR45 ;  /* 0x0000002d02067c36 */ /* 0x000fca0008000000 */
[----:B------:R-:W-:-:S13]  /*10e10*/  ISETP.GE.OR P6, PT, R6, UR4, !P0 ;  /* 0x0000000406007c0c */ /* 0x000fda000c7c6670 */
[----:B------:R-:W-:Y:S05]  /*10e20*/  @P6 BRA `(.L_x_409) ;  /* 0x00000000000c6947 */ /* 0x000fea0003800000 */
[----:B------:R-:W0:Y:S02]  /*10e30*/  LDC.64 R2, c[0x0][0xc80] ;  /* 0x00032000ff027b82 */ /* 0x000e240000000a00 */
[----:B0-----:R-:W-:-:S05]  /*10e40*/  IMAD.WIDE R2, R6, 0x4, R2 ;  /* 0x0000000406027825 */ /* 0x001fca00078e0202 */
[----:B------:R0:W5:Y:S02]  /*10e50*/  LDG.E R5, desc[UR48][R2.64] ;  /* 0x0000003002057981 */ /* 0x000164000c1e1900 */
.L_x_409:
[----:B------:R-:W-:Y:S05]  /*10e60*/  BSYNC B0 ;  /* 0x0000000000007941 */ /* 0x000fea0003800000 */
.L_x_408:
        /* <DEDUP_REMOVED lines=13> */
[----:B0-----:R-:W-:Y:S02]  /*10f40*/  SEL R6, R3, RZ, P5 ;  /* 0x000000ff03067207 */ /* 0x001fe40002800000 */
[----:B------:R-:W0:Y:S03]  /*10f50*/  LDC R3, c[0x0][0xc38] ;  /* 0x00030e00ff037b82 */ /* 0x000e260000000800 */
[----:B------:R-:W-:-:S05]  /*10f60*/  IMAD.IADD R2, R9, 0x1, R6 ;  /* 0x0000000109027824 */ /* 0x000fca00078e0206 */
[----:B------:R-:W0:Y:S02]  /*10f70*/  SHFL.IDX PT, R6, R2, 0x1f, 0x1f ;  /* 0x03e01f0002067f89 */ /* 0x000e2400000e0000 */
[----:B0-----:R-:W-:-:S04]  /*10f80*/  IMAD R6, R6, R3, RZ ;  /* 0x0000000306067224 */ /* 0x001fc800078e02ff */
[----:B------:R-:W-:-:S05]  /*10f90*/  IMAD.IADD R4, R6, 0x1, R4 ;  /* 0x0000000106047824 */ /* 0x000fca00078e0204 */
[----:B------:R-:W-:-:S13]  /*10fa0*/  ISETP.GT.AND P6, PT, R4, R0, PT ;  /* 0x000000000400720c */ /* 0x000fda0003fc4270 */
[----:B------:R-:W-:Y:S05]  /*10fb0*/  @!P6 BRA `(.L_x_410) ;  /* 0xfffffffc0070e947 */ /* 0x000fea000383ffff */
.L_x_406:
[----:B------:R-:W-:-:S04]  /*10fc0*/  IMAD.IADD R6, R4, 0x1, -R6 ;  /* 0x0000000104067824 */ /* 0x000fc800078e0a06 */
[----:B------:R-:W-:-:S05]  /*10fd0*/  IMAD R4, R2, R3, R6 ;  /* 0x0000000302047224 */ /* 0x000fca00078e0206 */
[----:B------:R-:W-:-:S13]  /*10fe0*/  ISETP.GT.AND P0, PT, R4, R0, PT ;  /* 0x000000000400720c */ /* 0x000fda0003f04270 */
[----:B------:R-:W-:Y:S02]  /*10ff0*/  VOTEU.ANY UR5, UPT, !P0 ;  /* 0x0000000000057886 */ /* 0x000fe400040e0100 */
[----:B------:R-:W-:Y:S02]  /*11000*/  UPOPC UR4, UR5 ;  /* 0x00000005000472bf */ /* 0x000fe40008000000 */
[----:B------:R-:W-:-:S04]  /*11010*/  ISETP.NE.AND P0, PT, RZ, UR5, PT ;  /* 0x00000005ff007c0c */ /* 0x000fc8000bf05270 */
[----:B------:R-:W-:-:S06]  /*11020*/  IMAD.U32 R4, RZ, RZ, UR4 ;  /* 0x00000004ff047e24 */ /* 0x000fcc000f8e00ff */
[----:B------:R0:W1:Y:S02]  /*11030*/  SHFL.IDX PT, R4, R5, R4, 0x1f ;  /* 0x00001f0405047589 */ /* 0x00006400000e0000 */
[----:B0-----:R-:W-:Y:S01]  /*11040*/  IMAD.MOV.U32 R5, RZ, RZ, RZ ;  /* 0x000000ffff057224 */ /* 0x001fe200078e00ff */
[----:B------:R-:W-:Y:S06]  /*11050*/  @!P0 BRA `(.L_x_411) ;  /* 0x00000000000c8947 */ /* 0x000fec0003800000 */
[----:B------:R-:W-:-:S06]  /*11060*/  UIADD3 UR5, UR4, -0x1, URZ ;  /* 0xffffffff04057890 */ /* 0x000fcc000fffe03f */
[----:B------:R-:W-:-:S06]  /*11070*/  IMAD.U32 R5, RZ, RZ, UR5 ;  /* 0x00000005ff057e24 */ /* 0x000fcc000f8e00ff */
[----:B------:R0:W2:Y:S02]  /*11080*/  SHFL.IDX PT, R5, R2, R5, 0x1f ;  /* 0x00001f0502057589 */ /* 0x0000a400000e0000 */
.L_x_411:
[----:B--2---:R-:W-:Y:S01]  /*11090*/  IMAD R9, R5, R3, R6 ;  /* 0x0000000305097224 */ /* 0x004fe200078e0206 */
[----:B-1----:R-:W-:Y:S01]  /*110a0*/  IABS R5, R4 ;  /* 0x0000000400057213 */ /* 0x002fe20000000000 */
[----:B------:R-:W-:Y:S02]  /*110b0*/  UIADD3 UR45, UR4, UR45, URZ ;  /* 0x0000002d042d7290 */ /* 0x000fe4000fffe03f */
[----:B------:R-:W-:Y:S01]  /*110c0*/  IMAD.IADD R0, R0, 0x1, -R9 ;  /* 0x0000000100007824 */ /* 0x000fe200078e0a09 */
[----:B------:R-:W1:Y:S01]  /*110d0*/  I2F.RP R7, R5 ;  /* 0x0000000500077306 */ /* 0x000e620000209400 */
[----:B------:R2:W-:Y:S07]  /*110e0*/  STL [R1+0x10], R9 ;  /* 0x0000100901007387 */ /* 0x0005ee0000100800 */
[----:B-1----:R-:W1:Y:S02]  /*110f0*/  MUFU.RCP R7, R7 ;  /* 0x0000000700077308 */ /* 0x002e640000001000 */
[----:B-1----:R-:W-:-:S06]  /*11100*/  VIADD R8, R7, 0xffffffe ;  /* 0x0ffffffe07087836 */ /* 0x002fcc0000000000 */
[----:B------:R-:W0:Y:S02]  /*11110*/  F2I.FTZ.U32.TRUNC.NTZ R3, R8 ;  /* 0x0000000800037305 */ /* 0x000e24000021f000 */
[----:B0-----:R-:W-:-:S04]  /*11120*/  IMAD.MOV R2, RZ, RZ, -R3 ;  /* 0x000000ffff027224 */ /* 0x001fc800078e0a03 */
[----:B------:R-:W-:Y:S02]  /*11130*/  IMAD R6, R2, R5, RZ ;  /* 0x0000000502067224 */ /* 0x000fe400078e02ff */
[----:B------:R-:W-:-:S04]  /*11140*/  IMAD.MOV.U32 R2, RZ, RZ, RZ ;  /* 0x000000ffff027224 */ /* 0x000fc800078e00ff */
[----:B------:R-:W-:Y:S01]  /*11150*/  IMAD.HI.U32 R2, R3, R6, R2 ;  /* 0x0000000603027227 */ /* 0x000fe200078e0002 */
[----:B------:R-:W-:Y:S02]  /*11160*/  IABS R6, R4 ;  /* 0x0000000400067213 */ /* 0x000fe40000000000 */
[----:B------:R-:W-:-:S03]  /*11170*/  IABS R3, R0 ;  /* 0x0000000000037213 */ /* 0x000fc60000000000 */
[----:B------:R-:W-:Y:S02]  /*11180*/  IMAD.MOV R6, RZ, RZ, -R6 ;  /* 0x000000ffff067224 */ /* 0x000fe400078e0a06 */
[----:B------:R-:W-:-:S04]  /*11190*/  IMAD.HI.U32 R2, R2, R3, RZ ;  /* 0x0000000302027227 */ /* 0x000fc800078e00ff */
[----:B------:R-:W-:-:S05]  /*111a0*/  IMAD R3, R2, R6, R3 ;  /* 0x0000000602037224 */ /* 0x000fca00078e0203 */
[----:B------:R-:W-:-:S13]  /*111b0*/  ISETP.GT.U32.AND P1, PT, R5, R3, PT ;  /* 0x000000030500720c */ /* 0x000fda0003f24070 */
[----:B------:R-:W-:Y:S02]  /*111c0*/  @!P1 IMAD.IADD R3, R3, 0x1, -R5 ;  /* 0x0000000103039824 */ /* 0x000fe400078e0a05 */
[----:B------:R-:W-:Y:S01]  /*111d0*/  @!P1 VIADD R2, R2, 0x1 ;  /* 0x0000000102029836 */ /* 0x000fe20000000000 */
[----:B------:R-:W-:Y:S02]  /*111e0*/  ISETP.NE.AND P1, PT, R4, RZ, PT ;  /* 0x000000ff0400720c */ /* 0x000fe40003f25270 */
[----:B------:R-:W-:Y:S02]  /*111f0*/  ISETP.GE.U32.AND P0, PT, R3, R5, PT ;  /* 0x000000050300720c */ /* 0x000fe40003f06070 */
[----:B------:R-:W-:-:S04]  /*11200*/  LOP3.LUT R3, R0, R4, RZ, 0x3c, !PT ;  /* 0x0000000400037212 */ /* 0x000fc800078e3cff */
[----:B------:R-:W-:-:S07]  /*11210*/  ISETP.GE.AND P2, PT, R3, RZ, PT ;  /* 0x000000ff0300720c */ /* 0x000fce0003f46270 */
[----:B------:R-:W-:-:S06]  /*11220*/  @P0 VIADD R2, R2, 0x1 ;  /* 0x0000000102020836 */ /* 0x000fcc0000000000 */
[----:B------:R-:W-:Y:S01]  /*11230*/  @!P2 IMAD.MOV R2, RZ, RZ, -R2 ;  /* 0x000000ffff02a224 */ /* 0x000fe200078e0a02 */
[----:B------:R-:W-:-:S04]  /*11240*/  @!P1 LOP3.LUT R2, RZ, R4, RZ, 0x33, !PT ;  /* 0x00000004ff029212 */ /* 0x000fc800078e33ff */
[----:B------:R-:W-:Y:S01]  /*11250*/  R2UR UR36, R2 ;  /* 0x00000000022472ca */ /* 0x000fe200000e0000 */
[----:B------:R-:W-:-:S04]  /*11260*/  IMAD.MOV R3, RZ, RZ, -R2 ;  /* 0x000000ffff037224 */ /* 0x000fc800078e0a02 */
[----:B------:R-:W-:-:S05]  /*11270*/  IMAD R0, R4, R3, R0 ;  /* 0x0000000304007224 */ /* 0x000fca00078e0200 */
[----:B------:R2:W-:Y:S01]  /*11280*/  STL [R1+0x14], R0 ;  /* 0x0000140001007387 */ /* 0x0005e20000100800 */
[----:B------:R-:W-:Y:S05]  /*11290*/  BRA `(.L_x_412) ;  /* 0x0000000000107947 */ /* 0x000fea0003800000 */
.L_x_407:
[----:B------:R0:W-:Y:S01]  /*112a0*/  STL [R1+0x10], R0 ;  /* 0x0000100001007387 */ /* 0x0001e20000100800 */
[----:B------:R-:W-:Y:S01]  /*112b0*/  ULDC UR45, c[0x0][0xc3c] ;  /* 0x00030f00002d7ab9 */ /* 0x000fe20000000800 */
[----:B------:R-:W-:Y:S02]  /*112c0*/  UMOV UR36, URZ ;  /* 0x0000003f00247c82 */ /* 0x000fe40008000000 */
[----:B------:R0:W-:Y:S03]  /*112d0*/  STL [R1+0x14], RZ ;  /* 0x000014ff01007387 */ /* 0x0001e60000100800 */
.L_x_412:
[----:B------:R-:W3:Y:S04]  /*112e0*/  LDL R3, [R1+0x10] ;  /* 0x0000100001037983 */ /* 0x000ee80000100800 */
[----:B------:R-:W4:Y:S01]  /*112f0*/  LDL R2, [R1+0x14] ;  /* 0x0000140001027983 */ /* 0x000f220000100800 */
[----:B------:R-:W-:Y:S02]  /*11300*/  IMAD.U32 R6, RZ, RZ, UR36 ;  /* 0x00000024ff067e24 */ /* 0x000fe4000f8e00ff */
[----:B------:R-:W-:Y:S01]  /*11310*/  IMAD.U32 R7, RZ, RZ, UR45 ;  /* 0x0000002dff077e24 */ /* 0x000fe2000f8e00ff */
[----:B0-2---:R-:W0:Y:S02]  /*11320*/  S2R R0, SR_TID.X ;  /* 0x0000000000007919 */ /* 0x005e240000002100 */
[----:B0-----:R-:W-:Y:S01]  /*11330*/  LOP3.LUT R0, R0, 0x1f, RZ, 0xc0, !PT ;  /* 0x0000001f00007812 */ /* 0x001fe200078ec0ff */
[----:B------:R-:W-:Y:S03]  /*11340*/  BAR.SYNC.DEFER_BLOCKING 0x4, 0x180 ;  /* 0x0106000000007b1d */ /* 0x000fe60000010000 */
[----:B------:R-:W-:-:S13]  /*11350*/  ISETP.NE.AND P0, PT, R0, RZ, PT ;  /* 0x000000ff0000720c */ /* 0x000fda0003f05270 */
[----:B------:R-:W-:Y:S01]  /*11360*/  @!P0 MOV R0, 0x400 ;  /* 0x0000040000008802 */ /* 0x000fe20000000f00 */
[----:B---3--:R-:W-:Y:S02]  /*11370*/  IMAD.MOV.U32 R4, RZ, RZ, R3 ;  /* 0x000000ffff047224 */ /* 0x008fe400078e0003 */
[----:B------:R-:W0:Y:S01]  /*11380*/  @!P0 S2R R3, SR_CgaCtaId ;  /* 0x0000000000038919 */ /* 0x000e220000008800 */
[----:B----4-:R-:W-:Y:S01]  /*11390*/  IMAD.MOV.U32 R5, RZ, RZ, R2 ;  /* 0x000000ffff057224 */ /* 0x010fe200078e0002 */
[----:B0-----:R-:W-:-:S05]  /*113a0*/  @!P0 LEA R17, R3, R0, 0x18 ;  /* 0x0000000003118211 */ /* 0x001fca00078ec0ff */
[----:B------:R1:W-:Y:S01]  /*113b0*/  @!P0 STS.128 [R17+0x334d0], R4 ;  /* 0x0334d00411008388 */ /* 0x0003e20000000c00 */
[----:B------:R-:W-:Y:S06]  /*113c0*/  BAR.ARV 0x5, 0x180 ;  /* 0x0146000000007b1d */ /* 0x000fec0000002000 */
.L_x_405:
[----:B------:R-:W-:Y:S02]  /*113d0*/  ULDC UR4, c[0x0][0xc3c] ;  /* 0x00030f0000047ab9 */ /* 0x000fe40000000800 */
[----:B------:R-:W-:-:S06]  /*113e0*/  UISETP.GE.AND UP0, UPT, UR45, UR4, UPT ;  /* 0x000000042d00728c */ /* 0x000fcc000bf06270 */
[----:B------:R-:W-:-:S13]  /*113f0*/  PLOP3.LUT P0, PT, PT, PT, UP0, 0x80, 0x0 ;  /* 0x000000000000781c */ /* 0x000fda0003f0f008 */
[----:B------:R-:W-:Y:S05]  /*11400*/  @!P0 BRA `(.L_x_413) ;  /* 0xffffffb800308947 */ /* 0x000fea000383ffff */
.L_x_340:
[----:B--2---:R-:W2:Y:S01]  /*11410*/  LDL.LU R0, [R1+0x24] ;  /* 0x0000240001007983 */ /* 0x004ea20000300800 */
[----:B------:R-:W-:Y:S01]  /*11420*/  BSSY B0, `(.L_x_414) ;  /* 0x000000b000007945 */ /* 0x000fe20003800000 */
[----:B01----:R-:W0:Y:S01]  /*11430*/  S2R R4, SR_CgaCtaId ;  /* 0x0000000000047919 */ /* 0x003e220000008800 */
[----:B--2---:R-:W-:-:S05]  /*11440*/  VIADD R0, R0, 0x1 ;  /* 0x0000000100007836 */ /* 0x004fca0000000000 */
[----:B------:R-:W-:-:S04]  /*11450*/  LEA.HI R2, R0, R0, RZ, 0x1 ;  /* 0x0000000000027211 */ /* 0x000fc800078f08ff */
[----:B------:R-:W-:-:S05]  /*11460*/  LOP3.LUT R3, R2, 0xfffffffe, RZ, 0xc0, !PT ;  /* 0xfffffffe02037812 */ /* 0x000fca00078ec0ff */
[----:B------:R-:W-:Y:S01]  /*11470*/  IMAD.IADD R0, R0, 0x1, -R3 ;  /* 0x0000000100007824 */ /* 0x000fe200078e0a03 */
[----:B------:R-:W-:-:S04]  /*11480*/  MOV R3, 0x400 ;  /* 0x0000040000037802 */ /* 0x000fc80000000f00 */
[----:B0-----:R-:W-:Y:S02]  /*11490*/  LEA R3, R4, R3, 0x18 ;  /* 0x0000000304037211 */ /* 0x001fe400078ec0ff */
[----:B------:R-:W-:-:S04]  /*114a0*/  SHF.L.U32 R0, R0, 0x1f, RZ ;  /* 0x0000001f00007819 */ /* 0x000fc800000006ff */
[----:B------:R-:W0:Y:S02]  /*114b0*/  SYNCS.PHASECHK.TRANS64.TRYWAIT P0, [R3+URZ+0x33420], R0 ;  /* 0x03342000030075a7 */ /* 0x000e24000800017f */
[----:B0-----:R-:W-:Y:S05]  /*114c0*/  @!P0 BRA `(.L_x_415) ;  /* 0x0000000c00848947 */ /* 0x001fea0003800000 */
.L_x_454:
[----:B------:R-:W-:Y:S05]  /*114d0*/  BSYNC B0 ;  /* 0x0000000000007941 */ /* 0x000fea0003800000 */
.L_x_414:
[----:B------:R-:W-:-:S03]  /*114e0*/  UMOV UR4, 0xffffffff ;  /* 0xffffffff00047882 */ /* 0x000fc60000000000 */
[----:B------:R-:W-:Y:S05]  /*114f0*/  BRA.DIV UR4, `(.L_x_416) ;  /* 0x0000000e048c7947 */ /* 0x000fea000b800000 */
[----:B0-----:R-:W0:Y:S02]  /*11500*/  S2R R0, SR_TID.X ;  /* 0x0000000000007919 */ /* 0x001e240000002100 */
[----:B0-----:R-:W-:-:S04]  /*11510*/  SHF.R.U32.HI R0, RZ, 0x5, R0 ;  /* 0x00000005ff007819 */ /* 0x001fc80000011600 */
[----:B------:R-:W-:-:S05]  /*11520*/  LOP3.LUT R0, R0, 0x3, RZ, 0xc0, !PT ;  /* 0x0000000300007812 */ /* 0x000fca00078ec0ff */
[----:B------:R0:W1:Y:S02]  /*11530*/  SHFL.IDX PT, R14, R0, RZ, 0x1f ;  /* 0x00001fff000e7589 */ /* 0x00006400000e0000 */
.L_x_457:
[----:B-1----:R-:W-:Y:S01]  /*11540*/  ISETP.NE.AND P0, PT, R14, RZ, PT ;  /* 0x000000ff0e00720c */ /* 0x002fe20003f05270 */
[----:B------:R-:W-:-:S12]  /*11550*/  BSSY B0, `(.L_x_417) ;  /* 0x000002b000007945 */ /* 0x000fd80003800000 */
[----:B------:R-:W-:Y:S05]  /*11560*/  @P0 BRA `(.L_x_418) ;  /* 0x0000000000a40947 */ /* 0x000fea0003800000 */
[----:B------:R-:W-:-:S03]  /*11570*/  UMOV UR4, 0xffffffff ;  /* 0xffffffff00047882 */ /* 0x000fc60000000000 */
[----:B------:R-:W-:Y:S05]  /*11580*/  BRA.DIV UR4, `(.L_x_419) ;  /* 0x0000000e049c7947 */ /* 0x000fea000b800000 */
[----:B------:R-:W-:-:S13]  /*11590*/  ELECT P6, URZ, PT ;  /* 0x00000000003f782f */ /* 0x000fda00038c0000 */
.L_x_460:
[----:B------:R-:W-:Y:S05]  /*115a0*/  @!P6 BRA `(.L_x_418) ;  /* 0x000000000094e947 */ /* 0x000fea0003800000 */
[----:B------:R-:W-:-:S06]  /*115b0*/  ULOP3.LUT UR4, UR38, 0x2, URZ, 0xfc, !UPT ;  /* 0x0000000226047892 */ /* 0x000fcc000f8efc3f */
[----:B0-----:R-:W-:-:S05]  /*115c0*/  IMAD.U32 R0, RZ, RZ, UR4 ;  /* 0x00000004ff007e24 */ /* 0x001fca000f8e00ff */
[----:B------:R-:W-:-:S13]  /*115d0*/  ISETP.NE.AND P0, PT, R0, 0x3, PT ;  /* 0x000000030000780c */ /* 0x000fda0003f05270 */
[----:B------:R-:W-:Y:S05]  /*115e0*/  @!P0 BRA `(.L_x_420) ;  /* 0x0000000000048947 */ /* 0x000fea0003800000 */
[----:B------:R-:W-:Y:S01]  /*115f0*/  BPT.TRAP 0x1 ;  /* 0x000000040000795c */ /* 0x000fe20000300000 */
.L_x_420:
        /* <DEDUP_REMOVED lines=12> */
.L_x_461:
[----:B------:R-:W1:Y:S02]  /*116c0*/  SYNCS.PHASECHK.TRANS64.TRYWAIT P1, [R5+URZ], R0 ;  /* 0x00000000050075a7 */ /* 0x000e64000802017f */
[----:B-1----:R-:W-:Y:S05]  /*116d0*/  @!P1 BRA `(.L_x_422) ;  /* 0x0000000c007c9947 */ /* 0x002fea0003800000 */
.L_x_462:
[----:B------:R-:W-:Y:S05]  /*116e0*/  @!P0 BRA `(.L_x_423) ;  /* 0x0000000000048947 */ /* 0x000fea0003800000 */
[----:B------:R-:W-:Y:S01]  /*116f0*/  BPT.TRAP 0x1 ;  /* 0x000000040000795c */ /* 0x000fe20000300000 */
.L_x_423:
[----:B-1----:R-:W-:-:S04]  /*11700*/  IMAD R5, R18, 0x8, R3 ;  /* 0x0000000812057824 */ /* 0x002fc800078e0203 */
[----:B------:R-:W1:Y:S02]  /*11710*/  SYNCS.PHASECHK.TRANS64.TRYWAIT P1, [R5+URZ+0x33460], R4 ;  /* 0x03346004050075a7 */ /* 0x000e64000802017f */
[----:B-1----:R-:W-:Y:S05]  /*11720*/  @!P1 BRA `(.L_x_424) ;  /* 0x0000000c007c9947 */ /* 0x002fea0003800000 */
.L_x_463:
[----:B------:R-:W-:Y:S05]  /*11730*/  @!P0 BRA `(.L_x_425) ;  /* 0x0000000000048947 */ /* 0x000fea0003800000 */
[----:B------:R-:W-:Y:S01]  /*11740*/  BPT.TRAP 0x1 ;  /* 0x000000040000795c */ /* 0x000fe20000300000 */
.L_x_425:
[----:B------:R-:W-:-:S04]  /*11750*/  IMAD R3, R2, 0x8, R3 ;  /* 0x0000000802037824 */ /* 0x000fc800078e0203 */
[----:B------:R-:W2:Y:S02]  /*11760*/  SYNCS.PHASECHK.TRANS64.TRYWAIT P1, [R3+URZ+0x33460], R0 ;  /* 0x03346000030075a7 */ /* 0x000ea4000802017f */
[----:B--2---:R-:W-:Y:S05]  /*11770*/  @!P1 BRA `(.L_x_426) ;  /* 0x0000000c007c9947 */ /* 0x004fea0003800000 */
.L_x_464:
[----:B------:R-:W-:Y:S05]  /*11780*/  @!P0 BRA `(.L_x_427) ;  /* 0x0000000000048947 */ /* 0x000fea0003800000 */
[----:B------:R-:W-:Y:S01]  /*11790*/  BPT.TRAP 0x1 ;  /* 0x000000040000795c */ /* 0x000fe20000300000 */
.L_x_427:
[----:B------:R-:W3:Y:S02]  /*117a0*/  SYNCS.PHASECHK.TRANS64.TRYWAIT P0, [R5+URZ+0x33480], R4 ;  /* 0x03348004050075a7 */ /* 0x000ee4000800017f */
[----:B---3--:R-:W-:Y:S05]  /*117b0*/  @!P0 BRA `(.L_x_428) ;  /* 0x0000000c00808947 */ /* 0x008fea0003800000 */
.L_x_429:
[----:B----4-:R4:W0:Y:S02]  /*117c0*/  SYNCS.PHASECHK.TRANS64.TRYWAIT P0, [R3+URZ+0x33480], R0 ;  /* 0x03348000030075a7 */ /* 0x010824000800017f */
[----:B0-----:R-:W-:Y:S05]  /*117d0*/  @!P0 NANOSLEEP.SYNCS 0x989680 ;  /* 0x009896800000895d */ /* 0x001fea0003900000 */
[----:B------:R-:W0:Y:S02]  /*117e0*/  @!P0 SYNCS.PHASECHK.TRANS64 P0, [R3+URZ+0x33480], R0 ;  /* 0x03348000030085a7 */ /* 0x000e24000800007f */
[----:B0-----:R-:W-:Y:S05]  /*117f0*/  @!P0 BRA `(.L_x_429) ;  /* 0xfffffffc00f08947 */ /* 0x001fea000383ffff */
.L_x_418:
[----:B------:R-:W-:Y:S05]  /*11800*/  BSYNC B0 ;  /* 0x0000000000007941 */ /* 0x000fea0003800000 */
.L_x_417:
[----:B------:R-:W-:Y:S05]  /*11810*/  EXIT ;  /* 0x000000000000794d */ /* 0x000fea0003800000 */
.L_x_290:
[----:B0-----:R0:W1:Y:S02]  /*11820*/  SYNCS.PHASECHK.TRANS64.TRYWAIT P1, [R0+URZ+0x33400], R3 ;  /* 0x03340003000075a7 */ /* 0x001064000802017f */
[----:B-1----:R-:W-:Y:S05]  /*11830*/  @!P1 NANOSLEEP.SYNCS 0x989680 ;  /* 0x009896800000995d */ /* 0x002fea0003900000 */
[----:B------:R-:W1:Y:S02]  /*11840*/  @!P1 SYNCS.PHASECHK.TRANS64 P1, [R0+URZ+0x33400], R3 ;  /* 0x03340003000095a7 */ /* 0x000e64000802007f */
[----:B-1----:R-:W-:Y:S05]  /*11850*/  @!P1 BRA `(.L_x_290) ;  /* 0xfffffffc00f09947 */ /* 0x002fea000383ffff */
[----:B------:R-:W-:Y:S05]  /*11860*/  BRA `(.L_x_430) ;  /* 0xffffff0000947947 */ /* 0x000fea000383ffff */
.L_x_294:
[----:B-1----:R1:W2:Y:S02]  /*11870*/  SYNCS.PHASECHK.TRANS64.TRYWAIT P1, [R4+URZ+0x33430], R3 ;  /* 0x03343003040075a7 */ /* 0x0022a4000802017f */
[----:B--2---:R-:W-:Y:S05]  /*11880*/  @!P1 NANOSLEEP.SYNCS 0x989680 ;  /* 0x009896800000995d */ /* 0x004fea0003900000 */
[----:B------:R-:W2:Y:S02]  /*11890*/  @!P1 SYNCS.PHASECHK.TRANS64 P1, [R4+URZ+0x33430], R3 ;  /* 0x03343003040095a7 */ /* 0x000ea4000802007f */
[----:B--2---:R-:W-:Y:S05]  /*118a0*/  @!P1 BRA `(.L_x_294) ;  /* 0xfffffffc00f09947 */ /* 0x004fea000383ffff */
[----:B------:R-:W-:Y:S05]  /*118b0*/  BRA `(.L_x_293) ;  /* 0xffffff0000bc7947 */ /* 0x000fea000383ffff */
.L_x_299:
[----:B-1----:R-:W-:-:S04]  /*118c0*/  IMAD.U32 R3, RZ, RZ, UR6 ;  /* 0x00000006ff037e24 */ /* 0x002fc8000f8e00ff */
[----:B------:R1:W2:Y:S03]  /*118d0*/  SYNCS.PHASECHK.TRANS64.TRYWAIT P1, [R3+URZ+0x33430], R0 ;  /* 0x03343000030075a7 */ /* 0x0002a6000802017f */
[----:B--2---:R-:W-:Y:S05]  /*118e0*/  @!P1 NANOSLEEP.SYNCS 0x989680 ;  /* 0x009896800000995d */ /* 0x004fea0003900000 */
[----:B------:R-:W2:Y:S02]  /*118f0*/  @!P1 SYNCS.PHASECHK.TRANS64 P1, [R3+URZ+0x33430], R0 ;  /* 0x03343000030095a7 */ /* 0x000ea4000802007f */
[----:B--2---:R-:W-:Y:S05]  /*11900*/  @!P1 BRA `(.L_x_299) ;  /* 0xfffffffc00ec9947 */ /* 0x004fea000383ffff */
[----:B------:R-:W-:Y:S05]  /*11910*/  BRA `(.L_x_296) ;  /* 0xffffff38005c7947 */ /* 0x000fea000383ffff */
.L_x_303:
[----:B-1----:R-:W-:-:S04]  /*11920*/  IMAD.U32 R3, RZ, RZ, UR6 ;  /* 0x00000006ff037e24 */ /* 0x002fc8000f8e00ff */
[----:B------:R1:W2:Y:S03]  /*11930*/  SYNCS.PHASECHK.TRANS64.TRYWAIT P1, [R3+URZ+0x33450], R0 ;  /* 0x03345000030075a7 */ /* 0x0002a6000802017f */
[----:B--2---:R-:W-:Y:S05]  /*11940*/  @!P1 NANOSLEEP.SYNCS 0x989680 ;  /* 0x009896800000995d */ /* 0x004fea0003900000 */
[----:B------:R-:W2:Y:S02]  /*11950*/  @!P1 SYNCS.PHASECHK.TRANS64 P1, [R3+URZ+0x33450], R0 ;  /* 0x03345000030095a7 */ /* 0x000ea4000802007f */
[----:B--2---:R-:W-:Y:S05]  /*11960*/  @!P1 BRA `(.L_x_303) ;  /* 0xfffffffc00ec9947 */ /* 0x004fea000383ffff */
[----:B------:R-:W-:Y:S05]  /*11970*/  BRA `(.L_x_300) ;  /* 0xffffff4400707947 */ /* 0x000fea000383ffff */
.L_x_309:
[----:B-1----:R1:W2:Y:S02]  /*11980*/  SYNCS.PHASECHK.TRANS64.TRYWAIT P1, [R14+URZ+0x33450], R7 ;  /* 0x033450070e0075a7 */ /* 0x0022a4000802017f */
[----:B--2---:R-:W-:Y:S05]  /*11990*/  @!P1 NANOSLEEP.SYNCS 0x989680 ;  /* 0x009896800000995d */ /* 0x004fea0003900000 */
[----:B------:R-:W2:Y:S02]  /*119a0*/  @!P1 SYNCS.PHASECHK.TRANS64 P1, [R14+URZ+0x33450], R7 ;  /* 0x033450070e0095a7 */ /* 0x000ea4000802007f */
[----:B--2---:R-:W-:Y:S05]  /*119b0*/  @!P1 BRA `(.L_x_309) ;  /* 0xfffffffc00f09947 */ /* 0x004fea000383ffff */
[----:B------:R-:W-:Y:S05]  /*119c0*/  BRA `(.L_x_308) ;  /* 0xffffff6400fc7947 */ /* 0x000fea000383ffff */
.L_x_355:
[----:B------:R-:W-:Y:S02]  /*119d0*/  IMAD.MOV.U32 R13, RZ, RZ, R0 ;  /* 0x000000ffff0d7224 */ /* 0x000fe400078e0000 */
[----:B------:R-:W-:Y:S02]  /*119e0*/  IMAD.MOV.U32 R12, RZ, RZ, RZ ;  /* 0x000000ffff0c7224 */ /* 0x000fe400078e00ff */
[----:B------:R-:W-:Y:S02]  /*119f0*/  IMAD.MOV.U32 R11, RZ, RZ, 0x1f ;  /* 0x0000001fff0b7424 */ /* 0x000fe400078e00ff */
[----:B------:R-:W-:-:S07]  /*11a00*/  IMAD.MOV.U32 R15, RZ, RZ, -0x1 ;  /* 0xffffffffff0f7424 */ /* 0x000fce00078e00ff */
[----:B-1----:R-:W-:Y:S05]  /*11a10*/  WARPSYNC.COLLECTIVE R15, `(.L_x_431) ;  /* 0x000000000f087348 */ /* 0x002fea0003c00000 */
[----:B------:R0:W2:Y:S02]  /*11a20*/  SHFL.IDX P6, R14, R13, R12, R11 ;  /* 0x0000000c0d0e7389 */ /* 0x0000a400000c000b */
[----:B012---:R-:W-:Y:S01]  /*11a30*/  ENDCOLLECTIVE ;  /* 0x000000000000791b */ /* 0x007fe20003800000 */
.L_x_431:
[----:B------:R-:W-:Y:S05]  /*11a40*/  BRA `(.L_x_432) ;  /* 0xffffffc000187947 */ /* 0x000fea000383ffff */
.L_x_357:
[----:B------:R-:W-:Y:S01]  /*11a50*/  BSSY B0, `(.L_x_433) ;  /* 0x0000006000007945 */ /* 0x000fe20003800000 */
[----:B------:R-:W-:-:S07]  /*11a60*/  IMAD.MOV.U32 R15, RZ, RZ, -0x1 ;  /* 0xffffffffff0f7424 */ /* 0x000fce00078e00ff */
[----:B-1----:R-:W-:Y:S05]  /*11a70*/  WARPSYNC.COLLECTIVE R15, `(.L_x_434) ;  /* 0x000000000f0c7348 */ /* 0x002fea0003c00000 */
[----:B------:R-:W-:Y:S02]  /*11a80*/  ELECT P6, UR62, PT ;  /* 0x00000000003e782f */ /* 0x000fe400038c0000 */
[----:B------:R-:W-:Y:S01]  /*11a90*/  MOV R14, UR62 ;  /* 0x0000003e000e7c02 */ /* 0x000fe20008000f00 */
[----:B-1----:R-:W-:Y:S10]  /*11aa0*/  ENDCOLLECTIVE ;  /* 0x000000000000791b */ /* 0x002ff40003800000 */
.L_x_434:
[----:B------:R-:W-:Y:S05]  /*11ab0*/  BSYNC B0 ;  /* 0x0000000000007941 */ /* 0x000fea0003800000 */
.L_x_433:
[----:B------:R-:W-:Y:S05]  /*11ac0*/  BRA `(.L_x_435) ;  /* 0xffffffc000287947 */ /* 0x000fea000383ffff */
.L_x_359:
[----:B0-----:R0:W1:Y:S02]  /*11ad0*/  SYNCS.PHASECHK.TRANS64.TRYWAIT P0, [R3+URZ+0x33480], R2 ;  /* 0x03348002030075a7 */ /* 0x001064000800017f */
[----:B-1----:R-:W-:Y:S05]  /*11ae0*/  @!P0 NANOSLEEP.SYNCS 0x989680 ;  /* 0x009896800000895d */ /* 0x002fea0003900000 */
[----:B------:R-:W1:Y:S02]  /*11af0*/  @!P0 SYNCS.PHASECHK.TRANS64 P0, [R3+URZ+0x33480], R2 ;  /* 0x03348002030085a7 */ /* 0x000e64000800007f */
[----:B-1----:R-:W-:Y:S05]  /*11b00*/  @!P0 BRA `(.L_x_359) ;  /* 0xfffffffc00f08947 */ /* 0x002fea000383ffff */
[----:B------:R-:W-:Y:S05]  /*11b10*/  BRA `(.L_x_436) ;  /* 0xffffffc000847947 */ /* 0x000fea000383ffff */
.L_x_361:
[----:B-1----:R1:W2:Y:S02]  /*11b20*/  SYNCS.PHASECHK.TRANS64.TRYWAIT P0, [R3+URZ+0x33440], R2 ;  /* 0x03344002030075a7 */ /* 0x0022a4000800017f */
[----:B--2---:R-:W-:Y:S05]  /*11b30*/  @!P0 NANOSLEEP.SYNCS 0x989680 ;  /* 0x009896800000895d */ /* 0x004fea0003900000 */
[----:B------:R-:W2:Y:S02]  /*11b40*/  @!P0 SYNCS.PHASECHK.TRANS64 P0, [R3+URZ+0x33440], R2 ;  /* 0x03344002030085a7 */ /* 0x000ea4000800007f */
[----:B--2---:R-:W-:Y:S05]  /*11b50*/  @!P0 BRA `(.L_x_361) ;  /* 0xfffffffc00f08947 */ /* 0x004fea000383ffff */
[----:B------:R-:W-:Y:S05]  /*11b60*/  BRA `(.L_x_437) ;  /* 0xffffffc4000c7947 */ /* 0x000fea000383ffff */
.L_x_365:
[----:B------:R-:W2:Y:S01]  /*11b70*/  LDL.LU R11, [R1+0x18] ;  /* 0x00001800010b7983 */ /* 0x000ea20000300800 */
[----:B------:R-:W-:Y:S01]  /*11b80*/  IMAD.MOV.U32 R13, RZ, RZ, R2 ;  /* 0x000000ffff0d7224 */ /* 0x000fe200078e0002 */
[----:B------:R-:W-:Y:S01]  /*11b90*/  LOP3.LUT R7, R7, 0x7f, RZ, 0xc0, !PT ;  /* 0x0000007f07077812 */ /* 0x000fe200078ec0ff */
[----:B------:R-:W-:Y:S02]  /*11ba0*/  IMAD.MOV.U32 R12, RZ, RZ, RZ ;  /* 0x000000ffff0c7224 */ /* 0x000fe400078e00ff */
[----:B------:R-:W-:Y:S01]  /*11bb0*/  IMAD.MOV.U32 R15, RZ, RZ, -0x1 ;  /* 0xffffffffff0f7424 */ /* 0x000fe200078e00ff */
[----:B------:R-:W-:-:S05]  /*11bc0*/  SHF.R.U32.HI R7, RZ, 0x2, R7 ;  /* 0x00000002ff077819 */ /* 0x000fca0000011607 */
[----:B------:R-:W-:Y:S02]  /*11bd0*/  IMAD.IADD R0, R7, 0x1, R0 ;  /* 0x0000000107007824 */ /* 0x000fe400078e0200 */
[----:B--2---:R-:W-:Y:S02]  /*11be0*/  IMAD R4, R11, R8, RZ ;  /* 0x000000080b047224 */ /* 0x004fe400078e02ff */
[----:B------:R-:W-:-:S03]  /*11bf0*/  IMAD.MOV.U32 R11, RZ, RZ, 0x1c1f ;  /* 0x00001c1fff0b7424 */ /* 0x000fc600078e00ff */
[----:B------:R-:W-:-:S13]  /*11c00*/  ISETP.GE.AND P4, PT, R0, R4, PT ;  /* 0x000000040000720c */ /* 0x000fda0003f86270 */
[----:B-----5:R-:W-:Y:S05]  /*11c10*/  WARPSYNC.COLLECTIVE R15, `(.L_x_438) ;  /* 0x000000000f087348 */ /* 0x020fea0003c00000 */
[----:B------:R0:W1:Y:S02]  /*11c20*/  SHFL.IDX P6, R14, R13, R12, R11 ;  /* 0x0000000c0d0e7389 */ /* 0x00006400000c000b */
[----:B01---5:R-:W-:Y:S01]  /*11c30*/  ENDCOLLECTIVE ;  /* 0x000000000000791b */ /* 0x023fe20003800000 */
.L_x_438:
[----:B------:R-:W-:Y:S02]  /*11c40*/  IMAD.MOV.U32 R13, RZ, RZ, R3 ;  /* 0x000000ffff0d7224 */ /* 0x000fe400078e0003 */
[----:B------:R-:W-:-:S07]  /*11c50*/  IMAD.MOV.U32 R5, RZ, RZ, R14 ;  /* 0x000000ffff057224 */ /* 0x000fce00078e000e */
[----:B------:R-:W-:Y:S05]  /*11c60*/  WARPSYNC.COLLECTIVE R15, `(.L_x_439) ;  /* 0x000000000f087348 */ /* 0x000fea0003c00000 */
[----:B------:R0:W1:Y:S02]  /*11c70*/  SHFL.IDX P6, R14, R13, R12, R11 ;  /* 0x0000000c0d0e7389 */ /* 0x00006400000c000b */
[----:B01----:R-:W-:Y:S01]  /*11c80*/  ENDCOLLECTIVE ;  /* 0x000000000000791b */ /* 0x003fe20003800000 */
.L_x_439:
[----:B------:R-:W-:Y:S02]  /*11c90*/  IMAD.MOV.U32 R13, RZ, RZ, R2 ;  /* 0x000000ffff0d7224 */ /* 0x000fe400078e0002 */
[----:B------:R-:W-:Y:S02]  /*11ca0*/  IMAD.MOV.U32 R12, RZ, RZ, 0x1 ;  /* 0x00000001ff0c7424 */ /* 0x000fe400078e00ff */
[----:B------:R-:W-:-:S07]  /*11cb0*/  IMAD.MOV.U32 R6, RZ, RZ, R14 ;  /* 0x000000ffff067224 */ /* 0x000fce00078e000e */
[----:B------:R-:W-:Y:S05]  /*11cc0*/  WARPSYNC.COLLECTIVE R15, `(.L_x_440) ;  /* 0x000000000f087348 */ /* 0x000fea0003c00000 */
[----:B------:R0:W1:Y:S02]  /*11cd0*/  SHFL.IDX P6, R14, R13, R12, R11 ;  /* 0x0000000c0d0e7389 */ /* 0x00006400000c000b */
[----:B01----:R-:W-:Y:S01]  /*11ce0*/  ENDCOLLECTIVE ;  /* 0x000000000000791b */ /* 0x003fe20003800000 */
.L_x_440:
        /* <DEDUP_REMOVED lines=8> */
[----:B------:R0:W-:Y:S02]  /*11d70*/  @!P4 LDGSTS.E.BYPASS.LTC128B.128 [R9+0x1e200], desc[UR48][R6.64], !P0 ;  /* 0x1e2000000609cfae */ /* 0x0001e4000c101d70 */
[----:B------:R-:W-:Y:S02]  /*11d80*/  ISETP.GE.AND P3, PT, R5, R4, PT ;  /* 0x000000040500720c */ /* 0x000fe40003f66270 */
[----:B------:R0:W-:Y:S01]  /*11d90*/  @!P4 LDGSTS.E.BYPASS.LTC128B.128 [R9+0x20200], desc[UR48][R6.64+0x40], !P1 ;  /* 0x202000400609cfae */ /* 0x0001e2000c901d70 */
[----:B------:R-:W-:-:S03]  /*11da0*/  IMAD.MOV.U32 R5, RZ, RZ, R14 ;  /* 0x000000ffff057224 */ /* 0x000fc600078e000e */
[----:B------:R0:W-:Y:S07]  /*11db0*/  @!P4 LDGSTS.E.BYPASS.LTC128B.128 [R9+0x22200], desc[UR48][R6.64+0x80], !P2 ;  /* 0x222000800609cfae */ /* 0x0001ee000d101d70 */
[----:B0-----:R-:W-:Y:S05]  /*11dc0*/  WARPSYNC.COLLECTIVE R15, `(.L_x_441) ;  /* 0x000000000f087348 */ /* 0x001fea0003c00000 */
[----:B------:R1:W2:Y:S02]  /*11dd0*/  SHFL.IDX P6, R14, R13, R12, R11 ;  /* 0x0000000c0d0e7389 */ /* 0x0002a400000c000b */
[----:B012---:R-:W-:Y:S01]  /*11de0*/  ENDCOLLECTIVE ;  /* 0x000000000000791b */ /* 0x007fe20003800000 */
.L_x_441:
[----:B------:R-:W-:Y:S02]  /*11df0*/  IMAD.MOV.U32 R13, RZ, RZ, R2 ;  /* 0x000000ffff0d7224 */ /* 0x000fe400078e0002 */
[----:B------:R-:W-:Y:S02]  /*11e00*/  IMAD.MOV.U32 R12, RZ, RZ, 0x2 ;  /* 0x00000002ff0c7424 */ /* 0x000fe400078e00ff */
[----:B------:R-:W-:-:S07]  /*11e10*/  IMAD.MOV.U32 R6, RZ, RZ, R14 ;  /* 0x000000ffff067224 */ /* 0x000fce00078e000e */
[----:B------:R-:W-:Y:S05]  /*11e20*/  WARPSYNC.COLLECTIVE R15, `(.L_x_442) ;  /* 0x000000000f087348 */ /* 0x000fea0003c00000 */
[----:B------:R0:W1:Y:S02]  /*11e30*/  SHFL.IDX P6, R14, R13, R12, R11 ;  /* 0x0000000c0d0e7389 */ /* 0x00006400000c000b */
[----:B01----:R-:W-:Y:S01]  /*11e40*/  ENDCOLLECTIVE ;  /* 0x000000000000791b */ /* 0x003fe20003800000 */
.L_x_442:
        /* <DEDUP_REMOVED lines=16> */
.L_x_443:
[----:B------:R-:W-:Y:S02]  /*11f50*/  IMAD.MOV.U32 R13, RZ, RZ, R2 ;  /* 0x000000ffff0d7224 */ /* 0x000fe400078e0002 */
[----:B------:R-:W-:Y:S02]  /*11f60*/  IMAD.MOV.U32 R12, RZ, RZ, 0x3 ;  /* 0x00000003ff0c7424 */ /* 0x000fe400078e00ff */
[----:B------:R-:W-:-:S07]  /*11f70*/  IMAD.MOV.U32 R6, RZ, RZ, R14 ;  /* 0x000000ffff067224 */ /* 0x000fce00078e000e */
[----:B------:R-:W-:Y:S05]  /*11f80*/  WARPSYNC.COLLECTIVE R15, `(.L_x_444) ;  /* 0x000000000f087348 */ /* 0x000fea0003c00000 */
[----:B------:R0:W1:Y:S02]  /*11f90*/  SHFL.IDX P6, R14, R13, R12, R11 ;  /* 0x0000000c0d0e7389 */ /* 0x00006400000c000b */
[----:B01----:R-:W-:Y:S01]  /*11fa0*/  ENDCOLLECTIVE ;  /* 0x000000000000791b */ /* 0x003fe20003800000 */
.L_x_444:
        /* <DEDUP_REMOVED lines=14> */
.L_x_445:
[----:B------:R-:W-:Y:S01]  /*12090*/  IMAD.MOV.U32 R3, RZ, RZ, R14 ;  /* 0x000000ffff037224 */ /* 0x000fe200078e000e */
[----:B------:R-:W-:Y:S06]  /*120a0*/  BRA `(.L_x_446) ;  /* 0xffffffc800707947 */ /* 0x000fec000383ffff */
.L_x_370:
[----:B0-----:R0:W1:Y:S02]  /*120b0*/  SYNCS.PHASECHK.TRANS64.TRYWAIT P0, [R17+URZ+0x33420], R0 ;  /* 0x03342000110075a7 */ /* 0x001064000800017f */
[----:B-1----:R-:W-:Y:S05]  /*120c0*/  @!P0 NANOSLEEP.SYNCS 0x989680 ;  /* 0x009896800000895d */ /* 0x002fea0003900000 */
[----:B------:R-:W1:Y:S02]  /*120d0*/  @!P0 SYNCS.PHASECHK.TRANS64 P0, [R17+URZ+0x33420], R0 ;  /* 0x03342000110085a7 */ /* 0x000e64000800007f */
[----:B-1----:R-:W-:Y:S05]  /*120e0*/  @!P0 BRA `(.L_x_370) ;  /* 0xfffffffc00f08947 */ /* 0x002fea000383ffff */
[----:B------:R-:W-:Y:S05]  /*120f0*/  BRA `(.L_x_447) ;  /* 0xffffffc800e07947 */ /* 0x000fea000383ffff */
.L_x_376:
[----:B0-----:R0:W1:Y:S02]  /*12100*/  SYNCS.PHASECHK.TRANS64.TRYWAIT P0, [R6+URZ+0x33480], R4 ;  /* 0x03348004060075a7 */ /* 0x001064000800017f */
[----:B-1----:R-:W-:Y:S05]  /*12110*/  @!P0 NANOSLEEP.SYNCS 0x989680 ;  /* 0x009896800000895d */ /* 0x002fea0003900000 */
[----:B------:R-:W1:Y:S02]  /*12120*/  @!P0 SYNCS.PHASECHK.TRANS64 P0, [R6+URZ+0x33480], R4 ;  /* 0x03348004060085a7 */ /* 0x000e64000800007f */
[----:B-1----:R-:W-:Y:S05]  /*12130*/  @!P0 BRA `(.L_x_376) ;  /* 0xfffffffc00f08947 */ /* 0x002fea000383ffff */
[----:B------:R-:W-:Y:S05]  /*12140*/  BRA `(.L_x_448) ;  /* 0xffffffcc00947947 */ /* 0x000fea000383ffff */
.L_x_383:
[----:B-1----:R1:W2:Y:S02]  /*12150*/  SYNCS.PHASECHK.TRANS64.TRYWAIT P0, [R6+URZ+0x33440], R4 ;  /* 0x03344004060075a7 */ /* 0x0022a4000800017f */
[----:B--2---:R-:W-:Y:S05]  /*12160*/  @!P0 NANOSLEEP.SYNCS 0x989680 ;  /* 0x009896800000895d */ /* 0x004fea0003900000 */
[----:B------:R-:W2:Y:S02]  /*12170*/  @!P0 SYNCS.PHASECHK.TRANS64 P0, [R6+URZ+0x33440], R4 ;  /* 0x03344004060085a7 */ /* 0x000ea4000800007f */
[----:B--2---:R-:W-:Y:S05]  /*12180*/  @!P0 BRA `(.L_x_383) ;  /* 0xfffffffc00f08947 */ /* 0x004fea000383ffff */
[----:B------:R-:W-:Y:S05]  /*12190*/  BRA `(.L_x_449) ;  /* 0xffffffd000907947 */ /* 0x000fea000383ffff */
.L_x_391:
[----:B0-----:R0:W1:Y:S02]  /*121a0*/  SYNCS.PHASECHK.TRANS64.TRYWAIT P0, [R3+URZ+0x33470], R4 ;  /* 0x03347004030075a7 */ /* 0x001064000800017f */
[----:B-1----:R-:W-:Y:S05]  /*121b0*/  @!P0 NANOSLEEP.SYNCS 0x989680 ;  /* 0x009896800000895d */ /* 0x002fea0003900000 */
[----:B------:R-:W1:Y:S02]  /*121c0*/  @!P0 SYNCS.PHASECHK.TRANS64 P0, [R3+URZ+0x33470], R4 ;  /* 0x03347004030085a7 */ /* 0x000e64000800007f */
[----:B-1----:R-:W-:Y:S05]  /*121d0*/  @!P0 BRA `(.L_x_391) ;  /* 0xfffffffc00f08947 */ /* 0x002fea000383ffff */
[----:B------:R-:W-:Y:S05]  /*121e0*/  BRA `(.L_x_450) ;  /* 0xffffffd400a47947 */ /* 0x000fea000383ffff */
.L_x_393:
[----:B-1----:R1:W3:Y:S02]  /*121f0*/  SYNCS.PHASECHK.TRANS64.TRYWAIT P0, [R3+URZ+0x33460], R0 ;  /* 0x03346000030075a7 */ /* 0x0022e4000800017f */
[----:B---3--:R-:W-:Y:S05]  /*12200*/  @!P0 NANOSLEEP.SYNCS 0x989680 ;  /* 0x009896800000895d */ /* 0x008fea0003900000 */
[----:B------:R-:W3:Y:S02]  /*12210*/  @!P0 SYNCS.PHASECHK.TRANS64 P0, [R3+URZ+0x33460], R0 ;  /* 0x03346000030085a7 */ /* 0x000ee4000800007f */
[----:B---3--:R-:W-:Y:S05]  /*12220*/  @!P0 BRA `(.L_x_393) ;  /* 0xfffffffc00f08947 */ /* 0x008fea000383ffff */
[----:B------:R-:W-:Y:S05]  /*12230*/  BRA `(.L_x_451) ;  /* 0xffffffd400ac7947 */ /* 0x000fea000383ffff */
.L_x_400:
[----:B0-----:R0:W1:Y:S02]  /*12240*/  SYNCS.PHASECHK.TRANS64.TRYWAIT P1, [R3+URZ+0x33470], R0 ;  /* 0x03347000030075a7 */ /* 0x001064000802017f */
[----:B-1----:R-:W-:Y:S05]  /*12250*/  @!P1 NANOSLEEP.SYNCS 0x989680 ;  /* 0x009896800000995d */ /* 0x002fea0003900000 */
[----:B------:R-:W1:Y:S02]  /*12260*/  @!P1 SYNCS.PHASECHK.TRANS64 P1, [R3+URZ+0x33470], R0 ;  /* 0x03347000030095a7 */ /* 0x000e64000802007f */
[----:B-1----:R-:W-:Y:S05]  /*12270*/  @!P1 BRA `(.L_x_400) ;  /* 0xfffffffc00f09947 */ /* 0x002fea000383ffff */
[----:B------:R-:W-:Y:S05]  /*12280*/  BRA `(.L_x_452) ;  /* 0xffffffdc00ec7947 */ /* 0x000fea000383ffff */
.L_x_402:
[----:B0-----:R0:W1:Y:S02]  /*12290*/  SYNCS.PHASECHK.TRANS64.TRYWAIT P1, [R3+URZ+0x33460], R0 ;  /* 0x03346000030075a7 */ /* 0x001064000802017f */
[----:B-1----:R-:W-:Y:S05]  /*122a0*/  @!P1 NANOSLEEP.SYNCS 0x989680 ;  /* 0x009896800000995d */ /* 0x002fea0003900000 */
[----:B------:R-:W1:Y:S02]  /*122b0*/  @!P1 SYNCS.PHASECHK.TRANS64 P1, [R3+URZ+0x33460], R0 ;  /* 0x03346000030095a7 */ /* 0x000e64000802007f */
[----:B-1----:R-:W-:Y:S05]  /*122c0*/  @!P1 BRA `(.L_x_402) ;  /* 0xfffffffc00f09947 */ /* 0x002fea000383ffff */
[----:B------:R-:W-:Y:S05]  /*122d0*/  BRA `(.L_x_453) ;  /* 0xffffffdc00f07947 */ /* 0x000fea000383ffff */
.L_x_415:
[----:B0-----:R0:W1:Y:S02]  /*122e0*/  SYNCS.PHASECHK.TRANS64.TRYWAIT P0, [R3+URZ+0x33420], R0 ;  /* 0x03342000030075a7 */ /* 0x001064000800017f */
[----:B-1----:R-:W-:Y:S05]  /*122f0*/  @!P0 NANOSLEEP.SYNCS 0x989680 ;  /* 0x009896800000895d */ /* 0x002fea0003900000 */
[----:B------:R-:W1:Y:S02]  /*12300*/  @!P0 SYNCS.PHASECHK.TRANS64 P0, [R3+URZ+0x33420], R0 ;  /* 0x03342000030085a7 */ /* 0x000e64000800007f */
[----:B-1----:R-:W-:Y:S05]  /*12310*/  @!P0 BRA `(.L_x_415) ;  /* 0xfffffffc00f08947 */ /* 0x002fea000383ffff */
[----:B------:R-:W-:Y:S05]  /*12320*/  BRA `(.L_x_454) ;  /* 0xfffffff000687947 */ /* 0x000fea000383ffff */
.L_x_416:
[----:B------:R-:W1:Y:S01]  /*12330*/  S2R R2, SR_TID.X ;  /* 0x0000000000027919 */ /* 0x000e620000002100 */
[----:B------:R-:W-:Y:S01]  /*12340*/  BSSY B0, `(.L_x_455) ;  /* 0x000000a000007945 */ /* 0x000fe20003800000 */
[----:B------:R-:W-:Y:S02]  /*12350*/  IMAD.MOV.U32 R12, RZ, RZ, RZ ;  /* 0x000000ffff0c7224 */ /* 0x000fe400078e00ff */
[----:B------:R-:W-:Y:S02]  /*12360*/  IMAD.MOV.U32 R11, RZ, RZ, 0x1f ;  /* 0x0000001fff0b7424 */ /* 0x000fe400078e00ff */
[----:B------:R-:W-:Y:S01]  /*12370*/  IMAD.MOV.U32 R15, RZ, RZ, -0x1 ;  /* 0xffffffffff0f7424 */ /* 0x000fe200078e00ff */
[----:B-1----:R-:W-:-:S04]  /*12380*/  SHF.R.U32.HI R2, RZ, 0x5, R2 ;  /* 0x00000005ff027819 */ /* 0x002fc80000011602 */
[----:B------:R-:W-:-:S05]  /*12390*/  LOP3.LUT R2, R2, 0x3, RZ, 0xc0, !PT ;  /* 0x0000000302027812 */ /* 0x000fca00078ec0ff */
[----:B------:R-:W-:-:S07]  /*123a0*/  IMAD.MOV.U32 R13, RZ, RZ, R2 ;  /* 0x000000ffff0d7224 */ /* 0x000fce00078e0002 */
[----:B0-----:R-:W-:Y:S05]  /*123b0*/  WARPSYNC.COLLECTIVE R15, `(.L_x_456) ;  /* 0x000000000f087348 */ /* 0x001fea0003c00000 */
[----:B------:R1:W2:Y:S02]  /*123c0*/  SHFL.IDX P6, R14, R13, R12, R11 ;  /* 0x0000000c0d0e7389 */ /* 0x0002a400000c000b */
[----:B012---:R-:W-:Y:S01]  /*123d0*/  ENDCOLLECTIVE ;  /* 0x000000000000791b */ /* 0x007fe20003800000 */
.L_x_456:
[----:B------:R-:W-:Y:S05]  /*123e0*/  BSYNC B0 ;  /* 0x0000000000007941 */ /* 0x000fea0003800000 */
.L_x_455:
[----:B------:R-:W-:Y:S05]  /*123f0*/  BRA `(.L_x_457) ;  /* 0xfffffff000507947 */ /* 0x000fea000383ffff */
.L_x_419:
[----:B------:R-:W-:Y:S01]  /*12400*/  BSSY B1, `(.L_x_458) ;  /* 0x0000006000017945 */ /* 0x000fe20003800000 */
[----:B------:R-:W-:-:S07]  /*12410*/  IMAD.MOV.U32 R15, RZ, RZ, -0x1 ;  /* 0xffffffffff0f7424 */ /* 0x000fce00078e00ff */
[----:B0-----:R-:W-:Y:S05]  /*12420*/  WARPSYNC.COLLECTIVE R15, `(.L_x_459) ;  /* 0x000000000f0c7348 */ /* 0x001fea0003c00000 */
[----:B------:R-:W-:Y:S02]  /*12430*/  ELECT P6, UR62, PT ;  /* 0x00000000003e782f */ /* 0x000fe400038c0000 */
[----:B------:R-:W-:Y:S01]  /*12440*/  MOV R14, UR62 ;  /* 0x0000003e000e7c02 */ /* 0x000fe20008000f00 */
[----:B0-----:R-:W-:Y:S10]  /*12450*/  ENDCOLLECTIVE ;  /* 0x000000000000791b */ /* 0x001ff40003800000 */
.L_x_459:
[----:B------:R-:W-:Y:S05]  /*12460*/  BSYNC B1 ;  /* 0x0000000000017941 */ /* 0x000fea0003800000 */
.L_x_458:
[----:B------:R-:W-:Y:S05]  /*12470*/  BRA `(.L_x_460) ;  /* 0xfffffff000487947 */ /* 0x000fea000383ffff */
.L_x_421:
[----:B0-----:R0:W1:Y:S02]  /*12480*/  SYNCS.PHASECHK.TRANS64.TRYWAIT P1, [R7+URZ], R4 ;  /* 0x00000004070075a7 */ /* 0x001064000802017f */
[----:B-1----:R-:W-:Y:S05]  /*12490*/  @!P1 NANOSLEEP.SYNCS 0x989680 ;  /* 0x009896800000995d */ /* 0x002fea0003900000 */
[----:B------:R-:W1:Y:S02]  /*124a0*/  @!P1 SYNCS.PHASECHK.TRANS64 P1, [R7+URZ], R4 ;  /* 0x00000004070095a7 */ /* 0x000e64000802007f */
[----:B-1----:R-:W-:Y:S05]  /*124b0*/  @!P1 BRA `(.L_x_421) ;  /* 0xfffffffc00f09947 */ /* 0x002fea000383ffff */
[----:B------:R-:W-:Y:S05]  /*124c0*/  BRA `(.L_x_461) ;  /* 0xfffffff0007c7947 */ /* 0x000fea000383ffff */
.L_x_422:
[----:B-1----:R1:W2:Y:S02]  /*124d0*/  SYNCS.PHASECHK.TRANS64.TRYWAIT P1, [R5+URZ], R0 ;  /* 0x00000000050075a7 */ /* 0x0022a4000802017f */
[----:B--2---:R-:W-:Y:S05]  /*124e0*/  @!P1 NANOSLEEP.SYNCS 0x989680 ;  /* 0x009896800000995d */ /* 0x004fea0003900000 */
[----:B------:R-:W2:Y:S02]  /*124f0*/  @!P1 SYNCS.PHASECHK.TRANS64 P1, [R5+URZ], R0 ;  /* 0x00000000050095a7 */ /* 0x000ea4000802007f */
[----:B--2---:R-:W-:Y:S05]  /*12500*/  @!P1 BRA `(.L_x_422) ;  /* 0xfffffffc00f09947 */ /* 0x004fea000383ffff */
[----:B------:R-:W-:Y:S05]  /*12510*/  BRA `(.L_x_462) ;  /* 0xfffffff000707947 */ /* 0x000fea000383ffff */
.L_x_424:
[----:B-1----:R1:W2:Y:S02]  /*12520*/  SYNCS.PHASECHK.TRANS64.TRYWAIT P1, [R5+URZ+0x33460], R4 ;  /* 0x03346004050075a7 */ /* 0x0022a4000802017f */
[----:B--2---:R-:W-:Y:S05]  /*12530*/  @!P1 NANOSLEEP.SYNCS 0x989680 ;  /* 0x009896800000995d */ /* 0x004fea0003900000 */
[----:B------:R-:W2:Y:S02]  /*12540*/  @!P1 SYNCS.PHASECHK.TRANS64 P1, [R5+URZ+0x33460], R4 ;  /* 0x03346004050095a7 */ /* 0x000ea4000802007f */
[----:B--2---:R-:W-:Y:S05]  /*12550*/  @!P1 BRA `(.L_x_424) ;  /* 0xfffffffc00f09947 */ /* 0x004fea000383ffff */
[----:B------:R-:W-:Y:S05]  /*12560*/  BRA `(.L_x_463) ;  /* 0xfffffff000707947 */ /* 0x000fea000383ffff */
.L_x_426:
[----:B--2---:R2:W3:Y:S02]  /*12570*/  SYNCS.PHASECHK.TRANS64.TRYWAIT P1, [R3+URZ+0x33460], R0 ;  /* 0x03346000030075a7 */ /* 0x0044e4000802017f */
[----:B---3--:R-:W-:Y:S05]  /*12580*/  @!P1 NANOSLEEP.SYNCS 0x989680 ;  /* 0x009896800000995d */ /* 0x008fea0003900000 */
[----:B------:R-:W3:Y:S02]  /*12590*/  @!P1 SYNCS.PHASECHK.TRANS64 P1, [R3+URZ+0x33460], R0 ;  /* 0x03346000030095a7 */ /* 0x000ee4000802007f */
[----:B---3--:R-:W-:Y:S05]  /*125a0*/  @!P1 BRA `(.L_x_426) ;  /* 0xfffffffc00f09947 */ /* 0x008fea000383ffff */
[----:B------:R-:W-:Y:S05]  /*125b0*/  BRA `(.L_x_464) ;  /* 0xfffffff000707947 */ /* 0x000fea000383ffff */
.L_x_428:
[----:B---3--:R3:W4:Y:S02]  /*125c0*/  SYNCS.PHASECHK.TRANS64.TRYWAIT P0, [R5+URZ+0x33480], R4 ;  /* 0x03348004050075a7 */ /* 0x008724000800017f */
[----:B----4-:R-:W-:Y:S05]  /*125d0*/  @!P0 NANOSLEEP.SYNCS 0x989680 ;  /* 0x009896800000895d */ /* 0x010fea0003900000 */
[----:B------:R-:W4:Y:S02]  /*125e0*/  @!P0 SYNCS.PHASECHK.TRANS64 P0, [R5+URZ+0x33480], R4 ;  /* 0x03348004050085a7 */ /* 0x000f24000800007f */
[----:B----4-:R-:W-:Y:S05]  /*125f0*/  @!P0 BRA `(.L_x_428) ;  /* 0xfffffffc00f08947 */ /* 0x010fea000383ffff */
[----:B------:R-:W-:Y:S05]  /*12600*/  BRA `(.L_x_429) ;  /* 0xfffffff0006c7947 */ /* 0x000fea000383ffff */
.L_x_465:
        /* <DEDUP_REMOVED lines=15> */
.L_x_2864:


//--------------------- .text._ZN7cutlass13device_kernelIN5flash11enable_sm90INS1_16FlashAttnFwdSm90INS1_25CollectiveMainloopFwdSm90ILi2EN4cute5tupleIJNS5_1CILi1EEES8_S8_EEENS6_IJNS7_ILi128EEENS7_ILi160EEENS7_ILi192EEEEEELi192ENS_12float_e4m3_tEfNS_4arch4Sm90ELb0ELb0ELb0ELb1ELb0ELb1ELb0ELb1ELb1ELb1ELb0ELb0EEENS1_21CollectiveEpilogueFwdINS6_IJSA_SC_SB_EEES9_NS_10bfloat16_tESG_Li256ELb1ELb1ELb0ELb1EEENS1_36VarlenDynamicPersistentTileSchedulerILi128ELi160ELi256ELi128ELb0ELb1ELb1ELb0ELb1ELb1EEEEEEEEEvNT_6ParamsE --------------------------
	.section	.text._ZN7cutlass13device_kernelIN5flash11enable_sm90INS1_16FlashAttnFwdSm90INS1_25CollectiveMainloopFwdSm90ILi2EN4cute5tupleIJNS5_1CILi1EEES8_S8_EEENS6_IJNS7_ILi128EEENS7_ILi160EEENS7_ILi192EEEEEELi192ENS_12float_e4m3_tEfNS_4arch4Sm90ELb0ELb0ELb0ELb1ELb0ELb1ELb0ELb1ELb1ELb1ELb0ELb0EEENS1_21CollectiveEpilogueFwdINS6_IJSA_SC_SB_EEES9_NS_10bfloat16_tESG_Li256ELb1ELb1ELb0ELb1EEENS1_36VarlenDynamicPersistentTileSchedulerILi128ELi160ELi256ELi128ELb0ELb1ELb1ELb0ELb1ELb1EEEEEEEEEvNT_6ParamsE,"ax",@progbits
	.align	128
.text._ZN7cutlass13device_kernelIN5flash11enable_sm90INS1_16FlashAttnFwdSm90INS1_25CollectiveMainloopFwdSm90ILi2EN4cute5tupleIJNS5_1CILi1EEES8_S8_EEENS6_IJNS7_ILi128EEENS7_ILi160EEENS7_ILi192EEEEEELi192ENS_12float_e4m3_tEfNS_4arch4Sm90ELb0ELb0ELb0ELb1ELb0ELb1ELb0ELb1ELb1ELb1ELb0ELb0EEENS1_21CollectiveEpilogueFwdINS6_IJSA_SC_SB_EEES9_NS_10bfloat16_tESG_Li256ELb1ELb1ELb0ELb1EEENS1_36VarlenDynamicPersistentTileSchedulerILi128ELi160ELi256ELi128ELb0ELb1ELb1ELb0ELb1ELb1EEEEEEEEEvNT_6ParamsE:
        .type           _ZN7cutlass13device_kernelIN5flash11enable_sm90INS1_16FlashAttnFwdSm90INS1_25CollectiveMainloopFwdSm90ILi2EN4cute5tupleIJNS5_1CILi1EEES8_S8_EEENS6_IJNS7_ILi128EEENS7_ILi160EEENS7_ILi192EEEEEELi192ENS_12float_e4m3_tEfNS_4arch4Sm90ELb0ELb0ELb0ELb1ELb0ELb1ELb0ELb1ELb1ELb1ELb0ELb0EEENS1_21CollectiveEpilogueFwdINS6_IJSA_SC_SB_EEES9_NS_10bfloat16_tESG_Li256ELb1ELb1ELb0ELb1EEENS1_36VarlenDynamicPersistentTileSchedulerILi128ELi160ELi256ELi128ELb0ELb1ELb1ELb0ELb1ELb1EEEEEEEEEvNT_6ParamsE,@function
        .size           _ZN7cutlass13device_kernelIN5flash11enable_sm90INS1_16FlashAttnFwdSm90INS1_25CollectiveMainloopFwdSm90ILi2EN4cute5tupleIJNS5_1CILi1EEES8_S8_EEENS6_IJNS7_ILi128EEENS7_ILi160EEENS7_ILi192EEEEEELi192ENS_12float_e4m3_tEfNS_4arch4Sm90ELb0ELb0ELb0ELb1ELb0ELb1ELb0ELb1ELb1ELb1ELb0ELb0EEENS1_21CollectiveEpilogueFwdINS6_IJSA_SC_SB_EEES9_NS_10bfloat16_tESG_Li256ELb1ELb1ELb0ELb1EEENS1_36VarlenDynamicPersistentTileSchedulerILi128ELi160ELi256ELi128ELb0ELb1ELb1ELb0ELb1ELb1EEEEEEEEEvNT_6ParamsE,(.L_x_2865 - _ZN7cutlass13device_kernelIN5flash11enable_sm90INS1_16FlashAttnFwdSm90INS1_25CollectiveMainloopFwdSm90ILi2EN4cute5tupleIJNS5_1CILi1EEES8_S8_EEENS6_IJNS7_ILi128EEENS7_ILi160EEENS7_ILi192EEEEEELi192ENS_12float_e4m3_tEfNS_4arch4Sm90ELb0ELb0ELb0ELb1ELb0ELb1ELb0ELb1ELb1ELb1ELb0ELb0EEENS1_21CollectiveEpilogueFwdINS6_IJSA_SC_SB_EEES9_NS_10bfloat16_tESG_Li256ELb1ELb1ELb0ELb1EEENS1_36VarlenDynamicPersistentTileSchedulerILi128ELi160ELi256ELi128ELb0ELb1ELb1ELb0ELb1ELb1EEEEEEEEEvNT_6ParamsE)
        .other          _ZN7cutlass13device_kernelIN5flash11enable_sm90INS1_16FlashAttnFwdSm90INS1_25CollectiveMainloopFwdSm90ILi2EN4cute5tupleIJNS5_1CILi1EEES8_S8_EEENS6_IJNS7_ILi128EEENS7_ILi160EEENS7_ILi192EEEEEELi192ENS_12float_e4m3_tEfNS_4arch4Sm90ELb0ELb0ELb0ELb1ELb0ELb1ELb0ELb1ELb1ELb1ELb0ELb0EEENS1_21CollectiveEpilogueFwdINS6_IJSA_SC_SB_EEES9_NS_10bfloat16_tESG_Li256ELb1ELb1ELb0ELb1EEENS1_36VarlenDynamicPersistentTileSchedulerILi128ELi160ELi256ELi128ELb0ELb1ELb1ELb0ELb1ELb1EEEEEEEEEvNT_6ParamsE,@"STO_CUDA_ENTRY STV_DEFAULT"
_ZN7cutlass13device_kernelIN5flash11enable_sm90INS1_16FlashAttnFwdSm90INS1_25CollectiveMainloopFwdSm90ILi2EN4cute5tupleIJNS5_1CILi1EEES8_S8_EEENS6_IJNS7_ILi128EEENS7_ILi160EEENS7_ILi192EEEEEELi192ENS_12float_e4m3_tEfNS_4arch4Sm90ELb0ELb0ELb0ELb1ELb0ELb1ELb0ELb1ELb1ELb1ELb0ELb0EEENS1_21CollectiveEpilogueFwdINS6_IJSA_SC_SB_EEES9_NS_10bfloat16_tESG_Li256ELb1ELb1ELb0ELb1EEENS1_36VarlenDynamicPersistentTileSchedulerILi128ELi160ELi256ELi128ELb0ELb1ELb1ELb0ELb1ELb1EEEEEEEEEvNT_6ParamsE:
        /* <DEDUP_REMOVED lines=13> */
[----:B------:R-:W-:Y:S02]  /*00d0*/  UIADD3 UR10, UP2, UR4, 0x570, URZ ;  /* 0x00000570040a7890 */ /* 0x000fe4000ff5e03f */
[----:B------:R-:W-:Y:S02]  /*00e0*/  UIADD3 UR4, UP3, UR4, 0x670, URZ ;  /* 0x0000067004047890 */ /* 0x000fe4000ff7e03f */
[----:B------:R-:W-:-:S02]  /*00f0*/  UIADD3.X UR7, URZ, UR5, URZ, UP0, !UPT ;  /* 0x000000053f077290 */ /* 0x000fc400087fe43f */
[----:B------:R-:W-:Y:S02]  /*0100*/  UIADD3.X UR9, URZ, UR5, URZ, UP1, !UPT ;  /* 0x000000053f097290 */ /* 0x000fe40008ffe43f */
[----:B------:R-:W-:Y:S02]  /*0110*/  UIADD3.X UR11, URZ, UR5, URZ, UP2, !UPT ;  /* 0x000000053f0b7290 */ /* 0x000fe400097fe43f */
[----:B------:R-:W-:-:S03]  /*0120*/  UIADD3.X UR5, URZ, UR5, URZ, UP3, !UPT ;  /* 0x000000053f057290 */ /* 0x000fc60009ffe43f */
[----:B------:R0:W-:Y:S02]  /*0130*/  UTMACCTL.PF [UR6] ;  /* 0x00000000060079b9 */ /* 0x0001e40008040000 */
[----:B------:R0:W-:Y:S02]  /*0140*/  UTMACCTL.PF [UR8] ;  /* 0x00000000080079b9 */ /* 0x0001e40008040000 */
[----:B------:R0:W-:Y:S02]  /*0150*/  UTMACCTL.PF [UR10] ;  /* 0x000000000a0079b9 */ /* 0x0001e40008040000 */
[----:B------:R0:W-:Y:S02]  /*0160*/  UTMACCTL.PF [UR4] ;  /* 0x00000000040079b9 */ /* 0x0001e40008040000 */
[----:B0-----:R-:W-:Y:S01]  /*0170*/  NOP ;  /* 0x0000000000007918 */ /* 0x001fe20000000000 */
.L_x_467:
[----:B------:R-:W-:Y:S05]  /*0180*/  BSYNC B0 ;  /* 0x0000000000007941 */ /* 0x000fea0003800000 */
.L_x_466:
        /* <DEDUP_REMOVED lines=41> */
.L_x_468:
        /* <DEDUP_REMOVED lines=22> */
.L_x_469:
        /* <DEDUP_REMOVED lines=18> */
.L_x_470:
        /* <DEDUP_REMOVED lines=22> */
.L_x_471:
        /* <DEDUP_REMOVED lines=22> */
.L_x_472:
[----:B------:R-:W-:Y:S01]  /*0960*/  PLOP3.LUT P0, PT, PT, PT, UP0, 0x80, 0x0 ;  /* 0x000000000000781c */ /* 0x000fe20003f0f008 */
[----:B------:R-:W-:Y:S01]  /*0970*/  UMOV UR36, 0x1 ;  /* 0x0000000100247882 */ /* 0x000fe20000000000 */
[----:B------:R-:W-:Y:S01]  /*0980*/  NOP ;  /* 0x0000000000007918 */ /* 0x000fe20000000000 */
[----:B------:R-:W-:Y:S01]  /*0990*/  USEL UR36, UR36, 0x2, !UP0 ;  /* 0x0000000224247887 */ /* 0x000fe2000c000000 */
[----:B------:R-:W-:Y:S01]  /*09a0*/  BSSY B8, `(.L_x_473) ;  /* 0x00028a1000087945 */ /* 0x000fe20003800000 */
[----:B------:R-:W-:Y:S01]  /*09b0*/  ULDC.64 UR54, c[0x0][0x208] ;  /* 0x0000820000367ab9 */ /* 0x000fe20000000a00 */
[----:B012-4-:R-:W-:Y:S07]  /*09c0*/  BAR.SYNC.DEFER_BLOCKING 0x0 ;  /* 0x0000000000007b1d */ /* 0x017fee0000010000 */
[----:B------:R-:W-:Y:S05]  /*09d0*/  @!P0 BRA `(.L_x_474) ;  /* 0x0000021800308947 */ /* 0x000fea0003800000 */
.L_x_475:
[----:B------:R-:W-:-:S08]  /*09e0*/  NOP ;  /* 0x0000000000007918 */ /* 0x000fd00000000000 */
[----:B------:R-:W0:Y:S02]  /*09f0*/  USETMAXREG.TRY_ALLOC.CTAPOOL UP0, 0xf0 ;  /* 0x000000f0000079c8 */ /* 0x000e240008000600 */
[----:B0-----:R-:W-:-:S13]  /*0a00*/  PLOP3.LUT P0, PT, PT, PT, UP0, 0x80, 0x0 ;  /* 0x000000000000781c */ /* 0x001fda0003f0f008 */
[----:B------:R-:W-:Y:S05]  /*0a10*/  @!P0 BRA `(.L_x_475) ;  /* 0xfffffffc00f08947 */ /* 0x000fea000383ffff */
[----:B------:R-:W2:Y:S01]  /*0a20*/  LDL.LU R0, [R1+0x8] ;  /* 0x0000080001007983 */ /* 0x000ea20000300800 */
[----:B------:R-:W0:Y:S01]  /*0a30*/  S2R R2, SR_TID.X ;  /* 0x0000000000027919 */ /* 0x000e220000002100 */
[----:B------:R-:W1:Y:S01]  /*0a40*/  S2UR UR42, SR_CgaCtaId ;  /* 0x00000000002a79c3 */ /* 0x000e620000008800 */
[----:B------:R-:W-:Y:S01]  /*0a50*/  UMOV UR4, 0x400 ;  /* 0x0000040000047882 */ /* 0x000fe20000000000 */
[----:B0-----:R-:W-:-:S06]  /*0a60*/  SHF.R.U32.HI R2, RZ, 0x7, R2 ;  /* 0x00000007ff027819 */ /* 0x001fcc0000011602 */
[----:B------:R-:W-:Y:S06]  /*0a70*/  BAR.ARV 0x8, 0x180 ;  /* 0x0206000000007b1d */ /* 0x000fec0000002000 */
[----:B------:R-:W-:-:S13]  /*0a80*/  ISETP.NE.AND P0, PT, R2, 0x1, PT ;  /* 0x000000010200780c */ /* 0x000fda0003f05270 */
[----:B------:R-:W-:Y:S08]  /*0a90*/  @!P0 BAR.ARV 0x9, 0x100 ;  /* 0x0244000000008b1d */ /* 0x000ff00000002000 */
[----:B------:R-:W-:Y:S01]  /*0aa0*/  BAR.SYNC.DEFER_BLOCKING 0x5, 0x180 ;  /* 0x0146000000007b1d */ /* 0x000fe20000010000 */
[----:B-1----:R-:W-:-:S06]  /*0ab0*/  ULEA UR4, UR42, UR4, 0x18 ;  /* 0x000000042a047291 */ /* 0x002fcc000f8ec03f */
[----:B------:R-:W-:Y:S01]  /*0ac0*/  IMAD.U32 R16, RZ, RZ, UR4 ;  /* 0x00000004ff107e24 */ /* 0x000fe2000f8e00ff */
[----:B------:R-:W-:-:S04]  /*0ad0*/  ULDC UR4, c[0x0][0xc3c] ;  /* 0x00030f0000047ab9 */ /* 0x000fc80000000800 */
[----:B------:R-:W0:Y:S01]  /*0ae0*/  LDS.128 R12, [R16+0x334d0] ;  /* 0x0334d000100c7984 */ /* 0x000e220000000c00 */
[----:B------:R-:W-:Y:S06]  /*0af0*/  BAR.ARV 0x4, 0x180 ;  /* 0x0106000000007b1d */ /* 0x000fec0000002000 */
[----:B--2---:R-:W-:-:S04]  /*0b00*/  LOP3.LUT R0, R0, 0xffffffef, RZ, 0xc0, !PT ;  /* 0xffffffef00007812 */ /* 0x004fc800078ec0ff */
[----:B------:R-:W-:-:S05]  /*0b10*/  @P0 LOP3.LUT R0, R0, 0x10, RZ, 0xfc, !PT ;  /* 0x0000001000000812 */ /* 0x000fca00078efcff */
[----:B------:R1:W-:Y:S01]  /*0b20*/  STL [R1+0x8], R0 ;  /* 0x0000080001007387 */ /* 0x0003e20000100800 */
[----:B0-----:R-:W-:-:S13]  /*0b30*/  ISETP.GE.AND P0, PT, R15, UR4, PT ;  /* 0x000000040f007c0c */ /* 0x001fda000bf06270 */
[----:B-1----:R-:W-:Y:S05]  /*0b40*/  @P0 BRA `(.L_x_476) ;  /* 0x0000028800180947 */ /* 0x002fea0003800000 */
[----:B------:R-:W0:Y:S01]  /*0b50*/  S2R R0, SR_TID.X ;  /* 0x0000000000007919 */ /* 0x000e220000002100 */
[----:B------:R-:W-:Y:S01]  /*0b60*/  R2UR UR52, R16 ;  /* 0x00000000103472ca */ /* 0x000fe200000e0000 */
[----:B------:R-:W-:Y:S01]  /*0b70*/  IMAD.MOV.U32 R230, RZ, RZ, RZ ;  /* 0x000000ffffe67224 */ /* 0x000fe200078e00ff */
[----:B------:R-:W-:Y:S01]  /*0b80*/  MOV R221, RZ ;  /* 0x000000ff00dd7202 */ /* 0x000fe20000000f00 */
[----:B------:R-:W-:Y:S01]  /*0b90*/  IMAD.MOV.U32 R147, RZ, RZ, RZ ;  /* 0x000000ffff937224 */ /* 0x000fe200078e00ff */
[----:B------:R-:W-:Y:S01]  /*0ba0*/  ULOP3.LUT UR53, UR36, 0x1, URZ, 0xfc, !UPT ;  /* 0x0000000124357892 */ /* 0x000fe2000f8efc3f */
[----:B------:R-:W-:-:S08]  /*0bb0*/  UMOV UR43, URZ ;  /* 0x0000003f002b7c82 */ /* 0x000fd00008000000 */
[----:B------:R-:W-:Y:S01]  /*0bc0*/  UIADD3 UR52, UR52, 0x1e200, URZ ;  /* 0x0001e20034347890 */ /* 0x000fe2000fffe03f */
[----:B0-----:R-:W-:-:S05]  /*0bd0*/  VIADD R24, R0, 0xffffff80 ;  /* 0xffffff8000187836 */ /* 0x001fca0000000000 */
[----:B------:R-:W-:Y:S02]  /*0be0*/  SHF.R.S32.HI R0, RZ, 0x1f, R24 ;  /* 0x0000001fff007819 */ /* 0x000fe40000011418 */
[-C--:B------:R-:W-:Y:S02]  /*0bf0*/  LEA.HI R7, R24, R24.reuse, RZ, 0x1 ;  /* 0x0000001818077211 */ /* 0x080fe400078f08ff */
[CC--:B------:R-:W-:Y:S02]  /*0c00*/  LEA.HI R3, R0.reuse, R24.reuse, RZ, 0x5 ;  /* 0x0000001800037211 */ /* 0x0c0fe400078f28ff */
[CC--:B------:R-:W-:Y:S02]  /*0c10*/  LEA.HI R2, R0.reuse, R24.reuse, RZ, 0x4 ;  /* 0x0000001800027211 */ /* 0x0c0fe400078f20ff */
[----:B------:R-:W-:Y:S01]  /*0c20*/  LEA.HI R6, R0, R24, RZ, 0x2 ;  /* 0x0000001800067211 */ /* 0x000fe200078f10ff */
[----:B------:R-:W-:Y:S01]  /*0c30*/  IMAD.SHL.U32 R4, R3, 0x20, RZ ;  /* 0x0000002003047824 */ /* 0x000fe200078e00ff */
[----:B------:R-:W-:-:S02]  /*0c40*/  LOP3.LUT R3, R2, 0x3fffff0, RZ, 0xc0, !PT ;  /* 0x03fffff002037812 */ /* 0x000fc400078ec0ff */
[----:B------:R-:W-:Y:S02]  /*0c50*/  SHF.R.S32.HI R220, RZ, 0x1, R7 ;  /* 0x00000001ffdc7819 */ /* 0x000fe40000011407 */
[----:B------:R-:W-:Y:S01]  /*0c60*/  LOP3.LUT R4, R4, 0xfffffc00, RZ, 0xc0, !PT ;  /* 0xfffffc0004047812 */ /* 0x000fe200078ec0ff */
[----:B------:R-:W-:Y:S01]  /*0c70*/  IMAD.IADD R3, R24, 0x1, -R3 ;  /* 0x0000000118037824 */ /* 0x000fe200078e0a03 */
[--C-:B------:R-:W-:Y:S02]  /*0c80*/  SHF.R.S32.HI R236, RZ, 0x2, R6.reuse ;  /* 0x00000002ffec7819 */ /* 0x100fe40000011406 */
[----:B------:R-:W-:Y:S02]  /*0c90*/  SHF.R.S32.HI R9, RZ, 0x1f, R6 ;  /* 0x0000001fff097819 */ /* 0x000fe40000011406 */
[----:B------:R-:W-:Y:S02]  /*0ca0*/  LEA R5, R3, R4, 0x6 ;  /* 0x0000000403057211 */ /* 0x000fe400078e30ff */
[----:B------:R-:W-:-:S02]  /*0cb0*/  SHF.R.S32.HI R3, RZ, 0x4, R2 ;  /* 0x00000004ff037819 */ /* 0x000fc40000011402 */
[----:B------:R-:W-:Y:S02]  /*0cc0*/  LEA.HI R4, R7, R220, RZ, 0x1 ;  /* 0x000000dc07047211 */ /* 0x000fe400078f08ff */
[----:B------:R-:W-:Y:S02]  /*0cd0*/  LEA.HI R2, R2, R3, RZ, 0x1 ;  /* 0x0000000302027211 */ /* 0x000fe400078f08ff */
[----:B------:R-:W-:Y:S02]  /*0ce0*/  LOP3.LUT R6, R6, 0xfffffffc, RZ, 0xc0, !PT ;  /* 0xfffffffc06067812 */ /* 0x000fe400078ec0ff */
[----:B------:R-:W-:Y:S02]  /*0cf0*/  LOP3.LUT R2, R2, 0x1ffffffe, RZ, 0xc0, !PT ;  /* 0x1ffffffe02027812 */ /* 0x000fe400078ec0ff */
[----:B------:R-:W-:Y:S01]  /*0d00*/  LOP3.LUT R11, R4, 0x3fffffe, RZ, 0xc0, !PT ;  /* 0x03fffffe040b7812 */ /* 0x000fe200078ec0ff */
[----:B------:R-:W-:Y:S01]  /*0d10*/  IMAD.IADD R6, R24, 0x1, -R6 ;  /* 0x0000000118067824 */ /* 0x000fe200078e0a06 */
[----:B------:R-:W-:Y:S01]  /*0d20*/  LEA.HI R9, R9, R236, RZ, 0x2 ;  /* 0x000000ec09097211 */ /* 0x000fe200078f10ff */
[----:B------:R-:W-:Y:S01]  /*0d30*/  IMAD.IADD R2, R3, 0x1, -R2 ;  /* 0x0000000103027824 */ /* 0x000fe200078e0a02 */
[----:B------:R-:W-:Y:S01]  /*0d40*/  LOP3.LUT R7, R7, 0xfffffffe, RZ, 0xc0, !PT ;  /* 0xfffffffe07077812 */ /* 0x000fe200078ec0ff */
[----:B------:R-:W-:Y:S01]  /*0d50*/  IMAD.IADD R4, R220, 0x1, -R11 ;  /* 0x00000001dc047824 */ /* 0x000fe200078e0a0b */
[----:B------:R-:W-:Y:S01]  /*0d60*/  LOP3.LUT R9, R9, 0xfffffffc, RZ, 0xc0, !PT ;  /* 0xfffffffc09097812 */ /* 0x000fe200078ec0ff */
[----:B------:R-:W-:Y:S01]  /*0d70*/  IMAD.MOV.U32 R11, RZ, RZ, -0x2 ;  /* 0xfffffffeff0b7424 */ /* 0x000fe200078e00ff */
[----:B------:R-:W-:Y:S01]  /*0d80*/  LEA.HI R8, R6, R6, RZ, 0x1 ;  /* 0x0000000606087211 */ /* 0x000fe200078f08ff */
[----:B------:R-:W-:Y:S01]  /*0d90*/  IMAD R229, R3, 0x8, R4 ;  /* 0x0000000803e57824 */ /* 0x000fe200078e0204 */
[----:B------:R-:W-:Y:S01]  /*0da0*/  LEA R2, R2, R5, 0x3 ;  /* 0x0000000502027211 */ /* 0x000fe200078e18ff */
[----:B------:R-:W-:Y:S01]  /*0db0*/  IMAD.IADD R236, R236, 0x1, -R9 ;  /* 0x00000001ecec7824 */ /* 0x000fe200078e0a09 */
[----:B------:R-:W-:Y:S01]  /*0dc0*/  LOP3.LUT R3, R8, 0x1ffffffe, RZ, 0xc0, !PT ;  /* 0x1ffffffe08037812 */ /* 0x000fe200078ec0ff */
[----:B------:R-:W-:Y:S01]  /*0dd0*/  VIADD R9, R220, 0x80 ;  /* 0x00000080dc097836 */ /* 0x000fe20000000000 */
[----:B------:R-:W-:Y:S01]  /*0de0*/  SHF.L.U32 R229, R229, 0x6, RZ ;  /* 0x00000006e5e57819 */ /* 0x000fe200000006ff */
[----:B------:R0:W-:Y:S01]  /*0df0*/  STL [R1+0x78], R2 ;  /* 0x0000780201007387 */ /* 0x0001e20000100800 */
[----:B------:R-:W-:-:S02]  /*0e00*/  IMAD.IADD R21, R24, 0x1, -R7 ;  /* 0x0000000118157824 */ /* 0x000fc400078e0a07 */
[----:B------:R-:W-:Y:S01]  /*0e10*/  IMAD.IADD R8, R6, 0x1, -R3 ;  /* 0x0000000106087824 */ /* 0x000fe200078e0a03 */
[----:B------:R-:W-:Y:S01]  /*0e20*/  SHF.R.S32.HI R4, RZ, 0x1f, R9 ;  /* 0x0000001fff047819 */ /* 0x000fe20000011409 */
[----:B------:R-:W-:Y:S01]  /*0e30*/  IMAD.SHL.U32 R22, R21, 0x8, RZ ;  /* 0x0000000815167824 */ /* 0x000fe200078e00ff */
[-C--:B------:R-:W-:Y:S01]  /*0e40*/  LEA.HI R10, R9, R9.reuse, RZ, 0x1 ;  /* 0x00000009090a7211 */ /* 0x080fe200078f08ff */
[----:B------:R-:W-:Y:S01]  /*0e50*/  IMAD.SHL.U32 R227, R236, 0x80, RZ ;  /* 0x00000080ece37824 */ /* 0x000fe200078e00ff */
[----:B------:R-:W-:Y:S01]  /*0e60*/  LEA.HI R5, R4, R9, RZ, 0x3 ;  /* 0x0000000904057211 */ /* 0x000fe200078f18ff */
[----:B------:R-:W-:Y:S01]  /*0e70*/  VIADD R223, R22, 0x20 ;  /* 0x0000002016df7836 */ /* 0x000fe20000000000 */
[----:B0-----:R-:W-:Y:S01]  /*0e80*/  LEA.HI R2, R0, R24, RZ, 0x7 ;  /* 0x0000001800027211 */ /* 0x001fe200078f38ff */
[----:B------:R-:W-:Y:S01]  /*0e90*/  VIADD R224, R22, 0x40 ;  /* 0x0000004016e07836 */ /* 0x000fe20000000000 */
[----:B------:R-:W-:Y:S01]  /*0ea0*/  LOP3.LUT R4, R10, 0x3fffffe, RZ, 0xc0, !PT ;  /* 0x03fffffe0a047812 */ /* 0x000fe200078ec0ff */
[----:B------:R-:W-:Y:S01]  /*0eb0*/  IMAD.IADD R7, R22, 0x1, R223 ;  /* 0x0000000116077824 */ /* 0x000fe200078e02df */
[----:B------:R-:W-:Y:S01]  /*0ec0*/  LOP3.LUT R3, R2, 0xffffff80, RZ, 0xc0, !PT ;  /* 0xffffff8002037812 */ /* 0x000fe200078ec0ff */
[----:B------:R-:W-:Y:S01]  /*0ed0*/  VIADD R225, R22, 0x30 ;  /* 0x0000003016e17836 */ /* 0x000fe20000000000 */
[----:B------:R-:W-:Y:S01]  /*0ee0*/  SHF.L.U32 R5, R5, 0x6, RZ ;  /* 0x0000000605057819 */ /* 0x000fe200000006ff */
[----:B------:R-:W-:Y:S01]  /*0ef0*/  IMAD.IADD R232, R9, 0x1, -R4 ;  /* 0x0000000109e87824 */ /* 0x000fe200078e0a04 */
[----:B------:R-:W-:Y:S01]  /*0f00*/  SHF.R.S32.HI R17, RZ, 0x7, R2 ;  /* 0x00000007ff117819 */ /* 0x000fe20000011402 */
[----:B------:R-:W-:Y:S01]  /*0f10*/  IMAD.IADD R25, R24, 0x1, -R3 ;  /* 0x0000000118197824 */ /* 0x000fe200078e0a03 */
[----:B------:R-:W-:Y:S01]  /*0f20*/  LOP3.LUT R5, R5, 0xfffffe00, RZ, 0xc0, !PT ;  /* 0xfffffe0005057812 */ /* 0x000fe200078ec0ff */
[----:B------:R-:W-:Y:S01]  /*0f30*/  VIADD R226, R22, 0x50 ;  /* 0x0000005016e27836 */ /* 0x000fe20000000000 */
[----:B------:R-:W-:-:S02]  /*0f40*/  LEA.HI R2, R2, R17, RZ, 0x1 ;  /* 0x0000001102027211 */ /* 0x000fc400078f08ff */
[----:B------:R-:W-:Y:S01]  /*0f50*/  SHF.R.S32.HI R3, RZ, 0x1f, R25 ;  /* 0x0000001fff037819 */ /* 0x000fe20000011419 */
[----:B------:R-:W-:Y:S01]  /*0f60*/  IMAD R232, R232, 0x40, R5 ;  /* 0x00000040e8e87824 */ /* 0x000fe200078e0205 */
[----:B------:R-:W-:Y:S02]  /*0f70*/  LOP3.LUT R2, R2, 0x3fffffe, RZ, 0xc0, !PT ;  /* 0x03fffffe02027812 */ /* 0x000fe400078ec0ff */
[CC--:B------:R-:W-:Y:S02]  /*0f80*/  LEA.HI R4, R3.reuse, R25.reuse, RZ, 0x2 ;  /* 0x0000001903047211 */ /* 0x0c0fe400078f10ff */
[----:B------:R-:W-:Y:S01]  /*0f90*/  LEA.HI R3, R3, R25, RZ, 0x5 ;  /* 0x0000001903037211 */ /* 0x000fe200078f28ff */
[----:B------:R-:W-:Y:S01]  /*0fa0*/  IMAD.IADD R2, R17, 0x1, -R2 ;  /* 0x0000000111027824 */ /* 0x000fe200078e0a02 */
[--C-:B------:R-:W-:Y:S01]  /*0fb0*/  SHF.R.S32.HI R5, RZ, 0x2, R4.reuse ;  /* 0x00000002ff057819 */ /* 0x100fe20000011404 */
[----:B------:R-:W-:Y:S01]  /*0fc0*/  IMAD.MOV.U32 R17, RZ, RZ, RZ ;  /* 0x000000ffff117224 */ /* 0x000fe200078e00ff */
[----:B------:R-:W-:-:S02]  /*0fd0*/  SHF.R.S32.HI R6, RZ, 0x1f, R4 ;  /* 0x0000001fff067819 */ /* 0x000fc40000011404 */
[----:B------:R-:W-:Y:S02]  /*0fe0*/  LOP3.LUT R4, R4, 0x7ffffffc, RZ, 0xc0, !PT ;  /* 0x7ffffffc04047812 */ /* 0x000fe400078ec0ff */
[----:B------:R-:W-:Y:S02]  /*0ff0*/  LEA.HI R6, R6, R5, RZ, 0x3 ;  /* 0x0000000506067211 */ /* 0x000fe400078f18ff */
[----:B------:R-:W-:Y:S01]  /*1000*/  SHF.R.S32.HI R3, RZ, 0x5, R3 ;  /* 0x00000005ff037819 */ /* 0x000fe20000011403 */
[----:B------:R-:W-:Y:S01]  /*1010*/  IMAD.IADD R4, R25, 0x1, -R4 ;  /* 0x0000000119047824 */ /* 0x000fe200078e0a04 */
[----:B------:R-:W-:Y:S02]  /*1020*/  LOP3.LUT R6, R6, 0xfffffff8, RZ, 0xc0, !PT ;  /* 0xfffffff806067812 */ /* 0x000fe400078ec0ff */
[----:B------:R-:W-:Y:S01]  /*1030*/  LEA.HI R0, R0, R24, RZ, 0x3 ;  /* 0x0000001800007211 */ /* 0x000fe200078f18ff */
[----:B------:R-:W-:Y:S01]  /*1040*/  IMAD R4, R4, R11, 0xa0 ;  /* 0x000000a004047424 */ /* 0x000fe200078e020b */
[----:B------:R-:W-:Y:S01]  /*1050*/  SHF.R.S32.HI R12, RZ, 0x1f, R7 ;  /* 0x0000001fff0c7819 */ /* 0x000fe20000011407 */
[----:B------:R-:W-:Y:S01]  /*1060*/  IMAD.IADD R6, R5, 0x1, -R6 ;  /* 0x0000000105067824 */ /* 0x000fe200078e0a06 */
[----:B------:R-:W-:-:S02]  /*1070*/  IADD3 R9, R22, R224, RZ ;  /* 0x000000e016097210 */ /* 0x000fc40007ffe0ff */
[CC--:B------:R-:W-:Y:S01]  /*1080*/  LEA.HI R20, R12.reuse, R7.reuse, RZ, 0x4 ;  /* 0x000000070c147211 */ /* 0x0c0fe200078f20ff */
[----:B------:R-:W-:Y:S01]  /*1090*/  IMAD R3, R3, 0x10, R6 ;  /* 0x0000001003037824 */ /* 0x000fe200078e0206 */
[----:B------:R-:W-:Y:S01]  /*10a0*/  LEA.HI R7, R12, R7, RZ, 0x6 ;  /* 0x000000070c077211 */ /* 0x000fe200078f30ff */
[----:B------:R0:W-:Y:S01]  /*10b0*/  STL [R1+0x70], R4 ;  /* 0x0000700401007387 */ /* 0x0001e20000100800 */
[----:B------:R-:W-:Y:S01]  /*10c0*/  LOP3.LUT R227, R227, 0x180, RZ, 0xc0, !PT ;  /* 0x00000180e3e37812 */ /* 0x000fe200078ec0ff */
[----:B------:R-:W-:Y:S01]  /*10d0*/  IMAD R11, R2, 0x40, R3 ;  /* 0x00000040020b7824 */ /* 0x000fe200078e0203 */
[----:B------:R-:W-:Y:S01]  /*10e0*/  LOP3.LUT R2, R0, 0xfffffff8, RZ, 0xc0, !PT ;  /* 0xfffffff800027812 */ /* 0x000fe200078ec0ff */
[----:B------:R-:W-:Y:S01]  /*10f0*/  IMAD.SHL.U32 R7, R7, 0x80, RZ ;  /* 0x0000008007077824 */ /* 0x000fe200078e00ff */
[----:B------:R-:W-:Y:S01]  /*1100*/  SHF.R.S32.HI R3, RZ, 0x3, R0 ;  /* 0x00000003ff037819 */ /* 0x000fe20000011400 */
[----:B------:R-:W-:Y:S01]  /*1110*/  STL [R1+0x14], R13 ;  /* 0x0000140d01007387 */ /* 0x000fe20000100800 */
[----:B------:R-:W-:Y:S01]  /*1120*/  SHF.R.S32.HI R18, RZ, 0x1f, R9 ;  /* 0x0000001fff127819 */ /* 0x000fe20000011409 */
[----:B------:R-:W-:Y:S01]  /*1130*/  IMAD.IADD R2, R24, 0x1, -R2 ;  /* 0x0000000118027824 */ /* 0x000fe200078e0a02 */
[----:B------:R-:W-:Y:S01]  /*1140*/  SHF.R.S32.HI R0, RZ, 0x1f, R220 ;  /* 0x0000001fff007819 */ /* 0x000fe200000114dc */
[----:B------:R-:W-:Y:S01]  /*1150*/  STL [R1+0x18], R14 ;  /* 0x0000180e01007387 */ /* 0x000fe20000100800 */
[----:B------:R-:W-:Y:S01]  /*1160*/  SHF.R.S32.HI R0, RZ, 0x1f, R223 ;  /* 0x0000001fff007819 */ /* 0x000fe200000114df */
[----:B------:R-:W-:Y:S01]  /*1170*/  IMAD.SHL.U32 R234, R2, 0x8, RZ ;  /* 0x0000000802ea7824 */ /* 0x000fe200078e00ff */
[----:B------:R-:W-:Y:S01]  /*1180*/  LOP3.LUT R5, R227, 0x30, R20, 0xf8, !PT ;  /* 0x00000030e3057812 */ /* 0x000fe200078ef814 */
[----:B------:R-:W-:Y:S01]  /*1190*/  STL [R1+0x1c], R15 ;  /* 0x00001c0f01007387 */ /* 0x000fe20000100800 */
[----:B------:R-:W-:Y:S01]  /*11a0*/  SHF.R.U32.HI R228, RZ, 0x3, R227 ;  /* 0x00000003ffe47819 */ /* 0x000fe200000116e3 */
[----:B------:R-:W-:Y:S01]  /*11b0*/  VIADD R237, R234, 0x40 ;  /* 0x00000040eaed7836 */ /* 0x000fe20000000000 */
[----:B------:R-:W-:Y:S01]  /*11c0*/  SHF.R.S32.HI R2, RZ, 0x1f, R234 ;  /* 0x0000001fff027819 */ /* 0x000fe200000114ea */
[----:B------:R-:W-:Y:S01]  /*11d0*/  STL [R1+0x6c], R11 ;  /* 0x00006c0b01007387 */ /* 0x000fe20000100800 */
[----:B------:R-:W-:-:S02]  /*11e0*/  SHF.R.S32.HI R2, RZ, 0x1f, R225 ;  /* 0x0000001fff027819 */ /* 0x000fc400000114e1 */
[CC--:B------:R-:W-:Y:S01]  /*11f0*/  LEA.HI R12, R18.reuse, R9.reuse, RZ, 0x4 ;  /* 0x00000009120c7211 */ /* 0x0c0fe200078f20ff */
[----:B------:R1:W-:Y:S01]  /*1200*/  STL [R1+0x5c], R0 ;  /* 0x00005c0001007387 */ /* 0x0003e20000100800 */
[----:B------:R-:W-:Y:S01]  /*1210*/  LEA.HI R9, R18, R9, RZ, 0x6 ;  /* 0x0000000912097211 */ /* 0x000fe200078f30ff */
[----:B------:R-:W-:Y:S01]  /*1220*/  IMAD.SHL.U32 R18, R21, 0x10, RZ ;  /* 0x0000001015127824 */ /* 0x000fe200078e00ff */
[----:B------:R-:W-:Y:S01]  /*1230*/  SHF.R.S32.HI R3, RZ, 0x1f, R224 ;  /* 0x0000001fff037819 */ /* 0x000fe200000114e0 */
[----:B------:R2:W-:Y:S01]  /*1240*/  STL [R1+0x58], R2 ;  /* 0x0000580201007387 */ /* 0x0005e20000100800 */
[----:B0-----:R-:W-:Y:S01]  /*1250*/  LOP3.LUT R4, R7, 0xffffe000, RZ, 0xc0, !PT ;  /* 0xffffe00007047812 */ /* 0x001fe200078ec0ff */
[----:B------:R-:W-:Y:S01]  /*1260*/  IMAD.SHL.U32 R6, R9, 0x80, RZ ;  /* 0x0000008009067824 */ /* 0x000fe200078e00ff */
[----:B------:R-:W-:Y:S01]  /*1270*/  LOP3.LUT R5, R5, R228, RZ, 0x3c, !PT ;  /* 0x000000e405057212 */ /* 0x000fe200078e3cff */
[----:B------:R0:W-:Y:S01]  /*1280*/  STL [R1+0x54], R3 ;  /* 0x0000540301007387 */ /* 0x0001e20000100800 */
[----:B------:R-:W-:Y:S01]  /*1290*/  LOP3.LUT R9, R227, 0x30, R12, 0xf8, !PT ;  /* 0x00000030e3097812 */ /* 0x000fe200078ef80c */
[----:B-1----:R-:W-:Y:S01]  /*12a0*/  VIADD R0, R234, 0x80 ;  /* 0x00000080ea007836 */ /* 0x002fe20000000000 */
[----:B------:R-:W-:-:S02]  /*12b0*/  IADD3 R7, R5, R229, R4 ;  /* 0x000000e505077210 */ /* 0x000fc40007ffe004 */
[C---:B------:R-:W-:Y:S02]  /*12c0*/  LOP3.LUT R5, R227.reuse, 0x30, R18, 0xf8, !PT ;  /* 0x00000030e3057812 */ /* 0x040fe400078ef812 */
[----:B--2---:R-:W-:Y:S02]  /*12d0*/  SHF.R.S32.HI R2, RZ, 0x1f, R226 ;  /* 0x0000001fff027819 */ /* 0x004fe400000114e2 */
[----:B------:R-:W-:Y:S02]  /*12e0*/  LOP3.LUT R6, R6, 0xffffe000, RZ, 0xc0, !PT ;  /* 0xffffe00006067812 */ /* 0x000fe400078ec0ff */
[----:B0-----:R-:W-:Y:S01]  /*12f0*/  LOP3.LUT R3, R227, 0x10, R18, 0xf8, !PT ;  /* 0x00000010e3037812 */ /* 0x001fe200078ef812 */
[----:B------:R0:W-:Y:S01]  /*1300*/  STL [R1+0x50], R2 ;  /* 0x0000500201007387 */ /* 0x0001e20000100800 */
[-C--:B------:R-:W-:Y:S02]  /*1310*/  LOP3.LUT R9, R9, R228.reuse, RZ, 0x3c, !PT ;  /* 0x000000e409097212 */ /* 0x080fe400078e3cff */
[----:B------:R-:W-:-:S02]  /*1320*/  LOP3.LUT R5, R5, R228, RZ, 0x3c, !PT ;  /* 0x000000e405057212 */ /* 0x000fc400078e3cff */
[----:B------:R-:W-:Y:S02]  /*1330*/  IADD3 R9, R9, R229, R6 ;  /* 0x000000e509097210 */ /* 0x000fe40007ffe006 */
[----:B------:R-:W-:Y:S02]  /*1340*/  SHF.R.S32.HI R10, RZ, 0x1, R10 ;  /* 0x00000001ff0a7819 */ /* 0x000fe4000001140a */
[----:B------:R-:W-:Y:S02]  /*1350*/  IADD3 R222, R22, 0x10, RZ ;  /* 0x0000001016de7810 */ /* 0x000fe40007ffe0ff */
[----:B0-----:R-:W-:Y:S01]  /*1360*/  SHF.R.S32.HI R2, RZ, 0x1f, R0 ;  /* 0x0000001fff027819 */ /* 0x001fe20000011400 */
[----:B------:R-:W-:Y:S01]  /*1370*/  IMAD.SHL.U32 R10, R10, 0x80, RZ ;  /* 0x000000800a0a7824 */ /* 0x000fe200078e00ff */
[----:B------:R-:W-:Y:S02]  /*1380*/  LOP3.LUT R0, R3, R228, RZ, 0x3c, !PT ;  /* 0x000000e403007212 */ /* 0x000fe400078e3cff */
[----:B------:R-:W-:-:S02]  /*1390*/  SHF.R.S32.HI R3, RZ, 0x4, R20 ;  /* 0x00000004ff037819 */ /* 0x000fc40000011414 */
[----:B------:R-:W-:Y:S02]  /*13a0*/  SHF.R.S32.HI R2, RZ, 0x4, R12 ;  /* 0x00000004ff027819 */ /* 0x000fe4000001140c */
[----:B------:R-:W-:Y:S01]  /*13b0*/  IADD3 R235, R229, R0, RZ ;  /* 0x00000000e5eb7210 */ /* 0x000fe20007ffe0ff */
[----:B------:R0:W-:Y:S01]  /*13c0*/  STL [R1+0x40], R3 ;  /* 0x0000400301007387 */ /* 0x0001e20000100800 */
[----:B------:R-:W-:Y:S02]  /*13d0*/  IADD3 R0, R16, R229, R5 ;  /* 0x000000e510007210 */ /* 0x000fe40007ffe005 */
[----:B------:R-:W-:Y:S01]  /*13e0*/  LOP3.LUT R231, R10, 0x180, RZ, 0xc0, !PT ;  /* 0x000001800ae77812 */ /* 0x000fe200078ec0ff */
[----:B------:R1:W-:Y:S01]  /*13f0*/  STL [R1+0x48], R2 ;  /* 0x0000480201007387 */ /* 0x0003e20000100800 */
[----:B------:R-:W-:-:S03]  /*1400*/  SHF.R.S32.HI R4, RZ, 0x1f, R237 ;  /* 0x0000001fff047819 */ /* 0x000fc600000114ed */
[----:B------:R2:W-:Y:S01]  /*1410*/  STL [R1+0x68], R0 ;  /* 0x0000680001007387 */ /* 0x0005e20000100800 */
[C---:B0-----:R-:W-:Y:S02]  /*1420*/  IMAD.IADD R3, R16.reuse, 0x1, R7 ;  /* 0x0000000110037824 */ /* 0x041fe400078e0207 */
[----:B-1----:R-:W-:-:S03]  /*1430*/  IMAD.IADD R2, R16, 0x1, R9 ;  /* 0x0000000110027824 */ /* 0x002fc600078e0209 */
[----:B------:R0:W-:Y:S01]  /*1440*/  STL [R1+0x64], R3 ;  /* 0x0000640301007387 */ /* 0x0001e20000100800 */
[----:B--2---:R-:W-:-:S03]  /*1450*/  IMAD R0, R8, 0x8, R11 ;  /* 0x0000000808007824 */ /* 0x004fc600078e020b */
[----:B------:R0:W-:Y:S04]  /*1460*/  STL [R1+0x60], R2 ;  /* 0x0000600201007387 */ /* 0x0001e80000100800 */
[----:B------:R0:W-:Y:S02]  /*1470*/  STL [R1+0x74], R0 ;  /* 0x0000740001007387 */ /* 0x0001e40000100800 */
.L_x_667:
[----:B0-2---:R-:W2:Y:S01]  /*1480*/  LDL.LU R0, [R1+0x1c] ;  /* 0x00001c0001007983 */ /* 0x005ea20000300800 */
[----:B----4-:R-:W2:Y:S01]  /*1490*/  LDC.64 R2, c[0x0][0xc88] ;  /* 0x00032200ff027b82 */ /* 0x010ea20000000a00 */
[----:B------:R-:W-:Y:S05]  /*14a0*/  YIELD ;  /* 0x0000000000007946 */ /* 0x000fea0003800000 */
[----:B------:R-:W-:Y:S01]  /*14b0*/  ULDC.64 UR4, c[0x0][0xa28] ;  /* 0x00028a0000047ab9 */ /* 0x000fe20000000a00 */
[----:B------:R-:W-:Y:S01]  /*14c0*/  ULDC.64 UR8, c[0x0][0xa18] ;  /* 0x0002860000087ab9 */ /* 0x000fe20000000a00 */
[----:B------:R-:W-:Y:S01]  /*14d0*/  ISETP.NE.U32.AND P1, PT, RZ, UR4, PT ;  /* 0x00000004ff007c0c */ /* 0x000fe2000bf25070 */
[----:B------:R-:W-:Y:S01]  /*14e0*/  ULDC.64 UR6, c[0x0][0xa08] ;  /* 0x0002820000067ab9 */ /* 0x000fe20000000a00 */
[----:B--2---:R-:W-:-:S05]  /*14f0*/  IMAD.WIDE R2, R0, 0x4, R2 ;  /* 0x0000000400027825 */ /* 0x004fca00078e0202 */
[----:B------:R0:W2:Y:S01]  /*1500*/  LDG.E R0, desc[UR54][R2.64] ;  /* 0x0000003602007981 */ /* 0x0000a2000c1e1900 */
[----:B------:R-:W-:Y:S02]  /*1510*/  ISETP.NE.AND.EX P1, PT, RZ, UR5, PT, P1 ;  /* 0x00000005ff007c0c */ /* 0x000fe4000bf25310 */
[----:B------:R-:W-:Y:S02]  /*1520*/  ISETP.NE.U32.AND P0, PT, RZ, UR6, PT ;  /* 0x00000006ff007c0c */ /* 0x000fe4000bf05070 */
[----:B------:R-:W-:Y:S02]  /*1530*/  MOV R27, RZ ;  /* 0x000000ff001b7202 */ /* 0x000fe40000000f00 */
[----:B------:R-:W-:Y:S01]  /*1540*/  ISETP.NE.AND.EX P0, PT, RZ, UR7, PT, P0 ;  /* 0x00000007ff007c0c */ /* 0x000fe2000bf05300 */
[----:B0-----:R-:W-:Y:S01]  /*1550*/  IMAD.MOV.U32 R3, RZ, RZ, RZ ;  /* 0x000000ffff037224 */ /* 0x001fe200078e00ff */
[----:B--23--:R-:W-:Y:S01]  /*1560*/  SHF.R.S32.HI R6, RZ, 0x1f, R0 ;  /* 0x0000001fff067819 */ /* 0x00cfe20000011400 */
[----:B------:R-:W-:-:S04]  /*1570*/  IMAD.SHL.U32 R30, R0, 0x4, RZ ;  /* 0x00000004001e7824 */ /* 0x000fc800078e00ff */
[C---:B------:R-:W-:Y:S01]  /*1580*/  @P1 LEA R4, P2, R0.reuse, UR4, 0x2 ;  /* 0x0000000400041c11 */ /* 0x040fe2000f8410ff */
[----:B------:R-:W-:Y:S01]  /*1590*/  STL [R1], R0 ;  /* 0x0000000001007387 */ /* 0x000fe20000100800 */
[C-C-:B------:R-:W-:Y:S02]  /*15a0*/  SHF.L.U64.HI R29, R0.reuse, 0x2, R6.reuse ;  /* 0x00000002001d7819 */ /* 0x140fe40000010206 */
[----:B------:R-:W-:Y:S01]  /*15b0*/  @P1 LEA.HI.X R5, R0, UR5, R6, 0x2, P2 ;  /* 0x0000000500051c11 */ /* 0x000fe200090f1406 */
[----:B------:R0:W-:Y:S01]  /*15c0*/  STL [R1+0x2c], R6 ;  /* 0x00002c0601007387 */ /* 0x0001e20000100800 */
[----:B------:R-:W-:Y:S01]  /*15d0*/  ISETP.NE.U32.AND P2, PT, RZ, UR8, PT ;  /* 0x00000008ff007c0c */ /* 0x000fe2000bf45070 */
[----:B------:R-:W-:Y:S01]  /*15e0*/  ULDC UR4, c[0x0][0x288] ;  /* 0x0000a20000047ab9 */ /* 0x000fe20000000800 */
[C---:B------:R-:W-:Y:S01]  /*15f0*/  IADD3 R8, P3, R30.reuse, UR6, RZ ;  /* 0x000000061e087c10 */ /* 0x040fe2000ff7e0ff */
[----:B-1----:R1:W5:Y:S01]  /*1600*/  @P1 LDG.E R3, desc[UR54][R4.64] ;  /* 0x0000003604031981 */ /* 0x002362000c1e1900 */
[----:B------:R-:W-:Y:S01]  /*1610*/  ISETP.NE.AND.EX P2, PT, RZ, UR9, PT, P2 ;  /* 0x00000009ff007c0c */ /* 0x000fe2000bf45320 */
[----:B------:R-:W-:Y:S01]  /*1620*/  IMAD.U32 R153, RZ, RZ, UR4 ;  /* 0x00000004ff997e24 */ /* 0x000fe2000f8e00ff */
[C---:B------:R-:W-:Y:S01]  /*1630*/  IADD3.X R9, R29.reuse, UR7, RZ, P3, !PT ;  /* 0x000000071d097c10 */ /* 0x040fe20009ffe4ff */
[----:B------:R-:W-:Y:S01]  /*1640*/  ULDC.64 UR4, c[0x0][0x418] ;  /* 0x0001060000047ab9 */ /* 0x000fe20000000a00 */
[----:B------:R1:W-:Y:S04]  /*1650*/  STL [R1+0x24], R30 ;  /* 0x0000241e01007387 */ /* 0x0003e80000100800 */
[----:B------:R1:W5:Y:S05]  /*1660*/  @P0 LDG.E R27, desc[UR54][R8.64] ;  /* 0x00000036081b0981 */ /* 0x00036a000c1e1900 */
[----:B0-----:R-:W-:Y:S01]  /*1670*/  @P2 IADD3 R6, P1, R30, UR8, RZ ;  /* 0x000000081e062c10 */ /* 0x001fe2000ff3e0ff */
[----:B------:R-:W-:Y:S01]  /*1680*/  UISETP.NE.U32.AND UP0, UPT, UR4, URZ, UPT ;  /* 0x0000003f0400728c */ /* 0x000fe2000bf05070 */
[----:B------:R1:W-:Y:S02]  /*1690*/  STL [R1+0x28], R29 ;  /* 0x0000281d01007387 */ /* 0x0003e40000100800 */
[----:B------:R-:W-:Y:S01]  /*16a0*/  @P2 IADD3.X R7, R29, UR9, RZ, P1, !PT ;  /* 0x000000091d072c10 */ /* 0x000fe20008ffe4ff */
[----:B------:R-:W-:-:S04]  /*16b0*/  ULDC UR4, c[0x0][0x424] ;  /* 0x0001090000047ab9 */ /* 0x000fc80000000800 */
[----:B------:R1:W5:Y:S01]  /*16c0*/  @P2 LDG.E R153, desc[UR54][R6.64] ;  /* 0x0000003606992981 */ /* 0x000362000c1e1900 */
[----:B------:R-:W-:-:S03]  /*16d0*/  UISETP.NE.AND.EX UP0, UPT, UR5, URZ, UPT, UP0 ;  /* 0x0000003f0500728c */ /* 0x000fc6000bf05300 */
[----:B------:R-:W-:Y:S01]  /*16e0*/  ULDC UR5, c[0x0][0x2f0] ;  /* 0x0000bc0000057ab9 */ /* 0x000fe20000000800 */
[----:B------:R-:W-:-:S04]  /*16f0*/  USEL UR4, UR4, 0x1, UP0 ;  /* 0x0000000104047887 */ /* 0x000fc80008000000 */
[----:B------:R-:W-:-:S03]  /*1700*/  UIMAD UR4, UR4, UR5, URZ ;  /* 0x00000005040472a4 */ /* 0x000fc6000f8e023f */
[----:B------:R-:W-:Y:S02]  /*1710*/  ULDC UR5, c[0x0][0x348] ;  /* 0x0000d20000057ab9 */ /* 0x000fe40000000800 */
[----:B------:R-:W-:Y:S02]  /*1720*/  IMAD.U32 R2, RZ, RZ, UR5 ;  /* 0x00000005ff027e24 */ /* 0x000fe4000f8e00ff */
[----:B------:R-:W-:Y:S02]  /*1730*/  IMAD.U32 R26, RZ, RZ, UR4 ;  /* 0x00000004ff1a7e24 */ /* 0x000fe4000f8e00ff */
[----:B------:R-:W-:Y:S01]  /*1740*/  IMAD.MOV.U32 R25, RZ, RZ, R0 ;  /* 0x000000ffff197224 */ /* 0x000fe200078e0000 */
[----:B-1----:R-:W-:Y:S06]  /*1750*/  @P2 BRA `(.L_x_477) ;  /* 0x0000000000242947 */ /* 0x002fec0003800000 */
[----:B------:R-:W-:Y:S02]  /*1760*/  ULDC.64 UR4, c[0x0][0xa00] ;  /* 0x0002800000047ab9 */ /* 0x000fe40000000a00 */
[----:B------:R-:W-:-:S04]  /*1770*/  ISETP.NE.U32.AND P1, PT, RZ, UR4, PT ;  /* 0x00000004ff007c0c */ /* 0x000fc8000bf25070 */
[----:B------:R-:W-:-:S13]  /*1780*/  ISETP.NE.AND.EX P1, PT, RZ, UR5, PT, P1 ;  /* 0x00000005ff007c0c */ /* 0x000fda000bf25310 */
[----:B------:R-:W-:Y:S05]  /*1790*/  @!P1 BRA `(.L_x_477) ;  /* 0x0000000000149947 */ /* 0x000fea0003800000 */
[----:B------:R-:W0:Y:S02]  /*17a0*/  LDC.64 R4, c[0x0][0xa00] ;  /* 0x00028000ff047b82 */ /* 0x000e240000000a00 */
[----:B0-----:R-:W-:-:S05]  /*17b0*/  IMAD.WIDE R4, R25, 0x4, R4 ;  /* 0x0000000419047825 */ /* 0x001fca00078e0204 */
[----:B-----5:R-:W2:Y:S04]  /*17c0*/  LDG.E R153, desc[UR54][R4.64] ;  /* 0x0000003604997981 */ /* 0x020ea8000c1e1900 */
[----:B------:R-:W2:Y:S02]  /*17d0*/  LDG.E R0, desc[UR54][R4.64+0x4] ;  /* 0x0000043604007981 */ /* 0x000ea4000c1e1900 */
[----:B--2---:R-:W-:-:S07]  /*17e0*/  IMAD.IADD R153, R0, 0x1, -R153 ;  /* 0x0000000100997824 */ /* 0x004fce00078e0a99 */
.L_x_477:
[----:B------:R-:W2:Y:S01]  /*17f0*/  LDL R28, [R1+0x18] ;  /* 0x00001800011c7983 */ /* 0x000ea20000100800 */
[----:B------:R-:W-:Y:S02]  /*1800*/  ULDC.64 UR4, c[0x0][0xa20] ;  /* 0x0002880000047ab9 */ /* 0x000fe40000000a00 */
[----:B------:R-:W-:Y:S01]  /*1810*/  ISETP.NE.U32.AND P1, PT, RZ, UR4, PT ;  /* 0x00000004ff007c0c */ /* 0x000fe2000bf25070 */
[----:B------:R-:W3:Y:S03]  /*1820*/  LDL R0, [R1+0x14] ;  /* 0x0000140001007983 */ /* 0x000ee60000100800 */
[----:B------:R-:W-:Y:S01]  /*1830*/  ISETP.NE.AND.EX P1, PT, RZ, UR5, PT, P1 ;  /* 0x00000005ff007c0c */ /* 0x000fe2000bf25310 */
[----:B--2---:R0:W-:Y:S04]  /*1840*/  STL [R1+0x20], R28 ;  /* 0x0000201c01007387 */ /* 0x0041e80000100800 */
[----:B---3--:R0:W-:Y:S08]  /*1850*/  STL [R1+0x30], R0 ;  /* 0x0000300001007387 */ /* 0x0081f00000100800 */
[----:B------:R-:W-:Y:S05]  /*1860*/  @!P1 BRA `(.L_x_478) ;  /* 0x0000000000109947 */ /* 0x000fea0003800000 */
[----:B------:R-:W-:-:S04]  /*1870*/  IADD3 R4, P0, R30, UR4, RZ ;  /* 0x000000041e047c10 */ /* 0x000fc8000ff1e0ff */
[----:B------:R-:W-:-:S05]  /*1880*/  IADD3.X R5, R29, UR5, RZ, P0, !PT ;  /* 0x000000051d057c10 */ /* 0x000fca00087fe4ff */
[----:B------:R1:W5:Y:S01]  /*1890*/  LDG.E R26, desc[UR54][R4.64] ;  /* 0x00000036041a7981 */ /* 0x000362000c1e1900 */
[----:B------:R-:W-:Y:S05]  /*18a0*/  BRA `(.L_x_479) ;  /* 0x0000000000107947 */ /* 0x000fea0003800000 */
.L_x_478:
[----:B------:R-:W-:Y:S05]  /*18b0*/  @!P0 BRA `(.L_x_479) ;  /* 0x00000000000c8947 */ /* 0x000fea0003800000 */
[----:B------:R-:W2:Y:S04]  /*18c0*/  LDG.E R5, desc[UR54][R8.64] ;  /* 0x0000003608057981 */ /* 0x000ea8000c1e1900 */
[----:B------:R-:W2:Y:S02]  /*18d0*/  LDG.E R26, desc[UR54][R8.64+0x4] ;  /* 0x00000436081a7981 */ /* 0x000ea4000c1e1900 */
[----:B--2---:R-:W-:-:S07]  /*18e0*/  IADD3 R26, -R5, R26, RZ ;  /* 0x0000001a051a7210 */ /* 0x004fce0007ffe1ff */
.L_x_479:
[----:B------:R-:W-:Y:S02]  /*18f0*/  ULDC.64 UR4, c[0x0][0xa10] ;  /* 0x0002840000047ab9 */ /* 0x000fe40000000a00 */
[----:B------:R-:W-:-:S04]  /*1900*/  ISETP.NE.U32.AND P0, PT, RZ, UR4, PT ;  /* 0x00000004ff007c0c */ /* 0x000fc8000bf05070 */
[----:B------:R-:W-:Y:S01]  /*1910*/  ISETP.NE.AND.EX P0, PT, RZ, UR5, PT, P0 ;  /* 0x00000005ff007c0c */ /* 0x000fe2000bf05300 */
[----:B-----5:R-:W-:Y:S01]  /*1920*/  IMAD.IADD R3, R26, 0x1, -R3 ;  /* 0x000000011a037824 */ /* 0x020fe200078e0a03 */
[----:B------:R-:W-:-:S11]  /*1930*/  ULDC.64 UR4, c[0x0][0xa30] ;  /* 0x00028c0000047ab9 */ /* 0x000fd60000000a00 */
[----:B-1----:R-:W1:Y:S02]  /*1940*/  @P0 LDC.64 R4, c[0x0][0xa10] ;  /* 0x00028400ff040b82 */ /* 0x002e640000000a00 */
[----:B-1----:R-:W-:-:S05]  /*1950*/  @P0 IMAD.WIDE R4, R25, 0x4, R4 ;  /* 0x0000000419040825 */ /* 0x002fca00078e0204 */
[----:B0-----:R-:W2:Y:S04]  /*1960*/  @P0 LDG.E R0, desc[UR54][R4.64] ;  /* 0x0000003604000981 */ /* 0x001ea8000c1e1900 */
[----:B------:R-:W2:Y:S01]  /*1970*/  @P0 LDG.E R9, desc[UR54][R4.64+0x4] ;  /* 0x0000043604090981 */ /* 0x000ea2000c1e1900 */
[----:B------:R-:W-:Y:S01]  /*1980*/  IADD3 R126, -R3, RZ, RZ ;  /* 0x000000ff037e7210 */ /* 0x000fe20007ffe1ff */
[----:B------:R-:W-:Y:S01]  /*1990*/  IMAD.MOV.U32 R145, RZ, RZ, R26 ;  /* 0x000000ffff917224 */ /* 0x000fe200078e001a */
[----:B------:R-:W-:Y:S02]  /*19a0*/  ISETP.NE.U32.AND P1, PT, RZ, UR4, PT ;  /* 0x00000004ff007c0c */ /* 0x000fe4000bf25070 */
[----:B------:R-:W-:Y:S02]  /*19b0*/  VIMNMX R126, RZ, R126, !PT ;  /* 0x0000007eff7e7248 */ /* 0x000fe40007fe0100 */
[----:B------:R-:W-:-:S13]  /*19c0*/  ISETP.NE.AND.EX P1, PT, RZ, UR5, PT, P1 ;  /* 0x00000005ff007c0c */ /* 0x000fda000bf25310 */
[----:B------:R-:W-:-:S04]  /*19d0*/  @P1 IADD3 R6, P2, R30, UR4, RZ ;  /* 0x000000041e061c10 */ /* 0x000fc8000ff5e0ff */
[----:B------:R-:W-:-:S05]  /*19e0*/  @P1 IADD3.X R7, R29, UR5, RZ, P2, !PT ;  /* 0x000000051d071c10 */ /* 0x000fca00097fe4ff */
[----:B------:R0:W5:Y:S01]  /*19f0*/  @P1 LDG.E R145, desc[UR54][R6.64] ;  /* 0x0000003606911981 */ /* 0x000162000c1e1900 */
[----:B--2---:R-:W-:-:S04]  /*1a00*/  @P0 IMAD.IADD R2, R9, 0x1, -R0 ;  /* 0x0000000109020824 */ /* 0x004fc800078e0a00 */
[----:B------:R-:W-:-:S04]  /*1a10*/  IMAD.IADD R159, R3, 0x1, R2 ;  /* 0x00000001039f7824 */ /* 0x000fc800078e0202 */
[----:B------:R-:W-:-:S04]  /*1a20*/  VIADD R0, R159, 0x9f ;  /* 0x0000009f9f007836 */ /* 0x000fc80000000000 */
[----:B------:R-:W-:-:S05]  /*1a30*/  IMAD.HI R0, R0, 0x66666667, RZ ;  /* 0x6666666700007827 */ /* 0x000fca00078e02ff */
[----:B------:R-:W-:-:S04]  /*1a40*/  SHF.R.U32.HI R161, RZ, 0x1f, R0 ;  /* 0x0000001fffa17819 */ /* 0x000fc80000011600 */
[----:B------:R-:W-:-:S05]  /*1a50*/  LEA.HI.SX32 R161, R0, R161, 0x1a ;  /* 0x000000a100a17211 */ /* 0x000fca00078fd2ff */
[----:B------:R-:W-:-:S05]  /*1a60*/  IMAD R3, R161, 0xa0, -R3 ;  /* 0x000000a0a1037824 */ /* 0x000fca00078e0a03 */
[----:B------:R-:W-:-:S04]  /*1a70*/  VIMNMX R3, R3, R2, PT ;  /* 0x0000000203037248 */ /* 0x000fc80003fe0100 */
[----:B------:R-:W-:Y:S01]  /*1a80*/  ISETP.GT.AND P0, PT, R3, R126, PT ;  /* 0x0000007e0300720c */ /* 0x000fe20003f04270 */
[----:B------:R-:W-:-:S05]  /*1a90*/  IMAD.WIDE.U32 R126, R126, -0x33333333, RZ ;  /* 0xcccccccd7e7e7825 */ /* 0x000fca00078e00ff */
[----:B------:R-:W-:-:S05]  /*1aa0*/  SHF.R.U32.HI R126, RZ, 0x7, R127 ;  /* 0x00000007ff7e7819 */ /* 0x000fca000001167f */
[----:B------:R-:W-:Y:S02]  /*1ab0*/  IMAD.MOV.U32 R24, RZ, RZ, R126 ;  /* 0x000000ffff187224 */ /* 0x000fe400078e007e */
[----:B------:R-:W-:-:S04]  /*1ac0*/  @P0 VIADD R0, R3, 0x9f ;  /* 0x0000009f03000836 */ /* 0x000fc80000000000 */
[----:B------:R-:W-:-:S05]  /*1ad0*/  @P0 IMAD.HI R0, R0, 0x66666667, RZ ;  /* 0x6666666700000827 */ /* 0x000fca00078e02ff */
[----:B------:R-:W-:-:S04]  /*1ae0*/  @P0 SHF.R.U32.HI R3, RZ, 0x1f, R0 ;  /* 0x0000001fff030819 */ /* 0x000fc80000011600 */
[----:B------:R-:W-:Y:S02]  /*1af0*/  @P0 LEA.HI.SX32 R24, R0, R3, 0x1a ;  /* 0x0000000300180211 */ /* 0x000fe400078fd2ff */
[----:B------:R-:W-:Y:S02]  /*1b00*/  PLOP3.LUT P0, PT, PT, PT, PT, 0x80, 0x0 ;  /* 0x000000000000781c */ /* 0x000fe40003f0f070 */
[----:B------:R-:W-:-:S13]  /*1b10*/  ISETP.GT.AND P1, PT, R24, R126, PT ;  /* 0x0000007e1800720c */ /* 0x000fda0003f24270 */
[----:B0-----:R-:W-:Y:S05]  /*1b20*/  @!P1 BRA `(.L_x_480) ;  /* 0x000000e000389947 */ /* 0x001fea0003800000 */
[----:B------:R-:W-:Y:S01]  /*1b30*/  VIADD R0, R16, 0x24200 ;  /* 0x0002420010007836 */ /* 0x000fe20000000000 */
[----:B------:R-:W-:Y:S04]  /*1b40*/  BSSY B6, `(.L_x_481) ;  /* 0x0000013000067945 */ /* 0x000fe80003800000 */
[----:B------:R-:W-:-:S13]  /*1b50*/  LOP3.LUT P0, RZ, R0, 0x1bf, RZ, 0xc0, !PT ;  /* 0x000001bf00ff7812 */ /* 0x000fda000780c0ff */
[----:B------:R-:W-:Y:S05]  /*1b60*/  @!P0 BRA `(.L_x_482) ;  /* 0x0000000000408947 */ /* 0x000fea0003800000 */
[----:B------:R-:W-:Y:S01]  /*1b70*/  MOV R0, 0x0 ;  /* 0x0000000000007802 */ /* 0x000fe20000000f00 */
[----:B------:R-:W-:Y:S01]  /*1b80*/  ULDC.64 UR4, c[0x4][0x98] ;  /* 0x0100260000047ab9 */ /* 0x000fe20000000a00 */
[----:B------:R-:W-:Y:S01]  /*1b90*/  ULDC.64 UR6, c[0x4][0x20] ;  /* 0x0100080000067ab9 */ /* 0x000fe20000000a00 */
[----:B------:R-:W-:Y:S01]  /*1ba0*/  IMAD.U32 R4, RZ, RZ, UR4 ;  /* 0x00000004ff047e24 */ /* 0x000fe2000f8e00ff */
[----:B------:R0:W1:Y:S01]  /*1bb0*/  LDC.64 R14, c[0x4][R0] ;  /* 0x01000000000e7b82 */ /* 0x0000620000000a00 */
[----:B------:R-:W-:Y:S01]  /*1bc0*/  IMAD.U32 R5, RZ, RZ, UR5 ;  /* 0x00000005ff057e24 */ /* 0x000fe2000f8e00ff */
[----:B------:R-:W-:Y:S01]  /*1bd0*/  ULDC.64 UR4, c[0x4][0xa0] ;  /* 0x0100280000047ab9 */ /* 0x000fe20000000a00 */
[----:B------:R-:W-:Y:S01]  /*1be0*/  IMAD.U32 R10, RZ, RZ, UR6 ;  /* 0x00000006ff0a7e24 */ /* 0x000fe2000f8e00ff */
[----:B------:R-:W-:Y:S01]  /*1bf0*/  MOV R6, UR4 ;  /* 0x0000000400067c02 */ /* 0x000fe20008000f00 */
[----:B------:R-:W-:Y:S01]  /*1c00*/  IMAD.U32 R7, RZ, RZ, UR5 ;  /* 0x00000005ff077e24 */ /* 0x000fe2000f8e00ff */
[----:B------:R-:W-:Y:S01]  /*1c10*/  MOV R13, RZ ;  /* 0x000000ff000d7202 */ /* 0x000fe20000000f00 */
[----:B------:R-:W-:-:S02]  /*1c20*/  IMAD.U32 R11, RZ, RZ, UR7 ;  /* 0x00000007ff0b7e24 */ /* 0x000fc4000f8e00ff */
[----:B------:R-:W-:Y:S02]  /*1c30*/  IMAD.MOV.U32 R8, RZ, RZ, 0x70 ;  /* 0x00000070ff087424 */ /* 0x000fe400078e00ff */
[----:B0-----:R-:W-:-:S07]  /*1c40*/  IMAD.MOV.U32 R12, RZ, RZ, 0x1 ;  /* 0x00000001ff0c7424 */ /* 0x001fce00078e00ff */
[----:B------:R-:W-:-:S07]  /*1c50*/  LEPC R20, `(.L_x_482) ;  /* 0x000000001014794e */ /* 0x000fce0000000000 */
[----:B-1---5:R-:W-:Y:S05]  /*1c60*/  CALL.ABS.NOINC R14 ;  /* 0x000000000e007343 */ /* 0x022fea0003c00000 */
.L_x_482:
[----:B------:R-:W-:Y:S05]  /*1c70*/  BSYNC B6 ;  /* 0x0000000000067941 */ /* 0x000fea0003800000 */
.L_x_481:
        /* <DEDUP_REMOVED lines=11> */
[----:B------:R-:W-:Y:S01]  /*1d30*/  MOV R10, UR6 ;  /* 0x00000006000a7c02 */ /* 0x000fe20008000f00 */
[----:B------:R-:W-:Y:S02]  /*1d40*/  IMAD.U32 R6, RZ, RZ, UR4 ;  /* 0x00000004ff067e24 */ /* 0x000fe4000f8e00ff */
[----:B------:R-:W-:-:S02]  /*1d50*/  IMAD.U32 R7, RZ, RZ, UR5 ;  /* 0x00000005ff077e24 */ /* 0x000fc4000f8e00ff */
[----:B------:R-:W-:Y:S02]  /*1d60*/  IMAD.U32 R11, RZ, RZ, UR7 ;  /* 0x00000007ff0b7e24 */ /* 0x000fe4000f8e00ff */
[----:B------:R-:W-:Y:S02]  /*1d70*/  IMAD.MOV.U32 R8, RZ, RZ, 0x70 ;  /* 0x00000070ff087424 */ /* 0x000fe400078e00ff */
[----:B------:R-:W-:Y:S02]  /*1d80*/  IMAD.MOV.U32 R12, RZ, RZ, 0x1 ;  /* 0x00000001ff0c7424 */ /* 0x000fe400078e00ff */
[----:B0-----:R-:W-:-:S07]  /*1d90*/  IMAD.MOV.U32 R13, RZ, RZ, RZ ;  /* 0x000000ffff0d7224 */ /* 0x001fce00078e00ff */
[----:B------:R-:W-:-:S07]  /*1da0*/  LEPC R20, `(.L_x_484) ;  /* 0x000000001014794e */ /* 0x000fce0000000000 */
[----:B-1---5:R-:W-:Y:S05]  /*1db0*/  CALL.ABS.NOINC R14 ;  /* 0x000000000e007343 */ /* 0x022fea0003c00000 */
.L_x_484:
[----:B------:R-:W-:Y:S05]  /*1dc0*/  BSYNC B6 ;  /* 0x0000000000067941 */ /* 0x000fea0003800000 */
.L_x_483:
[----:B------:R-:W-:Y:S01]  /*1dd0*/  ULDC.64 UR4, c[0x0][0x9f8] ;  /* 0x00027e0000047ab9 */ /* 0x000fe20000000a00 */
[----:B------:R-:W2:Y:S01]  /*1de0*/  LDL.LU R36, [R1+0x8] ;  /* 0x0000080001247983 */ /* 0x000ea20000300800 */
[----:B------:R-:W-:Y:S01]  /*1df0*/  ISETP.NE.U32.AND P0, PT, RZ, UR4, PT ;  /* 0x00000004ff007c0c */ /* 0x000fe2000bf05070 */
[----:B------:R-:W0:Y:S01]  /*1e00*/  LDC.64 R114, c[0x0][0x300] ;  /* 0x0000c000ff727b82 */ /* 0x000e220000000a00 */
[----:B------:R-:W-:Y:S01]  /*1e10*/  IMAD.IADD R27, R27, 0x1, R26 ;  /* 0x000000011b1b7824 */ /* 0x000fe200078e021a */
[----:B------:R-:W-:Y:S01]  /*1e20*/  SHF.R.S32.HI R8, RZ, 0x1f, R28 ;  /* 0x0000001fff087819 */ /* 0x000fe2000001141c */
[----:B------:R-:W-:Y:S01]  /*1e30*/  ULDC.64 UR6, c[0x0][0xa08] ;  /* 0x0002820000067ab9 */ /* 0x000fe20000000a00 */
[----:B------:R-:W-:Y:S01]  /*1e40*/  ISETP.NE.AND.EX P0, PT, RZ, UR5, PT, P0 ;  /* 0x00000005ff007c0c */ /* 0x000fe2000bf05300 */
[----:B------:R-:W1:Y:S03]  /*1e50*/  S2R R20, SR_TID.X ;  /* 0x0000000000147919 */ /* 0x000e660000002100 */
[----:B------:R-:W3:Y:S01]  /*1e60*/  LDC.64 R108, c[0x0][0x3f8] ;  /* 0x0000fe00ff6c7b82 */ /* 0x000ee20000000a00 */
[----:B------:R-:W-:-:S02]  /*1e70*/  SHF.R.S32.HI R19, RZ, 0x1f, R18 ;  /* 0x0000001fff137819 */ /* 0x000fc40000011412 */
[----:B------:R-:W-:-:S05]  /*1e80*/  SHF.R.S32.HI R31, RZ, 0x1f, R220 ;  /* 0x0000001fff1f7819 */ /* 0x000fca00000114dc */
[----:B------:R-:W4:Y:S01]  /*1e90*/  LDC.64 R102, c[0x0][0x408] ;  /* 0x00010200ff667b82 */ /* 0x000f220000000a00 */
[----:B------:R-:W-:-:S04]  /*1ea0*/  @P0 IADD3 R4, P1, R30, UR4, RZ ;  /* 0x000000041e040c10 */ /* 0x000fc8000ff3e0ff */
[----:B------:R-:W-:Y:S01]  /*1eb0*/  @P0 IADD3.X R5, R29, UR5, RZ, P1, !PT ;  /* 0x000000051d050c10 */ /* 0x000fe20008ffe4ff */
[----:B------:R-:W-:Y:S02]  /*1ec0*/  ULDC.64 UR4, c[0x0][0x308] ;  /* 0x0000c20000047ab9 */ /* 0x000fe40000000a00 */
[----:B------:R-:W2:Y:S02]  /*1ed0*/  LDC R121, c[0x0][0x3f4] ;  /* 0x0000fd00ff797b82 */ /* 0x000ea40000000800 */
[----:B------:R1:W2:Y:S01]  /*1ee0*/  @P0 LDG.E R25, desc[UR54][R4.64] ;  /* 0x0000003604190981 */ /* 0x0002a2000c1e1900 */
[----:B------:R-:W-:Y:S01]  /*1ef0*/  SHF.R.S32.HI R29, RZ, 0x1f, R27 ;  /* 0x0000001fff1d7819 */ /* 0x000fe2000001141b */
[----:B0-----:R-:W-:Y:S01]  /*1f00*/  IMAD.WIDE.U32 R6, R27, R114, RZ ;  /* 0x000000721b067225 */ /* 0x001fe200078e00ff */
[----:B------:R-:W-:-:S03]  /*1f10*/  ISETP.NE.U32.AND P0, PT, RZ, UR6, PT ;  /* 0x00000006ff007c0c */ /* 0x000fc6000bf05070 */
[----:B------:R-:W-:Y:S01]  /*1f20*/  IMAD R0, R29, R114, RZ ;  /* 0x000000721d007224 */ /* 0x000fe200078e02ff */
[----:B------:R-:W-:-:S03]  /*1f30*/  ISETP.NE.AND.EX P0, PT, RZ, UR7, PT, P0 ;  /* 0x00000007ff007c0c */ /* 0x000fc6000bf05300 */
[----:B------:R-:W-:Y:S01]  /*1f40*/  IMAD R3, R27, R115, R0 ;  /* 0x000000731b037224 */ /* 0x000fe200078e0200 */
[----:B-1----:R-:W-:Y:S01]  /*1f50*/  SHF.R.U32.HI R32, RZ, 0x7, R20 ;  /* 0x00000007ff207819 */ /* 0x002fe20000011614 */
[----:B------:R-:W-:-:S03]  /*1f60*/  IMAD R0, R8, UR4, RZ ;  /* 0x0000000408007c24 */ /* 0x000fc6000f8e02ff */
[----:B------:R-:W-:Y:S01]  /*1f70*/  IADD3 R7, R7, R3, RZ ;  /* 0x0000000307077210 */ /* 0x000fe20007ffe0ff */
[----:B------:R-:W-:Y:S01]  /*1f80*/  IMAD R3, R28, UR5, R0 ;  /* 0x000000051c037c24 */ /* 0x000fe2000f8e0200 */
[----:B------:R-:W-:Y:S01]  /*1f90*/  ISETP.NE.AND P6, PT, R32, 0x1, PT ;  /* 0x000000012000780c */ /* 0x000fe20003fc5270 */
[----:B------:R-:W-:Y:S01]  /*1fa0*/  IMAD.WIDE.U32 R4, R28, UR4, R6 ;  /* 0x000000041c047c25 */ /* 0x000fe2000f8e0006 */
[----:B------:R-:W-:-:S03]  /*1fb0*/  ULDC.64 UR4, c[0x0][0x310] ;  /* 0x0000c40000047ab9 */ /* 0x000fc60000000a00 */
[----:B------:R-:W-:Y:S02]  /*1fc0*/  IMAD.IADD R5, R5, 0x1, R3 ;  /* 0x0000000105057824 */ /* 0x000fe400078e0203 */
[----:B------:R-:W-:-:S04]  /*1fd0*/  IMAD R3, R31, R114, RZ ;  /* 0x000000721f037224 */ /* 0x000fc800078e02ff */
[----:B------:R-:W-:Y:S02]  /*1fe0*/  IMAD R11, R220, R115, R3 ;  /* 0x00000073dc0b7224 */ /* 0x000fe400078e0203 */
[----:B---3--:R-:W-:-:S04]  /*1ff0*/  IMAD R10, R31, R108, RZ ;  /* 0x0000006c1f0a7224 */ /* 0x008fc800078e02ff */
[C---:B------:R-:W-:Y:S01]  /*2000*/  IMAD R13, R220.reuse, R109, R10 ;  /* 0x0000006ddc0d7224 */ /* 0x040fe200078e020a */
[----:B------:R-:W-:Y:S01]  /*2010*/  SHF.R.S32.HI R23, RZ, 0x1f, R22 ;  /* 0x0000001fff177819 */ /* 0x000fe20000011416 */
[----:B------:R-:W-:-:S04]  /*2020*/  IMAD.WIDE.U32 R110, R220, R108, R18 ;  /* 0x0000006cdc6e7225 */ /* 0x000fc800078e0012 */
[----:B------:R-:W-:-:S04]  /*2030*/  IMAD.WIDE.U32 R112, R220, R108, R22 ;  /* 0x0000006cdc707225 */ /* 0x000fc800078e0016 */
[----:B------:R-:W-:Y:S02]  /*2040*/  IMAD.IADD R113, R113, 0x1, R13 ;  /* 0x0000000171717824 */ /* 0x000fe400078e020d */
[----:B------:R-:W-:Y:S02]  /*2050*/  IMAD.IADD R111, R13, 0x1, R111 ;  /* 0x000000010d6f7824 */ /* 0x000fe400078e026f */
[----:B----4-:R-:W-:-:S04]  /*2060*/  IMAD.WIDE.U32 R106, R220, R102, R22 ;  /* 0x00000066dc6a7225 */ /* 0x010fc800078e0016 */
[----:B------:R-:W-:-:S04]  /*2070*/  IMAD.WIDE.U32 R104, R220, R102, R18 ;  /* 0x00000066dc687225 */ /* 0x000fc800078e0012 */
[----:B------:R-:W-:Y:S02]  /*2080*/  VIADD R160, R32, 0x8 ;  /* 0x0000000820a07836 */ /* 0x000fe40000000000 */
[----:B-----5:R-:W-:Y:S01]  /*2090*/  IMAD.WIDE.U32 R112, R145, R108, R112 ;  /* 0x0000006c91707225 */ /* 0x020fe200078e0070 */
[----:B------:R-:W-:-:S03]  /*20a0*/  SHF.L.U64.HI R130, R114, 0x7, R115 ;  /* 0x0000000772827819 */ /* 0x000fc60000010273 */
[----:B------:R-:W-:-:S04]  /*20b0*/  IMAD.WIDE.U32 R110, R145, R108, R110 ;  /* 0x0000006c916e7225 */ /* 0x000fc800078e006e */
[----:B------:R-:W-:Y:S02]  /*20c0*/  VIADD R34, R220, 0x80 ;  /* 0x00000080dc227836 */ /* 0x000fe40000000000 */
[----:B------:R-:W-:Y:S02]  /*20d0*/  IMAD R127, R115, 0xa0, RZ ;  /* 0x000000a0737f7824 */ /* 0x000fe400078e02ff */
[----:B------:R-:W-:Y:S02]  /*20e0*/  IMAD.SHL.U32 R131, R114, 0x80, RZ ;  /* 0x0000008072837824 */ /* 0x000fe400078e00ff */
[----:B------:R-:W-:Y:S01]  /*20f0*/  IMAD R129, R103, 0xa0, RZ ;  /* 0x000000a067817824 */ /* 0x000fe200078e02ff */
[----:B------:R-:W-:Y:S02]  /*2100*/  SHF.R.S32.HI R146, RZ, 0x1f, R34 ;  /* 0x0000001fff927819 */ /* 0x000fe40000011422 */
[----:B--2---:R-:W-:Y:S02]  /*2110*/  SHF.R.S32.HI R0, RZ, 0x1f, R25 ;  /* 0x0000001fff007819 */ /* 0x004fe40000011419 */
[----:B------:R-:W-:-:S02]  /*2120*/  SEL R15, R25, RZ, !P0 ;  /* 0x000000ff190f7207 */ /* 0x000fc40004000000 */
[----:B------:R-:W-:-:S03]  /*2130*/  SEL R12, R0, RZ, !P0 ;  /* 0x000000ff000c7207 */ /* 0x000fc60004000000 */
[----:B------:R-:W-:-:S04]  /*2140*/  IMAD.WIDE.U32 R118, R15, UR4, R4 ;  /* 0x000000040f767c25 */ /* 0x000fc8000f8e0004 */
[----:B------:R-:W-:Y:S02]  /*2150*/  IMAD R0, R12, UR4, RZ ;  /* 0x000000040c007c24 */ /* 0x000fe4000f8e02ff */
[----:B------:R-:W-:-:S04]  /*2160*/  IMAD.WIDE.U32 R4, R220, R114, R18 ;  /* 0x00000072dc047225 */ /* 0x000fc800078e0012 */
[----:B------:R-:W-:Y:S01]  /*2170*/  IMAD R9, R15, UR5, R0 ;  /* 0x000000050f097c24 */ /* 0x000fe2000f8e0200 */
[----:B------:R-:W-:Y:S05]  /*2180*/  @!P6 WARPSYNC.ALL ;  /* 0x000000000000e948 */ /* 0x000fea0003800000 */
[----:B------:R-:W-:Y:S01]  /*2190*/  VIADD R0, R18, 0x20 ;  /* 0x0000002012007836 */ /* 0x000fe20000000000 */
[----:B------:R-:W-:Y:S01]  /*21a0*/  ULDC.64 UR6, c[0x0][0x330] ;  /* 0x0000cc0000067ab9 */ /* 0x000fe20000000a00 */
[----:B------:R-:W-:Y:S01]  /*21b0*/  ULDC UR4, c[0x0][0x2f4] ;  /* 0x0000bd0000047ab9 */ /* 0x000fe20000000800 */
[----:B------:R-:W-:Y:S01]  /*21c0*/  IMAD R8, R8, UR6, RZ ;  /* 0x0000000608087c24 */ /* 0x000fe2000f8e02ff */
[----:B------:R-:W-:Y:S01]  /*21d0*/  @!P6 BAR.SYNC.DEFER_BLOCKING 0x9, 0x100 ;  /* 0x024400000000eb1d */ /* 0x000fe20000010000 */
[----:B------:R-:W-:Y:S01]  /*21e0*/  ISETP.GE.AND P1, PT, R0, UR4, PT ;  /* 0x0000000400007c0c */ /* 0x000fe2000bf26270 */
[----:B------:R-:W-:Y:S01]  /*21f0*/  IMAD.WIDE.U32 R6, R28, UR6, R18 ;  /* 0x000000061c067c25 */ /* 0x000fe2000f8e0012 */
[----:B------:R-:W-:-:S03]  /*2200*/  ISETP.GE.AND P0, PT, R18, UR4, PT ;  /* 0x0000000412007c0c */ /* 0x000fc6000bf06270 */
[----:B------:R-:W-:Y:S01]  /*2210*/  IMAD R117, R28, UR7, R8 ;  /* 0x000000071c757c24 */ /* 0x000fe2000f8e0208 */
[----:B------:R-:W-:Y:S01]  /*2220*/  SEL R8, RZ, 0xffffffff, P1 ;  /* 0xffffffffff087807 */ /* 0x000fe20000800000 */
[----:B------:R-:W-:Y:S02]  /*2230*/  ULDC.64 UR6, c[0x0][0x338] ;  /* 0x0000ce0000067ab9 */ /* 0x000fe40000000a00 */
[----:B------:R-:W-:Y:S01]  /*2240*/  IMAD.IADD R117, R7, 0x1, R117 ;  /* 0x0000000107757824 */ /* 0x000fe200078e0275 */
[----:B------:R-:W-:Y:S01]  /*2250*/  SEL R7, RZ, 0x1, P0 ;  /* 0x00000001ff077807 */ /* 0x000fe20000000000 */
[----:B------:R-:W-:Y:S01]  /*2260*/  IMAD.SHL.U32 R8, R8, 0x2, RZ ;  /* 0x0000000208087824 */ /* 0x000fe200078e00ff */
[----:B------:R-:W-:Y:S01]  /*2270*/  IADD3 R3, P2, R118, R4, RZ ;  /* 0x0000000476037210 */ /* 0x000fe20007f5e0ff */
[----:B------:R-:W-:Y:S01]  /*2280*/  IMAD.IADD R4, R119, 0x1, R9 ;  /* 0x0000000177047824 */ /* 0x000fe200078e0209 */
[----:B------:R-:W-:Y:S01]  /*2290*/  MOV R116, R6 ;  /* 0x0000000600747202 */ /* 0x000fe20000000f00 */
[----:B------:R-:W-:Y:S01]  /*22a0*/  VIADD R6, R18, 0x40 ;  /* 0x0000004012067836 */ /* 0x000fe20000000000 */
[----:B------:R-:W-:Y:S01]  /*22b0*/  LOP3.LUT R9, R8, 0x2, R7, 0xe2, !PT ;  /* 0x0000000208097812 */ /* 0x000fe200078ee207 */
[----:B------:R-:W-:-:S02]  /*22c0*/  VIADD R7, R18, 0x60 ;  /* 0x0000006012077836 */ /* 0x000fc40000000000 */
[----:B------:R-:W-:Y:S01]  /*22d0*/  VIADD R8, R18, 0x80 ;  /* 0x0000008012087836 */ /* 0x000fe20000000000 */
[----:B------:R-:W-:Y:S02]  /*22e0*/  ISETP.GE.AND P0, PT, R6, UR4, PT ;  /* 0x0000000406007c0c */ /* 0x000fe4000bf06270 */
[----:B------:R-:W-:Y:S02]  /*22f0*/  ISETP.GE.AND P1, PT, R7, UR4, PT ;  /* 0x0000000407007c0c */ /* 0x000fe4000bf26270 */
[----:B------:R-:W-:Y:S02]  /*2300*/  IADD3.X R5, R4, R5, R11, P2, !PT ;  /* 0x0000000504057210 */ /* 0x000fe400017fe40b */
[----:B------:R-:W-:Y:S02]  /*2310*/  SEL R10, RZ, 0x4, P0 ;  /* 0x00000004ff0a7807 */ /* 0x000fe40000000000 */
[----:B------:R-:W-:Y:S02]  /*2320*/  SEL R11, RZ, 0x8, P1 ;  /* 0x00000008ff0b7807 */ /* 0x000fe40000800000 */
[----:B------:R-:W-:-:S02]  /*2330*/  ISETP.GE.AND P0, PT, R8, UR4, PT ;  /* 0x0000000408007c0c */ /* 0x000fc4000bf06270 */
[----:B------:R-:W-:Y:S02]  /*2340*/  LOP3.LUT R9, R11, R9, R10, 0xfe, !PT ;  /* 0x000000090b097212 */ /* 0x000fe400078efe0a */
[----:B------:R-:W-:Y:S01]  /*2350*/  SEL R10, RZ, 0x10, P0 ;  /* 0x00000010ff0a7807 */ /* 0x000fe20000000000 */
[----:B------:R-:W-:Y:S01]  /*2360*/  IMAD R11, R12, UR6, RZ ;  /* 0x000000060c0b7c24 */ /* 0x000fe2000f8e02ff */
[-C--:B------:R-:W-:Y:S02]  /*2370*/  ISETP.GE.AND P0, PT, R18, R121.reuse, PT ;  /* 0x000000791200720c */ /* 0x080fe40003f06270 */
[----:B------:R-:W-:Y:S01]  /*2380*/  LOP3.LUT R35, R9, R10, RZ, 0xfc, !PT ;  /* 0x0000000a09237212 */ /* 0x000fe200078efcff */
[----:B------:R-:W-:Y:S01]  /*2390*/  IMAD R9, R31, R102, RZ ;  /* 0x000000661f097224 */ /* 0x000fe200078e02ff */
[----:B------:R-:W-:Y:S01]  /*23a0*/  ISETP.GE.AND P1, PT, R0, R121, PT ;  /* 0x000000790000720c */ /* 0x000fe20003f26270 */
[----:B------:R-:W-:Y:S02]  /*23b0*/  IMAD R33, R15, UR7, R11 ;  /* 0x000000070f217c24 */ /* 0x000fe4000f8e020b */
[----:B------:R-:W-:Y:S01]  /*23c0*/  IMAD R13, R220, R103, R9 ;  /* 0x00000067dc0d7224 */ /* 0x000fe200078e0209 */
[----:B------:R-:W-:-:S02]  /*23d0*/  SEL R9, R121, RZ, P0 ;  /* 0x000000ff79097207 */ /* 0x000fc40000000000 */
[----:B------:R-:W-:-:S03]  /*23e0*/  SEL R11, R121, RZ, P1 ;  /* 0x000000ff790b7207 */ /* 0x000fc60000800000 */
[----:B------:R-:W-:Y:S02]  /*23f0*/  IMAD.IADD R9, R18, 0x1, R9 ;  /* 0x0000000112097824 */ /* 0x000fe400078e0209 */
[----:B------:R-:W-:Y:S01]  /*2400*/  IMAD.IADD R11, R0, 0x1, R11 ;  /* 0x00000001000b7824 */ /* 0x000fe200078e020b */
[----:B------:R-:W-:Y:S02]  /*2410*/  ISETP.GE.AND P3, PT, R6, R121, PT ;  /* 0x000000790600720c */ /* 0x000fe40003f66270 */
[----:B------:R-:W-:Y:S02]  /*2420*/  SHF.R.S32.HI R10, RZ, 0x1f, R9 ;  /* 0x0000001fff0a7819 */ /* 0x000fe40000011409 */
[----:B------:R-:W-:Y:S01]  /*2430*/  SHF.R.S32.HI R12, RZ, 0x1f, R11 ;  /* 0x0000001fff0c7819 */ /* 0x000fe2000001140b */
[----:B------:R-:W-:Y:S01]  /*2440*/  IMAD.IADD R105, R13, 0x1, R105 ;  /* 0x000000010d697824 */ /* 0x000fe200078e0269 */
[----:B------:R-:W-:Y:S02]  /*2450*/  IADD3 R107, R107, R13, RZ ;  /* 0x0000000d6b6b7210 */ /* 0x000fe40007ffe0ff */
[----:B------:R-:W-:-:S02]  /*2460*/  LEA.HI R26, R10, R9, RZ, 0x4 ;  /* 0x000000090a1a7211 */ /* 0x000fc400078f20ff */
[----:B------:R-:W-:Y:S02]  /*2470*/  LEA.HI R28, R12, R11, RZ, 0x4 ;  /* 0x0000000b0c1c7211 */ /* 0x000fe400078f20ff */
[----:B------:R-:W-:Y:S02]  /*2480*/  SEL R13, R121, RZ, P3 ;  /* 0x000000ff790d7207 */ /* 0x000fe40001800000 */
[----:B------:R-:W-:Y:S02]  /*2490*/  LEA.HI R10, R10, R9, RZ, 0x6 ;  /* 0x000000090a0a7211 */ /* 0x000fe400078f30ff */
[----:B------:R-:W-:Y:S01]  /*24a0*/  LEA.HI R11, R12, R11, RZ, 0x6 ;  /* 0x0000000b0c0b7211 */ /* 0x000fe200078f30ff */
[----:B------:R-:W-:Y:S01]  /*24b0*/  IMAD.WIDE.U32 R116, R15, UR6, R116 ;  /* 0x000000060f747c25 */ /* 0x000fe2000f8e0074 */
[----:B------:R-:W-:Y:S02]  /*24c0*/  SHF.R.S32.HI R10, RZ, 0x6, R10 ;  /* 0x00000006ff0a7819 */ /* 0x000fe4000001140a */
[----:B------:R-:W-:Y:S01]  /*24d0*/  SHF.R.S32.HI R12, RZ, 0x6, R11 ;  /* 0x00000006ff0c7819 */ /* 0x000fe2000001140b */
[----:B------:R-:W-:Y:S01]  /*24e0*/  IMAD.IADD R15, R6, 0x1, R13 ;  /* 0x00000001060f7824 */ /* 0x000fe200078e020d */
[C---:B------:R-:W-:Y:S01]  /*24f0*/  LOP3.LUT R13, R227.reuse, 0x30, R28, 0xf8, !PT ;  /* 0x00000030e30d7812 */ /* 0x040fe200078ef81c */
[C---:B------:R-:W-:Y:S01]  /*2500*/  IMAD R144, R10.reuse, 0x2800, R229 ;  /* 0x000028000a907824 */ /* 0x040fe200078e02e5 */
[----:B------:R-:W-:Y:S01]  /*2510*/  SHF.R.U32.HI R9, RZ, 0x3, R231 ;  /* 0x00000003ff097819 */ /* 0x000fe200000116e7 */
[----:B------:R-:W-:Y:S01]  /*2520*/  IMAD R142, R10, 0x2800, R232 ;  /* 0x000028000a8e7824 */ /* 0x000fe200078e02e8 */
[--C-:B------:R-:W-:Y:S01]  /*2530*/  LOP3.LUT R11, R227, 0x30, R26.reuse, 0xf8, !PT ;  /* 0x00000030e30b7812 */ /* 0x100fe200078ef81a */
[----:B------:R-:W-:Y:S01]  /*2540*/  IMAD R143, R12, 0x2800, R229 ;  /* 0x000028000c8f7824 */ /* 0x000fe200078e02e5 */
[----:B------:R-:W-:-:S02]  /*2550*/  LOP3.LUT R14, R231, 0x30, R26, 0xf8, !PT ;  /* 0x00000030e70e7812 */ /* 0x000fc400078ef81a */
[-C--:B------:R-:W-:Y:S02]  /*2560*/  LOP3.LUT R10, R13, R228.reuse, RZ, 0x3c, !PT ;  /* 0x000000e40d0a7212 */ /* 0x080fe400078e3cff */
[----:B------:R-:W-:Y:S02]  /*2570*/  SHF.R.S32.HI R20, RZ, 0x1f, R15 ;  /* 0x0000001fff147819 */ /* 0x000fe4000001140f */
[----:B------:R-:W-:Y:S02]  /*2580*/  LOP3.LUT R11, R11, R228, RZ, 0x3c, !PT ;  /* 0x000000e40b0b7212 */ /* 0x000fe400078e3cff */
[----:B------:R-:W-:Y:S02]  /*2590*/  LOP3.LUT R13, R14, R9, RZ, 0x3c, !PT ;  /* 0x000000090e0d7212 */ /* 0x000fe400078e3cff */
[----:B------:R-:W-:Y:S02]  /*25a0*/  IADD3 R143, R143, R10, RZ ;  /* 0x0000000a8f8f7210 */ /* 0x000fe40007ffe0ff */
[----:B------:R-:W-:-:S02]  /*25b0*/  LEA.HI R30, R20, R15, RZ, 0x4 ;  /* 0x0000000f141e7211 */ /* 0x000fc400078f20ff */
[----:B------:R-:W-:Y:S02]  /*25c0*/  LOP3.LUT R10, R231, 0x30, R28, 0xf8, !PT ;  /* 0x00000030e70a7812 */ /* 0x000fe400078ef81c */
[----:B------:R-:W-:Y:S01]  /*25d0*/  LEA.HI R15, R20, R15, RZ, 0x6 ;  /* 0x0000000f140f7211 */ /* 0x000fe200078f30ff */
[----:B------:R-:W-:Y:S01]  /*25e0*/  IMAD.IADD R144, R144, 0x1, R11 ;  /* 0x0000000190907824 */ /* 0x000fe200078e020b */
[----:B------:R-:W-:Y:S01]  /*25f0*/  LOP3.LUT R36, R36, 0xfffffffe, RZ, 0xc0, !PT ;  /* 0xfffffffe24247812 */ /* 0x000fe200078ec0ff */
[----:B------:R-:W-:Y:S01]  /*2600*/  IMAD.IADD R142, R142, 0x1, R13 ;  /* 0x000000018e8e7824 */ /* 0x000fe200078e020d */
[----:B------:R-:W-:Y:S01]  /*2610*/  LOP3.LUT R11, R227, 0x30, R30, 0xf8, !PT ;  /* 0x00000030e30b7812 */ /* 0x000fe200078ef81e */
[----:B------:R-:W-:Y:S01]  /*2620*/  IMAD R134, R12, 0x2800, R232 ;  /* 0x000028000c867824 */ /* 0x000fe200078e02e8 */
[----:B------:R-:W-:Y:S02]  /*2630*/  LOP3.LUT R13, R10, R9, RZ, 0x3c, !PT ;  /* 0x000000090a0d7212 */ /* 0x000fe400078e3cff */
[----:B------:R-:W-:-:S02]  /*2640*/  SHF.R.S32.HI R15, RZ, 0x6, R15 ;  /* 0x00000006ff0f7819 */ /* 0x000fc4000001140f */
[----:B------:R-:W-:Y:S02]  /*2650*/  LOP3.LUT R14, R231, 0x30, R30, 0xf8, !PT ;  /* 0x00000030e70e7812 */ /* 0x000fe400078ef81e */
[----:B------:R-:W-:Y:S01]  /*2660*/  @P3 LOP3.LUT R36, R36, 0x1, RZ, 0xfc, !PT ;  /* 0x0000000124243812 */ /* 0x000fe200078efcff */
[----:B------:R-:W-:Y:S01]  /*2670*/  IMAD.IADD R134, R134, 0x1, R13 ;  /* 0x0000000186867824 */ /* 0x000fe200078e020d */
[----:B------:R-:W-:Y:S02]  /*2680*/  LOP3.LUT R10, R11, R228, RZ, 0x3c, !PT ;  /* 0x000000e40b0a7212 */ /* 0x000fe400078e3cff */
[----:B------:R-:W-:Y:S01]  /*2690*/  LOP3.LUT P3, RZ, R236, 0x2, RZ, 0xc0, !PT ;  /* 0x00000002ecff7812 */ /* 0x000fe2000786c0ff */
[----:B------:R-:W-:Y:S01]  /*26a0*/  IMAD R135, R15, 0x2800, R229 ;  /* 0x000028000f877824 */ /* 0x000fe200078e02e5 */
[----:B------:R-:W-:Y:S01]  /*26b0*/  LOP3.LUT R11, R14, R9, RZ, 0x3c, !PT ;  /* 0x000000090e0b7212 */ /* 0x000fe200078e3cff */
[----:B------:R-:W-:Y:S01]  /*26c0*/  VIADD R14, R18, 0xa0 ;  /* 0x000000a0120e7836 */ /* 0x000fe20000000000 */
[----:B------:R-:W-:-:S02]  /*26d0*/  SHF.R.S32.HI R13, RZ, 0x1f, R145 ;  /* 0x0000001fff0d7819 */ /* 0x000fc40000011491 */
[----:B------:R-:W-:Y:S01]  /*26e0*/  IADD3 R122, P2, R220, R27, RZ ;  /* 0x0000001bdc7a7210 */ /* 0x000fe20007f5e0ff */
[----:B------:R-:W-:Y:S02]  /*26f0*/  IMAD.IADD R135, R135, 0x1, R10 ;  /* 0x0000000187877824 */ /* 0x000fe400078e020a */
[----:B------:R-:W-:Y:S01]  /*2700*/  IMAD R132, R15, 0x2800, R232 ;  /* 0x000028000f847824 */ /* 0x000fe200078e02e8 */
[----:B------:R-:W-:Y:S01]  /*2710*/  IADD3.X R123, R31, R29, RZ, P2, !PT ;  /* 0x0000001d1f7b7210 */ /* 0x000fe200017fe4ff */
[C---:B------:R-:W-:Y:S01]  /*2720*/  IMAD R10, R13.reuse, R108, RZ ;  /* 0x0000006c0d0a7224 */ /* 0x040fe200078e02ff */
[----:B------:R-:W-:Y:S01]  /*2730*/  ISETP.GE.AND P2, PT, R14, UR4, PT ;  /* 0x000000040e007c0c */ /* 0x000fe2000bf46270 */
[----:B------:R-:W-:Y:S01]  /*2740*/  IMAD R12, R13, R102, RZ ;  /* 0x000000660d0c7224 */ /* 0x000fe200078e02ff */
[----:B------:R-:W-:Y:S01]  /*2750*/  LOP3.LUT R36, R36, 0xfffffffb, RZ, 0xc0, !PT ;  /* 0xfffffffb24247812 */ /* 0x000fe200078ec0ff */
[----:B------:R-:W-:Y:S01]  /*2760*/  IMAD.IADD R132, R132, 0x1, R11 ;  /* 0x0000000184847824 */ /* 0x000fe200078e020b */
[----:B------:R-:W-:Y:S01]  /*2770*/  SEL R32, RZ, 0x20, P2 ;  /* 0x00000020ff207807 */ /* 0x000fe20001000000 */
[----:B------:R-:W-:Y:S01]  /*2780*/  IMAD R21, R145, R109, R10 ;  /* 0x0000006d91157224 */ /* 0x000fe200078e020a */
[C---:B------:R-:W-:Y:S01]  /*2790*/  SHF.L.U64.HI R10, R108.reuse, 0x7, R109 ;  /* 0x000000076c0a7819 */ /* 0x040fe2000001026d */
[----:B------:R-:W-:Y:S01]  /*27a0*/  IMAD R15, R109, 0xa0, RZ ;  /* 0x000000a06d0f7824 */ /* 0x000fe200078e02ff */
[C---:B------:R-:W-:Y:S01]  /*27b0*/  SHF.L.U32 R11, R108.reuse, 0x7, RZ ;  /* 0x000000076c0b7819 */ /* 0x040fe200000006ff */
[----:B------:R-:W-:Y:S01]  /*27c0*/  IMAD.WIDE.U32 R108, R108, 0xa0, RZ ;  /* 0x000000a06c6c7825 */ /* 0x000fe200078e00ff */
[----:B------:R-:W-:-:S02]  /*27d0*/  @P3 LOP3.LUT R36, R36, 0x4, RZ, 0xfc, !PT ;  /* 0x0000000424243812 */ /* 0x000fc400078efcff */
[----:B------:R-:W-:Y:S01]  /*27e0*/  SHF.R.S32.HI R120, RZ, 0x4, R26 ;  /* 0x00000004ff787819 */ /* 0x000fe2000001141a */
[C---:B------:R-:W-:Y:S01]  /*27f0*/  IMAD R25, R145.reuse, R103, R12 ;  /* 0x0000006791197224 */ /* 0x040fe200078e020c */
[----:B------:R-:W-:Y:S01]  /*2800*/  SHF.L.U64.HI R12, R102, 0x7, R103 ;  /* 0x00000007660c7819 */ /* 0x000fe20000010267 */
[----:B------:R-:W-:Y:S01]  /*2810*/  IMAD.WIDE.U32 R106, R145, R102, R106 ;  /* 0x00000066916a7225 */ /* 0x000fe200078e006a */
[----:B------:R-:W-:Y:S02]  /*2820*/  LOP3.LUT R39, R35, R32, RZ, 0xfc, !PT ;  /* 0x0000002023277212 */ /* 0x000fe400078efcff */
[----:B------:R-:W-:Y:S01]  /*2830*/  LOP3.LUT R26, R26, 0xfffffff0, RZ, 0xc0, !PT ;  /* 0xfffffff01a1a7812 */ /* 0x000fe200078ec0ff */
[----:B------:R-:W-:Y:S01]  /*2840*/  IMAD.SHL.U32 R13, R102, 0x80, RZ ;  /* 0x00000080660d7824 */ /* 0x000fe200078e00ff */
[----:B------:R-:W-:Y:S01]  /*2850*/  LOP3.LUT R27, R28, 0xfffffff0, RZ, 0xc0, !PT ;  /* 0xfffffff01c1b7812 */ /* 0x000fe200078ec0ff */
[----:B------:R-:W-:Y:S01]  /*2860*/  IMAD.WIDE.U32 R104, R145, R102, R104 ;  /* 0x0000006691687225 */ /* 0x000fe200078e0068 */
[----:B------:R-:W-:Y:S01]  /*2870*/  LOP3.LUT R29, R30, 0xfffffff0, RZ, 0xc0, !PT ;  /* 0xfffffff01e1d7812 */ /* 0x000fe200078ec0ff */
[----:B------:R0:W-:Y:S02]  /*2880*/  STL [R1+0x8], R36 ;  /* 0x0000082401007387 */ /* 0x0001e40000100800 */
[----:B------:R-:W-:Y:S01]  /*2890*/  IMAD.WIDE.U32 R114, R114, 0xa0, RZ ;  /* 0x000000a072727825 */ /* 0x000fe200078e00ff */
[----:B------:R-:W-:-:S03]  /*28a0*/  SHF.R.S32.HI R101, RZ, 0x4, R28 ;  /* 0x00000004ff657819 */ /* 0x000fc6000001141c */
[----:B------:R-:W-:Y:S01]  /*28b0*/  IMAD.WIDE.U32 R102, R102, 0xa0, RZ ;  /* 0x000000a066667825 */ /* 0x000fe200078e00ff */
[----:B------:R-:W-:-:S03]  /*28c0*/  LOP3.LUT R34, R35, 0x1, RZ, 0xc0, !PT ;  /* 0x0000000123227812 */ /* 0x000fc600078ec0ff */
[----:B------:R-:W-:Y:S01]  /*28d0*/  IMAD.IADD R128, R109, 0x1, R15 ;  /* 0x000000016d807824 */ /* 0x000fe200078e020f */
[----:B------:R-:W-:Y:S01]  /*28e0*/  SHF.R.S32.HI R28, RZ, 0x4, R30 ;  /* 0x00000004ff1c7819 */ /* 0x000fe2000001141e */
[----:B------:R-:W-:Y:S01]  /*28f0*/  IMAD.IADD R15, R113, 0x1, R21 ;  /* 0x00000001710f7824 */ /* 0x000fe200078e0215 */
[----:B------:R-:W-:Y:S01]  /*2900*/  LOP3.LUT R35, R39, 0x2, RZ, 0xc0, !PT ;  /* 0x0000000227237812 */ /* 0x000fe200078ec0ff */
[----:B------:R-:W-:Y:S01]  /*2910*/  IMAD.IADD R20, R21, 0x1, R111 ;  /* 0x0000000115147824 */ /* 0x000fe200078e026f */
[----:B------:R-:W-:Y:S01]  /*2920*/  IADD3 R21, R107, R25, RZ ;  /* 0x000000196b157210 */ /* 0x000fe20007ffe0ff */
[----:B------:R-:W-:Y:S01]  /*2930*/  IMAD.SHL.U32 R121, R121, 0x2, RZ ;  /* 0x0000000279797824 */ /* 0x000fe200078e00ff */
[----:B0-----:R-:W-:Y:S01]  /*2940*/  LOP3.LUT R36, R39, 0x4, RZ, 0xc0, !PT ;  /* 0x0000000427247812 */ /* 0x001fe200078ec0ff */
[----:B------:R-:W-:Y:S01]  /*2950*/  IMAD.IADD R127, R115, 0x1, R127 ;  /* 0x00000001737f7824 */ /* 0x000fe200078e027f */
[----:B------:R-:W-:Y:S01]  /*2960*/  LOP3.LUT R37, R39, 0x8, RZ, 0xc0, !PT ;  /* 0x0000000827257812 */ /* 0x000fe200078ec0ff */
[----:B------:R-:W-:Y:S01]  /*2970*/  IMAD.IADD R129, R103, 0x1, R129 ;  /* 0x0000000167817824 */ /* 0x000fe200078e0281 */
[----:B------:R-:W-:Y:S01]  /*2980*/  LOP3.LUT R38, R39, 0x10, RZ, 0xc0, !PT ;  /* 0x0000001027267812 */ /* 0x000fe200078ec0ff */
[----:B------:R-:W-:Y:S01]  /*2990*/  IMAD.IADD R25, R25, 0x1, R105 ;  /* 0x0000000119197824 */ /* 0x000fe200078e0269 */
[----:B------:R-:W-:Y:S01]  /*29a0*/  SHF.R.S32.HI R30, RZ, 0x1f, R26 ;  /* 0x0000001fff1e7819 */ /* 0x000fe2000001141a */
[----:B------:R-:W-:Y:S01]  /*29b0*/  IMAD.IADD R33, R117, 0x1, R33 ;  /* 0x0000000175217824 */ /* 0x000fe200078e0221 */
[----:B------:R-:W-:-:S02]  /*29c0*/  SHF.R.S32.HI R31, RZ, 0x1f, R27 ;  /* 0x0000001fff1f7819 */ /* 0x000fc4000001141b */
[----:B------:R-:W-:Y:S02]  /*29d0*/  SHF.R.S32.HI R32, RZ, 0x1f, R29 ;  /* 0x0000001fff207819 */ /* 0x000fe4000001141d */
[----:B------:R-:W-:-:S07]  /*29e0*/  LOP3.LUT R39, R39, 0x20, RZ, 0xc0, !PT ;  /* 0x0000002027277812 */ /* 0x000fce00078ec0ff */
.L_x_584:
[----:B------:R-:W2:Y:S01]  /*29f0*/  LDL.LU R40, [R1+0x8] ;  /* 0x0000080001287983 */ /* 0x000ea20000300800 */
[----:B0-----:R-:W0:Y:S01]  /*2a00*/  LDC.64 R124, c[0x0][0x2e8] ;  /* 0x0000ba00ff7c7b82 */ /* 0x001e220000000a00 */
[----:B------:R-:W-:Y:S01]  /*2a10*/  VIADD R47, R24, 0xffffffff ;  /* 0xffffffff182f7836 */ /* 0x000fe20000000000 */
[----:B------:R-:W-:Y:S01]  /*2a20*/  LOP3.LUT P4, RZ, R236, 0x2, RZ, 0xc0, !PT ;  /* 0x00000002ecff7812 */ /* 0x000fe2000788c0ff */
[----:B------:R-:W-:Y:S05]  /*2a30*/  YIELD ;  /* 0x0000000000007946 */ /* 0x000fea0003800000 */
[----:B------:R-:W-:Y:S01]  /*2a40*/  SHF.R.S32.HI R42, RZ, 0x1f, R47 ;  /* 0x0000001fff2a7819 */ /* 0x000fe2000001142f */
[----:B------:R-:W1:Y:S01]  /*2a50*/  LDC R133, c[0x0][0x3f4] ;  /* 0x0000fd00ff857b82 */ /* 0x000e620000000800 */
[-C--:B------:R-:W-:Y:S01]  /*2a60*/  IMAD R41, R127, R47.reuse, RZ ;  /* 0x0000002f7f297224 */ /* 0x080fe200078e02ff */
[----:B------:R-:W-:Y:S01]  /*2a70*/  BSSY B0, `(.L_x_485) ;  /* 0x0000cab000007945 */ /* 0x000fe20003800000 */
[----:B------:R-:W-:-:S04]  /*2a80*/  IMAD.WIDE.U32 R138, R114, R47, RZ ;  /* 0x0000002f728a7225 */ /* 0x000fc800078e00ff */
[----:B------:R-:W-:Y:S01]  /*2a90*/  IMAD R41, R42, R114, R41 ;  /* 0x000000722a297224 */ /* 0x000fe200078e0229 */
[----:B------:R-:W-:-:S03]  /*2aa0*/  IADD3 R49, P2, P3, R3, R138, R131 ;  /* 0x0000008a03317210 */ /* 0x000fc60007b5e083 */
[----:B------:R-:W-:Y:S02]  /*2ab0*/  IMAD.IADD R140, R139, 0x1, R41 ;  /* 0x000000018b8c7824 */ /* 0x000fe400078e0229 */
[----:B------:R-:W-:-:S03]  /*2ac0*/  IMAD R41, R17, 0x7800, R235 ;  /* 0x0000780011297824 */ /* 0x000fc600078e02eb */
[----:B------:R-:W-:Y:S01]  /*2ad0*/  IADD3.X R24, R5, R140, R130, P2, P3 ;  /* 0x0000008c05187210 */ /* 0x000fe200017e6482 */
[C---:B------:R-:W-:Y:S01]  /*2ae0*/  VIADD R43, R41.reuse, 0x20 ;  /* 0x00000020292b7836 */ /* 0x040fe20000000000 */
[----:B0-----:R-:W-:Y:S01]  /*2af0*/  IADD3 R50, P2, P3, R138, R124, R3 ;  /* 0x0000007c8a327210 */ /* 0x001fe20007b5e003 */
[----:B------:R-:W-:-:S03]  /*2b00*/  @P4 VIADD R43, R41, 0xffffffe0 ;  /* 0xffffffe0292b4836 */ /* 0x000fc60000000000 */
[-C--:B------:R-:W-:Y:S02]  /*2b10*/  IADD3.X R51, R140, R125.reuse, R5, P2, P3 ;  /* 0x0000007d8c337210 */ /* 0x080fe400017e6405 */
[----:B------:R-:W-:Y:S02]  /*2b20*/  IADD3 R48, P2, R49, R124, RZ ;  /* 0x0000007c31307210 */ /* 0x000fe40007f5e0ff */
[----:B------:R-:W-:Y:S02]  /*2b30*/  ISETP.GT.AND P3, PT, R47, R126, PT ;  /* 0x0000007e2f00720c */ /* 0x000fe40003f64270 */
[----:B------:R-:W-:Y:S01]  /*2b40*/  IADD3.X R49, R24, R125, RZ, P2, !PT ;  /* 0x0000007d18317210 */ /* 0x000fe200017fe4ff */
[----:B------:R-:W-:Y:S01]  /*2b50*/  IMAD.MOV.U32 R24, RZ, RZ, R47 ;  /* 0x000000ffff187224 */ /* 0x000fe200078e002f */
[----:B-1----:R-:W-:Y:S02]  /*2b60*/  ISETP.GE.AND P2, PT, R133, 0x1, PT ;  /* 0x000000018500780c */ /* 0x002fe40003f46270 */
[----:B--2---:R-:W-:-:S07]  /*2b70*/  LOP3.LUT R40, R40, 0xfffffffd, RZ, 0xc0, !PT ;  /* 0xfffffffd28287812 */ /* 0x004fce00078ec0ff */
[----:B------:R-:W-:-:S05]  /*2b80*/  @P3 LOP3.LUT R40, R40, 0x2, RZ, 0xfc, !PT ;  /* 0x0000000228283812 */ /* 0x000fca00078efcff */
[----:B------:R0:W-:Y:S02]  /*2b90*/  STL [R1+0x8], R40 ;  /* 0x0000082801007387 */ /* 0x0001e40000100800 */
[C---:B0-----:R-:W-:Y:S02]  /*2ba0*/  IMAD.IADD R40, R16.reuse, 0x1, R41 ;  /* 0x0000000110287824 */ /* 0x041fe400078e0229 */
[----:B------:R-:W-:Y:S01]  /*2bb0*/  IMAD.IADD R41, R16, 0x1, R43 ;  /* 0x0000000110297824 */ /* 0x000fe200078e022b */
[----:B------:R-:W-:Y:S06]  /*2bc0*/  @!P2 BRA `(.L_x_486) ;  /* 0x000000c40078a947 */ /* 0x000fec0003800000 */
[----:B------:R-:W-:Y:S01]  /*2bd0*/  ULDC.U8 UR4, c[0x0][0x410] ;  /* 0x0001040000047ab9 */ /* 0x000fe20000000000 */
[-C--:B------:R-:W-:Y:S01]  /*2be0*/  IMAD R43, R128, R47.reuse, RZ ;  /* 0x0000002f802b7224 */ /* 0x080fe200078e02ff */
[----:B------:R-:W-:Y:S01]  /*2bf0*/  ISETP.NE.AND P2, PT, RZ, UR4, PT ;  /* 0x00000004ff007c0c */ /* 0x000fe2000bf45270 */
[-C--:B------:R-:W-:Y:S02]  /*2c00*/  IMAD R45, R129, R47.reuse, RZ ;  /* 0x0000002f812d7224 */ /* 0x080fe400078e02ff */
[C---:B------:R-:W-:Y:S02]  /*2c10*/  IMAD R43, R42.reuse, R108, R43 ;  /* 0x0000006c2a2b7224 */ /* 0x040fe400078e022b */
[----:B------:R-:W-:Y:S02]  /*2c20*/  IMAD R45, R42, R102, R45 ;  /* 0x000000662a2d7224 */ /* 0x000fe400078e022d */
[----:B------:R-:W-:Y:S02]  /*2c30*/  IMAD R42, R24, -0xa0, R2 ;  /* 0xffffff60182a7824 */ /* 0x000fe400078e0202 */
[----:B------:R-:W-:-:S03]  /*2c40*/  IMAD.WIDE.U32 R92, R102, R47, RZ ;  /* 0x0000002f665c7225 */ /* 0x000fc600078e00ff */
[----:B------:R-:W-:Y:S01]  /*2c50*/  VIMNMX R42, R42, 0xa0, PT ;  /* 0x000000a02a2a7848 */ /* 0x000fe20003fe0100 */
[----:B------:R-:W-:Y:S01]  /*2c60*/  IMAD.WIDE.U32 R94, R108, R47, RZ ;  /* 0x0000002f6c5e7225 */ /* 0x000fe200078e00ff */
[----:B------:R-:W-:-:S03]  /*2c70*/  IADD3 R100, R93, R45, RZ ;  /* 0x0000002d5d647210 */ /* 0x000fc60007ffe0ff */
[----:B------:R-:W-:Y:S01]  /*2c80*/  IMAD.IADD R43, R95, 0x1, R43 ;  /* 0x000000015f2b7824 */ /* 0x000fe200078e022b */
[----:B------:R-:W-:Y:S06]  /*2c90*/  @!P2 BRA `(.L_x_487) ;  /* 0x0000005c00a8a947 */ /* 0x000fec0003800000 */
[----:B------:R-:W-:Y:S01]  /*2ca0*/  ISETP.GE.AND P3, PT, R220, R42, PT ;  /* 0x0000002adc00720c */ /* 0x000fe20003f66270 */
[----:B------:R-:W-:Y:S01]  /*2cb0*/  BSSY B1, `(.L_x_488) ;  /* 0x000003e000017945 */ /* 0x000fe20003800000 */
        /* <DEDUP_REMOVED lines=23> */
[----:B------:R-:W-:Y:S01]  /*2e30*/  CS2R R136, SRZ ;  /* 0x0000000000887805 */ /* 0x000fe2000001ff00 */
[----:B------:R-:W-:Y:S06]  /*2e40*/  @P3 BRA `(.L_x_489) ;  /* 0x0000000000903947 */ /* 0x000fec0003800000 */
[----:B------:R-:W-:Y:S01]  /*2e50*/  ULDC.64 UR4, c[0x0][0x3e8] ;  /* 0x0000fa0000047ab9 */ /* 0x000fe20000000a00 */
[----:B------:R-:W-:Y:S02]  /*2e60*/  CS2R R124, SRZ ;  /* 0x00000000007c7805 */ /* 0x000fe4000001ff00 */
[----:B------:R-:W-:Y:S02]  /*2e70*/  IADD3 R44, P2, P4, R112, UR4, R94 ;  /* 0x00000004702c7c10 */ /* 0x000fe4000fc5e05e */
[----:B------:R-:W-:Y:S02]  /*2e80*/  CS2R R136, SRZ ;  /* 0x0000000000887805 */ /* 0x000fe4000001ff00 */
[----:B------:R-:W-:Y:S01]  /*2e90*/  IADD3.X R45, R15, UR5, R43, P2, P4 ;  /* 0x000000050f2d7c10 */ /* 0x000fe200097e842b */
[----:B------:R-:W-:Y:S02]  /*2ea0*/  ULDC.64 UR4, c[0x0][0x400] ;  /* 0x0001000000047ab9 */ /* 0x000fe40000000a00 */
[----:B------:R-:W-:-:S04]  /*2eb0*/  IADD3 R46, P2, P4, R106, UR4, R92 ;  /* 0x000000046a2e7c10 */ /* 0x000fc8000fc5e05c */
[----:B------:R-:W-:Y:S02]  /*2ec0*/  IADD3.X R47, R21, UR5, R100, P2, P4 ;  /* 0x00000005152f7c10 */ /* 0x000fe400097e8464 */
[----:B------:R-:W-:Y:S02]  /*2ed0*/  ISETP.GE.AND P2, PT, R22, R133, PT ;  /* 0x000000851600720c */ /* 0x000fe40003f46270 */
[----:B------:R-:W-:Y:S02]  /*2ee0*/  CS2R R96, SRZ ;  /* 0x0000000000607805 */ /* 0x000fe4000001ff00 */
[----:B------:R-:W-:-:S09]  /*2ef0*/  CS2R R98, SRZ ;  /* 0x0000000000627805 */ /* 0x000fd2000001ff00 */
[----:B------:R0:W5:Y:S04]  /*2f00*/  @!P2 LDG.E.64 R124, desc[UR54][R44.64] ;  /* 0x000000362c7ca981 */ /* 0x000168000c1e1b00 */
[----:B------:R0:W5:Y:S01]  /*2f10*/  @!P2 LDG.E.64 R136, desc[UR54][R46.64] ;  /* 0x000000362e88a981 */ /* 0x000162000c1e1b00 */
        /* <DEDUP_REMOVED lines=20> */
[----:B------:R-:W-:-:S13]  /*3060*/  ISETP.GE.AND P2, PT, R226, R133, PT ;  /* 0x00000085e200720c */ /* 0x000fda0003f46270 */
[----:B------:R0:W5:Y:S04]  /*3070*/  @!P2 LDG.E.64 R76, desc[UR54][R44.64+0x50] ;  /* 0x000050362c4ca981 */ /* 0x000168000c1e1b00 */
[----:B------:R0:W5:Y:S02]  /*3080*/  @!P2 LDG.E.64 R78, desc[UR54][R46.64+0x50] ;  /* 0x000050362e4ea981 */ /* 0x000164000c1e1b00 */
.L_x_489:
[----:B------:R-:W-:Y:S05]  /*3090*/  BSYNC B1 ;  /* 0x0000000000017941 */ /* 0x000fea0003800000 */
.L_x_488:
[----:B0-----:R-:W-:Y:S01]  /*30a0*/  VIADD R44, R220, 0x80 ;  /* 0x00000080dc2c7836 */ /* 0x001fe20000000000 */
[----:B------:R-:W-:Y:S01]  /*30b0*/  BSSY B1, `(.L_x_490) ;  /* 0x000002d000017945 */ /* 0x000fe20003800000 */
[----:B-----5:R-:W-:Y:S02]  /*30c0*/  IMAD.MOV.U32 R148, RZ, RZ, R76 ;  /* 0x000000ffff947224 */ /* 0x020fe400078e004c */
[----:B------:R-:W-:Y:S01]  /*30d0*/  IMAD.MOV.U32 R151, RZ, RZ, R80 ;  /* 0x000000ffff977224 */ /* 0x000fe200078e0050 */
[----:B------:R-:W-:-:S13]  /*30e0*/  ISETP.GE.AND P4, PT, R44, R42, PT ;  /* 0x0000002a2c00720c */ /* 0x000fda0003f86270 */
[----:B------:R-:W-:Y:S05]  /*30f0*/  @P4 BRA `(.L_x_491) ;  /* 0x0000000000a04947 */ /* 0x000fea0003800000 */
[----:B------:R-:W-:Y:S01]  /*3100*/  IADD3 R44, P2, P5, R112, R94, R11 ;  /* 0x0000005e702c7210 */ /* 0x000fe20007d5e00b */
[----:B------:R-:W-:Y:S01]  /*3110*/  ULDC.64 UR4, c[0x0][0x3e8] ;  /* 0x0000fa0000047ab9 */ /* 0x000fe20000000a00 */
[----:B------:R-:W-:Y:S02]  /*3120*/  CS2R R72, SRZ ;  /* 0x0000000000487805 */ /* 0x000fe4000001ff00 */
[----:B------:R-:W-:Y:S02]  /*3130*/  CS2R R74, SRZ ;  /* 0x00000000004a7805 */ /* 0x000fe4000001ff00 */
[----:B------:R-:W-:Y:S02]  /*3140*/  IADD3.X R43, R15, R43, R10, P2, P5 ;  /* 0x0000002b0f2b7210 */ /* 0x000fe400017ea40a */
[----:B------:R-:W-:-:S04]  /*3150*/  IADD3 R46, P2, P5, R106, R92, R13 ;  /* 0x0000005c6a2e7210 */ /* 0x000fc80007d5e00d */
[----:B------:R-:W-:Y:S02]  /*3160*/  IADD3.X R100, R21, R100, R12, P2, P5 ;  /* 0x0000006415647210 */ /* 0x000fe400017ea40c */
[----:B------:R-:W-:-:S04]  /*3170*/  IADD3 R44, P2, R44, UR4, RZ ;  /* 0x000000042c2c7c10 */ /* 0x000fc8000ff5e0ff */
[----:B------:R-:W-:Y:S01]  /*3180*/  IADD3.X R45, R43, UR5, RZ, P2, !PT ;  /* 0x000000052b2d7c10 */ /* 0x000fe200097fe4ff */
[----:B------:R-:W-:Y:S02]  /*3190*/  ULDC.64 UR4, c[0x0][0x400] ;  /* 0x0001000000047ab9 */ /* 0x000fe40000000a00 */
[----:B------:R-:W-:-:S04]  /*31a0*/  IADD3 R46, P2, R46, UR4, RZ ;  /* 0x000000042e2e7c10 */ /* 0x000fc8000ff5e0ff */
[----:B------:R-:W-:Y:S02]  /*31b0*/  IADD3.X R47, R100, UR5, RZ, P2, !PT ;  /* 0x00000005642f7c10 */ /* 0x000fe400097fe4ff */
        /* <DEDUP_REMOVED lines=28> */
.L_x_491:
[----:B------:R-:W-:Y:S05]  /*3380*/  BSYNC B1 ;  /* 0x0000000000017941 */ /* 0x000fea0003800000 */
.L_x_490:
[----:B------:R-:W-:Y:S01]  /*3390*/  UISETP.NE.AND UP0, UPT, UR53, 0x3, UPT ;  /* 0x000000033500788c */ /* 0x000fe2000bf05270 */
[----:B------:R-:W-:Y:S01]  /*33a0*/  IMAD.MOV.U32 R157, RZ, RZ, R84 ;  /* 0x000000ffff9d7224 */ /* 0x000fe200078e0054 */
[----:B------:R-:W-:Y:S01]  /*33b0*/  MOV R164, R96 ;  /* 0x0000006000a47202 */ /* 0x000fe20000000f00 */
[----:B------:R-:W-:Y:S01]  /*33c0*/  IMAD.MOV.U32 R162, RZ, RZ, R88 ;  /* 0x000000ffffa27224 */ /* 0x000fe200078e0058 */
[----:B------:R-:W-:Y:S01]  /*33d0*/  MOV R165, R98 ;  /* 0x0000006200a57202 */ /* 0x000fe20000000f00 */
[----:B------:R-:W-:Y:S01]  /*33e0*/  IMAD.MOV.U32 R166, RZ, RZ, R124 ;  /* 0x000000ffffa67224 */ /* 0x000fe200078e007c */
[----:B------:R-:W-:Y:S01]  /*33f0*/  PLOP3.LUT P2, PT, PT, PT, UP0, 0x80, 0x0 ;  /* 0x000000000000781c */ /* 0x000fe20003f4f008 */
[----:B------:R-:W-:Y:S01]  /*3400*/  IMAD.MOV.U32 R155, RZ, RZ, R78 ;  /* 0x000000ffff9b7224 */ /* 0x000fe200078e004e */
[----:B-----5:R-:W-:Y:S01]  /*3410*/  MOV R149, R68 ;  /* 0x0000004400957202 */ /* 0x020fe20000000f00 */
[----:B------:R-:W-:Y:S01]  /*3420*/  IMAD.MOV.U32 R156, RZ, RZ, R82 ;  /* 0x000000ffff9c7224 */ /* 0x000fe200078e0052 */
[----:B------:R-:W-:Y:S01]  /*3430*/  MOV R150, R70 ;  /* 0x0000004600967202 */ /* 0x000fe20000000f00 */
[----:B------:R-:W-:-:S02]  /*3440*/  IMAD.MOV.U32 R158, RZ, RZ, R86 ;  /* 0x000000ffff9e7224 */ /* 0x000fc400078e0056 */
[----:B------:R-:W-:Y:S02]  /*3450*/  IMAD.MOV.U32 R163, RZ, RZ, R90 ;  /* 0x000000ffffa37224 */ /* 0x000fe400078e005a */
[----:B------:R-:W-:Y:S02]  /*3460*/  IMAD.MOV.U32 R168, RZ, RZ, R136 ;  /* 0x000000ffffa87224 */ /* 0x000fe400078e0088 */
[----:B------:R-:W-:Y:S02]  /*3470*/  IMAD.MOV.U32 R92, RZ, RZ, R52 ;  /* 0x000000ffff5c7224 */ /* 0x000fe400078e0034 */
[----:B------:R-:W-:Y:S02]  /*3480*/  IMAD.MOV.U32 R94, RZ, RZ, R56 ;  /* 0x000000ffff5e7224 */ /* 0x000fe400078e0038 */
[----:B------:R-:W-:Y:S02]  /*3490*/  IMAD.MOV.U32 R138, RZ, RZ, R60 ;  /* 0x000000ffff8a7224 */ /* 0x000fe400078e003c */
[----:B------:R-:W-:-:S02]  /*34a0*/  IMAD.MOV.U32 R140, RZ, RZ, R64 ;  /* 0x000000ffff8c7224 */ /* 0x000fc400078e0040 */
[----:B------:R-:W-:Y:S02]  /*34b0*/  IMAD.MOV.U32 R152, RZ, RZ, R72 ;  /* 0x000000ffff987224 */ /* 0x000fe400078e0048 */
[----:B------:R-:W-:Y:S02]  /*34c0*/  IMAD.MOV.U32 R93, RZ, RZ, R54 ;  /* 0x000000ffff5d7224 */ /* 0x000fe400078e0036 */
[----:B------:R-:W-:Y:S02]  /*34d0*/  IMAD.MOV.U32 R95, RZ, RZ, R58 ;  /* 0x000000ffff5f7224 */ /* 0x000fe400078e003a */
[----:B------:R-:W-:Y:S02]  /*34e0*/  IMAD.MOV.U32 R139, RZ, RZ, R62 ;  /* 0x000000ffff8b7224 */ /* 0x000fe400078e003e */
[----:B------:R-:W-:Y:S02]  /*34f0*/  IMAD.MOV.U32 R141, RZ, RZ, R66 ;  /* 0x000000ffff8d7224 */ /* 0x000fe400078e0042 */
[----:B------:R-:W-:Y:S01]  /*3500*/  IMAD.MOV.U32 R154, RZ, RZ, R74 ;  /* 0x000000ffff9a7224 */ /* 0x000fe200078e004a */
[----:B------:R-:W-:Y:S06]  /*3510*/  @!P2 BRA `(.L_x_492) ;  /* 0x000000000004a947 */ /* 0x000fec0003800000 */
[----:B------:R-:W-:Y:S01]  /*3520*/  BPT.TRAP 0x1 ;  /* 0x000000040000795c */ /* 0x000fe20000300000 */
.L_x_492:
[----:B------:R-:W-:Y:S01]  /*3530*/  IMAD R43, R17, 0x8, R16 ;  /* 0x00000008112b7824 */ /* 0x000fe200078e0210 */
[----:B------:R-:W-:Y:S01]  /*3540*/  SHF.L.U32 R100, R221, 0x1f, RZ ;  /* 0x0000001fdd647819 */ /* 0x000fe200000006ff */
[----:B------:R-:W-:Y:S03]  /*3550*/  BSSY B1, `(.L_x_493) ;  /* 0x0000003000017945 */ /* 0x000fe60003800000 */
[----:B------:R-:W1:Y:S02]  /*3560*/  SYNCS.PHASECHK.TRANS64.TRYWAIT P5, [R43+URZ+0x33490], R100 ;  /* 0x033490642b0075a7 */ /* 0x000e6400080a017f */
[----:B-1----:R-:W-:Y:S05]  /*3570*/  @!P5 BRA `(.L_x_494) ;  /* 0x0000025c0094d947 */ /* 0x002fea0003800000 */
.L_x_808:
[----:B------:R-:W-:Y:S05]  /*3580*/  BSYNC B1 ;  /* 0x0000000000017941 */ /* 0x000fea0003800000 */
.L_x_493:
[----:B------:R-:W-:Y:S04]  /*3590*/  BSSY B1, `(.L_x_495) ;  /* 0x00002b0000017945 */ /* 0x000fe80003800000 */
[----:B------:R-:W-:Y:S05]  /*35a0*/  @P3 BRA `(.L_x_496) ;  /* 0x0000002800b83947 */ /* 0x000fea0003800000 */
[----:B------:R-:W-:Y:S01]  /*35b0*/  ISETP.NE.AND P3, PT, R34, RZ, PT ;  /* 0x000000ff2200720c */ /* 0x000fe20003f65270 */
[----:B------:R-:W-:-:S12]  /*35c0*/  BSSY B2, `(.L_x_497) ;  /* 0x0000073000027945 */ /* 0x000fd80003800000 */
[----:B------:R-:W-:Y:S05]  /*35d0*/  @!P3 BRA `(.L_x_498) ;  /* 0x0000000400c4b947 */ /* 0x000fea0003800000 */
[----:B0-----:R0:W2:Y:S01]  /*35e0*/  LDS.128 R44, [R40+0x24200] ;  /* 0x02420000282c7984 */ /* 0x0010a20000000c00 */
[----:B------:R-:W-:Y:S01]  /*35f0*/  ISETP.GE.AND P3, PT, R22, R133, PT ;  /* 0x000000851600720c */ /* 0x000fe20003f66270 */
[----:B------:R-:W-:-:S12]  /*3600*/  BSSY B3, `(.L_x_499) ;  /* 0x000006d000037945 */ /* 0x000fd80003800000 */
[----:B0-----:R-:W-:Y:S05]  /*3610*/  @P3 BRA `(.L_x_500) ;  /* 0x0000000400ac3947 */ /* 0x001fea0003800000 */
[----:B--2---:R-:W-:Y:S01]  /*3620*/  IMAD.MOV.U32 R136, RZ, RZ, R45 ;  /* 0x000000ffff887224 */ /* 0x004fe200078e002d */
[----:B------:R-:W-:Y:S02]  /*3630*/  F2FP.F16.E4M3.UNPACK_B R171, R168.H1 ;  /* 0x000000a8ffab723e */ /* 0x000fe400030006ff */
[----:B------:R-:W-:Y:S02]  /*3640*/  F2FP.F16.E4M3.UNPACK_B R45, R166.H1 ;  /* 0x000000a6ff2d723e */ /* 0x000fe400030006ff */
[----:B------:R-:W-:Y:S01]  /*3650*/  F2FP.F16.E4M3.UNPACK_B R124, R136 ;  /* 0x00000088ff7c723e */ /* 0x000fe200020006ff */
[----:B------:R-:W-:Y:S01]  /*3660*/  HADD2.F32 R167, -RZ, R171.H0_H0 ;  /* 0x200000abffa77230 */ /* 0x000fe20000004100 */
[----:B------:R-:W-:Y:S01]  /*3670*/  F2FP.F16.E4M3.UNPACK_B R166, R166 ;  /* 0x000000a6ffa6723e */ /* 0x000fe200020006ff */
[----:B------:R-:W-:Y:S02]  /*3680*/  HADD2.F32 R170, -RZ, R45.H0_H0 ;  /* 0x2000002dffaa7230 */ /* 0x000fe40000004100 */
[----:B------:R-:W-:-:S02]  /*3690*/  HADD2.F32 R169, -RZ, R124.H1_H1 ;  /* 0x3000007cffa97230 */ /* 0x000fc40000004100 */
[----:B------:R-:W-:Y:S02]  /*36a0*/  HADD2.F32 R124, -RZ, R124.H0_H0 ;  /* 0x2000007cff7c7230 */ /* 0x000fe40000004100 */
[----:B------:R-:W-:Y:S02]  /*36b0*/  HADD2.F32 R171, -RZ, R171.H1_H1 ;  /* 0x300000abffab7230 */ /* 0x000fe40000004100 */
[-C--:B------:R-:W-:Y:S01]  /*36c0*/  FMUL.FTZ R173, R169, R167.reuse ;  /* 0x000000a7a9ad7220 */ /* 0x080fe20000410000 */
[----:B------:R-:W-:Y:S02]  /*36d0*/  HADD2.F32 R45, -RZ, R45.H1_H1 ;  /* 0x3000002dff2d7230 */ /* 0x000fe40000004100 */
[C---:B------:R-:W-:Y:S01]  /*36e0*/  FMUL.FTZ R172, R124.reuse, R167 ;  /* 0x000000a77cac7220 */ /* 0x040fe20000410000 */
[----:B------:R-:W-:-:S03]  /*36f0*/  FFMA.FTZ R167, R124, R170, -R173 ;  /* 0x000000aa7ca77223 */ /* 0x000fc600000108ad */
[----:B------:R-:W-:Y:S01]  /*3700*/  FFMA.FTZ R124, R169, R170, R172 ;  /* 0x000000aaa97c7223 */ /* 0x000fe200000100ac */
[----:B------:R-:W-:Y:S01]  /*3710*/  F2FP.F16.E4M3.UNPACK_B R169, R136.H1 ;  /* 0x00000088ffa9723e */ /* 0x000fe200030006ff */
[----:B------:R-:W-:-:S04]  /*3720*/  IMAD.MOV.U32 R136, RZ, RZ, R44 ;  /* 0x000000ffff887224 */ /* 0x000fc800078e002c */
[--C-:B------:R-:W-:Y:S02]  /*3730*/  HADD2.F32 R44, -RZ, R169.reuse.H1_H1 ;  /* 0x300000a9ff2c7230 */ /* 0x100fe40000004100 */
[----:B------:R-:W-:-:S03]  /*3740*/  HADD2.F32 R169, -RZ, R169.H0_H0 ;  /* 0x200000a9ffa97230 */ /* 0x000fc60000004100 */
[CC--:B------:R-:W-:Y:S02]  /*3750*/  FMUL.FTZ R170, R44.reuse, R171.reuse ;  /* 0x000000ab2caa7220 */ /* 0x0c0fe40000410000 */
[C---:B------:R-:W-:Y:S02]  /*3760*/  FMUL.FTZ R171, R169.reuse, R171 ;  /* 0x000000aba9ab7220 */ /* 0x040fe40000410000 */
[-C--:B------:R-:W-:Y:S01]  /*3770*/  FFMA.FTZ R169, R169, R45.reuse, -R170 ;  /* 0x0000002da9a97223 */ /* 0x080fe200000108aa */
[----:B------:R-:W-:Y:S01]  /*3780*/  F2FP.F16.E4M3.UNPACK_B R170, R168 ;  /* 0x000000a8ffaa723e */ /* 0x000fe200020006ff */
[----:B------:R-:W-:Y:S01]  /*3790*/  FFMA.FTZ R174, R44, R45, R171 ;  /* 0x0000002d2cae7223 */ /* 0x000fe200000100ab */
[-C--:B------:R-:W-:Y:S01]  /*37a0*/  F2FP.F16.E4M3.UNPACK_B R44, R136.reuse.H1 ;  /* 0x00000088ff2c723e */ /* 0x080fe200030006ff */
[----:B------:R-:W-:Y:S01]  /*37b0*/  HADD2.F32 R168, -RZ, R166.H1_H1 ;  /* 0x300000a6ffa87230 */ /* 0x000fe20000004100 */
[----:B------:R-:W-:Y:S01]  /*37c0*/  F2FP.F16.E4M3.UNPACK_B R136, R136 ;  /* 0x00000088ff88723e */ /* 0x000fe200020006ff */
[----:B------:R-:W-:Y:S01]  /*37d0*/  HADD2.F32 R171, -RZ, R170.H1_H1 ;  /* 0x300000aaffab7230 */ /* 0x000fe20000004100 */
[----:B------:R-:W-:Y:S01]  /*37e0*/  F2FP.SATFINITE.E4M3.F32.PACK_AB_MERGE_C R174, R174, R169, RZ ;  /* 0x000000a9aeae723e */ /* 0x000fe200048070ff */
[----:B------:R-:W-:-:S02]  /*37f0*/  HADD2.F32 R45, -RZ, R44.H1_H1 ;  /* 0x3000002cff2d7230 */ /* 0x000fc40000004100 */
[----:B------:R-:W-:Y:S01]  /*3800*/  HADD2.F32 R44, -RZ, R44.H0_H0 ;  /* 0x2000002cff2c7230 */ /* 0x000fe20000004100 */
[----:B------:R-:W-:Y:S01]  /*3810*/  F2FP.SATFINITE.E4M3.F32.PACK_AB_MERGE_C R124, R124, R167, R174 ;  /* 0x000000a77c7c723e */ /* 0x000fe200048070ae */
[----:B------:R-:W-:Y:S02]  /*3820*/  HADD2.F32 R170, -RZ, R170.H0_H0 ;  /* 0x200000aaffaa7230 */ /* 0x000fe40000004100 */
[-C--:B------:R-:W-:Y:S01]  /*3830*/  FMUL.FTZ R173, R45, R171.reuse ;  /* 0x000000ab2dad7220 */ /* 0x080fe20000410000 */
[--C-:B------:R-:W-:Y:S02]  /*3840*/  HADD2.F32 R169, -RZ, R136.reuse.H1_H1 ;  /* 0x30000088ffa97230 */ /* 0x100fe40000004100 */
[C---:B------:R-:W-:Y:S01]  /*3850*/  FMUL.FTZ R172, R44.reuse, R171 ;  /* 0x000000ab2cac7220 */ /* 0x040fe20000410000 */
[----:B------:R-:W-:Y:S02]  /*3860*/  HADD2.F32 R136, -RZ, R136.H0_H0 ;  /* 0x20000088ff887230 */ /* 0x000fe40000004100 */
[----:B------:R-:W-:Y:S01]  /*3870*/  FFMA.FTZ R44, R44, R168, -R173 ;  /* 0x000000a82c2c7223 */ /* 0x000fe200000108ad */
[----:B------:R-:W-:-:S02]  /*3880*/  HADD2.F32 R166, -RZ, R166.H0_H0 ;  /* 0x200000a6ffa67230 */ /* 0x000fc40000004100 */
[----:B------:R-:W-:Y:S01]  /*3890*/  FMUL.FTZ R171, R169, R170 ;  /* 0x000000aaa9ab7220 */ /* 0x000fe20000410000 */
[----:B------:R-:W-:Y:S01]  /*38a0*/  FFMA.FTZ R45, R45, R168, R172 ;  /* 0x000000a82d2d7223 */ /* 0x000fe200000100ac */
[C---:B------:R-:W-:Y:S01]  /*38b0*/  FMUL.FTZ R170, R136.reuse, R170 ;  /* 0x000000aa88aa7220 */ /* 0x040fe20000410000 */
[----:B------:R-:W-:Y:S01]  /*38c0*/  SHF.R.U32.HI R167, RZ, 0x10, R137 ;  /* 0x00000010ffa77819 */ /* 0x000fe20000011689 */
[-C--:B------:R-:W-:Y:S01]  /*38d0*/  FFMA.FTZ R136, R136, R166.reuse, -R171 ;  /* 0x000000a688887223 */ /* 0x080fe200000108ab */
[----:B------:R-:W-:Y:S01]  /*38e0*/  LOP3.LUT R168, R137, 0xff0000ff, RZ, 0xc0, !PT ;  /* 0xff0000ff89a87812 */ /* 0x000fe200078ec0ff */
[----:B------:R-:W-:Y:S01]  /*38f0*/  FFMA.FTZ R169, R169, R166, R170 ;  /* 0x000000a6a9a97223 */ /* 0x000fe200000100aa */
[----:B------:R-:W-:Y:S02]  /*3900*/  SHF.R.U32.HI R166, RZ, 0x8, R137 ;  /* 0x00000008ffa67819 */ /* 0x000fe40000011689 */
[--C-:B------:R-:W-:Y:S02]  /*3910*/  SHF.R.U32.HI R170, RZ, 0x8, R125.reuse ;  /* 0x00000008ffaa7819 */ /* 0x100fe4000001167d */
[----:B------:R-:W-:Y:S01]  /*3920*/  SHF.R.U32.HI R171, RZ, 0x10, R125 ;  /* 0x00000010ffab7819 */ /* 0x000fe2000001167d */
[----:B------:R-:W-:Y:S01]  /*3930*/  IMAD.SHL.U32 R137, R166, 0x100, RZ ;  /* 0x00000100a6897824 */ /* 0x000fe200078e00ff */
[----:B------:R-:W-:-:S02]  /*3940*/  LOP3.LUT R166, R125, 0xff0000ff, RZ, 0xc0, !PT ;  /* 0xff0000ff7da67812 */ /* 0x000fc400078ec0ff */
[----:B------:R-:W-:Y:S02]  /*3950*/  SHF.L.U32 R125, R170, 0x8, RZ ;  /* 0x00000008aa7d7819 */ /* 0x000fe400000006ff */
[----:B------:R-:W-:Y:S01]  /*3960*/  LOP3.LUT R168, R168, 0xff00, R137, 0xf8, !PT ;  /* 0x0000ff00a8a87812 */ /* 0x000fe200078ef889 */
[----:B------:R-:W-:Y:S01]  /*3970*/  IMAD.U32 R137, R167, 0x10000, RZ ;  /* 0x00010000a7897824 */ /* 0x000fe200078e00ff */
[----:B------:R-:W-:Y:S01]  /*3980*/  LOP3.LUT R166, R166, 0xff00, R125, 0xf8, !PT ;  /* 0x0000ff00a6a67812 */ /* 0x000fe200078ef87d */
[----:B------:R-:W-:Y:S01]  /*3990*/  IMAD.MOV.U32 R167, RZ, RZ, R47 ;  /* 0x000000ffffa77224 */ /* 0x000fe200078e002f */
[----:B------:R-:W-:Y:S01]  /*39a0*/  F2FP.SATFINITE.E4M3.F32.PACK_AB_MERGE_C R44, R45, R44, RZ ;  /* 0x0000002c2d2c723e */ /* 0x000fe200048070ff */
[----:B------:R-:W-:Y:S01]  /*39b0*/  IMAD.U32 R125, R171, 0x10000, RZ ;  /* 0x00010000ab7d7824 */ /* 0x000fe200078e00ff */
[----:B------:R-:W-:Y:S01]  /*39c0*/  LOP3.LUT R137, R168, 0xff0000, R137, 0xf8, !PT ;  /* 0x00ff0000a8897812 */ /* 0x000fe200078ef889 */
[----:B------:R-:W-:Y:S01]  /*39d0*/  IMAD.MOV.U32 R45, RZ, RZ, R124 ;  /* 0x000000ffff2d7224 */ /* 0x000fe200078e007c */
[----:B------:R-:W-:-:S02]  /*39e0*/  F2FP.F16.E4M3.UNPACK_B R47, R167 ;  /* 0x000000a7ff2f723e */ /* 0x000fc400020006ff */
[----:B------:R-:W-:Y:S02]  /*39f0*/  LOP3.LUT R125, R166, 0xff0000, R125, 0xf8, !PT ;  /* 0x00ff0000a67d7812 */ /* 0x000fe400078ef87d */
[----:B------:R-:W-:Y:S01]  /*3a00*/  F2FP.F16.E4M3.UNPACK_B R171, R137.H1 ;  /* 0x00000089ffab723e */ /* 0x000fe200030006ff */
[--C-:B------:R-:W-:Y:S01]  /*3a10*/  HADD2.F32 R166, -RZ, R47.reuse.H1_H1 ;  /* 0x3000002fffa67230 */ /* 0x100fe20000004100 */
[----:B------:R-:W-:Y:S01]  /*3a20*/  F2FP.F16.E4M3.UNPACK_B R170, R125.H1 ;  /* 0x0000007dffaa723e */ /* 0x000fe200030006ff */
[----:B------:R-:W-:Y:S01]  /*3a30*/  HADD2.F32 R47, -RZ, R47.H0_H0 ;  /* 0x2000002fff2f7230 */ /* 0x000fe20000004100 */
[----:B------:R-:W-:Y:S01]  /*3a40*/  F2FP.SATFINITE.E4M3.F32.PACK_AB_MERGE_C R44, R169, R136, R44 ;  /* 0x00000088a92c723e */ /* 0x000fe2000480702c */
[----:B------:R-:W-:Y:S02]  /*3a50*/  HADD2.F32 R172, -RZ, R171.H0_H0 ;  /* 0x200000abffac7230 */ /* 0x000fe40000004100 */
[--C-:B------:R-:W-:Y:S02]  /*3a60*/  HADD2.F32 R168, -RZ, R170.reuse.H0_H0 ;  /* 0x200000aaffa87230 */ /* 0x100fe40000004100 */
[----:B------:R-:W-:-:S02]  /*3a70*/  HADD2.F32 R170, -RZ, R170.H1_H1 ;  /* 0x300000aaffaa7230 */ /* 0x000fc40000004100 */
[-C--:B------:R-:W-:Y:S01]  /*3a80*/  FMUL.FTZ R174, R166, R172.reuse ;  /* 0x000000aca6ae7220 */ /* 0x080fe20000410000 */
[----:B------:R-:W-:-:S03]  /*3a90*/  FMUL.FTZ R173, R47, R172 ;  /* 0x000000ac2fad7220 */ /* 0x000fc60000410000 */
[-C--:B------:R-:W-:Y:S01]  /*3aa0*/  FFMA.FTZ R47, R47, R168.reuse, -R174 ;  /* 0x000000a82f2f7223 */ /* 0x080fe200000108ae */
[----:B------:R-:W-:Y:S01]  /*3ab0*/  FFMA.FTZ R166, R166, R168, R173 ;  /* 0x000000a8a6a67223 */ /* 0x000fe200000100ad */
[----:B------:R-:W-:Y:S01]  /*3ac0*/  F2FP.F16.E4M3.UNPACK_B R168, R167.H1 ;  /* 0x000000a7ffa8723e */ /* 0x000fe200030006ff */
[----:B------:R-:W-:Y:S02]  /*3ad0*/  IMAD.MOV.U32 R167, RZ, RZ, R46 ;  /* 0x000000ffffa77224 */ /* 0x000fe400078e002e */
[----:B------:R-:W-:Y:S02]  /*3ae0*/  HADD2.F32 R46, -RZ, R171.H1_H1 ;  /* 0x300000abff2e7230 */ /* 0x000fe40000004100 */
[--C-:B------:R-:W-:Y:S02]  /*3af0*/  HADD2.F32 R171, -RZ, R168.reuse.H1_H1 ;  /* 0x300000a8ffab7230 */ /* 0x100fe40000004100 */
[----:B------:R-:W-:-:S03]  /*3b00*/  HADD2.F32 R168, -RZ, R168.H0_H0 ;  /* 0x200000a8ffa87230 */ /* 0x000fc60000004100 */
[CC--:B------:R-:W-:Y:S02]  /*3b10*/  FMUL.FTZ R173, R171.reuse, R46.reuse ;  /* 0x0000002eabad7220 */ /* 0x0c0fe40000410000 */
[C---:B------:R-:W-:Y:S02]  /*3b20*/  FMUL.FTZ R172, R168.reuse, R46 ;  /* 0x0000002ea8ac7220 */ /* 0x040fe40000410000 */
[-C--:B------:R-:W-:Y:S01]  /*3b30*/  FFMA.FTZ R46, R168, R170.reuse, -R173 ;  /* 0x000000aaa82e7223 */ /* 0x080fe200000108ad */
[----:B------:R-:W-:Y:S01]  /*3b40*/  F2FP.F16.E4M3.UNPACK_B R173, R137 ;  /* 0x00000089ffad723e */ /* 0x000fe200020006ff */
[----:B------:R-:W-:Y:S01]  /*3b50*/  FFMA.FTZ R171, R171, R170, R172 ;  /* 0x000000aaabab7223 */ /* 0x000fe200000100ac */
[----:B------:R-:W-:Y:S02]  /*3b60*/  F2FP.F16.E4M3.UNPACK_B R137, R167.H1 ;  /* 0x000000a7ff89723e */ /* 0x000fe400030006ff */
[----:B------:R-:W-:Y:S01]  /*3b70*/  F2FP.F16.E4M3.UNPACK_B R170, R125 ;  /* 0x0000007dffaa723e */ /* 0x000fe200020006ff */
[----:B------:R-:W-:Y:S01]  /*3b80*/  HADD2.F32 R125, -RZ, R173.H1_H1 ;  /* 0x300000adff7d7230 */ /* 0x000fe20000004100 */
[----:B------:R-:W-:Y:S01]  /*3b90*/  F2FP.F16.E4M3.UNPACK_B R167, R167 ;  /* 0x000000a7ffa7723e */ /* 0x000fe200020006ff */
[--C-:B------:R-:W-:Y:S01]  /*3ba0*/  HADD2.F32 R168, -RZ, R137.reuse.H1_H1 ;  /* 0x30000089ffa87230 */ /* 0x100fe20000004100 */
[----:B------:R-:W-:Y:S01]  /*3bb0*/  F2FP.SATFINITE.E4M3.F32.PACK_AB_MERGE_C R171, R171, R46, RZ ;  /* 0x0000002eabab723e */ /* 0x000fe200048070ff */
[----:B------:R-:W-:-:S02]  /*3bc0*/  HADD2.F32 R137, -RZ, R137.H0_H0 ;  /* 0x20000089ff897230 */ /* 0x000fc40000004100 */
[--C-:B------:R-:W-:Y:S02]  /*3bd0*/  HADD2.F32 R172, -RZ, R170.reuse.H1_H1 ;  /* 0x300000aaffac7230 */ /* 0x100fe40000004100 */
[-C--:B------:R-:W-:Y:S01]  /*3be0*/  FMUL.FTZ R174, R168, R125.reuse ;  /* 0x0000007da8ae7220 */ /* 0x080fe20000410000 */
[----:B------:R-:W-:Y:S02]  /*3bf0*/  HADD2.F32 R170, -RZ, R170.H0_H0 ;  /* 0x200000aaffaa7230 */ /* 0x000fe40000004100 */
[C---:B------:R-:W-:Y:S01]  /*3c00*/  FMUL.FTZ R175, R137.reuse, R125 ;  /* 0x0000007d89af7220 */ /* 0x040fe20000410000 */
[----:B------:R-:W-:Y:S01]  /*3c10*/  F2FP.SATFINITE.E4M3.F32.PACK_AB_MERGE_C R47, R166, R47, R171 ;  /* 0x0000002fa62f723e */ /* 0x000fe200048070ab */
[-C--:B------:R-:W-:Y:S01]  /*3c20*/  FFMA.FTZ R125, R137, R172.reuse, -R174 ;  /* 0x000000ac897d7223 */ /* 0x080fe200000108ae */
[----:B------:R-:W-:Y:S02]  /*3c30*/  HADD2.F32 R137, -RZ, R167.H1_H1 ;  /* 0x300000a7ff897230 */ /* 0x000fe40000004100 */
[----:B------:R-:W-:Y:S01]  /*3c40*/  FFMA.FTZ R174, R168, R172, R175 ;  /* 0x000000aca8ae7223 */ /* 0x000fe200000100af */
[----:B------:R-:W-:-:S02]  /*3c50*/  HADD2.F32 R168, -RZ, R173.H0_H0 ;  /* 0x200000adffa87230 */ /* 0x000fc40000004100 */
[----:B------:R-:W-:Y:S02]  /*3c60*/  HADD2.F32 R167, -RZ, R167.H0_H0 ;  /* 0x200000a7ffa77230 */ /* 0x000fe40000004100 */
[----:B------:R-:W-:Y:S01]  /*3c70*/  F2FP.SATFINITE.E4M3.F32.PACK_AB_MERGE_C R125, R174, R125, RZ ;  /* 0x0000007dae7d723e */ /* 0x000fe200048070ff */
[-C--:B------:R-:W-:Y:S02]  /*3c80*/  FMUL.FTZ R172, R137, R168.reuse ;  /* 0x000000a889ac7220 */ /* 0x080fe40000410000 */
[C---:B------:R-:W-:Y:S02]  /*3c90*/  FMUL.FTZ R168, R167.reuse, R168 ;  /* 0x000000a8a7a87220 */ /* 0x040fe40000410000 */
[-C--:B------:R-:W-:Y:S02]  /*3ca0*/  FFMA.FTZ R172, R167, R170.reuse, -R172 ;  /* 0x000000aaa7ac7223 */ /* 0x080fe400000108ac */
[----:B------:R-:W-:-:S05]  /*3cb0*/  FFMA.FTZ R137, R137, R170, R168 ;  /* 0x000000aa89897223 */ /* 0x000fca00000100a8 */
[----:B------:R-:W-:-:S07]  /*3cc0*/  F2FP.SATFINITE.E4M3.F32.PACK_AB_MERGE_C R46, R137, R172, R125 ;  /* 0x000000ac892e723e */ /* 0x000fce000480707d */
.L_x_500:
[----:B------:R-:W-:Y:S05]  /*3cd0*/  BSYNC B3 ;  /* 0x0000000000037941 */ /* 0x000fea0003800000 */
.L_x_499:
[----:B--2---:R2:W-:Y:S02]  /*3ce0*/  STG.E.128 desc[UR54][R50.64], R44 ;  /* 0x0000002c32007986 */ /* 0x0045e4000c101d36 */
.L_x_498:
[----:B------:R-:W-:Y:S05]  /*3cf0*/  BSYNC B2 ;  /* 0x0000000000027941 */ /* 0x000fea0003800000 */
.L_x_497:
[----:B------:R-:W-:Y:S01]  /*3d00*/  ISETP.NE.AND P3, PT, R35, RZ, PT ;  /* 0x000000ff2300720c */ /* 0x000fe20003f65270 */
[----:B------:R-:W-:-:S12]  /*3d10*/  BSSY B2, `(.L_x_501) ;  /* 0x0000074000027945 */ /* 0x000fd80003800000 */
[----:B------:R-:W-:Y:S05]  /*3d20*/  @!P3 BRA `(.L_x_502) ;  /* 0x0000000400c8b947 */ /* 0x000fea0003800000 */
[----:B0-2---:R0:W2:Y:S01]  /*3d30*/  LDS.128 R44, [R41+0x24200] ;  /* 0x02420000292c7984 */ /* 0x0050a20000000c00 */
[----:B------:R-:W-:Y:S01]  /*3d40*/  ISETP.GE.AND P3, PT, R222, R133, PT ;  /* 0x00000085de00720c */ /* 0x000fe20003f66270 */
[----:B------:R-:W-:-:S12]  /*3d50*/  BSSY B3, `(.L_x_503) ;  /* 0x000006e000037945 */ /* 0x000fd80003800000 */
[----:B0-----:R-:W-:Y:S05]  /*3d60*/  @P3 BRA `(.L_x_504) ;  /* 0x0000000400b03947 */ /* 0x001fea0003800000 */
[----:B--2---:R-:W-:Y:S02]  /*3d70*/  MOV R124, R45 ;  /* 0x0000002d007c7202 */ /* 0x004fe40000000f00 */
[----:B------:R-:W-:Y:S02]  /*3d80*/  F2FP.F16.E4M3.UNPACK_B R167, R165.H1 ;  /* 0x000000a5ffa7723e */ /* 0x000fe400030006ff */
[----:B------:R-:W-:Y:S02]  /*3d90*/  F2FP.F16.E4M3.UNPACK_B R45, R124 ;  /* 0x0000007cff2d723e */ /* 0x000fe400020006ff */
[-C--:B------:R-:W-:Y:S01]  /*3da0*/  F2FP.F16.E4M3.UNPACK_B R137, R164.reuse.H1 ;  /* 0x000000a4ff89723e */ /* 0x080fe200030006ff */
[----:B------:R-:W-:Y:S01]  /*3db0*/  HADD2.F32 R170, -RZ, R167.H1_H1 ;  /* 0x300000a7ffaa7230 */ /* 0x000fe20000004100 */
[--C-:B------:R-:W-:Y:S01]  /*3dc0*/  SHF.R.U32.HI R168, RZ, 0x8, R97.reuse ;  /* 0x00000008ffa87819 */ /* 0x100fe20000011661 */
[--C-:B------:R-:W-:Y:S01]  /*3dd0*/  HADD2.F32 R96, -RZ, R45.reuse.H0_H0 ;  /* 0x2000002dff607230 */ /* 0x100fe20000004100 */
[----:B------:R-:W-:Y:S01]  /*3de0*/  LOP3.LUT R136, R97, 0xff0000ff, RZ, 0xc0, !PT ;  /* 0xff0000ff61887812 */ /* 0x000fe200078ec0ff */
[----:B------:R-:W-:Y:S01]  /*3df0*/  HADD2.F32 R125, -RZ, R45.H1_H1 ;  /* 0x3000002dff7d7230 */ /* 0x000fe20000004100 */
[----:B------:R-:W-:Y:S01]  /*3e00*/  SHF.R.U32.HI R98, RZ, 0x10, R97 ;  /* 0x00000010ff627819 */ /* 0x000fe20000011661 */
[----:B------:R-:W-:Y:S01]  /*3e10*/  HADD2.F32 R45, -RZ, R167.H0_H0 ;  /* 0x200000a7ff2d7230 */ /* 0x000fe20000004100 */
[----:B------:R-:W-:Y:S01]  /*3e20*/  F2FP.F16.E4M3.UNPACK_B R164, R164 ;  /* 0x000000a4ffa4723e */ /* 0x000fe200020006ff */
[----:B------:R-:W-:-:S03]  /*3e30*/  HADD2.F32 R97, -RZ, R137.H0_H0 ;  /* 0x20000089ff617230 */ /* 0x000fc60000004100 */
[-C--:B------:R-:W-:Y:S01]  /*3e40*/  FMUL.FTZ R169, R125, R45.reuse ;  /* 0x0000002d7da97220 */ /* 0x080fe20000410000 */
[----:B------:R-:W-:-:S03]  /*3e50*/  FMUL.FTZ R166, R96, R45 ;  /* 0x0000002d60a67220 */ /* 0x000fc60000410000 */
[-C--:B------:R-:W-:Y:S01]  /*3e60*/  FFMA.FTZ R45, R96, R97.reuse, -R169 ;  /* 0x00000061602d7223 */ /* 0x080fe200000108a9 */
[----:B------:R-:W-:Y:S01]  /*3e70*/  FFMA.FTZ R96, R125, R97, R166 ;  /* 0x000000617d607223 */ /* 0x000fe200000100a6 */
[----:B------:R-:W-:Y:S01]  /*3e80*/  F2FP.F16.E4M3.UNPACK_B R97, R124.H1 ;  /* 0x0000007cff61723e */ /* 0x000fe200030006ff */
[----:B------:R-:W-:Y:S01]  /*3e90*/  IMAD.SHL.U32 R169, R168, 0x100, RZ ;  /* 0x00000100a8a97824 */ /* 0x000fe200078e00ff */
[--C-:B------:R-:W-:Y:S01]  /*3ea0*/  SHF.R.U32.HI R166, RZ, 0x8, R99.reuse ;  /* 0x00000008ffa67819 */ /* 0x100fe20000011663 */
[----:B------:R-:W-:Y:S01]  /*3eb0*/  HADD2.F32 R168, -RZ, R137.H1_H1 ;  /* 0x30000089ffa87230 */ /* 0x000fe20000004100 */
[----:B------:R-:W-:Y:S01]  /*3ec0*/  LOP3.LUT R124, R99, 0xff0000ff, RZ, 0xc0, !PT ;  /* 0xff0000ff637c7812 */ /* 0x000fe200078ec0ff */
[--C-:B------:R-:W-:Y:S01]  /*3ed0*/  HADD2.F32 R167, -RZ, R97.reuse.H1_H1 ;  /* 0x30000061ffa77230 */ /* 0x100fe20000004100 */
[----:B------:R-:W-:Y:S01]  /*3ee0*/  SHF.R.U32.HI R125, RZ, 0x10, R99 ;  /* 0x00000010ff7d7819 */ /* 0x000fe20000011663 */
[----:B------:R-:W-:Y:S01]  /*3ef0*/  HADD2.F32 R97, -RZ, R97.H0_H0 ;  /* 0x20000061ff617230 */ /* 0x000fe20000004100 */
[----:B------:R-:W-:Y:S01]  /*3f00*/  LOP3.LUT R136, R136, 0xff00, R169, 0xf8, !PT ;  /* 0x0000ff0088887812 */ /* 0x000fe200078ef8a9 */
[----:B------:R-:W-:-:S02]  /*3f10*/  IMAD.MOV.U32 R99, RZ, RZ, R44 ;  /* 0x000000ffff637224 */ /* 0x000fc400078e002c */
[-C--:B------:R-:W-:Y:S01]  /*3f20*/  FMUL.FTZ R44, R167, R170.reuse ;  /* 0x000000aaa72c7220 */ /* 0x080fe20000410000 */
[----:B------:R-:W-:Y:S02]  /*3f30*/  IMAD.U32 R169, R98, 0x10000, RZ ;  /* 0x0001000062a97824 */ /* 0x000fe400078e00ff */
[C---:B------:R-:W-:Y:S01]  /*3f40*/  FMUL.FTZ R172, R97.reuse, R170 ;  /* 0x000000aa61ac7220 */ /* 0x040fe20000410000 */
[----:B------:R-:W-:Y:S01]  /*3f50*/  F2FP.F16.E4M3.UNPACK_B R170, R165 ;  /* 0x000000a5ffaa723e */ /* 0x000fe200020006ff */
[-C--:B------:R-:W-:Y:S01]  /*3f60*/  FFMA.FTZ R44, R97, R168.reuse, -R44 ;  /* 0x000000a8612c7223 */ /* 0x080fe2000001082c */
[----:B------:R-:W-:Y:S01]  /*3f70*/  F2FP.F16.E4M3.UNPACK_B R137, R99.H1 ;  /* 0x00000063ff89723e */ /* 0x000fe200030006ff */
[----:B------:R-:W-:Y:S01]  /*3f80*/  FFMA.FTZ R97, R167, R168, R172 ;  /* 0x000000a8a7617223 */ /* 0x000fe200000100ac */
[----:B------:R-:W-:Y:S02]  /*3f90*/  IMAD.SHL.U32 R167, R166, 0x100, RZ ;  /* 0x00000100a6a77824 */ /* 0x000fe400078e00ff */
[----:B------:R-:W-:-:S02]  /*3fa0*/  HADD2.F32 R168, -RZ, R170.H1_H1 ;  /* 0x300000aaffa87230 */ /* 0x000fc40000004100 */
[--C-:B------:R-:W-:Y:S01]  /*3fb0*/  HADD2.F32 R166, -RZ, R137.reuse.H1_H1 ;  /* 0x30000089ffa67230 */ /* 0x100fe20000004100 */
[----:B------:R-:W-:Y:S01]  /*3fc0*/  LOP3.LUT R171, R124, 0xff00, R167, 0xf8, !PT ;  /* 0x0000ff007cab7812 */ /* 0x000fe200078ef8a7 */
[----:B------:R-:W-:Y:S01]  /*3fd0*/  HADD2.F32 R165, -RZ, R137.H0_H0 ;  /* 0x20000089ffa57230 */ /* 0x000fe20000004100 */
[----:B------:R-:W-:Y:S01]  /*3fe0*/  F2FP.F16.E4M3.UNPACK_B R137, R99 ;  /* 0x00000063ff89723e */ /* 0x000fe200020006ff */
[----:B------:R-:W-:Y:S02]  /*3ff0*/  HADD2.F32 R167, -RZ, R164.H1_H1 ;  /* 0x300000a4ffa77230 */ /* 0x000fe40000004100 */
[-C--:B------:R-:W-:Y:S01]  /*4000*/  FMUL.FTZ R98, R166, R168.reuse ;  /* 0x000000a8a6627220 */ /* 0x080fe20000410000 */
[----:B------:R-:W-:Y:S01]  /*4010*/  LOP3.LUT R124, R136, 0xff0000, R169, 0xf8, !PT ;  /* 0x00ff0000887c7812 */ /* 0x000fe200078ef8a9 */
[----:B------:R-:W-:Y:S01]  /*4020*/  FMUL.FTZ R173, R165, R168 ;  /* 0x000000a8a5ad7220 */ /* 0x000fe20000410000 */
[----:B------:R-:W-:Y:S02]  /*4030*/  IMAD.U32 R168, R125, 0x10000, RZ ;  /* 0x000100007da87824 */ /* 0x000fe400078e00ff */
[----:B------:R-:W-:Y:S01]  /*4040*/  FFMA.FTZ R98, R165, R167, -R98 ;  /* 0x000000a7a5627223 */ /* 0x000fe20000010862 */
[----:B------:R-:W-:-:S02]  /*4050*/  HADD2.F32 R170, -RZ, R170.H0_H0 ;  /* 0x200000aaffaa7230 */ /* 0x000fc40000004100 */
[----:B------:R-:W-:Y:S01]  /*4060*/  FFMA.FTZ R99, R166, R167, R173 ;  /* 0x000000a7a6637223 */ /* 0x000fe200000100ad */
[--C-:B------:R-:W-:Y:S01]  /*4070*/  HADD2.F32 R165, -RZ, R137.reuse.H1_H1 ;  /* 0x30000089ffa57230 */ /* 0x100fe20000004100 */
[----:B------:R-:W-:Y:S01]  /*4080*/  MOV R166, R47 ;  /* 0x0000002f00a67202 */ /* 0x000fe20000000f00 */
[----:B------:R-:W-:Y:S01]  /*4090*/  HADD2.F32 R136, -RZ, R137.H0_H0 ;  /* 0x20000089ff887230 */ /* 0x000fe20000004100 */
[----:B------:R-:W-:Y:S01]  /*40a0*/  LOP3.LUT R137, R171, 0xff0000, R168, 0xf8, !PT ;  /* 0x00ff0000ab897812 */ /* 0x000fe200078ef8a8 */
[----:B------:R-:W-:Y:S02]  /*40b0*/  HADD2.F32 R164, -RZ, R164.H0_H0 ;  /* 0x200000a4ffa47230 */ /* 0x000fe40000004100 */
[C---:B------:R-:W-:Y:S01]  /*40c0*/  FMUL.FTZ R47, R165.reuse, R170 ;  /* 0x000000aaa52f7220 */ /* 0x040fe20000410000 */
[----:B------:R-:W-:Y:S01]  /*40d0*/  F2FP.F16.E4M3.UNPACK_B R125, R166 ;  /* 0x000000a6ff7d723e */ /* 0x000fe200020006ff */
[C---:B------:R-:W-:Y:S01]  /*40e0*/  FMUL.FTZ R170, R136.reuse, R170 ;  /* 0x000000aa88aa7220 */ /* 0x040fe20000410000 */
[----:B------:R-:W-:Y:S01]  /*40f0*/  F2FP.F16.E4M3.UNPACK_B R167, R137.H1 ;  /* 0x00000089ffa7723e */ /* 0x000fe200030006ff */
[----:B------:R-:W-:Y:S01]  /*4100*/  FFMA.FTZ R47, R136, R164, -R47 ;  /* 0x000000a4882f7223 */ /* 0x000fe2000001082f */
[----:B------:R-:W-:Y:S01]  /*4110*/  F2FP.F16.E4M3.UNPACK_B R168, R124.H1 ;  /* 0x0000007cffa8723e */ /* 0x000fe200030006ff */
[----:B------:R-:W-:Y:S01]  /*4120*/  FFMA.FTZ R136, R165, R164, R170 ;  /* 0x000000a4a5887223 */ /* 0x000fe200000100aa */
[----:B------:R-:W-:Y:S01]  /*4130*/  HADD2.F32 R164, -RZ, R125.H1_H1 ;  /* 0x3000007dffa47230 */ /* 0x000fe20000004100 */
[----:B------:R-:W-:Y:S01]  /*4140*/  F2FP.F16.E4M3.UNPACK_B R166, R166.H1 ;  /* 0x000000a6ffa6723e */ /* 0x000fe200030006ff */
[----:B------:R-:W-:Y:S01]  /*4150*/  HADD2.F32 R169, -RZ, R167.H0_H0 ;  /* 0x200000a7ffa97230 */ /* 0x000fe20000004100 */
[----:B------:R-:W-:Y:S01]  /*4160*/  F2FP.SATFINITE.E4M3.F32.PACK_AB_MERGE_C R97, R97, R44, RZ ;  /* 0x0000002c6161723e */ /* 0x000fe200048070ff */
[----:B------:R-:W-:Y:S01]  /*4170*/  HADD2.F32 R125, -RZ, R125.H0_H0 ;  /* 0x2000007dff7d7230 */ /* 0x000fe20000004100 */
[----:B------:R-:W-:Y:S01]  /*4180*/  F2FP.SATFINITE.E4M3.F32.PACK_AB_MERGE_C R98, R99, R98, RZ ;  /* 0x000000626362723e */ /* 0x000fe200048070ff */
[----:B------:R-:W-:-:S02]  /*4190*/  HADD2.F32 R165, -RZ, R168.H0_H0 ;  /* 0x200000a8ffa57230 */ /* 0x000fc40000004100 */
[-C--:B------:R-:W-:Y:S01]  /*41a0*/  FMUL.FTZ R170, R164, R169.reuse ;  /* 0x000000a9a4aa7220 */ /* 0x080fe20000410000 */
[----:B------:R-:W-:Y:S02]  /*41b0*/  HADD2.F32 R168, -RZ, R168.H1_H1 ;  /* 0x300000a8ffa87230 */ /* 0x000fe40000004100 */
[C---:B------:R-:W-:Y:S01]  /*41c0*/  FMUL.FTZ R169, R125.reuse, R169 ;  /* 0x000000a97da97220 */ /* 0x040fe20000410000 */
[----:B------:R-:W-:Y:S01]  /*41d0*/  F2FP.SATFINITE.E4M3.F32.PACK_AB_MERGE_C R47, R136, R47, R98 ;  /* 0x0000002f882f723e */ /* 0x000fe20004807062 */
[----:B------:R-:W-:Y:S01]  /*41e0*/  FFMA.FTZ R125, R125, R165, -R170 ;  /* 0x000000a57d7d7223 */ /* 0x000fe200000108aa */
[----:B------:R-:W-:Y:S01]  /*41f0*/  F2FP.SATFINITE.E4M3.F32.PACK_AB_MERGE_C R45, R96, R45, R97 ;  /* 0x0000002d602d723e */ /* 0x000fe20004807061 */
[----:B------:R-:W-:Y:S01]  /*4200*/  FFMA.FTZ R164, R164, R165, R169 ;  /* 0x000000a5a4a47223 */ /* 0x000fe200000100a9 */
[----:B------:R-:W-:Y:S02]  /*4210*/  HADD2.F32 R169, -RZ, R167.H1_H1 ;  /* 0x300000a7ffa97230 */ /* 0x000fe40000004100 */
[----:B------:R-:W-:-:S02]  /*4220*/  HADD2.F32 R167, -RZ, R166.H1_H1 ;  /* 0x300000a6ffa77230 */ /* 0x000fc40000004100 */
[----:B------:R-:W-:Y:S02]  /*4230*/  HADD2.F32 R166, -RZ, R166.H0_H0 ;  /* 0x200000a6ffa67230 */ /* 0x000fe40000004100 */
[----:B------:R-:W-:Y:S02]  /*4240*/  IMAD.MOV.U32 R165, RZ, RZ, R46 ;  /* 0x000000ffffa57224 */ /* 0x000fe400078e002e */
[CC--:B------:R-:W-:Y:S01]  /*4250*/  FMUL.FTZ R171, R167.reuse, R169.reuse ;  /* 0x000000a9a7ab7220 */ /* 0x0c0fe20000410000 */
[C---:B------:R-:W-:Y:S01]  /*4260*/  FMUL.FTZ R170, R166.reuse, R169 ;  /* 0x000000a9a6aa7220 */ /* 0x040fe20000410000 */
[----:B------:R-:W-:Y:S02]  /*4270*/  F2FP.F16.E4M3.UNPACK_B R169, R137 ;  /* 0x00000089ffa9723e */ /* 0x000fe400020006ff */
[-C--:B------:R-:W-:Y:S01]  /*4280*/  FFMA.FTZ R46, R166, R168.reuse, -R171 ;  /* 0x000000a8a62e7223 */ /* 0x080fe200000108ab */
[-C--:B------:R-:W-:Y:S01]  /*4290*/  F2FP.F16.E4M3.UNPACK_B R166, R165.reuse.H1 ;  /* 0x000000a5ffa6723e */ /* 0x080fe200030006ff */
[----:B------:R-:W-:Y:S01]  /*42a0*/  FFMA.FTZ R137, R167, R168, R170 ;  /* 0x000000a8a7897223 */ /* 0x000fe200000100aa */
[----:B------:R-:W-:Y:S01]  /*42b0*/  F2FP.F16.E4M3.UNPACK_B R168, R124 ;  /* 0x0000007cffa8723e */ /* 0x000fe200020006ff */
[----:B------:R-:W-:Y:S01]  /*42c0*/  HADD2.F32 R170, -RZ, R169.H1_H1 ;  /* 0x300000a9ffaa7230 */ /* 0x000fe20000004100 */
[----:B------:R-:W-:Y:S01]  /*42d0*/  F2FP.F16.E4M3.UNPACK_B R165, R165 ;  /* 0x000000a5ffa5723e */ /* 0x000fe200020006ff */
[--C-:B------:R-:W-:Y:S01]  /*42e0*/  HADD2.F32 R167, -RZ, R166.reuse.H1_H1 ;  /* 0x300000a6ffa77230 */ /* 0x100fe20000004100 */
[----:B------:R-:W-:Y:S01]  /*42f0*/  F2FP.SATFINITE.E4M3.F32.PACK_AB_MERGE_C R137, R137, R46, RZ ;  /* 0x0000002e8989723e */ /* 0x000fe200048070ff */
[----:B------:R-:W-:-:S02]  /*4300*/  HADD2.F32 R166, -RZ, R166.H0_H0 ;  /* 0x200000a6ffa67230 */ /* 0x000fc40000004100 */
[--C-:B------:R-:W-:Y:S02]  /*4310*/  HADD2.F32 R124, -RZ, R168.reuse.H1_H1 ;  /* 0x300000a8ff7c7230 */ /* 0x100fe40000004100 */
[CC--:B------:R-:W-:Y:S01]  /*4320*/  FMUL.FTZ R171, R167.reuse, R170.reuse ;  /* 0x000000aaa7ab7220 */ /* 0x0c0fe20000410000 */
[----:B------:R-:W-:Y:S02]  /*4330*/  HADD2.F32 R169, -RZ, R169.H0_H0 ;  /* 0x200000a9ffa97230 */ /* 0x000fe40000004100 */
[C---:B------:R-:W-:Y:S01]  /*4340*/  FMUL.FTZ R170, R166.reuse, R170 ;  /* 0x000000aaa6aa7220 */ /* 0x040fe20000410000 */
[----:B------:R-:W-:Y:S02]  /*4350*/  HADD2.F32 R168, -RZ, R168.H0_H0 ;  /* 0x200000a8ffa87230 */ /* 0x000fe40000004100 */
[-C--:B------:R-:W-:Y:S01]  /*4360*/  FFMA.FTZ R171, R166, R124.reuse, -R171 ;  /* 0x0000007ca6ab7223 */ /* 0x080fe200000108ab */
[----:B------:R-:W-:Y:S01]  /*4370*/  F2FP.SATFINITE.E4M3.F32.PACK_AB_MERGE_C R125, R164, R125, R137 ;  /* 0x0000007da47d723e */ /* 0x000fe20004807089 */
[----:B------:R-:W-:Y:S01]  /*4380*/  FFMA.FTZ R170, R167, R124, R170 ;  /* 0x0000007ca7aa7223 */ /* 0x000fe200000100aa */
[----:B------:R-:W-:-:S02]  /*4390*/  HADD2.F32 R124, -RZ, R165.H1_H1 ;  /* 0x300000a5ff7c7230 */ /* 0x000fc40000004100 */
[----:B------:R-:W-:Y:S02]  /*43a0*/  HADD2.F32 R165, -RZ, R165.H0_H0 ;  /* 0x200000a5ffa57230 */ /* 0x000fe40000004100 */
[----:B------:R-:W-:Y:S01]  /*43b0*/  F2FP.SATFINITE.E4M3.F32.PACK_AB_MERGE_C R170, R170, R171, RZ ;  /* 0x000000abaaaa723e */ /* 0x000fe200048070ff */
[CC--:B------:R-:W-:Y:S02]  /*43c0*/  FMUL.FTZ R44, R124.reuse, R169.reuse ;  /* 0x000000a97c2c7220 */ /* 0x0c0fe40000410000 */
[C---:B------:R-:W-:Y:S02]  /*43d0*/  FMUL.FTZ R169, R165.reuse, R169 ;  /* 0x000000a9a5a97220 */ /* 0x040fe40000410000 */
[-C--:B------:R-:W-:Y:S02]  /*43e0*/  FFMA.FTZ R44, R165, R168.reuse, -R44 ;  /* 0x000000a8a52c7223 */ /* 0x080fe4000001082c */
[----:B------:R-:W-:-:S05]  /*43f0*/  FFMA.FTZ R169, R124, R168, R169 ;  /* 0x000000a87ca97223 */ /* 0x000fca00000100a9 */
[----:B------:R-:W-:Y:S01]  /*4400*/  F2FP.SATFINITE.E4M3.F32.PACK_AB_MERGE_C R46, R169, R44, R170 ;  /* 0x0000002ca92e723e */ /* 0x000fe200048070aa */
[----:B------:R-:W-:Y:S02]  /*4410*/  IMAD.MOV.U32 R44, RZ, RZ, R47 ;  /* 0x000000ffff2c7224 */ /* 0x000fe400078e002f */
[----:B------:R-:W-:-:S07]  /*4420*/  IMAD.MOV.U32 R47, RZ, RZ, R125 ;  /* 0x000000ffff2f7224 */ /* 0x000fce00078e007d */
.L_x_504:
[----:B------:R-:W-:Y:S05]  /*4430*/  BSYNC B3 ;  /* 0x0000000000037941 */ /* 0x000fea0003800000 */
.L_x_503:
[----:B--2---:R3:W-:Y:S02]  /*4440*/  STG.E.128 desc[UR54][R50.64+0x20], R44 ;  /* 0x0000202c32007986 */ /* 0x0047e4000c101d36 */
.L_x_502:
[----:B------:R-:W-:Y:S05]  /*4450*/  BSYNC B2 ;  /* 0x0000000000027941 */ /* 0x000fea0003800000 */
.L_x_501:
[----:B------:R-:W-:Y:S01]  /*4460*/  ISETP.NE.AND P3, PT, R36, RZ, PT ;  /* 0x000000ff2400720c */ /* 0x000fe20003f65270 */
[----:B------:R-:W-:-:S12]  /*4470*/  BSSY B2, `(.L_x_505) ;  /* 0x000006f000027945 */ /* 0x000fd80003800000 */
[----:B------:R-:W-:Y:S05]  /*4480*/  @!P3 BRA `(.L_x_506) ;  /* 0x0000000400b4b947 */ /* 0x000fea0003800000 */
[----:B0-23--:R0:W2:Y:S01]  /*4490*/  LDS.128 R44, [R40+0x26a00] ;  /* 0x026a0000282c7984 */ /* 0x00d0a20000000c00 */
[----:B------:R-:W-:Y:S01]  /*44a0*/  ISETP.GE.AND P3, PT, R223, R133, PT ;  /* 0x00000085df00720c */ /* 0x000fe20003f66270 */
[----:B------:R-:W-:-:S12]  /*44b0*/  BSSY B3, `(.L_x_507) ;  /* 0x0000069000037945 */ /* 0x000fd80003800000 */
[----:B0-----:R-:W-:Y:S05]  /*44c0*/  @P3 BRA `(.L_x_508) ;  /* 0x00000004009c3947 */ /* 0x001fea0003800000 */
[----:B------:R-:W-:Y:S02]  /*44d0*/  SHF.R.U32.HI R88, RZ, 0x8, R89 ;  /* 0x00000008ff587819 */ /* 0x000fe40000011659 */
[----:B------:R-:W-:Y:S02]  /*44e0*/  SHF.R.U32.HI R90, RZ, 0x8, R91 ;  /* 0x00000008ff5a7819 */ /* 0x000fe4000001165b */
[----:B------:R-:W-:Y:S01]  /*44f0*/  SHF.R.U32.HI R99, RZ, 0x10, R89 ;  /* 0x00000010ff637819 */ /* 0x000fe20000011659 */
[----:B------:R-:W-:Y:S01]  /*4500*/  IMAD.SHL.U32 R88, R88, 0x100, RZ ;  /* 0x0000010058587824 */ /* 0x000fe200078e00ff */
[----:B------:R-:W-:Y:S02]  /*4510*/  SHF.R.U32.HI R97, RZ, 0x10, R91 ;  /* 0x00000010ff617819 */ /* 0x000fe4000001165b */
[----:B------:R-:W-:Y:S01]  /*4520*/  LOP3.LUT R96, R91, 0xff0000ff, RZ, 0xc0, !PT ;  /* 0xff0000ff5b607812 */ /* 0x000fe200078ec0ff */
[----:B------:R-:W-:Y:S01]  /*4530*/  IMAD.SHL.U32 R91, R90, 0x100, RZ ;  /* 0x000001005a5b7824 */ /* 0x000fe200078e00ff */
[----:B------:R-:W-:-:S02]  /*4540*/  LOP3.LUT R89, R89, 0xff0000ff, RZ, 0xc0, !PT ;  /* 0xff0000ff59597812 */ /* 0x000fc400078ec0ff */
[----:B--2---:R-:W-:Y:S02]  /*4550*/  MOV R90, R44 ;  /* 0x0000002c005a7202 */ /* 0x004fe40000000f00 */
[----:B------:R-:W-:Y:S01]  /*4560*/  LOP3.LUT R89, R89, 0xff00, R88, 0xf8, !PT ;  /* 0x0000ff0059597812 */ /* 0x000fe200078ef858 */
[----:B------:R-:W-:Y:S01]  /*4570*/  IMAD.U32 R88, R99, 0x10000, RZ ;  /* 0x0001000063587824 */ /* 0x000fe200078e00ff */
[----:B------:R-:W-:Y:S01]  /*4580*/  LOP3.LUT R98, R96, 0xff00, R91, 0xf8, !PT ;  /* 0x0000ff0060627812 */ /* 0x000fe200078ef85b */
[----:B------:R-:W-:Y:S01]  /*4590*/  IMAD.U32 R91, R97, 0x10000, RZ ;  /* 0x00010000615b7824 */ /* 0x000fe200078e00ff */
[----:B------:R-:W-:Y:S02]  /*45a0*/  F2FP.F16.E4M3.UNPACK_B R96, R163.H1 ;  /* 0x000000a3ff60723e */ /* 0x000fe400030006ff */
[-C--:B------:R-:W-:Y:S02]  /*45b0*/  F2FP.F16.E4M3.UNPACK_B R44, R45.reuse ;  /* 0x0000002dff2c723e */ /* 0x080fe400020006ff */
[----:B------:R-:W-:Y:S01]  /*45c0*/  LOP3.LUT R88, R89, 0xff0000, R88, 0xf8, !PT ;  /* 0x00ff000059587812 */ /* 0x000fe200078ef858 */
[----:B------:R-:W-:Y:S01]  /*45d0*/  HADD2.F32 R124, -RZ, R96.H0_H0 ;  /* 0x20000060ff7c7230 */ /* 0x000fe20000004100 */
[----:B------:R-:W-:Y:S01]  /*45e0*/  LOP3.LUT R89, R98, 0xff0000, R91, 0xf8, !PT ;  /* 0x00ff000062597812 */ /* 0x000fe200078ef85b */
[--C-:B------:R-:W-:Y:S01]  /*45f0*/  HADD2.F32 R91, -RZ, R44.reuse.H1_H1 ;  /* 0x3000002cff5b7230 */ /* 0x100fe20000004100 */
[----:B------:R-:W-:Y:S01]  /*4600*/  F2FP.F16.E4M3.UNPACK_B R98, R162.H1 ;  /* 0x000000a2ff62723e */ /* 0x000fe200030006ff */
[----:B------:R-:W-:Y:S01]  /*4610*/  HADD2.F32 R44, -RZ, R44.H0_H0 ;  /* 0x2000002cff2c7230 */ /* 0x000fe20000004100 */
[----:B------:R-:W-:Y:S01]  /*4620*/  F2FP.F16.E4M3.UNPACK_B R45, R45.H1 ;  /* 0x0000002dff2d723e */ /* 0x000fe200030006ff */
[----:B------:R-:W-:-:S02]  /*4630*/  HADD2.F32 R125, -RZ, R96.H1_H1 ;  /* 0x30000060ff7d7230 */ /* 0x000fc40000004100 */
[CC--:B------:R-:W-:Y:S01]  /*4640*/  FMUL.FTZ R137, R91.reuse, R124.reuse ;  /* 0x0000007c5b897220 */ /* 0x0c0fe20000410000 */
[--C-:B------:R-:W-:Y:S02]  /*4650*/  HADD2.F32 R99, -RZ, R98.reuse.H0_H0 ;  /* 0x20000062ff637230 */ /* 0x100fe40000004100 */
[C---:B------:R-:W-:Y:S01]  /*4660*/  FMUL.FTZ R124, R44.reuse, R124 ;  /* 0x0000007c2c7c7220 */ /* 0x040fe20000410000 */
[--C-:B------:R-:W-:Y:S01]  /*4670*/  HADD2.F32 R97, -RZ, R45.reuse.H1_H1 ;  /* 0x3000002dff617230 */ /* 0x100fe20000004100 */
[----:B------:R-:W-:Y:S01]  /*4680*/  F2FP.F16.E4M3.UNPACK_B R163, R163 ;  /* 0x000000a3ffa3723e */ /* 0x000fe200020006ff */
[----:B------:R-:W-:Y:S02]  /*4690*/  HADD2.F32 R96, -RZ, R45.H0_H0 ;  /* 0x2000002dff607230 */ /* 0x000fe40000004100 */
[-C--:B------:R-:W-:Y:S01]  /*46a0*/  FFMA.FTZ R44, R44, R99.reuse, -R137 ;  /* 0x000000632c2c7223 */ /* 0x080fe20000010889 */
[----:B------:R-:W-:Y:S02]  /*46b0*/  HADD2.F32 R98, -RZ, R98.H1_H1 ;  /* 0x30000062ff627230 */ /* 0x000fe40000004100 */
[----:B------:R-:W-:Y:S01]  /*46c0*/  FFMA.FTZ R45, R91, R99, R124 ;  /* 0x000000635b2d7223 */ /* 0x000fe2000001007c */
[CC--:B------:R-:W-:Y:S01]  /*46d0*/  FMUL.FTZ R137, R97.reuse, R125.reuse ;  /* 0x0000007d61897220 */ /* 0x0c0fe20000410000 */
[C---:B------:R-:W-:Y:S01]  /*46e0*/  FMUL.FTZ R136, R96.reuse, R125 ;  /* 0x0000007d60887220 */ /* 0x040fe20000410000 */
[-C--:B------:R-:W-:Y:S01]  /*46f0*/  F2FP.F16.E4M3.UNPACK_B R91, R90.reuse.H1 ;  /* 0x0000005aff5b723e */ /* 0x080fe200030006ff */
[----:B------:R-:W-:Y:S01]  /*4700*/  HADD2.F32 R99, -RZ, R163.H1_H1 ;  /* 0x300000a3ff637230 */ /* 0x000fe20000004100 */
[----:B------:R-:W-:Y:S01]  /*4710*/  F2FP.F16.E4M3.UNPACK_B R90, R90 ;  /* 0x0000005aff5a723e */ /* 0x000fe200020006ff */
[-C--:B------:R-:W-:Y:S01]  /*4720*/  FFMA.FTZ R137, R96, R98.reuse, -R137 ;  /* 0x0000006260897223 */ /* 0x080fe20000010889 */
[----:B------:R-:W-:Y:S01]  /*4730*/  FFMA.FTZ R164, R97, R98, R136 ;  /* 0x0000006261a47223 */ /* 0x000fe20000010088 */
[----:B------:R-:W-:Y:S01]  /*4740*/  F2FP.F16.E4M3.UNPACK_B R162, R162 ;  /* 0x000000a2ffa2723e */ /* 0x000fe200020006ff */
[----:B------:R-:W-:-:S02]  /*4750*/  HADD2.F32 R98, -RZ, R91.H1_H1 ;  /* 0x3000005bff627230 */ /* 0x000fc40000004100 */
[----:B------:R-:W-:Y:S02]  /*4760*/  HADD2.F32 R97, -RZ, R91.H0_H0 ;  /* 0x2000005bff617230 */ /* 0x000fe40000004100 */
[----:B------:R-:W-:Y:S02]  /*4770*/  HADD2.F32 R163, -RZ, R163.H0_H0 ;  /* 0x200000a3ffa37230 */ /* 0x000fe40000004100 */
[-C--:B------:R-:W-:Y:S01]  /*4780*/  FMUL.FTZ R136, R98, R99.reuse ;  /* 0x0000006362887220 */ /* 0x080fe20000410000 */
[--C-:B------:R-:W-:Y:S02]  /*4790*/  HADD2.F32 R96, -RZ, R90.reuse.H1_H1 ;  /* 0x3000005aff607230 */ /* 0x100fe40000004100 */
[----:B------:R-:W-:Y:S01]  /*47a0*/  FMUL.FTZ R99, R97, R99 ;  /* 0x0000006361637220 */ /* 0x000fe20000410000 */
[----:B------:R-:W-:Y:S02]  /*47b0*/  HADD2.F32 R91, -RZ, R90.H0_H0 ;  /* 0x2000005aff5b7230 */ /* 0x000fe40000004100 */
[----:B------:R-:W-:-:S02]  /*47c0*/  HADD2.F32 R90, -RZ, R162.H1_H1 ;  /* 0x300000a2ff5a7230 */ /* 0x000fc40000004100 */
[-C--:B------:R-:W-:Y:S01]  /*47d0*/  FMUL.FTZ R124, R96, R163.reuse ;  /* 0x000000a3607c7220 */ /* 0x080fe20000410000 */
[----:B------:R-:W-:Y:S02]  /*47e0*/  HADD2.F32 R162, -RZ, R162.H0_H0 ;  /* 0x200000a2ffa27230 */ /* 0x000fe40000004100 */
[----:B------:R-:W-:Y:S01]  /*47f0*/  FMUL.FTZ R163, R91, R163 ;  /* 0x000000a35ba37220 */ /* 0x000fe20000410000 */
[-C--:B------:R-:W-:Y:S01]  /*4800*/  FFMA.FTZ R97, R97, R90.reuse, -R136 ;  /* 0x0000005a61617223 */ /* 0x080fe20000010888 */
[----:B------:R-:W-:Y:S01]  /*4810*/  FFMA.FTZ R136, R98, R90, R99 ;  /* 0x0000005a62887223 */ /* 0x000fe20000010063 */
[-C--:B------:R-:W-:Y:S01]  /*4820*/  FFMA.FTZ R90, R91, R162.reuse, -R124 ;  /* 0x000000a25b5a7223 */ /* 0x080fe2000001087c */
[----:B------:R-:W-:Y:S01]  /*4830*/  FFMA.FTZ R91, R96, R162, R163 ;  /* 0x000000a2605b7223 */ /* 0x000fe200000100a3 */
[----:B------:R-:W-:Y:S02]  /*4840*/  F2FP.F16.E4M3.UNPACK_B R98, R47.H1 ;  /* 0x0000002fff62723e */ /* 0x000fe400030006ff */
[----:B------:R-:W-:-:S02]  /*4850*/  F2FP.SATFINITE.E4M3.F32.PACK_AB_MERGE_C R96, R164, R137, RZ ;  /* 0x00000089a460723e */ /* 0x000fc400048070ff */
[-C--:B------:R-:W-:Y:S01]  /*4860*/  F2FP.F16.E4M3.UNPACK_B R164, R89.reuse.H1 ;  /* 0x00000059ffa4723e */ /* 0x080fe200030006ff */
[--C-:B------:R-:W-:Y:S01]  /*4870*/  HADD2.F32 R124, -RZ, R98.reuse.H0_H0 ;  /* 0x20000062ff7c7230 */ /* 0x100fe20000004100 */
[----:B------:R-:W-:Y:S01]  /*4880*/  F2FP.F16.E4M3.UNPACK_B R99, R46.H1 ;  /* 0x0000002eff63723e */ /* 0x000fe200030006ff */
[----:B------:R-:W-:Y:S01]  /*4890*/  HADD2.F32 R125, -RZ, R98.H1_H1 ;  /* 0x30000062ff7d7230 */ /* 0x000fe20000004100 */
[----:B------:R-:W-:Y:S01]  /*48a0*/  F2FP.F16.E4M3.UNPACK_B R163, R89 ;  /* 0x00000059ffa3723e */ /* 0x000fe200020006ff */
[----:B------:R-:W-:Y:S01]  /*48b0*/  HADD2.F32 R162, -RZ, R164.H1_H1 ;  /* 0x300000a4ffa27230 */ /* 0x000fe20000004100 */
[-C--:B------:R-:W-:Y:S01]  /*48c0*/  F2FP.F16.E4M3.UNPACK_B R98, R88.reuse.H1 ;  /* 0x00000058ff62723e */ /* 0x080fe200030006ff */
[----:B------:R-:W-:Y:S01]  /*48d0*/  HADD2.F32 R89, -RZ, R99.H1_H1 ;  /* 0x30000063ff597230 */ /* 0x000fe20000004100 */
[----:B------:R-:W-:Y:S01]  /*48e0*/  F2FP.SATFINITE.E4M3.F32.PACK_AB_MERGE_C R97, R136, R97, RZ ;  /* 0x000000618861723e */ /* 0x000fe200048070ff */
[----:B------:R-:W-:Y:S01]  /*48f0*/  HADD2.F32 R166, -RZ, R163.H1_H1 ;  /* 0x300000a3ffa67230 */ /* 0x000fe20000004100 */
[----:B------:R-:W-:Y:S01]  /*4900*/  F2FP.F16.E4M3.UNPACK_B R136, R88 ;  /* 0x00000058ff88723e */ /* 0x000fe200020006ff */
[----:B------:R-:W-:-:S02]  /*4910*/  HADD2.F32 R137, -RZ, R98.H1_H1 ;  /* 0x30000062ff897230 */ /* 0x000fc40000004100 */
[-C--:B------:R-:W-:Y:S01]  /*4920*/  FMUL.FTZ R165, R125, R162.reuse ;  /* 0x000000a27da57220 */ /* 0x080fe20000410000 */
[----:B------:R-:W-:Y:S02]  /*4930*/  HADD2.F32 R99, -RZ, R99.H0_H0 ;  /* 0x20000063ff637230 */ /* 0x000fe40000004100 */
[C---:B------:R-:W-:Y:S01]  /*4940*/  FMUL.FTZ R170, R124.reuse, R162 ;  /* 0x000000a27caa7220 */ /* 0x040fe20000410000 */
[----:B------:R-:W-:Y:S02]  /*4950*/  HADD2.F32 R162, -RZ, R136.H1_H1 ;  /* 0x30000088ffa27230 */ /* 0x000fe40000004100 */
[-C--:B------:R-:W-:Y:S01]  /*4960*/  FMUL.FTZ R168, R89, R166.reuse ;  /* 0x000000a659a87220 */ /* 0x080fe20000410000 */
[----:B------:R-:W-:Y:S01]  /*4970*/  FFMA.FTZ R88, R124, R137, -R165 ;  /* 0x000000897c587223 */ /* 0x000fe200000108a5 */
[C---:B------:R-:W-:Y:S01]  /*4980*/  FMUL.FTZ R166, R99.reuse, R166 ;  /* 0x000000a663a67220 */ /* 0x040fe20000410000 */
[----:B------:R-:W-:Y:S01]  /*4990*/  F2FP.F16.E4M3.UNPACK_B R46, R46 ;  /* 0x0000002eff2e723e */ /* 0x000fe200020006ff */
[-C--:B------:R-:W-:Y:S01]  /*49a0*/  FFMA.FTZ R168, R99, R162.reuse, -R168 ;  /* 0x000000a263a87223 */ /* 0x080fe200000108a8 */
[----:B------:R-:W-:Y:S01]  /*49b0*/  F2FP.F16.E4M3.UNPACK_B R124, R47 ;  /* 0x0000002fff7c723e */ /* 0x000fe200020006ff */
[----:B------:R-:W-:Y:S01]  /*49c0*/  FFMA.FTZ R47, R125, R137, R170 ;  /* 0x000000897d2f7223 */ /* 0x000fe200000100aa */
[----:B------:R-:W-:Y:S01]  /*49d0*/  FFMA.FTZ R125, R89, R162, R166 ;  /* 0x000000a2597d7223 */ /* 0x000fe200000100a6 */
[----:B------:R-:W-:Y:S01]  /*49e0*/  HADD2.F32 R89, -RZ, R46.H0_H0 ;  /* 0x2000002eff597230 */ /* 0x000fe20000004100 */
[----:B------:R-:W-:Y:S01]  /*49f0*/  F2FP.SATFINITE.E4M3.F32.PACK_AB_MERGE_C R45, R45, R44, R96 ;  /* 0x0000002c2d2d723e */ /* 0x000fe20004807060 */
[----:B------:R-:W-:Y:S01]  /*4a00*/  HADD2.F32 R99, -RZ, R124.H0_H0 ;  /* 0x2000007cff637230 */ /* 0x000fe20000004100 */
[----:B------:R-:W-:Y:S01]  /*4a10*/  F2FP.SATFINITE.E4M3.F32.PACK_AB_MERGE_C R47, R47, R88, RZ ;  /* 0x000000582f2f723e */ /* 0x000fe200048070ff */
[----:B------:R-:W-:Y:S01]  /*4a20*/  HADD2.F32 R46, -RZ, R46.H1_H1 ;  /* 0x3000002eff2e7230 */ /* 0x000fe20000004100 */
[----:B------:R-:W-:Y:S01]  /*4a30*/  F2FP.SATFINITE.E4M3.F32.PACK_AB_MERGE_C R125, R125, R168, RZ ;  /* 0x000000a87d7d723e */ /* 0x000fe200048070ff */
[----:B------:R-:W-:Y:S01]  /*4a40*/  HADD2.F32 R163, -RZ, R163.H0_H0 ;  /* 0x200000a3ffa37230 */ /* 0x000fe20000004100 */
[----:B------:R-:W-:Y:S01]  /*4a50*/  F2FP.SATFINITE.E4M3.F32.PACK_AB_MERGE_C R44, R91, R90, R97 ;  /* 0x0000005a5b2c723e */ /* 0x000fe20004807061 */
[----:B------:R-:W-:-:S02]  /*4a60*/  HADD2.F32 R124, -RZ, R124.H1_H1 ;  /* 0x3000007cff7c7230 */ /* 0x000fc40000004100 */
[----:B------:R-:W-:Y:S02]  /*4a70*/  HADD2.F32 R164, -RZ, R164.H0_H0 ;  /* 0x200000a4ffa47230 */ /* 0x000fe40000004100 */
[-C--:B------:R-:W-:Y:S01]  /*4a80*/  FMUL.FTZ R162, R46, R163.reuse ;  /* 0x000000a32ea27220 */ /* 0x080fe20000410000 */
[----:B------:R-:W-:Y:S02]  /*4a90*/  HADD2.F32 R98, -RZ, R98.H0_H0 ;  /* 0x20000062ff627230 */ /* 0x000fe40000004100 */
[----:B------:R-:W-:Y:S01]  /*4aa0*/  FMUL.FTZ R163, R89, R163 ;  /* 0x000000a359a37220 */ /* 0x000fe20000410000 */
[----:B------:R-:W-:Y:S02]  /*4ab0*/  HADD2.F32 R136, -RZ, R136.H0_H0 ;  /* 0x20000088ff887230 */ /* 0x000fe40000004100 */
[-C--:B------:R-:W-:Y:S01]  /*4ac0*/  FMUL.FTZ R166, R124, R164.reuse ;  /* 0x000000a47ca67220 */ /* 0x080fe20000410000 */
[----:B------:R-:W-:-:S03]  /*4ad0*/  FMUL.FTZ R137, R99, R164 ;  /* 0x000000a463897220 */ /* 0x000fc60000410000 */
[-C--:B------:R-:W-:Y:S01]  /*4ae0*/  FFMA.FTZ R166, R99, R98.reuse, -R166 ;  /* 0x0000006263a67223 */ /* 0x080fe200000108a6 */
[----:B------:R-:W-:Y:S01]  /*4af0*/  FFMA.FTZ R137, R124, R98, R137 ;  /* 0x000000627c897223 */ /* 0x000fe20000010089 */
[-C--:B------:R-:W-:Y:S01]  /*4b00*/  FFMA.FTZ R162, R89, R136.reuse, -R162 ;  /* 0x0000008859a27223 */ /* 0x080fe200000108a2 */
[----:B------:R-:W-:-:S03]  /*4b10*/  FFMA.FTZ R163, R46, R136, R163 ;  /* 0x000000882ea37223 */ /* 0x000fc600000100a3 */
[----:B------:R-:W-:Y:S02]  /*4b20*/  F2FP.SATFINITE.E4M3.F32.PACK_AB_MERGE_C R47, R137, R166, R47 ;  /* 0x000000a6892f723e */ /* 0x000fe4000480702f */
[----:B------:R-:W-:-:S07]  /*4b30*/  F2FP.SATFINITE.E4M3.F32.PACK_AB_MERGE_C R46, R163, R162, R125 ;  /* 0x000000a2a32e723e */ /* 0x000fce000480707d */
.L_x_508:
[----:B------:R-:W-:Y:S05]  /*4b40*/  BSYNC B3 ;  /* 0x0000000000037941 */ /* 0x000fea0003800000 */
.L_x_507:
[----:B--2---:R4:W-:Y:S02]  /*4b50*/  STG.E.128 desc[UR54][R50.64+0x40], R44 ;  /* 0x0000402c32007986 */ /* 0x0049e4000c101d36 */
.L_x_506:
[----:B------:R-:W-:Y:S05]  /*4b60*/  BSYNC B2 ;  /* 0x0000000000027941 */ /* 0x000fea0003800000 */
.L_x_505:
[----:B------:R-:W-:Y:S01]  /*4b70*/  ISETP.NE.AND P3, PT, R37, RZ, PT ;  /* 0x000000ff2500720c */ /* 0x000fe20003f65270 */
[----:B------:R-:W-:-:S12]  /*4b80*/  BSSY B2, `(.L_x_509) ;  /* 0x000006f000027945 */ /* 0x000fd80003800000 */
[----:B------:R-:W-:Y:S05]  /*4b90*/  @!P3 BRA `(.L_x_510) ;  /* 0x0000000400b4b947 */ /* 0x000fea0003800000 */
[----:B0-234-:R0:W2:Y:S01]  /*4ba0*/  LDS.128 R44, [R41+0x26a00] ;  /* 0x026a0000292c7984 */ /* 0x01d0a20000000c00 */
[----:B------:R-:W-:Y:S01]  /*4bb0*/  ISETP.GE.AND P3, PT, R225, R133, PT ;  /* 0x00000085e100720c */ /* 0x000fe20003f66270 */
[----:B------:R-:W-:-:S12]  /*4bc0*/  BSSY B3, `(.L_x_511) ;  /* 0x0000069000037945 */ /* 0x000fd80003800000 */
[----:B0-----:R-:W-:Y:S05]  /*4bd0*/  @P3 BRA `(.L_x_512) ;  /* 0x00000004009c3947 */ /* 0x001fea0003800000 */
[----:B------:R-:W-:Y:S02]  /*4be0*/  SHF.R.U32.HI R91, RZ, 0x8, R85 ;  /* 0x00000008ff5b7819 */ /* 0x000fe40000011655 */
[----:B------:R-:W-:Y:S02]  /*4bf0*/  SHF.R.U32.HI R86, RZ, 0x8, R87 ;  /* 0x00000008ff567819 */ /* 0x000fe40000011657 */
[----:B------:R-:W-:Y:S02]  /*4c00*/  LOP3.LUT R84, R85, 0xff0000ff, RZ, 0xc0, !PT ;  /* 0xff0000ff55547812 */ /* 0x000fe400078ec0ff */
[----:B------:R-:W-:Y:S01]  /*4c10*/  SHF.R.U32.HI R89, RZ, 0x10, R85 ;  /* 0x00000010ff597819 */ /* 0x000fe20000011655 */
[----:B------:R-:W-:Y:S01]  /*4c20*/  IMAD.SHL.U32 R85, R91, 0x100, RZ ;  /* 0x000001005b557824 */ /* 0x000fe200078e00ff */
[----:B------:R-:W-:Y:S02]  /*4c30*/  LOP3.LUT R88, R87, 0xff0000ff, RZ, 0xc0, !PT ;  /* 0xff0000ff57587812 */ /* 0x000fe400078ec0ff */
[----:B------:R-:W-:Y:S01]  /*4c40*/  SHF.R.U32.HI R90, RZ, 0x10, R87 ;  /* 0x00000010ff5a7819 */ /* 0x000fe20000011657 */
[----:B------:R-:W-:Y:S01]  /*4c50*/  IMAD.SHL.U32 R87, R86, 0x100, RZ ;  /* 0x0000010056577824 */ /* 0x000fe200078e00ff */
[----:B------:R-:W-:Y:S01]  /*4c60*/  LOP3.LUT R84, R84, 0xff00, R85, 0xf8, !PT ;  /* 0x0000ff0054547812 */ /* 0x000fe200078ef855 */
[----:B--2---:R-:W-:Y:S01]  /*4c70*/  IMAD.MOV.U32 R86, RZ, RZ, R44 ;  /* 0x000000ffff567224 */ /* 0x004fe200078e002c */
[----:B------:R-:W-:Y:S01]  /*4c80*/  SHF.L.U32 R85, R89, 0x10, RZ ;  /* 0x0000001059557819 */ /* 0x000fe200000006ff */
[----:B------:R-:W-:Y:S01]  /*4c90*/  IMAD.U32 R90, R90, 0x10000, RZ ;  /* 0x000100005a5a7824 */ /* 0x000fe200078e00ff */
[----:B------:R-:W-:-:S02]  /*4ca0*/  LOP3.LUT R87, R88, 0xff00, R87, 0xf8, !PT ;  /* 0x0000ff0058577812 */ /* 0x000fc400078ef857 */
[----:B------:R-:W-:Y:S02]  /*4cb0*/  F2FP.F16.E4M3.UNPACK_B R88, R158.H1 ;  /* 0x0000009eff58723e */ /* 0x000fe400030006ff */
[----:B------:R-:W-:Y:S02]  /*4cc0*/  F2FP.F16.E4M3.UNPACK_B R44, R45 ;  /* 0x0000002dff2c723e */ /* 0x000fe400020006ff */
        /* <DEDUP_REMOVED lines=25> */
[--C-:B------:R-:W-:Y:S01]  /*4e60*/  HADD2.F32 R89, -RZ, R87.reuse.H0_H0 ;  /* 0x20000057ff597230 */ /* 0x100fe20000004100 */
[----:B------:R-:W-:Y:S01]  /*4e70*/  F2FP.F16.E4M3.UNPACK_B R125, R85.H1 ;  /* 0x00000055ff7d723e */ /* 0x000fe200030006ff */
[----:B------:R-:W-:-:S02]  /*4e80*/  HADD2.F32 R90, -RZ, R87.H1_H1 ;  /* 0x30000057ff5a7230 */ /* 0x000fc40000004100 */
[----:B------:R-:W-:Y:S02]  /*4e90*/  HADD2.F32 R158, -RZ, R158.H0_H0 ;  /* 0x2000009eff9e7230 */ /* 0x000fe40000004100 */
[-C--:B------:R-:W-:Y:S01]  /*4ea0*/  FMUL.FTZ R97, R89, R91.reuse ;  /* 0x0000005b59617220 */ /* 0x080fe20000410000 */
[--C-:B------:R-:W-:Y:S02]  /*4eb0*/  HADD2.F32 R88, -RZ, R86.reuse.H1_H1 ;  /* 0x30000056ff587230 */ /* 0x100fe40000004100 */
[----:B------:R-:W-:Y:S01]  /*4ec0*/  FMUL.FTZ R98, R90, R91 ;  /* 0x0000005b5a627220 */ /* 0x000fe20000410000 */
[----:B------:R-:W-:Y:S02]  /*4ed0*/  HADD2.F32 R87, -RZ, R86.H0_H0 ;  /* 0x20000056ff577230 */ /* 0x000fe40000004100 */
[--C-:B------:R-:W-:Y:S02]  /*4ee0*/  HADD2.F32 R86, -RZ, R157.reuse.H1_H1 ;  /* 0x3000009dff567230 */ /* 0x100fe40000004100 */
[----:B------:R-:W-:Y:S01]  /*4ef0*/  FMUL.FTZ R96, R88, R158 ;  /* 0x0000009e58607220 */ /* 0x000fe20000410000 */
[----:B------:R-:W-:-:S02]  /*4f00*/  HADD2.F32 R157, -RZ, R157.H0_H0 ;  /* 0x2000009dff9d7230 */ /* 0x000fc40000004100 */
[----:B------:R-:W-:Y:S01]  /*4f10*/  FMUL.FTZ R91, R87, R158 ;  /* 0x0000009e575b7220 */ /* 0x000fe20000410000 */
[--C-:B------:R-:W-:Y:S02]  /*4f20*/  HADD2.F32 R137, -RZ, R125.reuse.H1_H1 ;  /* 0x3000007dff897230 */ /* 0x100fe40000004100 */
[-C--:B------:R-:W-:Y:S01]  /*4f30*/  FFMA.FTZ R89, R89, R86.reuse, -R98 ;  /* 0x0000005659597223 */ /* 0x080fe20000010862 */
[----:B------:R-:W-:Y:S01]  /*4f40*/  FFMA.FTZ R90, R90, R86, R97 ;  /* 0x000000565a5a7223 */ /* 0x000fe20000010061 */
[-C--:B------:R-:W-:Y:S01]  /*4f50*/  FFMA.FTZ R86, R87, R157.reuse, -R96 ;  /* 0x0000009d57567223 */ /* 0x080fe20000010860 */
[----:B------:R-:W-:Y:S01]  /*4f60*/  FFMA.FTZ R87, R88, R157, R91 ;  /* 0x0000009d58577223 */ /* 0x000fe2000001005b */
[----:B------:R-:W-:Y:S01]  /*4f70*/  F2FP.F16.E4M3.UNPACK_B R91, R47.H1 ;  /* 0x0000002fff5b723e */ /* 0x000fe200030006ff */
[----:B------:R-:W-:Y:S01]  /*4f80*/  HADD2.F32 R125, -RZ, R125.H0_H0 ;  /* 0x2000007dff7d7230 */ /* 0x000fe20000004100 */
[----:B------:R-:W-:Y:S02]  /*4f90*/  F2FP.SATFINITE.E4M3.F32.PACK_AB_MERGE_C R88, R124, R99, RZ ;  /* 0x000000637c58723e */ /* 0x000fe400048070ff */
[----:B------:R-:W-:Y:S01]  /*4fa0*/  F2FP.SATFINITE.E4M3.F32.PACK_AB_MERGE_C R89, R90, R89, RZ ;  /* 0x000000595a59723e */ /* 0x000fe200048070ff */
[--C-:B------:R-:W-:Y:S01]  /*4fb0*/  HADD2.F32 R96, -RZ, R91.reuse.H0_H0 ;  /* 0x2000005bff607230 */ /* 0x100fe20000004100 */
[----:B------:R-:W-:Y:S01]  /*4fc0*/  F2FP.F16.E4M3.UNPACK_B R90, R46.H1 ;  /* 0x0000002eff5a723e */ /* 0x000fe200030006ff */
[----:B------:R-:W-:Y:S01]  /*4fd0*/  HADD2.F32 R91, -RZ, R91.H1_H1 ;  /* 0x3000005bff5b7230 */ /* 0x000fe20000004100 */
[----:B------:R-:W-:-:S02]  /*4fe0*/  F2FP.F16.E4M3.UNPACK_B R124, R85 ;  /* 0x00000055ff7c723e */ /* 0x000fc400020006ff */
[-C--:B------:R-:W-:Y:S01]  /*4ff0*/  F2FP.F16.E4M3.UNPACK_B R97, R84.reuse ;  /* 0x00000054ff61723e */ /* 0x080fe200020006ff */
[----:B------:R-:W-:Y:S01]  /*5000*/  HADD2.F32 R85, -RZ, R90.H1_H1 ;  /* 0x3000005aff557230 */ /* 0x000fe20000004100 */
[----:B------:R-:W-:Y:S01]  /*5010*/  F2FP.F16.E4M3.UNPACK_B R98, R84.H1 ;  /* 0x00000054ff62723e */ /* 0x000fe200030006ff */
[----:B------:R-:W-:Y:S02]  /*5020*/  HADD2.F32 R136, -RZ, R124.H1_H1 ;  /* 0x3000007cff887230 */ /* 0x000fe40000004100 */
[-C--:B------:R-:W-:Y:S01]  /*5030*/  FMUL.FTZ R157, R91, R137.reuse ;  /* 0x000000895b9d7220 */ /* 0x080fe20000410000 */
[----:B------:R-:W-:Y:S02]  /*5040*/  HADD2.F32 R90, -RZ, R90.H0_H0 ;  /* 0x2000005aff5a7230 */ /* 0x000fe40000004100 */
[----:B------:R-:W-:Y:S01]  /*5050*/  FMUL.FTZ R158, R96, R137 ;  /* 0x00000089609e7220 */ /* 0x000fe20000410000 */
[----:B------:R-:W-:Y:S02]  /*5060*/  HADD2.F32 R84, -RZ, R97.H1_H1 ;  /* 0x30000061ff547230 */ /* 0x000fe40000004100 */
[-C--:B------:R-:W-:Y:S01]  /*5070*/  FMUL.FTZ R137, R85, R136.reuse ;  /* 0x0000008855897220 */ /* 0x080fe20000410000 */
[----:B------:R-:W-:Y:S01]  /*5080*/  F2FP.F16.E4M3.UNPACK_B R47, R47 ;  /* 0x0000002fff2f723e */ /* 0x000fe200020006ff */
[C---:B------:R-:W-:Y:S01]  /*5090*/  FMUL.FTZ R136, R90.reuse, R136 ;  /* 0x000000885a887220 */ /* 0x040fe20000410000 */
[----:B------:R-:W-:Y:S01]  /*50a0*/  F2FP.F16.E4M3.UNPACK_B R46, R46 ;  /* 0x0000002eff2e723e */ /* 0x000fe200020006ff */
[----:B------:R-:W-:Y:S01]  /*50b0*/  FFMA.FTZ R137, R90, R84, -R137 ;  /* 0x000000545a897223 */ /* 0x000fe20000010889 */
[----:B------:R-:W-:-:S02]  /*50c0*/  HADD2.F32 R99, -RZ, R98.H1_H1 ;  /* 0x30000062ff637230 */ /* 0x000fc40000004100 */
[----:B------:R-:W-:Y:S01]  /*50d0*/  FFMA.FTZ R136, R85, R84, R136 ;  /* 0x0000005455887223 */ /* 0x000fe20000010088 */
[--C-:B------:R-:W-:Y:S01]  /*50e0*/  HADD2.F32 R84, -RZ, R47.reuse.H0_H0 ;  /* 0x2000002fff547230 */ /* 0x100fe20000004100 */
[----:B------:R-:W-:Y:S01]  /*50f0*/  F2FP.SATFINITE.E4M3.F32.PACK_AB_MERGE_C R45, R45, R44, R88 ;  /* 0x0000002c2d2d723e */ /* 0x000fe20004807058 */
[----:B------:R-:W-:Y:S02]  /*5100*/  HADD2.F32 R85, -RZ, R47.H1_H1 ;  /* 0x3000002fff557230 */ /* 0x000fe40000004100 */
[-C--:B------:R-:W-:Y:S01]  /*5110*/  FFMA.FTZ R157, R96, R99.reuse, -R157 ;  /* 0x00000063609d7223 */ /* 0x080fe2000001089d */
[--C-:B------:R-:W-:Y:S02]  /*5120*/  HADD2.F32 R47, -RZ, R46.reuse.H0_H0 ;  /* 0x2000002eff2f7230 */ /* 0x100fe40000004100 */
[----:B------:R-:W-:Y:S01]  /*5130*/  FFMA.FTZ R158, R91, R99, R158 ;  /* 0x000000635b9e7223 */ /* 0x000fe2000001009e */
[----:B------:R-:W-:Y:S02]  /*5140*/  HADD2.F32 R46, -RZ, R46.H1_H1 ;  /* 0x3000002eff2e7230 */ /* 0x000fe40000004100 */
[----:B------:R-:W-:Y:S01]  /*5150*/  FMUL.FTZ R99, R85, R125 ;  /* 0x0000007d55637220 */ /* 0x000fe20000410000 */
[----:B------:R-:W-:-:S02]  /*5160*/  HADD2.F32 R124, -RZ, R124.H0_H0 ;  /* 0x2000007cff7c7230 */ /* 0x000fc40000004100 */
[----:B------:R-:W-:Y:S01]  /*5170*/  FMUL.FTZ R96, R84, R125 ;  /* 0x0000007d54607220 */ /* 0x000fe20000410000 */
[----:B------:R-:W-:Y:S01]  /*5180*/  HADD2.F32 R98, -RZ, R98.H0_H0 ;  /* 0x20000062ff627230 */ /* 0x000fe20000004100 */
[----:B------:R-:W-:Y:S01]  /*5190*/  F2FP.SATFINITE.E4M3.F32.PACK_AB_MERGE_C R136, R136, R137, RZ ;  /* 0x000000898888723e */ /* 0x000fe200048070ff */
[----:B------:R-:W-:Y:S02]  /*51a0*/  HADD2.F32 R97, -RZ, R97.H0_H0 ;  /* 0x20000061ff617230 */ /* 0x000fe40000004100 */
[-C--:B------:R-:W-:Y:S01]  /*51b0*/  FMUL.FTZ R90, R46, R124.reuse ;  /* 0x0000007c2e5a7220 */ /* 0x080fe20000410000 */
[----:B------:R-:W-:Y:S01]  /*51c0*/  FMUL.FTZ R91, R47, R124 ;  /* 0x0000007c2f5b7220 */ /* 0x000fe20000410000 */
[-C--:B------:R-:W-:Y:S01]  /*51d0*/  FFMA.FTZ R99, R84, R98.reuse, -R99 ;  /* 0x0000006254637223 */ /* 0x080fe20000010863 */
[----:B------:R-:W-:Y:S01]  /*51e0*/  FFMA.FTZ R96, R85, R98, R96 ;  /* 0x0000006255607223 */ /* 0x000fe20000010060 */
[-C--:B------:R-:W-:Y:S01]  /*51f0*/  FFMA.FTZ R90, R47, R97.reuse, -R90 ;  /* 0x000000612f5a7223 */ /* 0x080fe2000001085a */
[----:B------:R-:W-:Y:S01]  /*5200*/  FFMA.FTZ R91, R46, R97, R91 ;  /* 0x000000612e5b7223 */ /* 0x000fe2000001005b */
[----:B------:R-:W-:-:S02]  /*5210*/  F2FP.SATFINITE.E4M3.F32.PACK_AB_MERGE_C R157, R158, R157, RZ ;  /* 0x0000009d9e9d723e */ /* 0x000fc400048070ff */
[----:B------:R-:W-:Y:S02]  /*5220*/  F2FP.SATFINITE.E4M3.F32.PACK_AB_MERGE_C R44, R87, R86, R89 ;  /* 0x00000056572c723e */ /* 0x000fe40004807059 */
[----:B------:R-:W-:Y:S02]  /*5230*/  F2FP.SATFINITE.E4M3.F32.PACK_AB_MERGE_C R46, R91, R90, R136 ;  /* 0x0000005a5b2e723e */ /* 0x000fe40004807088 */
[----:B------:R-:W-:-:S07]  /*5240*/  F2FP.SATFINITE.E4M3.F32.PACK_AB_MERGE_C R47, R96, R99, R157 ;  /* 0x00000063602f723e */ /* 0x000fce000480709d */
.L_x_512:
[----:B------:R-:W-:Y:S05]  /*5250*/  BSYNC B3 ;  /* 0x0000000000037941 */ /* 0x000fea0003800000 */
.L_x_511:
[----:B--2---:R0:W-:Y:S02]  /*5260*/  STG.E.128 desc[UR54][R50.64+0x60], R44 ;  /* 0x0000602c32007986 */ /* 0x0041e4000c101d36 */
.L_x_510:
[----:B------:R-:W-:Y:S05]  /*5270*/  BSYNC B2 ;  /* 0x0000000000027941 */ /* 0x000fea0003800000 */
.L_x_509:
        /* <DEDUP_REMOVED lines=9> */
[----:B------:R-:W-:Y:S01]  /*5310*/  SHF.R.U32.HI R87, RZ, 0x10, R81 ;  /* 0x00000010ff577819 */ /* 0x000fe20000011651 */
[----:B------:R-:W-:Y:S01]  /*5320*/  IMAD.SHL.U32 R80, R80, 0x100, RZ ;  /* 0x0000010050507824 */ /* 0x000fe200078e00ff */
[----:B------:R-:W-:Y:S02]  /*5330*/  LOP3.LUT R81, R81, 0xff0000ff, RZ, 0xc0, !PT ;  /* 0xff0000ff51517812 */ /* 0x000fe400078ec0ff */
[----:B------:R-:W-:Y:S02]  /*5340*/  SHF.R.U32.HI R85, RZ, 0x10, R83 ;  /* 0x00000010ff557819 */ /* 0x000fe40000011653 */
[----:B------:R-:W-:Y:S01]  /*5350*/  LOP3.LUT R84, R83, 0xff0000ff, RZ, 0xc0, !PT ;  /* 0xff0000ff53547812 */ /* 0x000fe200078ec0ff */
[----:B------:R-:W-:Y:S01]  /*5360*/  IMAD.SHL.U32 R83, R82, 0x100, RZ ;  /* 0x0000010052537824 */ /* 0x000fe200078e00ff */
[----:B------:R-:W-:Y:S01]  /*5370*/  LOP3.LUT R81, R81, 0xff00, R80, 0xf8, !PT ;  /* 0x0000ff0051517812 */ /* 0x000fe200078ef850 */
[----:B------:R-:W-:-:S02]  /*5380*/  IMAD.U32 R80, R87, 0x10000, RZ ;  /* 0x0001000057507824 */ /* 0x000fc400078e00ff */
[----:B--2---:R-:W-:Y:S01]  /*5390*/  IMAD.MOV.U32 R82, RZ, RZ, R44 ;  /* 0x000000ffff527224 */ /* 0x004fe200078e002c */
[----:B------:R-:W-:Y:S02]  /*53a0*/  LOP3.LUT R86, R84, 0xff00, R83, 0xf8, !PT ;  /* 0x0000ff0054567812 */ /* 0x000fe400078ef853 */
[----:B------:R-:W-:Y:S02]  /*53b0*/  SHF.L.U32 R83, R85, 0x10, RZ ;  /* 0x0000001055537819 */ /* 0x000fe400000006ff */
        /* <DEDUP_REMOVED lines=90> */
.L_x_516:
[----:B------:R-:W-:Y:S05]  /*5960*/  BSYNC B3 ;  /* 0x0000000000037941 */ /* 0x000fea0003800000 */
.L_x_515:
[----:B--2---:R0:W-:Y:S02]  /*5970*/  STG.E.128 desc[UR54][R50.64+0x80], R44 ;  /* 0x0000802c32007986 */ /* 0x0041e4000c101d36 */
.L_x_514:
[----:B------:R-:W-:Y:S05]  /*5980*/  BSYNC B2 ;  /* 0x0000000000027941 */ /* 0x000fea0003800000 */
.L_x_513:
[----:B------:R-:W-:-:S13]  /*5990*/  ISETP.NE.AND P3, PT, R39, RZ, PT ;  /* 0x000000ff2700720c */ /* 0x000fda0003f65270 */
[----:B------:R-:W-:Y:S05]  /*59a0*/  @!P3 BRA `(.L_x_496) ;  /* 0x0000000400b8b947 */ /* 0x000fea0003800000 */
[----:B0-234-:R0:W2:Y:S01]  /*59b0*/  LDS.128 R44, [R41+0x29200] ;  /* 0x02920000292c7984 */ /* 0x01d0a20000000c00 */
[----:B------:R-:W-:Y:S01]  /*59c0*/  ISETP.GE.AND P3, PT, R226, R133, PT ;  /* 0x00000085e200720c */ /* 0x000fe20003f66270 */
[----:B------:R-:W-:-:S12]  /*59d0*/  BSSY B2, `(.L_x_517) ;  /* 0x000006a000027945 */ /* 0x000fd80003800000 */
[----:B0-----:R-:W-:Y:S05]  /*59e0*/  @P3 BRA `(.L_x_518) ;  /* 0x0000000400a03947 */ /* 0x001fea0003800000 */
[----:B------:R-:W-:Y:S02]  /*59f0*/  SHF.R.U32.HI R78, RZ, 0x8, R77 ;  /* 0x00000008ff4e7819 */ /* 0x000fe4000001164d */
[--C-:B------:R-:W-:Y:S02]  /*5a00*/  SHF.R.U32.HI R81, RZ, 0x8, R79.reuse ;  /* 0x00000008ff517819 */ /* 0x100fe4000001164f */
[----:B------:R-:W-:Y:S02]  /*5a10*/  LOP3.LUT R80, R79, 0xff0000ff, RZ, 0xc0, !PT ;  /* 0xff0000ff4f507812 */ /* 0x000fe400078ec0ff */
[----:B------:R-:W-:Y:S01]  /*5a20*/  SHF.R.U32.HI R82, RZ, 0x10, R79 ;  /* 0x00000010ff527819 */ /* 0x000fe2000001164f */
[----:B------:R-:W-:Y:S01]  /*5a30*/  IMAD.SHL.U32 R79, R78, 0x100, RZ ;  /* 0x000001004e4f7824 */ /* 0x000fe200078e00ff */
[----:B------:R-:W-:Y:S01]  /*5a40*/  LOP3.LUT R76, R77, 0xff0000ff, RZ, 0xc0, !PT ;  /* 0xff0000ff4d4c7812 */ /* 0x000fe200078ec0ff */
[----:B------:R-:W-:Y:S01]  /*5a50*/  IMAD.SHL.U32 R81, R81, 0x100, RZ ;  /* 0x0000010051517824 */ /* 0x000fe200078e00ff */
[----:B------:R-:W-:Y:S01]  /*5a60*/  SHF.R.U32.HI R83, RZ, 0x10, R77 ;  /* 0x00000010ff537819 */ /* 0x000fe2000001164d */
[----:B--2---:R-:W-:Y:S01]  /*5a70*/  IMAD.MOV.U32 R77, RZ, RZ, R45 ;  /* 0x000000ffff4d7224 */ /* 0x004fe200078e002d */
[----:B------:R-:W-:Y:S01]  /*5a80*/  LOP3.LUT R45, R76, 0xff00, R79, 0xf8, !PT ;  /* 0x0000ff004c2d7812 */ /* 0x000fe200078ef84f */
[----:B------:R-:W-:Y:S01]  /*5a90*/  IMAD.MOV.U32 R78, RZ, RZ, R44 ;  /* 0x000000ffff4e7224 */ /* 0x000fe200078e002c */
[----:B------:R-:W-:Y:S01]  /*5aa0*/  LOP3.LUT R81, R80, 0xff00, R81, 0xf8, !PT ;  /* 0x0000ff0050517812 */ /* 0x000fe200078ef851 */
[----:B------:R-:W-:Y:S01]  /*5ab0*/  IMAD.U32 R76, R83, 0x10000, RZ ;  /* 0x00010000534c7824 */ /* 0x000fe200078e00ff */
[----:B------:R-:W-:-:S02]  /*5ac0*/  SHF.L.U32 R82, R82, 0x10, RZ ;  /* 0x0000001052527819 */ /* 0x000fc400000006ff */
        /* <DEDUP_REMOVED lines=28> */
[----:B------:R-:W-:Y:S01]  /*5c90*/  HADD2.F32 R81, -RZ, R79.H0_H0 ;  /* 0x2000004fff517230 */ /* 0x000fe20000004100 */
[----:B------:R-:W-:Y:S01]  /*5ca0*/  F2FP.SATFINITE.E4M3.F32.PACK_AB_MERGE_C R98, R88, R87, RZ ;  /* 0x000000575862723e */ /* 0x000fe200048070ff */
[--C-:B------:R-:W-:Y:S02]  /*5cb0*/  HADD2.F32 R79, -RZ, R78.reuse.H0_H0 ;  /* 0x2000004eff4f7230 */ /* 0x100fe40000004100 */
[-C--:B------:R-:W-:Y:S01]  /*5cc0*/  FMUL.FTZ R86, R82, R83.reuse ;  /* 0x0000005352567220 */ /* 0x080fe20000410000 */
[----:B------:R-:W-:Y:S02]  /*5cd0*/  HADD2.F32 R80, -RZ, R78.H1_H1 ;  /* 0x3000004eff507230 */ /* 0x000fe40000004100 */
[----:B------:R-:W-:Y:S01]  /*5ce0*/  FMUL.FTZ R83, R81, R83 ;  /* 0x0000005351537220 */ /* 0x000fe20000410000 */
[----:B------:R-:W-:Y:S01]  /*5cf0*/  HADD2.F32 R78, -RZ, R148.H1_H1 ;  /* 0x30000094ff4e7230 */ /* 0x000fe20000004100 */
[----:B------:R-:W-:Y:S01]  /*5d00*/  F2FP.F16.E4M3.UNPACK_B R87, R76.H1 ;  /* 0x0000004cff57723e */ /* 0x000fe200030006ff */
[----:B------:R-:W-:-:S02]  /*5d10*/  HADD2.F32 R155, -RZ, R155.H0_H0 ;  /* 0x2000009bff9b7230 */ /* 0x000fc40000004100 */
[----:B------:R-:W-:Y:S02]  /*5d20*/  HADD2.F32 R148, -RZ, R148.H0_H0 ;  /* 0x20000094ff947230 */ /* 0x000fe40000004100 */
[-C--:B------:R-:W-:Y:S01]  /*5d30*/  FFMA.FTZ R86, R81, R78.reuse, -R86 ;  /* 0x0000004e51567223 */ /* 0x080fe20000010856 */
[----:B------:R-:W-:Y:S01]  /*5d40*/  FFMA.FTZ R83, R82, R78, R83 ;  /* 0x0000004e52537223 */ /* 0x000fe20000010053 */
[C---:B------:R-:W-:Y:S01]  /*5d50*/  FMUL.FTZ R84, R80.reuse, R155 ;  /* 0x0000009b50547220 */ /* 0x040fe20000410000 */
[----:B------:R-:W-:Y:S01]  /*5d60*/  F2FP.F16.E4M3.UNPACK_B R81, R47.H1 ;  /* 0x0000002fff51723e */ /* 0x000fe200030006ff */
[C---:B------:R-:W-:Y:S01]  /*5d70*/  FMUL.FTZ R155, R79.reuse, R155 ;  /* 0x0000009b4f9b7220 */ /* 0x040fe20000410000 */
[----:B------:R-:W-:Y:S02]  /*5d80*/  HADD2.F32 R88, -RZ, R87.H1_H1 ;  /* 0x30000057ff587230 */ /* 0x000fe40000004100 */
[----:B------:R-:W-:Y:S01]  /*5d90*/  FFMA.FTZ R78, R79, R148, -R84 ;  /* 0x000000944f4e7223 */ /* 0x000fe20000010854 */
[----:B------:R-:W-:Y:S01]  /*5da0*/  F2FP.SATFINITE.E4M3.F32.PACK_AB_MERGE_C R96, R83, R86, RZ ;  /* 0x000000565360723e */ /* 0x000fe200048070ff */
[----:B------:R-:W-:Y:S01]  /*5db0*/  FFMA.FTZ R79, R80, R148, R155 ;  /* 0x00000094504f7223 */ /* 0x000fe2000001009b */
[--C-:B------:R-:W-:Y:S01]  /*5dc0*/  HADD2.F32 R82, -RZ, R81.reuse.H0_H0 ;  /* 0x20000051ff527230 */ /* 0x100fe20000004100 */
[-C--:B------:R-:W-:Y:S01]  /*5dd0*/  F2FP.F16.E4M3.UNPACK_B R84, R45.reuse.H1 ;  /* 0x0000002dff54723e */ /* 0x080fe200030006ff */
[----:B------:R-:W-:Y:S01]  /*5de0*/  HADD2.F32 R81, -RZ, R81.H1_H1 ;  /* 0x30000051ff517230 */ /* 0x000fe20000004100 */
[----:B------:R-:W-:Y:S01]  /*5df0*/  F2FP.F16.E4M3.UNPACK_B R80, R46.H1 ;  /* 0x0000002eff50723e */ /* 0x000fe200030006ff */
[----:B------:R-:W-:Y:S01]  /*5e00*/  HADD2.F32 R87, -RZ, R87.H0_H0 ;  /* 0x20000057ff577230 */ /* 0x000fe20000004100 */
[----:B------:R-:W-:Y:S01]  /*5e10*/  F2FP.F16.E4M3.UNPACK_B R86, R76 ;  /* 0x0000004cff56723e */ /* 0x000fe200020006ff */
[----:B------:R-:W-:Y:S01]  /*5e20*/  HADD2.F32 R85, -RZ, R84.H1_H1 ;  /* 0x30000054ff557230 */ /* 0x000fe20000004100 */
[----:B------:R-:W-:Y:S01]  /*5e30*/  F2FP.F16.E4M3.UNPACK_B R83, R45 ;  /* 0x0000002dff53723e */ /* 0x000fe200020006ff */
[----:B------:R-:W-:-:S02]  /*5e40*/  HADD2.F32 R76, -RZ, R80.H1_H1 ;  /* 0x30000050ff4c7230 */ /* 0x000fc40000004100 */
[----:B------:R-:W-:Y:S01]  /*5e50*/  FMUL.FTZ R45, R81, R88 ;  /* 0x00000058512d7220 */ /* 0x000fe20000410000 */
[----:B------:R-:W-:Y:S01]  /*5e60*/  HADD2.F32 R89, -RZ, R86.H1_H1 ;  /* 0x30000056ff597230 */ /* 0x000fe20000004100 */
[----:B------:R-:W-:Y:S01]  /*5e70*/  F2FP.F16.E4M3.UNPACK_B R47, R47 ;  /* 0x0000002fff2f723e */ /* 0x000fe200020006ff */
[----:B------:R-:W-:Y:S02]  /*5e80*/  HADD2.F32 R80, -RZ, R80.H0_H0 ;  /* 0x20000050ff507230 */ /* 0x000fe40000004100 */
[----:B------:R-:W-:Y:S01]  /*5e90*/  FFMA.FTZ R90, R82, R85, -R45 ;  /* 0x00000055525a7223 */ /* 0x000fe2000001082d */
[----:B------:R-:W-:Y:S02]  /*5ea0*/  HADD2.F32 R45, -RZ, R83.H1_H1 ;  /* 0x30000053ff2d7230 */ /* 0x000fe40000004100 */
[-C--:B------:R-:W-:Y:S01]  /*5eb0*/  FMUL.FTZ R91, R76, R89.reuse ;  /* 0x000000594c5b7220 */ /* 0x080fe20000410000 */
[----:B------:R-:W-:Y:S01]  /*5ec0*/  F2FP.F16.E4M3.UNPACK_B R46, R46 ;  /* 0x0000002eff2e723e */ /* 0x000fe200020006ff */
[----:B------:R-:W-:Y:S01]  /*5ed0*/  FMUL.FTZ R89, R80, R89 ;  /* 0x0000005950597220 */ /* 0x000fe20000410000 */
[----:B------:R-:W-:Y:S01]  /*5ee0*/  FMUL.FTZ R88, R82, R88 ;  /* 0x0000005852587220 */ /* 0x000fe20000410000 */
[----:B------:R-:W-:Y:S01]  /*5ef0*/  FFMA.FTZ R91, R80, R45, -R91 ;  /* 0x0000002d505b7223 */ /* 0x000fe2000001085b */
[----:B------:R-:W-:-:S02]  /*5f00*/  HADD2.F32 R86, -RZ, R86.H0_H0 ;  /* 0x20000056ff567230 */ /* 0x000fc40000004100 */
[----:B------:R-:W-:Y:S01]  /*5f10*/  FFMA.FTZ R82, R76, R45, R89 ;  /* 0x0000002d4c527223 */ /* 0x000fe20000010059 */
[--C-:B------:R-:W-:Y:S02]  /*5f20*/  HADD2.F32 R76, -RZ, R47.reuse.H0_H0 ;  /* 0x2000002fff4c7230 */ /* 0x100fe40000004100 */
[----:B------:R-:W-:Y:S01]  /*5f30*/  FFMA.FTZ R97, R81, R85, R88 ;  /* 0x0000005551617223 */ /* 0x000fe20000010058 */
[--C-:B------:R-:W-:Y:S02]  /*5f40*/  HADD2.F32 R45, -RZ, R46.reuse.H0_H0 ;  /* 0x2000002eff2d7230 */ /* 0x100fe40000004100 */
[----:B------:R-:W-:Y:S02]  /*5f50*/  HADD2.F32 R47, -RZ, R47.H1_H1 ;  /* 0x3000002fff2f7230 */ /* 0x000fe40000004100 */
[----:B------:R-:W-:Y:S01]  /*5f60*/  FMUL.FTZ R88, R76, R87 ;  /* 0x000000574c587220 */ /* 0x000fe20000410000 */
[----:B------:R-:W-:Y:S02]  /*5f70*/  HADD2.F32 R46, -RZ, R46.H1_H1 ;  /* 0x3000002eff2e7230 */ /* 0x000fe40000004100 */
[----:B------:R-:W-:Y:S01]  /*5f80*/  FMUL.FTZ R81, R45, R86 ;  /* 0x000000562d517220 */ /* 0x000fe20000410000 */
[----:B------:R-:W-:-:S02]  /*5f90*/  HADD2.F32 R84, -RZ, R84.H0_H0 ;  /* 0x20000054ff547230 */ /* 0x000fc40000004100 */
[C---:B------:R-:W-:Y:S01]  /*5fa0*/  FMUL.FTZ R85, R47.reuse, R87 ;  /* 0x000000572f557220 */ /* 0x040fe20000410000 */
[----:B------:R-:W-:Y:S02]  /*5fb0*/  HADD2.F32 R83, -RZ, R83.H0_H0 ;  /* 0x20000053ff537230 */ /* 0x000fe40000004100 */
[----:B------:R-:W-:Y:S01]  /*5fc0*/  FMUL.FTZ R80, R46, R86 ;  /* 0x000000562e507220 */ /* 0x000fe20000410000 */
[----:B------:R-:W-:Y:S01]  /*5fd0*/  F2FP.SATFINITE.E4M3.F32.PACK_AB_MERGE_C R82, R82, R91, RZ ;  /* 0x0000005b5252723e */ /* 0x000fe200048070ff */
[-C--:B------:R-:W-:Y:S01]  /*5fe0*/  FFMA.FTZ R85, R76, R84.reuse, -R85 ;  /* 0x000000544c557223 */ /* 0x080fe20000010855 */
[----:B------:R-:W-:Y:S01]  /*5ff0*/  FFMA.FTZ R88, R47, R84, R88 ;  /* 0x000000542f587223 */ /* 0x000fe20000010058 */
[-C--:B------:R-:W-:Y:S01]  /*6000*/  FFMA.FTZ R80, R45, R83.reuse, -R80 ;  /* 0x000000532d507223 */ /* 0x080fe20000010850 */
[----:B------:R-:W-:Y:S01]  /*6010*/  FFMA.FTZ R81, R46, R83, R81 ;  /* 0x000000532e517223 */ /* 0x000fe20000010051 */
[----:B------:R-:W-:Y:S02]  /*6020*/  F2FP.SATFINITE.E4M3.F32.PACK_AB_MERGE_C R90, R97, R90, RZ ;  /* 0x0000005a615a723e */ /* 0x000fe400048070ff */
[----:B------:R-:W-:-:S02]  /*6030*/  F2FP.SATFINITE.E4M3.F32.PACK_AB_MERGE_C R45, R77, R44, R98 ;  /* 0x0000002c4d2d723e */ /* 0x000fc40004807062 */
[----:B------:R-:W-:Y:S02]  /*6040*/  F2FP.SATFINITE.E4M3.F32.PACK_AB_MERGE_C R44, R79, R78, R96 ;  /* 0x0000004e4f2c723e */ /* 0x000fe40004807060 */
[----:B------:R-:W-:Y:S02]  /*6050*/  F2FP.SATFINITE.E4M3.F32.PACK_AB_MERGE_C R46, R81, R80, R82 ;  /* 0x00000050512e723e */ /* 0x000fe40004807052 */
[----:B------:R-:W-:-:S07]  /*6060*/  F2FP.SATFINITE.E4M3.F32.PACK_AB_MERGE_C R47, R88, R85, R90 ;  /* 0x00000055582f723e */ /* 0x000fce000480705a */
.L_x_518:
[----:B------:R-:W-:Y:S05]  /*6070*/  BSYNC B2 ;  /* 0x0000000000027941 */ /* 0x000fea0003800000 */
.L_x_517:
[----:B--2---:R0:W-:Y:S02]  /*6080*/  STG.E.128 desc[UR54][R50.64+0xa0], R44 ;  /* 0x0000a02c32007986 */ /* 0x0041e4000c101d36 */
.L_x_496:
[----:B------:R-:W-:Y:S05]  /*6090*/  BSYNC B1 ;  /* 0x0000000000017941 */ /* 0x000fea0003800000 */
.L_x_495:
[----:B------:R-:W-:Y:S05]  /*60a0*/  @P4 BRA `(.L_x_519) ;  /* 0x00000094001c4947 */ /* 0x000fea0003800000 */
[----:B------:R-:W-:Y:S01]  /*60b0*/  ISETP.NE.AND P3, PT, R34, RZ, PT ;  /* 0x000000ff2200720c */ /* 0x000fe20003f65270 */
[----:B------:R-:W-:-:S12]  /*60c0*/  BSSY B1, `(.L_x_520) ;  /* 0x000006f000017945 */ /* 0x000fd80003800000 */
[----:B------:R-:W-:Y:S05]  /*60d0*/  @!P3 BRA `(.L_x_521) ;  /* 0x0000000400b4b947 */ /* 0x000fea0003800000 */
[----:B0-234-:R0:W2:Y:S01]  /*60e0*/  LDS.128 R44, [R40+0x26200] ;  /* 0x02620000282c7984 */ /* 0x01d0a20000000c00 */
[----:B------:R-:W-:Y:S01]  /*60f0*/  ISETP.GE.AND P3, PT, R22, R133, PT ;  /* 0x000000851600720c */ /* 0x000fe20003f66270 */
[----:B------:R-:W-:-:S12]  /*6100*/  BSSY B2, `(.L_x_522) ;  /* 0x0000069000027945 */ /* 0x000fd80003800000 */
[----:B0-----:R-:W-:Y:S05]  /*6110*/  @P3 BRA `(.L_x_523) ;  /* 0x00000004009c3947 */ /* 0x001fea0003800000 */
[----:B------:R-:W-:Y:S01]  /*6120*/  SHF.R.U32.HI R72, RZ, 0x8, R73 ;  /* 0x00000008ff487819 */ /* 0x000fe20000011649 */
[----:B--2---:R-:W-:Y:S01]  /*6130*/  IMAD.MOV.U32 R50, RZ, RZ, R44 ;  /* 0x000000ffff327224 */ /* 0x004fe200078e002c */
[----:B------:R-:W-:Y:S02]  /*6140*/  SHF.R.U32.HI R74, RZ, 0x8, R75 ;  /* 0x00000008ff4a7819 */ /* 0x000fe4000001164b */
[----:B------:R-:W-:Y:S01]  /*6150*/  LOP3.LUT R51, R73, 0xff0000ff, RZ, 0xc0, !PT ;  /* 0xff0000ff49337812 */ /* 0x000fe200078ec0ff */
[----:B------:R-:W-:Y:S01]  /*6160*/  IMAD.SHL.U32 R72, R72, 0x100, RZ ;  /* 0x0000010048487824 */ /* 0x000fe200078e00ff */
[----:B------:R-:W-:Y:S01]  /*6170*/  SHF.R.U32.HI R76, RZ, 0x10, R73 ;  /* 0x00000010ff4c7819 */ /* 0x000fe20000011649 */
[----:B------:R-:W-:Y:S01]  /*6180*/  IMAD.SHL.U32 R74, R74, 0x100, RZ ;  /* 0x000001004a4a7824 */ /* 0x000fe200078e00ff */
[----:B------:R-:W-:Y:S02]  /*6190*/  LOP3.LUT R73, R75, 0xff0000ff, RZ, 0xc0, !PT ;  /* 0xff0000ff4b497812 */ /* 0x000fe400078ec0ff */
[----:B------:R-:W-:-:S02]  /*61a0*/  SHF.R.U32.HI R75, RZ, 0x10, R75 ;  /* 0x00000010ff4b7819 */ /* 0x000fc4000001164b */
[----:B------:R-:W-:Y:S01]  /*61b0*/  LOP3.LUT R51, R51, 0xff00, R72, 0xf8, !PT ;  /* 0x0000ff0033337812 */ /* 0x000fe200078ef848 */
[----:B------:R-:W-:Y:S01]  /*61c0*/  IMAD.U32 R72, R76, 0x10000, RZ ;  /* 0x000100004c487824 */ /* 0x000fe200078e00ff */
[----:B------:R-:W-:Y:S01]  /*61d0*/  LOP3.LUT R74, R73, 0xff00, R74, 0xf8, !PT ;  /* 0x0000ff00494a7812 */ /* 0x000fe200078ef84a */
[----:B------:R-:W-:Y:S01]  /*61e0*/  IMAD.U32 R75, R75, 0x10000, RZ ;  /* 0x000100004b4b7824 */ /* 0x000fe200078e00ff */
[-C--:B------:R-:W-:Y:S02]  /*61f0*/  F2FP.F16.E4M3.UNPACK_B R44, R45.reuse ;  /* 0x0000002dff2c723e */ /* 0x080fe400020006ff */
[----:B------:R-:W-:Y:S02]  /*6200*/  F2FP.F16.E4M3.UNPACK_B R73, R154.H1 ;  /* 0x0000009aff49723e */ /* 0x000fe400030006ff */
[----:B------:R-:W-:Y:S01]  /*6210*/  LOP3.LUT R76, R51, 0xff0000, R72, 0xf8, !PT ;  /* 0x00ff0000334c7812 */ /* 0x000fe200078ef848 */
[--C-:B------:R-:W-:Y:S01]  /*6220*/  HADD2.F32 R51, -RZ, R44.reuse.H1_H1 ;  /* 0x3000002cff337230 */ /* 0x100fe20000004100 */
[----:B------:R-:W-:Y:S01]  /*6230*/  LOP3.LUT R79, R74, 0xff0000, R75, 0xf8, !PT ;  /* 0x00ff00004a4f7812 */ /* 0x000fe200078ef84b */
[--C-:B------:R-:W-:Y:S01]  /*6240*/  HADD2.F32 R77, -RZ, R73.reuse.H0_H0 ;  /* 0x20000049ff4d7230 */ /* 0x100fe20000004100 */
[----:B------:R-:W-:Y:S01]  /*6250*/  F2FP.F16.E4M3.UNPACK_B R74, R152.H1 ;  /* 0x00000098ff4a723e */ /* 0x000fe200030006ff */
[----:B------:R-:W-:Y:S01]  /*6260*/  HADD2.F32 R44, -RZ, R44.H0_H0 ;  /* 0x2000002cff2c7230 */ /* 0x000fe20000004100 */
[----:B------:R-:W-:Y:S01]  /*6270*/  F2FP.F16.E4M3.UNPACK_B R45, R45.H1 ;  /* 0x0000002dff2d723e */ /* 0x000fe200030006ff */
[----:B------:R-:W-:-:S02]  /*6280*/  HADD2.F32 R78, -RZ, R73.H1_H1 ;  /* 0x30000049ff4e7230 */ /* 0x000fc40000004100 */
[CC--:B------:R-:W-:Y:S01]  /*6290*/  FMUL.FTZ R81, R51.reuse, R77.reuse ;  /* 0x0000004d33517220 */ /* 0x0c0fe20000410000 */
[--C-:B------:R-:W-:Y:S02]  /*62a0*/  HADD2.F32 R75, -RZ, R74.reuse.H0_H0 ;  /* 0x2000004aff4b7230 */ /* 0x100fe40000004100 */
[----:B------:R-:W-:Y:S01]  /*62b0*/  FMUL.FTZ R80, R44, R77 ;  /* 0x0000004d2c507220 */ /* 0x000fe20000410000 */
[--C-:B------:R-:W-:Y:S01]  /*62c0*/  HADD2.F32 R73, -RZ, R45.reuse.H1_H1 ;  /* 0x3000002dff497230 */ /* 0x100fe20000004100 */
[----:B------:R-:W-:Y:S01]  /*62d0*/  F2FP.F16.E4M3.UNPACK_B R154, R154 ;  /* 0x0000009aff9a723e */ /* 0x000fe200020006ff */
[----:B------:R-:W-:Y:S02]  /*62e0*/  HADD2.F32 R72, -RZ, R45.H0_H0 ;  /* 0x2000002dff487230 */ /* 0x000fe40000004100 */
[-C--:B------:R-:W-:Y:S01]  /*62f0*/  FFMA.FTZ R45, R51, R75.reuse, R80 ;  /* 0x0000004b332d7223 */ /* 0x080fe20000010050 */
[----:B------:R-:W-:Y:S02]  /*6300*/  HADD2.F32 R74, -RZ, R74.H1_H1 ;  /* 0x3000004aff4a7230 */ /* 0x000fe40000004100 */
[C---:B------:R-:W-:Y:S01]  /*6310*/  FMUL.FTZ R77, R73.reuse, R78 ;  /* 0x0000004e494d7220 */ /* 0x040fe20000410000 */
[----:B------:R-:W-:Y:S01]  /*6320*/  F2FP.F16.E4M3.UNPACK_B R51, R50.H1 ;  /* 0x00000032ff33723e */ /* 0x000fe200030006ff */
[----:B------:R-:W-:Y:S01]  /*6330*/  FMUL.FTZ R78, R72, R78 ;  /* 0x0000004e484e7220 */ /* 0x000fe20000410000 */
[----:B------:R-:W-:Y:S01]  /*6340*/  FFMA.FTZ R44, R44, R75, -R81 ;  /* 0x0000004b2c2c7223 */ /* 0x000fe20000010851 */
[----:B------:R-:W-:Y:S01]  /*6350*/  FFMA.FTZ R82, R72, R74, -R77 ;  /* 0x0000004a48527223 */ /* 0x000fe2000001084d */
[----:B------:R-:W-:Y:S01]  /*6360*/  F2FP.F16.E4M3.UNPACK_B R50, R50 ;  /* 0x00000032ff32723e */ /* 0x000fe200020006ff */
[----:B------:R-:W-:Y:S01]  /*6370*/  FFMA.FTZ R83, R73, R74, R78 ;  /* 0x0000004a49537223 */ /* 0x000fe2000001004e */
[----:B------:R-:W-:Y:S01]  /*6380*/  F2FP.F16.E4M3.UNPACK_B R152, R152 ;  /* 0x00000098ff98723e */ /* 0x000fe200020006ff */
[----:B------:R-:W-:-:S02]  /*6390*/  HADD2.F32 R75, -RZ, R154.H1_H1 ;  /* 0x3000009aff4b7230 */ /* 0x000fc40000004100 */
[--C-:B------:R-:W-:Y:S01]  /*63a0*/  HADD2.F32 R72, -RZ, R51.reuse.H0_H0 ;  /* 0x20000033ff487230 */ /* 0x100fe20000004100 */
[----:B------:R-:W-:Y:S01]  /*63b0*/  F2FP.SATFINITE.E4M3.F32.PACK_AB_MERGE_C R85, R83, R82, RZ ;  /* 0x000000525355723e */ /* 0x000fe200048070ff */
[----:B------:R-:W-:Y:S02]  /*63c0*/  HADD2.F32 R73, -RZ, R51.H1_H1 ;  /* 0x30000033ff497230 */ /* 0x000fe40000004100 */
[----:B------:R-:W-:Y:S02]  /*63d0*/  HADD2.F32 R51, -RZ, R50.H0_H0 ;  /* 0x20000032ff337230 */ /* 0x000fe40000004100 */
[-C--:B------:R-:W-:Y:S01]  /*63e0*/  FMUL.FTZ R80, R72, R75.reuse ;  /* 0x0000004b48507220 */ /* 0x080fe20000410000 */
[----:B------:R-:W-:Y:S02]  /*63f0*/  HADD2.F32 R74, -RZ, R152.H1_H1 ;  /* 0x30000098ff4a7230 */ /* 0x000fe40000004100 */
[----:B------:R-:W-:Y:S01]  /*6400*/  FMUL.FTZ R77, R73, R75 ;  /* 0x0000004b494d7220 */ /* 0x000fe20000410000 */
[----:B------:R-:W-:Y:S01]  /*6410*/  HADD2.F32 R154, -RZ, R154.H0_H0 ;  /* 0x2000009aff9a7230 */ /* 0x000fe20000004100 */
[----:B------:R-:W-:Y:S01]  /*6420*/  F2FP.SATFINITE.E4M3.F32.PACK_AB_MERGE_C R45, R45, R44, R85 ;  /* 0x0000002c2d2d723e */ /* 0x000fe20004807055 */
[----:B------:R-:W-:-:S02]  /*6430*/  HADD2.F32 R50, -RZ, R50.H1_H1 ;  /* 0x30000032ff327230 */ /* 0x000fc40000004100 */
[-C--:B------:R-:W-:Y:S01]  /*6440*/  FFMA.FTZ R77, R72, R74.reuse, -R77 ;  /* 0x0000004a484d7223 */ /* 0x080fe2000001084d */
[----:B------:R-:W-:Y:S02]  /*6450*/  HADD2.F32 R152, -RZ, R152.H0_H0 ;  /* 0x20000098ff987230 */ /* 0x000fe40000004100 */
[----:B------:R-:W-:Y:S01]  /*6460*/  FFMA.FTZ R80, R73, R74, R80 ;  /* 0x0000004a49507223 */ /* 0x000fe20000010050 */
[CC--:B------:R-:W-:Y:S01]  /*6470*/  FMUL.FTZ R75, R51.reuse, R154.reuse ;  /* 0x0000009a334b7220 */ /* 0x0c0fe20000410000 */
[----:B------:R-:W-:Y:S01]  /*6480*/  FMUL.FTZ R78, R50, R154 ;  /* 0x0000009a324e7220 */ /* 0x000fe20000410000 */
[----:B------:R-:W-:Y:S02]  /*6490*/  F2FP.F16.E4M3.UNPACK_B R74, R76.H1 ;  /* 0x0000004cff4a723e */ /* 0x000fe400030006ff */
[----:B------:R-:W-:Y:S01]  /*64a0*/  F2FP.SATFINITE.E4M3.F32.PACK_AB_MERGE_C R84, R80, R77, RZ ;  /* 0x0000004d5054723e */ /* 0x000fe200048070ff */
[-C--:B------:R-:W-:Y:S01]  /*64b0*/  FFMA.FTZ R81, R51, R152.reuse, -R78 ;  /* 0x0000009833517223 */ /* 0x080fe2000001084e */
[----:B------:R-:W-:Y:S01]  /*64c0*/  F2FP.F16.E4M3.UNPACK_B R51, R47.H1 ;  /* 0x0000002fff33723e */ /* 0x000fe200030006ff */
[----:B------:R-:W-:Y:S01]  /*64d0*/  FFMA.FTZ R152, R50, R152, R75 ;  /* 0x0000009832987223 */ /* 0x000fe2000001004b */
[-C--:B------:R-:W-:Y:S01]  /*64e0*/  F2FP.F16.E4M3.UNPACK_B R77, R79.reuse.H1 ;  /* 0x0000004fff4d723e */ /* 0x080fe200030006ff */
[----:B------:R-:W-:Y:S01]  /*64f0*/  HADD2.F32 R75, -RZ, R74.H1_H1 ;  /* 0x3000004aff4b7230 */ /* 0x000fe20000004100 */
[----:B------:R-:W-:Y:S01]  /*6500*/  F2FP.F16.E4M3.UNPACK_B R50, R46.H1 ;  /* 0x0000002eff32723e */ /* 0x000fe200030006ff */
[----:B------:R-:W-:Y:S01]  /*6510*/  HADD2.F32 R73, -RZ, R51.H1_H1 ;  /* 0x30000033ff497230 */ /* 0x000fe20000004100 */
[----:B------:R-:W-:Y:S01]  /*6520*/  F2FP.F16.E4M3.UNPACK_B R79, R79 ;  /* 0x0000004fff4f723e */ /* 0x000fe200020006ff */
[----:B------:R-:W-:Y:S01]  /*6530*/  HADD2.F32 R80, -RZ, R77.H1_H1 ;  /* 0x3000004dff507230 */ /* 0x000fe20000004100 */
[----:B------:R-:W-:Y:S01]  /*6540*/  F2FP.F16.E4M3.UNPACK_B R76, R76 ;  /* 0x0000004cff4c723e */ /* 0x000fe200020006ff */
[----:B------:R-:W-:Y:S01]  /*6550*/  HADD2.F32 R72, -RZ, R51.H0_H0 ;  /* 0x20000033ff487230 */ /* 0x000fe20000004100 */
[----:B------:R-:W-:Y:S01]  /*6560*/  F2FP.F16.E4M3.UNPACK_B R47, R47 ;  /* 0x0000002fff2f723e */ /* 0x000fe200020006ff */
[----:B------:R-:W-:-:S02]  /*6570*/  HADD2.F32 R51, -RZ, R50.H1_H1 ;  /* 0x30000032ff337230 */ /* 0x000fc40000004100 */
[-C--:B------:R-:W-:Y:S01]  /*6580*/  FMUL.FTZ R83, R73, R80.reuse ;  /* 0x0000005049537220 */ /* 0x080fe20000410000 */
[--C-:B------:R-:W-:Y:S02]  /*6590*/  HADD2.F32 R78, -RZ, R79.reuse.H1_H1 ;  /* 0x3000004fff4e7230 */ /* 0x100fe40000004100 */
[C---:B------:R-:W-:Y:S01]  /*65a0*/  FMUL.FTZ R80, R72.reuse, R80 ;  /* 0x0000005048507220 */ /* 0x040fe20000410000 */
[----:B------:R-:W-:Y:S02]  /*65b0*/  HADD2.F32 R50, -RZ, R50.H0_H0 ;  /* 0x20000032ff327230 */ /* 0x000fe40000004100 */
[----:B------:R-:W-:Y:S01]  /*65c0*/  FFMA.FTZ R82, R72, R75, -R83 ;  /* 0x0000004b48527223 */ /* 0x000fe20000010853 */
[----:B------:R-:W-:Y:S02]  /*65d0*/  HADD2.F32 R72, -RZ, R76.H1_H1 ;  /* 0x3000004cff487230 */ /* 0x000fe40000004100 */
[----:B------:R-:W-:Y:S01]  /*65e0*/  FMUL.FTZ R83, R51, R78 ;  /* 0x0000004e33537220 */ /* 0x000fe20000410000 */
[----:B------:R-:W-:Y:S01]  /*65f0*/  F2FP.F16.E4M3.UNPACK_B R46, R46 ;  /* 0x0000002eff2e723e */ /* 0x000fe200020006ff */
[----:B------:R-:W-:Y:S01]  /*6600*/  FMUL.FTZ R78, R50, R78 ;  /* 0x0000004e324e7220 */ /* 0x000fe20000410000 */
[----:B------:R-:W-:-:S02]  /*6610*/  HADD2.F32 R79, -RZ, R79.H0_H0 ;  /* 0x2000004fff4f7230 */ /* 0x000fc40000004100 */
[-C--:B------:R-:W-:Y:S01]  /*6620*/  FFMA.FTZ R83, R50, R72.reuse, -R83 ;  /* 0x0000004832537223 */ /* 0x080fe20000010853 */
[--C-:B------:R-:W-:Y:S02]  /*6630*/  HADD2.F32 R50, -RZ, R47.reuse.H0_H0 ;  /* 0x2000002fff327230 */ /* 0x100fe40000004100 */
[----:B------:R-:W-:Y:S01]  /*6640*/  FFMA.FTZ R78, R51, R72, R78 ;  /* 0x00000048334e7223 */ /* 0x000fe2000001004e */
[----:B------:R-:W-:Y:S02]  /*6650*/  HADD2.F32 R51, -RZ, R47.H1_H1 ;  /* 0x3000002fff337230 */ /* 0x000fe40000004100 */
[----:B------:R-:W-:Y:S01]  /*6660*/  FFMA.FTZ R75, R73, R75, R80 ;  /* 0x0000004b494b7223 */ /* 0x000fe20000010050 */
[--C-:B------:R-:W-:Y:S01]  /*6670*/  HADD2.F32 R47, -RZ, R46.reuse.H0_H0 ;  /* 0x2000002eff2f7230 */ /* 0x100fe20000004100 */
[----:B------:R-:W-:Y:S01]  /*6680*/  F2FP.SATFINITE.E4M3.F32.PACK_AB_MERGE_C R44, R152, R81, R84 ;  /* 0x00000051982c723e */ /* 0x000fe20004807054 */
[----:B------:R-:W-:Y:S01]  /*6690*/  HADD2.F32 R46, -RZ, R46.H1_H1 ;  /* 0x3000002eff2e7230 */ /* 0x000fe20000004100 */
[----:B------:R-:W-:Y:S01]  /*66a0*/  F2FP.SATFINITE.E4M3.F32.PACK_AB_MERGE_C R78, R78, R83, RZ ;  /* 0x000000534e4e723e */ /* 0x000fe200048070ff */
[----:B------:R-:W-:Y:S01]  /*66b0*/  HADD2.F32 R77, -RZ, R77.H0_H0 ;  /* 0x2000004dff4d7230 */ /* 0x000fe20000004100 */
[----:B------:R-:W-:Y:S01]  /*66c0*/  F2FP.SATFINITE.E4M3.F32.PACK_AB_MERGE_C R75, R75, R82, RZ ;  /* 0x000000524b4b723e */ /* 0x000fe200048070ff */
[----:B------:R-:W-:-:S02]  /*66d0*/  HADD2.F32 R74, -RZ, R74.H0_H0 ;  /* 0x2000004aff4a7230 */ /* 0x000fc40000004100 */
[----:B------:R-:W-:Y:S01]  /*66e0*/  FMUL.FTZ R72, R46, R79 ;  /* 0x0000004f2e487220 */ /* 0x000fe20000410000 */
[----:B------:R-:W-:Y:S02]  /*66f0*/  HADD2.F32 R76, -RZ, R76.H0_H0 ;  /* 0x2000004cff4c7230 */ /* 0x000fe40000004100 */
[-C--:B------:R-:W-:Y:S01]  /*6700*/  FMUL.FTZ R73, R51, R77.reuse ;  /* 0x0000004d33497220 */ /* 0x080fe20000410000 */
[C---:B------:R-:W-:Y:S01]  /*6710*/  FMUL.FTZ R80, R50.reuse, R77 ;  /* 0x0000004d32507220 */ /* 0x040fe20000410000 */
[----:B------:R-:W-:Y:S02]  /*6720*/  FMUL.FTZ R79, R47, R79 ;  /* 0x0000004f2f4f7220 */ /* 0x000fe40000410000 */
[-C--:B------:R-:W-:Y:S01]  /*6730*/  FFMA.FTZ R73, R50, R74.reuse, -R73 ;  /* 0x0000004a32497223 */ /* 0x080fe20000010849 */
[----:B------:R-:W-:Y:S01]  /*6740*/  FFMA.FTZ R80, R51, R74, R80 ;  /* 0x0000004a33507223 */ /* 0x000fe20000010050 */
[-C--:B------:R-:W-:Y:S01]  /*6750*/  FFMA.FTZ R72, R47, R76.reuse, -R72 ;  /* 0x0000004c2f487223 */ /* 0x080fe20000010848 */
[----:B------:R-:W-:-:S03]  /*6760*/  FFMA.FTZ R79, R46, R76, R79 ;  /* 0x0000004c2e4f7223 */ /* 0x000fc6000001004f */
[----:B------:R-:W-:Y:S02]  /*6770*/  F2FP.SATFINITE.E4M3.F32.PACK_AB_MERGE_C R47, R80, R73, R75 ;  /* 0x00000049502f723e */ /* 0x000fe4000480704b */
[----:B------:R-:W-:-:S07]  /*6780*/  F2FP.SATFINITE.E4M3.F32.PACK_AB_MERGE_C R46, R79, R72, R78 ;  /* 0x000000484f2e723e */ /* 0x000fce000480704e */
.L_x_523:
[----:B------:R-:W-:Y:S05]  /*6790*/  BSYNC B2 ;  /* 0x0000000000027941 */ /* 0x000fea0003800000 */
.L_x_522:
[----:B--2---:R0:W-:Y:S02]  /*67a0*/  STG.E.128 desc[UR54][R48.64], R44 ;  /* 0x0000002c30007986 */ /* 0x0041e4000c101d36 */
.L_x_521:
[----:B------:R-:W-:Y:S05]  /*67b0*/  BSYNC B1 ;  /* 0x0000000000017941 */ /* 0x000fea0003800000 */
.L_x_520:
[----:B------:R-:W-:Y:S01]  /*67c0*/  ISETP.NE.AND P3, PT, R35, RZ, PT ;  /* 0x000000ff2300720c */ /* 0x000fe20003f65270 */
[----:B------:R-:W-:-:S12]  /*67d0*/  BSSY B1, `(.L_x_524) ;  /* 0x000006f000017945 */ /* 0x000fd80003800000 */
[----:B------:R-:W-:Y:S05]  /*67e0*/  @!P3 BRA `(.L_x_525) ;  /* 0x0000000400b4b947 */ /* 0x000fea0003800000 */
[----:B0-234-:R0:W2:Y:S01]  /*67f0*/  LDS.128 R44, [R41+0x26200] ;  /* 0x02620000292c7984 */ /* 0x01d0a20000000c00 */
[----:B------:R-:W-:Y:S01]  /*6800*/  ISETP.GE.AND P3, PT, R222, R133, PT ;  /* 0x00000085de00720c */ /* 0x000fe20003f66270 */
[----:B------:R-:W-:-:S12]  /*6810*/  BSSY B2, `(.L_x_526) ;  /* 0x0000069000027945 */ /* 0x000fd80003800000 */
[----:B0-----:R-:W-:Y:S05]  /*6820*/  @P3 BRA `(.L_x_527) ;  /* 0x00000004009c3947 */ /* 0x001fea0003800000 */
[--C-:B------:R-:W-:Y:S01]  /*6830*/  SHF.R.U32.HI R73, RZ, 0x10, R69.reuse ;  /* 0x00000010ff497819 */ /* 0x100fe20000011645 */
[----:B--2---:R-:W-:Y:S01]  /*6840*/  IMAD.MOV.U32 R50, RZ, RZ, R44 ;  /* 0x000000ffff327224 */ /* 0x004fe200078e002c */
[----:B------:R-:W-:Y:S02]  /*6850*/  SHF.R.U32.HI R51, RZ, 0x8, R69 ;  /* 0x00000008ff337819 */ /* 0x000fe40000011645 */
[----:B------:R-:W-:Y:S02]  /*6860*/  LOP3.LUT R68, R69, 0xff0000ff, RZ, 0xc0, !PT ;  /* 0xff0000ff45447812 */ /* 0x000fe400078ec0ff */
[--C-:B------:R-:W-:Y:S02]  /*6870*/  SHF.R.U32.HI R69, RZ, 0x8, R71.reuse ;  /* 0x00000008ff457819 */ /* 0x100fe40000011647 */
[----:B------:R-:W-:Y:S02]  /*6880*/  SHF.R.U32.HI R72, RZ, 0x10, R71 ;  /* 0x00000010ff487819 */ /* 0x000fe40000011647 */
[----:B------:R-:W-:Y:S01]  /*6890*/  LOP3.LUT R70, R71, 0xff0000ff, RZ, 0xc0, !PT ;  /* 0xff0000ff47467812 */ /* 0x000fe200078ec0ff */
[----:B------:R-:W-:Y:S01]  /*68a0*/  IMAD.SHL.U32 R69, R69, 0x100, RZ ;  /* 0x0000010045457824 */ /* 0x000fe200078e00ff */
[----:B------:R-:W-:-:S02]  /*68b0*/  SHF.L.U32 R51, R51, 0x8, RZ ;  /* 0x0000000833337819 */ /* 0x000fc400000006ff */
[----:B------:R-:W-:Y:S02]  /*68c0*/  F2FP.F16.E4M3.UNPACK_B R44, R45 ;  /* 0x0000002dff2c723e */ /* 0x000fe400020006ff */
[----:B------:R-:W-:Y:S01]  /*68d0*/  LOP3.LUT R68, R68, 0xff00, R51, 0xf8, !PT ;  /* 0x0000ff0044447812 */ /* 0x000fe200078ef833 */
[----:B------:R-:W-:Y:S01]  /*68e0*/  IMAD.U32 R51, R73, 0x10000, RZ ;  /* 0x0001000049337824 */ /* 0x000fe200078e00ff */
[----:B------:R-:W-:Y:S01]  /*68f0*/  LOP3.LUT R71, R70, 0xff00, R69, 0xf8, !PT ;  /* 0x0000ff0046477812 */ /* 0x000fe200078ef845 */
[----:B------:R-:W-:Y:S01]  /*6900*/  IMAD.U32 R70, R72, 0x10000, RZ ;  /* 0x0001000048467824 */ /* 0x000fe200078e00ff */
        /* <DEDUP_REMOVED lines=43> */
[----:B------:R-:W-:Y:S01]  /*6bc0*/  FFMA.FTZ R77, R51, R149, -R74 ;  /* 0x00000095334d7223 */ /* 0x000fe2000001084a */
        /* <DEDUP_REMOVED lines=45> */
.L_x_527:
[----:B------:R-:W-:Y:S05]  /*6ea0*/  BSYNC B2 ;  /* 0x0000000000027941 */ /* 0x000fea0003800000 */
.L_x_526:
[----:B--2---:R0:W-:Y:S02]  /*6eb0*/  STG.E.128 desc[UR54][R48.64+0x20], R44 ;  /* 0x0000202c30007986 */ /* 0x0041e4000c101d36 */
.L_x_525:
[----:B------:R-:W-:Y:S05]  /*6ec0*/  BSYNC B1 ;  /* 0x0000000000017941 */ /* 0x000fea0003800000 */
.L_x_524:
        /* <DEDUP_REMOVED lines=9> */
[----:B------:R-:W-:Y:S02]  /*6f60*/  LOP3.LUT R51, R65, 0xff0000ff, RZ, 0xc0, !PT ;  /* 0xff0000ff41337812 */ /* 0x000fe400078ec0ff */
[----:B------:R-:W-:Y:S01]  /*6f70*/  SHF.R.U32.HI R68, RZ, 0x10, R65 ;  /* 0x00000010ff447819 */ /* 0x000fe20000011641 */
[----:B------:R-:W-:Y:S01]  /*6f80*/  IMAD.SHL.U32 R64, R64, 0x100, RZ ;  /* 0x0000010040407824 */ /* 0x000fe200078e00ff */
[--C-:B------:R-:W-:Y:S02]  /*6f90*/  SHF.R.U32.HI R66, RZ, 0x8, R67.reuse ;  /* 0x00000008ff427819 */ /* 0x100fe40000011643 */
[----:B------:R-:W-:Y:S02]  /*6fa0*/  LOP3.LUT R65, R67, 0xff0000ff, RZ, 0xc0, !PT ;  /* 0xff0000ff43417812 */ /* 0x000fe400078ec0ff */
[----:B------:R-:W-:-:S02]  /*6fb0*/  SHF.R.U32.HI R67, RZ, 0x10, R67 ;  /* 0x00000010ff437819 */ /* 0x000fc40000011643 */
[----:B------:R-:W-:Y:S02]  /*6fc0*/  SHF.L.U32 R66, R66, 0x8, RZ ;  /* 0x0000000842427819 */ /* 0x000fe400000006ff */
[----:B------:R-:W-:Y:S01]  /*6fd0*/  LOP3.LUT R51, R51, 0xff00, R64, 0xf8, !PT ;  /* 0x0000ff0033337812 */ /* 0x000fe200078ef840 */
[----:B------:R-:W-:Y:S01]  /*6fe0*/  IMAD.U32 R64, R68, 0x10000, RZ ;  /* 0x0001000044407824 */ /* 0x000fe200078e00ff */
[----:B------:R-:W-:Y:S01]  /*6ff0*/  LOP3.LUT R66, R65, 0xff00, R66, 0xf8, !PT ;  /* 0x0000ff0041427812 */ /* 0x000fe200078ef842 */
[----:B------:R-:W-:Y:S01]  /*7000*/  IMAD.U32 R67, R67, 0x10000, RZ ;  /* 0x0001000043437824 */ /* 0x000fe200078e00ff */
[----:B------:R-:W-:Y:S02]  /*7010*/  F2FP.F16.E4M3.UNPACK_B R44, R45 ;  /* 0x0000002dff2c723e */ /* 0x000fe400020006ff */
        /* <DEDUP_REMOVED lines=39> */
[-C--:B------:R-:W-:Y:S01]  /*7290*/  F2FP.F16.E4M3.UNPACK_B R66, R68.reuse.H1 ;  /* 0x00000044ff42723e */ /* 0x080fe200030006ff */
[-C--:B------:R-:W-:Y:S01]  /*72a0*/  FMUL.FTZ R70, R50, R141.reuse ;  /* 0x0000008d32467220 */ /* 0x080fe20000410000 */
[C---:B------:R-:W-:Y:S01]  /*72b0*/  FMUL.FTZ R141, R51.reuse, R141 ;  /* 0x0000008d338d7220 */ /* 0x040fe20000410000 */
[----:B------:R-:W-:Y:S02]  /*72c0*/  F2FP.F16.E4M3.UNPACK_B R68, R68 ;  /* 0x00000044ff44723e */ /* 0x000fe400020006ff */
[-C--:B------:R-:W-:Y:S01]  /*72d0*/  FFMA.FTZ R73, R51, R140.reuse, -R70 ;  /* 0x0000008c33497223 */ /* 0x080fe20000010846 */
[----:B------:R-:W-:Y:S01]  /*72e0*/  F2FP.SATFINITE.E4M3.F32.PACK_AB_MERGE_C R76, R72, R69, RZ ;  /* 0x00000045484c723e */ /* 0x000fe200048070ff */
[----:B------:R-:W-:Y:S01]  /*72f0*/  FFMA.FTZ R140, R50, R140, R141 ;  /* 0x0000008c328c7223 */ /* 0x000fe2000001008d */
[----:B------:R-:W-:Y:S01]  /*7300*/  F2FP.F16.E4M3.UNPACK_B R51, R47.H1 ;  /* 0x0000002fff33723e */ /* 0x000fe200030006ff */
[--C-:B------:R-:W-:Y:S01]  /*7310*/  HADD2.F32 R67, -RZ, R66.reuse.H1_H1 ;  /* 0x30000042ff437230 */ /* 0x100fe20000004100 */
[-C--:B------:R-:W-:Y:S01]  /*7320*/  F2FP.F16.E4M3.UNPACK_B R69, R71.reuse.H1 ;  /* 0x00000047ff45723e */ /* 0x080fe200030006ff */
[----:B------:R-:W-:Y:S01]  /*7330*/  HADD2.F32 R66, -RZ, R66.H0_H0 ;  /* 0x20000042ff427230 */ /* 0x000fe20000004100 */
[-C--:B------:R-:W-:Y:S01]  /*7340*/  F2FP.F16.E4M3.UNPACK_B R50, R46.reuse.H1 ;  /* 0x0000002eff32723e */ /* 0x080fe200030006ff */
        /* <DEDUP_REMOVED lines=14> */
[----:B------:R-:W-:-:S02]  /*7430*/  HADD2.F32 R71, -RZ, R71.H0_H0 ;  /* 0x20000047ff477230 */ /* 0x000fc40000004100 */
[C---:B------:R-:W-:Y:S01]  /*7440*/  FMUL.FTZ R70, R50.reuse, R70 ;  /* 0x0000004632467220 */ /* 0x040fe20000410000 */
[----:B------:R-:W-:Y:S02]  /*7450*/  HADD2.F32 R69, -RZ, R69.H0_H0 ;  /* 0x20000045ff457230 */ /* 0x000fe40000004100 */
[-C--:B------:R-:W-:Y:S01]  /*7460*/  FFMA.FTZ R75, R50, R64.reuse, -R75 ;  /* 0x00000040324b7223 */ /* 0x080fe2000001084b */
[--C-:B------:R-:W-:Y:S02]  /*7470*/  HADD2.F32 R50, -RZ, R47.reuse.H0_H0 ;  /* 0x2000002fff327230 */ /* 0x100fe40000004100 */
[----:B------:R-:W-:Y:S01]  /*7480*/  FFMA.FTZ R70, R51, R64, R70 ;  /* 0x0000004033467223 */ /* 0x000fe20000010046 */
[----:B------:R-:W-:Y:S02]  /*7490*/  HADD2.F32 R51, -RZ, R47.H1_H1 ;  /* 0x3000002fff337230 */ /* 0x000fe40000004100 */
[----:B------:R-:W-:Y:S01]  /*74a0*/  FFMA.FTZ R67, R65, R67, R72 ;  /* 0x0000004341437223 */ /* 0x000fe20000010048 */
[----:B------:R-:W-:-:S02]  /*74b0*/  HADD2.F32 R47, -RZ, R46.H0_H0 ;  /* 0x2000002eff2f7230 */ /* 0x000fc40000004100 */
[-C--:B------:R-:W-:Y:S01]  /*74c0*/  FMUL.FTZ R72, R50, R69.reuse ;  /* 0x0000004532487220 */ /* 0x080fe20000410000 */
[----:B------:R-:W-:Y:S02]  /*74d0*/  HADD2.F32 R46, -RZ, R46.H1_H1 ;  /* 0x3000002eff2e7230 */ /* 0x000fe40000004100 */
[C---:B------:R-:W-:Y:S01]  /*74e0*/  FMUL.FTZ R65, R51.reuse, R69 ;  /* 0x0000004533417220 */ /* 0x040fe20000410000 */
[----:B------:R-:W-:Y:S02]  /*74f0*/  HADD2.F32 R68, -RZ, R68.H0_H0 ;  /* 0x20000044ff447230 */ /* 0x000fe40000004100 */
[-C--:B------:R-:W-:Y:S01]  /*7500*/  FFMA.FTZ R72, R51, R66.reuse, R72 ;  /* 0x0000004233487223 */ /* 0x080fe20000010048 */
[----:B------:R-:W-:Y:S01]  /*7510*/  F2FP.SATFINITE.E4M3.F32.PACK_AB_MERGE_C R70, R70, R75, RZ ;  /* 0x0000004b4646723e */ /* 0x000fe200048070ff */
[-C--:B------:R-:W-:Y:S01]  /*7520*/  FMUL.FTZ R64, R46, R71.reuse ;  /* 0x000000472e407220 */ /* 0x080fe20000410000 */
[----:B------:R-:W-:Y:S01]  /*7530*/  FMUL.FTZ R71, R47, R71 ;  /* 0x000000472f477220 */ /* 0x000fe20000410000 */
[----:B------:R-:W-:Y:S01]  /*7540*/  FFMA.FTZ R65, R50, R66, -R65 ;  /* 0x0000004232417223 */ /* 0x000fe20000010841 */
[----:B------:R-:W-:Y:S01]  /*7550*/  F2FP.SATFINITE.E4M3.F32.PACK_AB_MERGE_C R67, R67, R74, RZ ;  /* 0x0000004a4343723e */ /* 0x000fe200048070ff */
[-C--:B------:R-:W-:Y:S01]  /*7560*/  FFMA.FTZ R64, R47, R68.reuse, -R64 ;  /* 0x000000442f407223 */ /* 0x080fe20000010840 */
[----:B------:R-:W-:Y:S01]  /*7570*/  FFMA.FTZ R71, R46, R68, R71 ;  /* 0x000000442e477223 */ /* 0x000fe20000010047 */
[----:B------:R-:W-:-:S02]  /*7580*/  F2FP.SATFINITE.E4M3.F32.PACK_AB_MERGE_C R44, R140, R73, R76 ;  /* 0x000000498c2c723e */ /* 0x000fc4000480704c */
[----:B------:R-:W-:Y:S02]  /*7590*/  F2FP.SATFINITE.E4M3.F32.PACK_AB_MERGE_C R47, R72, R65, R67 ;  /* 0x00000041482f723e */ /* 0x000fe40004807043 */
[----:B------:R-:W-:-:S07]  /*75a0*/  F2FP.SATFINITE.E4M3.F32.PACK_AB_MERGE_C R46, R71, R64, R70 ;  /* 0x00000040472e723e */ /* 0x000fce0004807046 */
.L_x_531:
[----:B------:R-:W-:Y:S05]  /*75b0*/  BSYNC B2 ;  /* 0x0000000000027941 */ /* 0x000fea0003800000 */
.L_x_530:
[----:B--2---:R0:W-:Y:S02]  /*75c0*/  STG.E.128 desc[UR54][R48.64+0x40], R44 ;  /* 0x0000402c30007986 */ /* 0x0041e4000c101d36 */
.L_x_529:
[----:B------:R-:W-:Y:S05]  /*75d0*/  BSYNC B1 ;  /* 0x0000000000017941 */ /* 0x000fea0003800000 */
.L_x_528:
[----:B------:R-:W-:Y:S01]  /*75e0*/  ISETP.NE.AND P3, PT, R37, RZ, PT ;  /* 0x000000ff2500720c */ /* 0x000fe20003f65270 */
[----:B------:R-:W-:-:S12]  /*75f0*/  BSSY B1, `(.L_x_532) ;  /* 0x000006f000017945 */ /* 0x000fd80003800000 */
[----:B------:R-:W-:Y:S05]  /*7600*/  @!P3 BRA `(.L_x_533) ;  /* 0x0000000400b4b947 */ /* 0x000fea0003800000 */
[----:B0-234-:R0:W2:Y:S01]  /*7610*/  LDS.128 R44, [R41+0x28a00] ;  /* 0x028a0000292c7984 */ /* 0x01d0a20000000c00 */
[----:B------:R-:W-:Y:S01]  /*7620*/  ISETP.GE.AND P3, PT, R225, R133, PT ;  /* 0x00000085e100720c */ /* 0x000fe20003f66270 */
[----:B------:R-:W-:-:S12]  /*7630*/  BSSY B2, `(.L_x_534) ;  /* 0x0000069000027945 */ /* 0x000fd80003800000 */
[----:B0-----:R-:W-:Y:S05]  /*7640*/  @P3 BRA `(.L_x_535) ;  /* 0x00000004009c3947 */ /* 0x001fea0003800000 */
[--C-:B------:R-:W-:Y:S02]  /*7650*/  SHF.R.U32.HI R66, RZ, 0x10, R61.reuse ;  /* 0x00000010ff427819 */ /* 0x100fe4000001163d */
[----:B------:R-:W-:Y:S02]  /*7660*/  SHF.R.U32.HI R51, RZ, 0x8, R61 ;  /* 0x00000008ff337819 */ /* 0x000fe4000001163d */
[----:B------:R-:W-:Y:S02]  /*7670*/  LOP3.LUT R60, R61, 0xff0000ff, RZ, 0xc0, !PT ;  /* 0xff0000ff3d3c7812 */ /* 0x000fe400078ec0ff */
[--C-:B------:R-:W-:Y:S01]  /*7680*/  SHF.R.U32.HI R61, RZ, 0x8, R63.reuse ;  /* 0x00000008ff3d7819 */ /* 0x100fe2000001163f */
[----:B------:R-:W-:Y:S01]  /*7690*/  IMAD.SHL.U32 R51, R51, 0x100, RZ ;  /* 0x0000010033337824 */ /* 0x000fe200078e00ff */
[----:B------:R-:W-:Y:S02]  /*76a0*/  SHF.R.U32.HI R65, RZ, 0x10, R63 ;  /* 0x00000010ff417819 */ /* 0x000fe4000001163f */
[----:B------:R-:W-:Y:S01]  /*76b0*/  LOP3.LUT R62, R63, 0xff0000ff, RZ, 0xc0, !PT ;  /* 0xff0000ff3f3e7812 */ /* 0x000fe200078ec0ff */
[----:B------:R-:W-:Y:S01]  /*76c0*/  IMAD.SHL.U32 R61, R61, 0x100, RZ ;  /* 0x000001003d3d7824 */ /* 0x000fe200078e00ff */
[----:B------:R-:W-:Y:S01]  /*76d0*/  LOP3.LUT R60, R60, 0xff00, R51, 0xf8, !PT ;  /* 0x0000ff003c3c7812 */ /* 0x000fe200078ef833 */
[----:B------:R-:W-:Y:S01]  /*76e0*/  IMAD.U32 R51, R66, 0x10000, RZ ;  /* 0x0001000042337824 */ /* 0x000fe200078e00ff */
[----:B--2---:R-:W-:-:S02]  /*76f0*/  MOV R50, R44 ;  /* 0x0000002c00327202 */ /* 0x004fc40000000f00 */
[----:B------:R-:W-:Y:S01]  /*7700*/  LOP3.LUT R64, R62, 0xff00, R61, 0xf8, !PT ;  /* 0x0000ff003e407812 */ /* 0x000fe200078ef83d */
[----:B------:R-:W-:Y:S01]  /*7710*/  IMAD.U32 R61, R65, 0x10000, RZ ;  /* 0x00010000413d7824 */ /* 0x000fe200078e00ff */
[----:B------:R-:W-:Y:S02]  /*7720*/  F2FP.F16.E4M3.UNPACK_B R62, R139.H1 ;  /* 0x0000008bff3e723e */ /* 0x000fe400030006ff */
[-C--:B------:R-:W-:Y:S02]  /*7730*/  F2FP.F16.E4M3.UNPACK_B R44, R45.reuse ;  /* 0x0000002dff2c723e */ /* 0x080fe400020006ff */
[----:B------:R-:W-:Y:S01]  /*7740*/  F2FP.F16.E4M3.UNPACK_B R45, R45.H1 ;  /* 0x0000002dff2d723e */ /* 0x000fe200030006ff */
[--C-:B------:R-:W-:Y:S01]  /*7750*/  HADD2.F32 R65, -RZ, R62.reuse.H1_H1 ;  /* 0x3000003eff417230 */ /* 0x100fe20000004100 */
[----:B------:R-:W-:Y:S01]  /*7760*/  LOP3.LUT R66, R64, 0xff0000, R61, 0xf8, !PT ;  /* 0x00ff000040427812 */ /* 0x000fe200078ef83d */
[----:B------:R-:W-:Y:S01]  /*7770*/  HADD2.F32 R64, -RZ, R62.H0_H0 ;  /* 0x2000003eff407230 */ /* 0x000fe20000004100 */
[----:B------:R-:W-:Y:S01]  /*7780*/  LOP3.LUT R63, R60, 0xff0000, R51, 0xf8, !PT ;  /* 0x00ff00003c3f7812 */ /* 0x000fe200078ef833 */
[--C-:B------:R-:W-:Y:S01]  /*7790*/  HADD2.F32 R51, -RZ, R44.reuse.H1_H1 ;  /* 0x3000002cff337230 */ /* 0x100fe20000004100 */
[----:B------:R-:W-:Y:S01]  /*77a0*/  F2FP.F16.E4M3.UNPACK_B R61, R138.H1 ;  /* 0x0000008aff3d723e */ /* 0x000fe200030006ff */
[----:B------:R-:W-:Y:S01]  /*77b0*/  HADD2.F32 R60, -RZ, R45.H1_H1 ;  /* 0x3000002dff3c7230 */ /* 0x000fe20000004100 */
[----:B------:R-:W-:Y:S01]  /*77c0*/  F2FP.F16.E4M3.UNPACK_B R139, R139 ;  /* 0x0000008bff8b723e */ /* 0x000fe200020006ff */
[----:B------:R-:W-:-:S02]  /*77d0*/  HADD2.F32 R44, -RZ, R44.H0_H0 ;  /* 0x2000002cff2c7230 */ /* 0x000fc40000004100 */
[-C--:B------:R-:W-:Y:S01]  /*77e0*/  FMUL.FTZ R67, R51, R64.reuse ;  /* 0x0000004033437220 */ /* 0x080fe20000410000 */
[----:B------:R-:W-:Y:S02]  /*77f0*/  HADD2.F32 R62, -RZ, R61.H0_H0 ;  /* 0x2000003dff3e7230 */ /* 0x000fe40000004100 */
[-C--:B------:R-:W-:Y:S01]  /*7800*/  FMUL.FTZ R68, R60, R65.reuse ;  /* 0x000000413c447220 */ /* 0x080fe20000410000 */
[----:B------:R-:W-:Y:S02]  /*7810*/  HADD2.F32 R45, -RZ, R45.H0_H0 ;  /* 0x2000002dff2d7230 */ /* 0x000fe40000004100 */
[C---:B------:R-:W-:Y:S01]  /*7820*/  FMUL.FTZ R64, R44.reuse, R64 ;  /* 0x000000402c407220 */ /* 0x040fe20000410000 */
[----:B------:R-:W-:Y:S02]  /*7830*/  HADD2.F32 R61, -RZ, R61.H1_H1 ;  /* 0x3000003dff3d7230 */ /* 0x000fe40000004100 */
[----:B------:R-:W-:Y:S01]  /*7840*/  FFMA.FTZ R44, R44, R62, -R67 ;  /* 0x0000003e2c2c7223 */ /* 0x000fe20000010843 */
[----:B------:R-:W-:Y:S01]  /*7850*/  F2FP.F16.E4M3.UNPACK_B R138, R138 ;  /* 0x0000008aff8a723e */ /* 0x000fe200020006ff */
[----:B------:R-:W-:Y:S01]  /*7860*/  FMUL.FTZ R65, R45, R65 ;  /* 0x000000412d417220 */ /* 0x000fe20000410000 */
[----:B------:R-:W-:Y:S01]  /*7870*/  FFMA.FTZ R69, R51, R62, R64 ;  /* 0x0000003e33457223 */ /* 0x000fe20000010040 */
[-C--:B------:R-:W-:Y:S01]  /*7880*/  FFMA.FTZ R67, R45, R61.reuse, -R68 ;  /* 0x0000003d2d437223 */ /* 0x080fe20000010844 */
[-C--:B------:R-:W-:Y:S01]  /*7890*/  F2FP.F16.E4M3.UNPACK_B R45, R50.reuse.H1 ;  /* 0x00000032ff2d723e */ /* 0x080fe200030006ff */
[----:B------:R-:W-:Y:S01]  /*78a0*/  FFMA.FTZ R70, R60, R61, R65 ;  /* 0x0000003d3c467223 */ /* 0x000fe20000010041 */
[----:B------:R-:W-:Y:S01]  /*78b0*/  F2FP.F16.E4M3.UNPACK_B R50, R50 ;  /* 0x00000032ff32723e */ /* 0x000fe200020006ff */
[----:B------:R-:W-:-:S02]  /*78c0*/  HADD2.F32 R62, -RZ, R139.H1_H1 ;  /* 0x3000008bff3e7230 */ /* 0x000fc40000004100 */
[--C-:B------:R-:W-:Y:S01]  /*78d0*/  HADD2.F32 R51, -RZ, R45.reuse.H0_H0 ;  /* 0x2000002dff337230 */ /* 0x100fe20000004100 */
[----:B------:R-:W-:Y:S01]  /*78e0*/  F2FP.SATFINITE.E4M3.F32.PACK_AB_MERGE_C R73, R70, R67, RZ ;  /* 0x000000434649723e */ /* 0x000fe200048070ff */
[----:B------:R-:W-:Y:S02]  /*78f0*/  HADD2.F32 R60, -RZ, R45.H1_H1 ;  /* 0x3000002dff3c7230 */ /* 0x000fe40000004100 */
[--C-:B------:R-:W-:Y:S02]  /*7900*/  HADD2.F32 R45, -RZ, R50.reuse.H0_H0 ;  /* 0x20000032ff2d7230 */ /* 0x100fe40000004100 */
[-C--:B------:R-:W-:Y:S01]  /*7910*/  FMUL.FTZ R65, R51, R62.reuse ;  /* 0x0000003e33417220 */ /* 0x080fe20000410000 */
[----:B------:R-:W-:Y:S02]  /*7920*/  HADD2.F32 R139, -RZ, R139.H0_H0 ;  /* 0x2000008bff8b7230 */ /* 0x000fe40000004100 */
[----:B------:R-:W-:Y:S01]  /*7930*/  FMUL.FTZ R64, R60, R62 ;  /* 0x0000003e3c407220 */ /* 0x000fe20000410000 */
[----:B------:R-:W-:-:S02]  /*7940*/  HADD2.F32 R50, -RZ, R50.H1_H1 ;  /* 0x30000032ff327230 */ /* 0x000fc40000004100 */
[--C-:B------:R-:W-:Y:S02]  /*7950*/  HADD2.F32 R61, -RZ, R138.reuse.H1_H1 ;  /* 0x3000008aff3d7230 */ /* 0x100fe40000004100 */
[----:B------:R-:W-:Y:S02]  /*7960*/  HADD2.F32 R138, -RZ, R138.H0_H0 ;  /* 0x2000008aff8a7230 */ /* 0x000fe40000004100 */
[-C--:B------:R-:W-:Y:S01]  /*7970*/  FMUL.FTZ R62, R50, R139.reuse ;  /* 0x0000008b323e7220 */ /* 0x080fe20000410000 */
[----:B------:R-:W-:Y:S01]  /*7980*/  FMUL.FTZ R139, R45, R139 ;  /* 0x0000008b2d8b7220 */ /* 0x000fe20000410000 */
[-C--:B------:R-:W-:Y:S01]  /*7990*/  FFMA.FTZ R64, R51, R61.reuse, -R64 ;  /* 0x0000003d33407223 */ /* 0x080fe20000010840 */
[----:B------:R-:W-:Y:S01]  /*79a0*/  FFMA.FTZ R65, R60, R61, R65 ;  /* 0x0000003d3c417223 */ /* 0x000fe20000010041 */
[-C--:B------:R-:W-:Y:S01]  /*79b0*/  FFMA.FTZ R68, R45, R138.reuse, -R62 ;  /* 0x0000008a2d447223 */ /* 0x080fe2000001083e */
[----:B------:R-:W-:Y:S01]  /*79c0*/  FFMA.FTZ R139, R50, R138, R139 ;  /* 0x0000008a328b7223 */ /* 0x000fe2000001008b */
[----:B------:R-:W-:-:S02]  /*79d0*/  F2FP.F16.E4M3.UNPACK_B R50, R47.H1 ;  /* 0x0000002fff32723e */ /* 0x000fc400030006ff */
[----:B------:R-:W-:Y:S02]  /*79e0*/  F2FP.SATFINITE.E4M3.F32.PACK_AB_MERGE_C R72, R65, R64, RZ ;  /* 0x000000404148723e */ /* 0x000fe400048070ff */
[----:B------:R-:W-:Y:S01]  /*79f0*/  F2FP.F16.E4M3.UNPACK_B R64, R66.H1 ;  /* 0x00000042ff40723e */ /* 0x000fe200030006ff */
[--C-:B------:R-:W-:Y:S01]  /*7a00*/  HADD2.F32 R60, -RZ, R50.reuse.H1_H1 ;  /* 0x30000032ff3c7230 */ /* 0x100fe20000004100 */
[-C--:B------:R-:W-:Y:S01]  /*7a10*/  F2FP.F16.E4M3.UNPACK_B R61, R63.reuse.H1 ;  /* 0x0000003fff3d723e */ /* 0x080fe200030006ff */
[----:B------:R-:W-:Y:S01]  /*7a20*/  HADD2.F32 R51, -RZ, R50.H0_H0 ;  /* 0x20000032ff337230 */ /* 0x000fe20000004100 */
[----:B------:R-:W-:Y:S01]  /*7a30*/  F2FP.F16.E4M3.UNPACK_B R45, R46.H1 ;  /* 0x0000002eff2d723e */ /* 0x000fe200030006ff */
[----:B------:R-:W-:Y:S01]  /*7a40*/  HADD2.F32 R67, -RZ, R64.H1_H1 ;  /* 0x30000040ff437230 */ /* 0x000fe20000004100 */
[----:B------:R-:W-:Y:S01]  /*7a50*/  F2FP.F16.E4M3.UNPACK_B R66, R66 ;  /* 0x00000042ff42723e */ /* 0x000fe200020006ff */
[----:B------:R-:W-:Y:S01]  /*7a60*/  HADD2.F32 R62, -RZ, R61.H1_H1 ;  /* 0x3000003dff3e7230 */ /* 0x000fe20000004100 */
[----:B------:R-:W-:Y:S01]  /*7a70*/  F2FP.F16.E4M3.UNPACK_B R63, R63 ;  /* 0x0000003fff3f723e */ /* 0x000fe200020006ff */
[----:B------:R-:W-:-:S02]  /*7a80*/  HADD2.F32 R50, -RZ, R45.H1_H1 ;  /* 0x3000002dff327230 */ /* 0x000fc40000004100 */
[-C--:B------:R-:W-:Y:S01]  /*7a90*/  FMUL.FTZ R70, R60, R67.reuse ;  /* 0x000000433c467220 */ /* 0x080fe20000410000 */
[----:B------:R-:W-:Y:S02]  /*7aa0*/  HADD2.F32 R65, -RZ, R66.H1_H1 ;  /* 0x30000042ff417230 */ /* 0x000fe40000004100 */
[C---:B------:R-:W-:Y:S01]  /*7ab0*/  FMUL.FTZ R67, R51.reuse, R67 ;  /* 0x0000004333437220 */ /* 0x040fe20000410000 */
[----:B------:R-:W-:Y:S02]  /*7ac0*/  HADD2.F32 R45, -RZ, R45.H0_H0 ;  /* 0x2000002dff2d7230 */ /* 0x000fe40000004100 */
[----:B------:R-:W-:Y:S01]  /*7ad0*/  FFMA.FTZ R71, R51, R62, -R70 ;  /* 0x0000003e33477223 */ /* 0x000fe20000010846 */
[----:B------:R-:W-:Y:S02]  /*7ae0*/  HADD2.F32 R51, -RZ, R63.H1_H1 ;  /* 0x3000003fff337230 */ /* 0x000fe40000004100 */
[----:B------:R-:W-:Y:S01]  /*7af0*/  FMUL.FTZ R70, R50, R65 ;  /* 0x0000004132467220 */ /* 0x000fe20000410000 */
[----:B------:R-:W-:Y:S01]  /*7b00*/  F2FP.F16.E4M3.UNPACK_B R47, R47 ;  /* 0x0000002fff2f723e */ /* 0x000fe200020006ff */
[C---:B------:R-:W-:Y:S01]  /*7b10*/  FMUL.FTZ R65, R45.reuse, R65 ;  /* 0x000000412d417220 */ /* 0x040fe20000410000 */
[----:B------:R-:W-:Y:S01]  /*7b20*/  F2FP.F16.E4M3.UNPACK_B R46, R46 ;  /* 0x0000002eff2e723e */ /* 0x000fe200020006ff */
[----:B------:R-:W-:Y:S01]  /*7b30*/  FFMA.FTZ R70, R45, R51, -R70 ;  /* 0x000000332d467223 */ /* 0x000fe20000010846 */
[----:B------:R-:W-:-:S02]  /*7b40*/  HADD2.F32 R64, -RZ, R64.H0_H0 ;  /* 0x20000040ff407230 */ /* 0x000fc40000004100 */
[----:B------:R-:W-:Y:S01]  /*7b50*/  FFMA.FTZ R65, R50, R51, R65 ;  /* 0x0000003332417223 */ /* 0x000fe20000010041 */
[--C-:B------:R-:W-:Y:S02]  /*7b60*/  HADD2.F32 R50, -RZ, R47.reuse.H0_H0 ;  /* 0x2000002fff327230 */ /* 0x100fe40000004100 */
[----:B------:R-:W-:Y:S01]  /*7b70*/  FFMA.FTZ R62, R60, R62, R67 ;  /* 0x0000003e3c3e7223 */ /* 0x000fe20000010043 */
[----:B------:R-:W-:Y:S02]  /*7b80*/  HADD2.F32 R47, -RZ, R47.H1_H1 ;  /* 0x3000002fff2f7230 */ /* 0x000fe40000004100 */
[--C-:B------:R-:W-:Y:S01]  /*7b90*/  HADD2.F32 R45, -RZ, R46.reuse.H0_H0 ;  /* 0x2000002eff2d7230 */ /* 0x100fe20000004100 */
[----:B------:R-:W-:Y:S01]  /*7ba0*/  F2FP.SATFINITE.E4M3.F32.PACK_AB_MERGE_C R65, R65, R70, RZ ;  /* 0x000000464141723e */ /* 0x000fe200048070ff */
        /* <DEDUP_REMOVED lines=13> */
[----:B------:R-:W-:-:S02]  /*7c80*/  F2FP.SATFINITE.E4M3.F32.PACK_AB_MERGE_C R45, R69, R44, R73 ;  /* 0x0000002c452d723e */ /* 0x000fc40004807049 */
[----:B------:R-:W-:Y:S02]  /*7c90*/  F2FP.SATFINITE.E4M3.F32.PACK_AB_MERGE_C R44, R139, R68, R72 ;  /* 0x000000448b2c723e */ /* 0x000fe40004807048 */
[----:B------:R-:W-:Y:S02]  /*7ca0*/  F2FP.SATFINITE.E4M3.F32.PACK_AB_MERGE_C R46, R51, R60, R65 ;  /* 0x0000003c332e723e */ /* 0x000fe40004807041 */
[----:B------:R-:W-:-:S07]  /*7cb0*/  F2FP.SATFINITE.E4M3.F32.PACK_AB_MERGE_C R47, R64, R67, R62 ;  /* 0x00000043402f723e */ /* 0x000fce000480703e */
.L_x_535:
[----:B------:R-:W-:Y:S05]  /*7cc0*/  BSYNC B2 ;  /* 0x0000000000027941 */ /* 0x000fea0003800000 */
.L_x_534:
[----:B--2---:R0:W-:Y:S02]  /*7cd0*/  STG.E.128 desc[UR54][R48.64+0x60], R44 ;  /* 0x0000602c30007986 */ /* 0x0041e4000c101d36 */
.L_x_533:
[----:B------:R-:W-:Y:S05]  /*7ce0*/  BSYNC B1 ;  /* 0x0000000000017941 */ /* 0x000fea0003800000 */
.L_x_532:
        /* <DEDUP_REMOVED lines=9> */
[--C-:B------:R-:W-:Y:S01]  /*7d80*/  SHF.R.U32.HI R58, RZ, 0x8, R59.reuse ;  /* 0x00000008ff3a7819 */ /* 0x100fe2000001163b */
[----:B------:R-:W-:Y:S01]  /*7d90*/  IMAD.MOV.U32 R51, RZ, RZ, R46 ;  /* 0x000000ffff337224 */ /* 0x000fe200078e002e */
[----:B------:R-:W-:Y:S01]  /*7da0*/  SHF.R.U32.HI R60, RZ, 0x10, R59 ;  /* 0x00000010ff3c7819 */ /* 0x000fe2000001163b */
[----:B------:R-:W-:Y:S01]  /*7db0*/  IMAD.SHL.U32 R47, R62, 0x100, RZ ;  /* 0x000001003e2f7824 */ /* 0x000fe200078e00ff */
[----:B------:R-:W-:Y:S02]  /*7dc0*/  LOP3.LUT R50, R57, 0xff0000ff, RZ, 0xc0, !PT ;  /* 0xff0000ff39327812 */ /* 0x000fe400078ec0ff */
[----:B------:R-:W-:Y:S01]  /*7dd0*/  SHF.R.U32.HI R61, RZ, 0x10, R57 ;  /* 0x00000010ff3d7819 */ /* 0x000fe20000011639 */
[----:B------:R-:W-:Y:S01]  /*7de0*/  IMAD.U32 R60, R60, 0x10000, RZ ;  /* 0x000100003c3c7824 */ /* 0x000fe200078e00ff */
[----:B------:R-:W-:-:S02]  /*7df0*/  LOP3.LUT R57, R59, 0xff0000ff, RZ, 0xc0, !PT ;  /* 0xff0000ff3b397812 */ /* 0x000fc400078ec0ff */
[----:B------:R-:W-:Y:S02]  /*7e00*/  SHF.L.U32 R46, R58, 0x8, RZ ;  /* 0x000000083a2e7819 */ /* 0x000fe400000006ff */
[----:B------:R-:W-:Y:S01]  /*7e10*/  LOP3.LUT R47, R50, 0xff00, R47, 0xf8, !PT ;  /* 0x0000ff00322f7812 */ /* 0x000fe200078ef82f */
[----:B------:R-:W-:Y:S01]  /*7e20*/  IMAD.U32 R50, R61, 0x10000, RZ ;  /* 0x000100003d327824 */ /* 0x000fe200078e00ff */
[----:B------:R-:W-:Y:S02]  /*7e30*/  LOP3.LUT R57, R57, 0xff00, R46, 0xf8, !PT ;  /* 0x0000ff0039397812 */ /* 0x000fe400078ef82e */
[----:B------:R-:W-:Y:S02]  /*7e40*/  F2FP.F16.E4M3.UNPACK_B R58, R95.H1 ;  /* 0x0000005fff3a723e */ /* 0x000fe400030006ff */
[-C--:B------:R-:W-:Y:S02]  /*7e50*/  F2FP.F16.E4M3.UNPACK_B R46, R45.reuse ;  /* 0x0000002dff2e723e */ /* 0x080fe400020006ff */
[----:B------:R-:W-:Y:S01]  /*7e60*/  LOP3.LUT R62, R57, 0xff0000, R60, 0xf8, !PT ;  /* 0x00ff0000393e7812 */ /* 0x000fe200078ef83c */
[----:B------:R-:W-:Y:S01]  /*7e70*/  HADD2.F32 R60, -RZ, R58.H0_H0 ;  /* 0x2000003aff3c7230 */ /* 0x000fe20000004100 */
[----:B------:R-:W-:Y:S01]  /*7e80*/  LOP3.LUT R59, R47, 0xff0000, R50, 0xf8, !PT ;  /* 0x00ff00002f3b7812 */ /* 0x000fe200078ef832 */
[----:B------:R-:W-:Y:S01]  /*7e90*/  HADD2.F32 R47, -RZ, R46.H1_H1 ;  /* 0x3000002eff2f7230 */ /* 0x000fe20000004100 */
[----:B------:R-:W-:Y:S01]  /*7ea0*/  F2FP.F16.E4M3.UNPACK_B R57, R94.H1 ;  /* 0x0000005eff39723e */ /* 0x000fe200030006ff */
[----:B------:R-:W-:Y:S01]  /*7eb0*/  HADD2.F32 R61, -RZ, R58.H1_H1 ;  /* 0x3000003aff3d7230 */ /* 0x000fe20000004100 */
[----:B------:R-:W-:Y:S01]  /*7ec0*/  F2FP.F16.E4M3.UNPACK_B R45, R45.H1 ;  /* 0x0000002dff2d723e */ /* 0x000fe200030006ff */
[----:B------:R-:W-:-:S02]  /*7ed0*/  HADD2.F32 R46, -RZ, R46.H0_H0 ;  /* 0x2000002eff2e7230 */ /* 0x000fc40000004100 */
[CC--:B------:R-:W-:Y:S01]  /*7ee0*/  FMUL.FTZ R63, R47.reuse, R60.reuse ;  /* 0x0000003c2f3f7220 */ /* 0x0c0fe20000410000 */
[----:B------:R-:W-:Y:S01]  /*7ef0*/  HADD2.F32 R58, -RZ, R57.H0_H0 ;  /* 0x20000039ff3a7230 */ /* 0x000fe20000004100 */
[----:B------:R-:W-:Y:S01]  /*7f00*/  F2FP.F16.E4M3.UNPACK_B R95, R95 ;  /* 0x0000005fff5f723e */ /* 0x000fe200020006ff */
[--C-:B------:R-:W-:Y:S02]  /*7f10*/  HADD2.F32 R50, -RZ, R45.reuse.H1_H1 ;  /* 0x3000002dff327230 */ /* 0x100fe40000004100 */
[C---:B------:R-:W-:Y:S01]  /*7f20*/  FMUL.FTZ R60, R46.reuse, R60 ;  /* 0x0000003c2e3c7220 */ /* 0x040fe20000410000 */
[----:B------:R-:W-:Y:S02]  /*7f30*/  HADD2.F32 R45, -RZ, R45.H0_H0 ;  /* 0x2000002dff2d7230 */ /* 0x000fe40000004100 */
[-C--:B------:R-:W-:Y:S01]  /*7f40*/  FFMA.FTZ R64, R46, R58.reuse, -R63 ;  /* 0x0000003a2e407223 */ /* 0x080fe2000001083f */
[----:B------:R-:W-:Y:S02]  /*7f50*/  HADD2.F32 R57, -RZ, R57.H1_H1 ;  /* 0x30000039ff397230 */ /* 0x000fe40000004100 */
[CC--:B------:R-:W-:Y:S01]  /*7f60*/  FMUL.FTZ R46, R50.reuse, R61.reuse ;  /* 0x0000003d322e7220 */ /* 0x0c0fe20000410000 */
[----:B------:R-:W-:Y:S01]  /*7f70*/  FFMA.FTZ R65, R47, R58, R60 ;  /* 0x0000003a2f417223 */ /* 0x000fe2000001003c */
[C---:B------:R-:W-:Y:S01]  /*7f80*/  FMUL.FTZ R61, R45.reuse, R61 ;  /* 0x0000003d2d3d7220 */ /* 0x040fe20000410000 */
[----:B------:R-:W-:Y:S01]  /*7f90*/  F2FP.F16.E4M3.UNPACK_B R94, R94 ;  /* 0x0000005eff5e723e */ /* 0x000fe200020006ff */
        /* <DEDUP_REMOVED lines=19> */
[----:B------:R-:W-:Y:S01]  /*80d0*/  FFMA.FTZ R63, R45, R94, -R58 ;  /* 0x0000005e2d3f7223 */ /* 0x000fe2000001083a */
[----:B------:R-:W-:Y:S01]  /*80e0*/  F2FP.F16.E4M3.UNPACK_B R45, R56.H1 ;  /* 0x00000038ff2d723e */ /* 0x000fe200030006ff */
[----:B------:R-:W-:Y:S01]  /*80f0*/  FFMA.FTZ R94, R44, R94, R95 ;  /* 0x0000005e2c5e7223 */ /* 0x000fe2000001005f */
[----:B------:R-:W-:-:S02]  /*8100*/  F2FP.F16.E4M3.UNPACK_B R58, R62.H1 ;  /* 0x0000003eff3a723e */ /* 0x000fc400030006ff */
[----:B------:R-:W-:Y:S01]  /*8110*/  F2FP.SATFINITE.E4M3.F32.PACK_AB_MERGE_C R68, R60, R61, RZ ;  /* 0x0000003d3c44723e */ /* 0x000fe200048070ff */
[--C-:B------:R-:W-:Y:S01]  /*8120*/  HADD2.F32 R47, -RZ, R45.reuse.H1_H1 ;  /* 0x3000002dff2f7230 */ /* 0x100fe20000004100 */
[----:B------:R-:W-:Y:S01]  /*8130*/  F2FP.F16.E4M3.UNPACK_B R50, R59.H1 ;  /* 0x0000003bff32723e */ /* 0x000fe200030006ff */
[----:B------:R-:W-:Y:S01]  /*8140*/  HADD2.F32 R61, -RZ, R58.H1_H1 ;  /* 0x3000003aff3d7230 */ /* 0x000fe20000004100 */
[----:B------:R-:W-:Y:S01]  /*8150*/  F2FP.F16.E4M3.UNPACK_B R44, R51.H1 ;  /* 0x00000033ff2c723e */ /* 0x000fe200030006ff */
[----:B------:R-:W-:Y:S01]  /*8160*/  HADD2.F32 R46, -RZ, R45.H0_H0 ;  /* 0x2000002dff2e7230 */ /* 0x000fe20000004100 */
[----:B------:R-:W-:Y:S01]  /*8170*/  F2FP.F16.E4M3.UNPACK_B R62, R62 ;  /* 0x0000003eff3e723e */ /* 0x000fe200020006ff */
[----:B------:R-:W-:Y:S01]  /*8180*/  HADD2.F32 R57, -RZ, R50.H1_H1 ;  /* 0x30000032ff397230 */ /* 0x000fe20000004100 */
[----:B------:R-:W-:Y:S01]  /*8190*/  F2FP.F16.E4M3.UNPACK_B R59, R59 ;  /* 0x0000003bff3b723e */ /* 0x000fe200020006ff */
[----:B------:R-:W-:Y:S01]  /*81a0*/  FMUL.FTZ R67, R47, R61 ;  /* 0x0000003d2f437220 */ /* 0x000fe20000410000 */
[----:B------:R-:W-:-:S02]  /*81b0*/  HADD2.F32 R45, -RZ, R44.H1_H1 ;  /* 0x3000002cff2d7230 */ /* 0x000fc40000004100 */
[C---:B------:R-:W-:Y:S01]  /*81c0*/  FMUL.FTZ R66, R46.reuse, R61 ;  /* 0x0000003d2e427220 */ /* 0x040fe20000410000 */
[----:B------:R-:W-:Y:S02]  /*81d0*/  HADD2.F32 R60, -RZ, R62.H1_H1 ;  /* 0x3000003eff3c7230 */ /* 0x000fe40000004100 */
[----:B------:R-:W-:Y:S01]  /*81e0*/  FFMA.FTZ R67, R46, R57, -R67 ;  /* 0x000000392e437223 */ /* 0x000fe20000010843 */
[----:B------:R-:W-:Y:S01]  /*81f0*/  HADD2.F32 R44, -RZ, R44.H0_H0 ;  /* 0x2000002cff2c7230 */ /* 0x000fe20000004100 */
[----:B------:R-:W-:Y:S01]  /*8200*/  F2FP.F16.E4M3.UNPACK_B R51, R51 ;  /* 0x00000033ff33723e */ /* 0x000fe200020006ff */
        /* <DEDUP_REMOVED lines=10> */
[--C-:B------:R-:W-:Y:S02]  /*82b0*/  HADD2.F32 R45, -RZ, R56.reuse.H0_H0 ;  /* 0x20000038ff2d7230 */ /* 0x100fe40000004100 */
        /* <DEDUP_REMOVED lines=16> */
[----:B------:R-:W-:Y:S01]  /*83c0*/  F2FP.SATFINITE.E4M3.F32.PACK_AB_MERGE_C R45, R65, R64, R69 ;  /* 0x00000040412d723e */ /* 0x000fe20004807045 */
[----:B------:R-:W-:Y:S01]  /*83d0*/  IMAD.MOV.U32 R46, RZ, RZ, R60 ;  /* 0x000000ffff2e7224 */ /* 0x000fe200078e003c */
[----:B------:R-:W-:-:S07]  /*83e0*/  F2FP.SATFINITE.E4M3.F32.PACK_AB_MERGE_C R44, R94, R63, R68 ;  /* 0x0000003f5e2c723e */ /* 0x000fce0004807044 */
.L_x_539:
[----:B------:R-:W-:Y:S05]  /*83f0*/  BSYNC B2 ;  /* 0x0000000000027941 */ /* 0x000fea0003800000 */
.L_x_538:
[----:B--2---:R0:W-:Y:S02]  /*8400*/  STG.E.128 desc[UR54][R48.64+0x80], R44 ;  /* 0x0000802c30007986 */ /* 0x0041e4000c101d36 */
.L_x_537:
[----:B------:R-:W-:Y:S05]  /*8410*/  BSYNC B1 ;  /* 0x0000000000017941 */ /* 0x000fea0003800000 */
.L_x_536:
[----:B------:R-:W-:-:S13]  /*8420*/  ISETP.NE.AND P3, PT, R39, RZ, PT ;  /* 0x000000ff2700720c */ /* 0x000fda0003f65270 */
        /* <DEDUP_REMOVED lines=12> */
[----:B------:R-:W-:Y:S02]  /*84f0*/  SHF.R.U32.HI R57, RZ, 0x10, R55 ;  /* 0x00000010ff397819 */ /* 0x000fe40000011637 */
[----:B------:R-:W-:-:S02]  /*8500*/  SHF.L.U32 R46, R56, 0x8, RZ ;  /* 0x00000008382e7819 */ /* 0x000fc400000006ff */
[----:B------:R-:W-:Y:S02]  /*8510*/  LOP3.LUT R54, R55, 0xff0000ff, RZ, 0xc0, !PT ;  /* 0xff0000ff37367812 */ /* 0x000fe400078ec0ff */
        /* <DEDUP_REMOVED lines=95> */
.L_x_541:
[----:B------:R-:W-:Y:S05]  /*8b10*/  BSYNC B1 ;  /* 0x0000000000017941 */ /* 0x000fea0003800000 */
.L_x_540:
[----:B--2---:R0:W-:Y:S01]  /*8b20*/  STG.E.128 desc[UR54][R48.64+0xa0], R44 ;  /* 0x0000a02c30007986 */ /* 0x0041e2000c101d36 */
[----:B------:R-:W-:Y:S05]  /*8b30*/  BRA `(.L_x_519) ;  /* 0x0000006800787947 */ /* 0x000fea0003800000 */
.L_x_487:
        /* <DEDUP_REMOVED lines=31> */
[----:B------:R-:W-:Y:S02]  /*8d30*/  CS2R R44, SRZ ;  /* 0x00000000002c7805 */ /* 0x000fe4000001ff00 */
[----:B------:R-:W-:Y:S02]  /*8d40*/  CS2R R46, SRZ ;  /* 0x00000000002e7805 */ /* 0x000fe4000001ff00 */
[----:B------:R-:W-:Y:S01]  /*8d50*/  IADD3.X R97, R20, UR5, R43, P2, P3 ;  /* 0x0000000514617c10 */ /* 0x000fe200097e642b */
[----:B------:R-:W-:-:S02]  /*8d60*/  ULDC.64 UR4, c[0x0][0x400] ;  /* 0x0001000000047ab9 */ /* 0x000fc40000000a00 */
[----:B------:R-:W-:-:S04]  /*8d70*/  IADD3 R98, P2, P3, R104, UR4, R92 ;  /* 0x0000000468627c10 */ /* 0x000fc8000fb5e05c */
[----:B------:R-:W-:Y:S02]  /*8d80*/  IADD3.X R99, R25, UR5, R100, P2, P3 ;  /* 0x0000000519637c10 */ /* 0x000fe400097e6464 */
[----:B------:R-:W-:Y:S02]  /*8d90*/  ISETP.GE.AND P2, PT, R18, R133, PT ;  /* 0x000000851200720c */ /* 0x000fe40003f46270 */
[----:B------:R-:W-:Y:S02]  /*8da0*/  CS2R R60, SRZ ;  /* 0x00000000003c7805 */ /* 0x000fe4000001ff00 */
[----:B------:R-:W-:Y:S02]  /*8db0*/  CS2R R62, SRZ ;  /* 0x00000000003e7805 */ /* 0x000fe4000001ff00 */
[----:B------:R-:W-:Y:S02]  /*8dc0*/  CS2R R48, SRZ ;  /* 0x0000000000307805 */ /* 0x000fe4000001ff00 */
[----:B------:R-:W-:-:S05]  /*8dd0*/  CS2R R50, SRZ ;  /* 0x0000000000327805 */ /* 0x000fca000001ff00 */
[----:B------:R0:W5:Y:S04]  /*8de0*/  @!P2 LDG.E.128 R56, desc[UR54][R96.64] ;  /* 0x000000366038a981 */ /* 0x000168000c1e1d00 */
[----:B------:R0:W5:Y:S01]  /*8df0*/  @!P2 LDG.E.128 R44, desc[UR54][R98.64] ;  /* 0x00000036622ca981 */ /* 0x000162000c1e1d00 */
[----:B------:R-:W-:Y:S02]  /*8e00*/  ISETP.GE.AND P2, PT, R0, R133, PT ;  /* 0x000000850000720c */ /* 0x000fe40003f46270 */
[----:B------:R-:W-:Y:S02]  /*8e10*/  CS2R R88, SRZ ;  /* 0x0000000000587805 */ /* 0x000fe4000001ff00 */
[----:B------:R-:W-:Y:S02]  /*8e20*/  CS2R R90, SRZ ;  /* 0x00000000005a7805 */ /* 0x000fe4000001ff00 */
[----:B------:R-:W-:-:S02]  /*8e30*/  CS2R R52, SRZ ;  /* 0x0000000000347805 */ /* 0x000fc4000001ff00 */
[----:B------:R-:W-:-:S05]  /*8e40*/  CS2R R54, SRZ ;  /* 0x0000000000367805 */ /* 0x000fca000001ff00 */
[----:B------:R0:W5:Y:S04]  /*8e50*/  @!P2 LDG.E.128 R60, desc[UR54][R96.64+0x20] ;  /* 0x00002036603ca981 */ /* 0x000168000c1e1d00 */
[----:B------:R0:W5:Y:S01]  /*8e60*/  @!P2 LDG.E.128 R48, desc[UR54][R98.64+0x20] ;  /* 0x000020366230a981 */ /* 0x000162000c1e1d00 */
[----:B------:R-:W-:-:S13]  /*8e70*/  ISETP.GE.AND P2, PT, R6, R133, PT ;  /* 0x000000850600720c */ /* 0x000fda0003f46270 */
[----:B------:R0:W5:Y:S04]  /*8e80*/  @!P2 LDG.E.128 R88, desc[UR54][R96.64+0x40] ;  /* 0x000040366058a981 */ /* 0x000168000c1e1d00 */
[----:B------:R0:W5:Y:S02]  /*8e90*/  @!P2 LDG.E.128 R52, desc[UR54][R98.64+0x40] ;  /* 0x000040366234a981 */ /* 0x000164000c1e1d00 */
.L_x_543:
[----:B------:R-:W-:Y:S05]  /*8ea0*/  BSYNC B1 ;  /* 0x0000000000017941 */ /* 0x000fea0003800000 */
.L_x_542:
[----:B0-----:R-:W-:Y:S01]  /*8eb0*/  VIADD R96, R220, 0x80 ;  /* 0x00000080dc607836 */ /* 0x001fe20000000000 */
[----:B------:R-:W-:Y:S01]  /*8ec0*/  BSSY B1, `(.L_x_544) ;  /* 0x0000024000017945 */ /* 0x000fe20003800000 */
[----:B-----5:R-:W-:Y:S01]  /*8ed0*/  MOV R175, R44 ;  /* 0x0000002c00af7202 */ /* 0x020fe20000000f00 */
[----:B------:R-:W-:Y:S02]  /*8ee0*/  IMAD.MOV.U32 R176, RZ, RZ, R46 ;  /* 0x000000ffffb07224 */ /* 0x000fe400078e002e */
[----:B------:R-:W-:-:S13]  /*8ef0*/  ISETP.GE.AND P3, PT, R96, R42, PT ;  /* 0x0000002a6000720c */ /* 0x000fda0003f66270 */
[----:B------:R-:W-:Y:S05]  /*8f00*/  @P3 BRA `(.L_x_545) ;  /* 0x00000000007c3947 */ /* 0x000fea0003800000 */
[----:B------:R-:W-:Y:S01]  /*8f10*/  IADD3 R93, P2, P5, R110, R94, R11 ;  /* 0x0000005e6e5d7210 */ /* 0x000fe20007d5e00b */
[----:B------:R-:W-:Y:S01]  /*8f20*/  ULDC.64 UR4, c[0x0][0x3e8] ;  /* 0x0000fa0000047ab9 */ /* 0x000fe20000000a00 */
[----:B------:R-:W-:Y:S02]  /*8f30*/  CS2R R76, SRZ ;  /* 0x00000000004c7805 */ /* 0x000fe4000001ff00 */
[----:B------:R-:W-:Y:S02]  /*8f40*/  CS2R R78, SRZ ;  /* 0x00000000004e7805 */ /* 0x000fe4000001ff00 */
[----:B------:R-:W-:Y:S02]  /*8f50*/  IADD3.X R43, R20, R43, R10, P2, P5 ;  /* 0x0000002b142b7210 */ /* 0x000fe400017ea40a */
[----:B------:R-:W-:Y:S02]  /*8f60*/  CS2R R64, SRZ ;  /* 0x0000000000407805 */ /* 0x000fe4000001ff00 */
[----:B------:R-:W-:-:S02]  /*8f70*/  IADD3 R94, P2, P5, R104, R92, R13 ;  /* 0x0000005c685e7210 */ /* 0x000fc40007d5e00d */
[----:B------:R-:W-:Y:S02]  /*8f80*/  CS2R R66, SRZ ;  /* 0x0000000000427805 */ /* 0x000fe4000001ff00 */
        /* <DEDUP_REMOVED lines=23> */
.L_x_545:
[----:B------:R-:W-:Y:S05]  /*9100*/  BSYNC B1 ;  /* 0x0000000000017941 */ /* 0x000fea0003800000 */
.L_x_544:
[----:B------:R-:W-:Y:S01]  /*9110*/  UISETP.NE.AND UP0, UPT, UR53, 0x3, UPT ;  /* 0x000000033500788c */ /* 0x000fe2000bf05270 */
[----:B------:R-:W-:Y:S01]  /*9120*/  IMAD.MOV.U32 R174, RZ, RZ, R48 ;  /* 0x000000ffffae7224 */ /* 0x000fe200078e0030 */
[----:B------:R-:W-:Y:S01]  /*9130*/  MOV R177, R56 ;  /* 0x0000003800b17202 */ /* 0x000fe20000000f00 */
[----:B------:R-:W-:Y:S01]  /*9140*/  IMAD.MOV.U32 R173, RZ, RZ, R50 ;  /* 0x000000ffffad7224 */ /* 0x000fe200078e0032 */
[----:B-----5:R-:W-:Y:S01]  /*9150*/  MOV R162, R64 ;  /* 0x0000004000a27202 */ /* 0x020fe20000000f00 */
[----:B------:R-:W-:Y:S01]  /*9160*/  IMAD.MOV.U32 R166, RZ, RZ, R52 ;  /* 0x000000ffffa67224 */ /* 0x000fe200078e0034 */
[----:B------:R-:W-:Y:S01]  /*9170*/  PLOP3.LUT P2, PT, PT, PT, UP0, 0x80, 0x0 ;  /* 0x000000000000781c */ /* 0x000fe20003f4f008 */
[----:B------:R-:W-:Y:S01]  /*9180*/  IMAD.MOV.U32 R167, RZ, RZ, R54 ;  /* 0x000000ffffa77224 */ /* 0x000fe200078e0036 */
[----:B------:R-:W-:Y:S01]  /*9190*/  MOV R164, R76 ;  /* 0x0000004c00a47202 */ /* 0x000fe20000000f00 */
[----:B------:R-:W-:Y:S02]  /*91a0*/  IMAD.MOV.U32 R178, RZ, RZ, R58 ;  /* 0x000000ffffb27224 */ /* 0x000fe400078e003a */
        /* <DEDUP_REMOVED lines=13> */
[----:B------:R-:W-:Y:S01]  /*9280*/  IMAD.MOV.U32 R151, RZ, RZ, R86 ;  /* 0x000000ffff977224 */ /* 0x000fe200078e0056 */
[----:B------:R-:W-:Y:S06]  /*9290*/  @!P2 BRA `(.L_x_546) ;  /* 0x000000000004a947 */ /* 0x000fec0003800000 */
[----:B------:R-:W-:Y:S01]  /*92a0*/  BPT.TRAP 0x1 ;  /* 0x000000040000795c */ /* 0x000fe20000300000 */
.L_x_546:
[----:B------:R-:W-:Y:S01]  /*92b0*/  LEA R43, R17, R16, 0x3 ;  /* 0x00000010112b7211 */ /* 0x000fe200078e18ff */
[----:B------:R-:W1:Y:S01]  /*92c0*/  LDC R152, c[0x0][0x2f4] ;  /* 0x0000bd00ff987b82 */ /* 0x000e620000000800 */
[----:B------:R-:W-:Y:S01]  /*92d0*/  SHF.L.U32 R100, R221, 0x1f, RZ ;  /* 0x0000001fdd647819 */ /* 0x000fe200000006ff */
[----:B------:R-:W-:Y:S03]  /*92e0*/  BSSY B1, `(.L_x_547) ;  /* 0x0000004000017945 */ /* 0x000fe60003800000 */
[----:B------:R-:W2:Y:S03]  /*92f0*/  SYNCS.PHASECHK.TRANS64.TRYWAIT P5, [R43+URZ+0x33490], R100 ;  /* 0x033490642b0075a7 */ /* 0x000ea600080a017f */
[----:B------:R-:W3:Y:S01]  /*9300*/  LDC.64 R136, c[0x0][0x300] ;  /* 0x0000c000ff887b82 */ /* 0x000ee20000000a00 */
[----:B--2---:R-:W-:Y:S05]  /*9310*/  @!P5 BRA `(.L_x_548) ;  /* 0x000002000040d947 */ /* 0x004fea0003800000 */
.L_x_809:
[----:B------:R-:W-:Y:S05]  /*9320*/  BSYNC B1 ;  /* 0x0000000000017941 */ /* 0x000fea0003800000 */
.L_x_547:
[----:B------:R-:W-:Y:S01]  /*9330*/  BSSY B1, `(.L_x_549) ;  /* 0x00002f2000017945 */ /* 0x000fe20003800000 */
[----:B-1----:R-:W-:Y:S02]  /*9340*/  IMAD.IADD R158, R152, 0x1, -R121 ;  /* 0x00000001989e7824 */ /* 0x002fe400078e0a79 */
[----:B------:R-:W-:Y:S01]  /*9350*/  IMAD.MOV.U32 R139, RZ, RZ, R140 ;  /* 0x000000ffff8b7224 */ /* 0x000fe200078e008c */
[----:B------:R-:W-:Y:S06]  /*9360*/  @P4 BRA `(.L_x_550) ;  /* 0x0000002c00b84947 */ /* 0x000fec0003800000 */
[----:B------:R-:W-:Y:S01]  /*9370*/  ISETP.NE.AND P4, PT, R34, RZ, PT ;  /* 0x000000ff2200720c */ /* 0x000fe20003f85270 */
[-C--:B---3--:R-:W-:Y:S01]  /*9380*/  IMAD.WIDE.U32 R140, R220, R136.reuse, R138 ;  /* 0x00000088dc8c7225 */ /* 0x088fe200078e008a */
[----:B0-----:R-:W-:Y:S01]  /*9390*/  SHF.R.S32.HI R92, RZ, 0x1f, R220 ;  /* 0x0000001fff5c7819 */ /* 0x001fe200000114dc */
[----:B------:R-:W-:Y:S04]  /*93a0*/  BSSY B2, `(.L_x_551) ;  /* 0x00000f8000027945 */ /* 0x000fe80003800000 */
[----:B------:R-:W-:-:S04]  /*93b0*/  IMAD R92, R92, R136, RZ ;  /* 0x000000885c5c7224 */ /* 0x000fc800078e02ff */
[----:B------:R-:W-:-:S04]  /*93c0*/  IMAD R93, R220, R137, R92 ;  /* 0x00000089dc5d7224 */ /* 0x000fc800078e025c */
[----:B------:R-:W-:Y:S01]  /*93d0*/  IMAD.IADD R170, R93, 0x1, R141 ;  /* 0x000000015daa7824 */ /* 0x000fe200078e028d */
[----:B------:R-:W-:Y:S06]  /*93e0*/  @!P4 BRA `(.L_x_552) ;  /* 0x0000000c00ccc947 */ /* 0x000fec0003800000 */
[----:B------:R-:W-:Y:S01]  /*93f0*/  SEL R92, R121, R158, !P0 ;  /* 0x0000009e795c7207 */ /* 0x000fe20004000000 */
[----:B------:R-:W-:Y:S01]  /*9400*/  BSSY B3, `(.L_x_553) ;  /* 0x00000e5000037945 */ /* 0x000fe20003800000 */
[----:B------:R-:W-:Y:S02]  /*9410*/  ISETP.GE.AND P4, PT, R18, R133, PT ;  /* 0x000000851200720c */ /* 0x000fe40003f86270 */
[----:B------:R-:W-:-:S04]  /*9420*/  SHF.R.S32.HI R93, RZ, 0x1f, R92 ;  /* 0x0000001fff5d7819 */ /* 0x000fc8000001145c */
[----:B------:R-:W-:-:S04]  /*9430*/  LEA.HI R93, R93, R92, RZ, 0x5 ;  /* 0x0000005c5d5d7211 */ /* 0x000fc800078f28ff */
[----:B------:R-:W-:-:S04]  /*9440*/  LEA.HI.SX32 R93, R93, R120, 0x1b ;  /* 0x000000785d5d7211 */ /* 0x000fc800078fdaff */
[----:B------:R-:W-:Y:S01]  /*9450*/  SHF.R.S32.HI R92, RZ, 0x1f, R93 ;  /* 0x0000001fff5c7819 */ /* 0x000fe2000001145d */
[----:B------:R-:W-:-:S03]  /*9460*/  IMAD.SHL.U32 R179, R93, 0x10, RZ ;  /* 0x000000105db37824 */ /* 0x000fc600078e00ff */
[----:B------:R-:W-:Y:S02]  /*9470*/  LEA.HI R92, R92, R93, RZ, 0x2 ;  /* 0x0000005d5c5c7211 */ /* 0x000fe400078f10ff */
[----:B------:R-:W-:Y:S02]  /*9480*/  LOP3.LUT R93, R227, 0x30, R179, 0xf8, !PT ;  /* 0x00000030e35d7812 */ /* 0x000fe400078ef8b3 */
[----:B------:R-:W-:Y:S02]  /*9490*/  SHF.R.S32.HI R92, RZ, 0x2, R92 ;  /* 0x00000002ff5c7819 */ /* 0x000fe4000001145c */
[----:B------:R-:W-:-:S03]  /*94a0*/  LOP3.LUT R93, R93, R228, RZ, 0x3c, !PT ;  /* 0x000000e45d5d7212 */ /* 0x000fc600078e3cff */
[----:B------:R-:W-:-:S04]  /*94b0*/  IMAD R92, R92, 0x2800, R229 ;  /* 0x000028005c5c7824 */ /* 0x000fc800078e02e5 */
[----:B------:R-:W-:Y:S02]  /*94c0*/  IMAD.IADD R92, R92, 0x1, R93 ;  /* 0x000000015c5c7824 */ /* 0x000fe400078e025d */
[C---:B------:R-:W-:Y:S02]  /*94d0*/  IMAD R93, R17.reuse, 0x7800, R144 ;  /* 0x00007800115d7824 */ /* 0x040fe400078e0290 */
[----:B------:R-:W-:-:S03]  /*94e0*/  IMAD R95, R17, 0x7800, R92 ;  /* 0x00007800115f7824 */ /* 0x000fc600078e025c */
[C---:B------:R-:W-:Y:S01]  /*94f0*/  IADD3 R93, R16.reuse, R93, RZ ;  /* 0x0000005d105d7210 */ /* 0x040fe20007ffe0ff */
[----:B------:R-:W-:-:S05]  /*9500*/  IMAD.IADD R96, R16, 0x1, R95 ;  /* 0x0000000110607824 */ /* 0x000fca00078e025f */
[----:B------:R-:W0:Y:S04]  /*9510*/  LDS.128 R92, [R93+0x24200] ;  /* 0x024200005d5c7984 */ /* 0x000e280000000c00 */
[----:B------:R-:W1:Y:S01]  /*9520*/  LDS.128 R96, [R96+0x24200] ;  /* 0x0242000060607984 */ /* 0x000e620000000c00 */
[----:B------:R-:W-:Y:S05]  /*9530*/  @P4 BRA `(.L_x_554) ;  /* 0x0000000c00444947 */ /* 0x000fea0003800000 */
[--C-:B------:R-:W-:Y:S02]  /*9540*/  SHF.R.U32.HI R44, RZ, 0x10, R57.reuse ;  /* 0x00000010ff2c7819 */ /* 0x100fe40000011639 */
[----:B------:R-:W-:Y:S02]  /*9550*/  SHF.R.U32.HI R58, RZ, 0x8, R57 ;  /* 0x00000008ff3a7819 */ /* 0x000fe40000011639 */
[----:B------:R-:W-:Y:S02]  /*9560*/  LOP3.LUT R56, R57, 0xff0000ff, RZ, 0xc0, !PT ;  /* 0xff0000ff39387812 */ /* 0x000fe400078ec0ff */
[--C-:B------:R-:W-:Y:S01]  /*9570*/  SHF.R.U32.HI R46, RZ, 0x10, R59.reuse ;  /* 0x00000010ff2e7819 */ /* 0x100fe2000001163b */
[----:B------:R-:W-:Y:S01]  /*9580*/  IMAD.SHL.U32 R183, R58, 0x100, RZ ;  /* 0x000001003ab77824 */ /* 0x000fe200078e00ff */
[----:B------:R-:W-:Y:S02]  /*9590*/  SHF.R.U32.HI R57, RZ, 0x8, R59 ;  /* 0x00000008ff397819 */ /* 0x000fe4000001163b */
[----:B------:R-:W-:Y:S01]  /*95a0*/  LOP3.LUT R181, R59, 0xff0000ff, RZ, 0xc0, !PT ;  /* 0xff0000ff3bb57812 */ /* 0x000fe200078ec0ff */
[----:B------:R-:W-:Y:S01]  /*95b0*/  IMAD.U32 R46, R46, 0x10000, RZ ;  /* 0x000100002e2e7824 */ /* 0x000fe200078e00ff */
[----:B------:R-:W-:Y:S01]  /*95c0*/  SHF.R.U32.HI R59, RZ, 0x8, R45 ;  /* 0x00000008ff3b7819 */ /* 0x000fe2000001162d */
[----:B------:R-:W-:Y:S01]  /*95d0*/  IMAD.SHL.U32 R184, R57, 0x100, RZ ;  /* 0x0000010039b87824 */ /* 0x000fe200078e00ff */
[----:B------:R-:W-:-:S02]  /*95e0*/  LOP3.LUT R182, R45, 0xff0000ff, RZ, 0xc0, !PT ;  /* 0xff0000ff2db67812 */ /* 0x000fc400078ec0ff */
[----:B------:R-:W-:Y:S01]  /*95f0*/  SHF.R.U32.HI R180, RZ, 0x10, R45 ;  /* 0x00000010ffb47819 */ /* 0x000fe2000001162d */
[----:B------:R-:W-:Y:S01]  /*9600*/  IMAD.SHL.U32 R57, R59, 0x100, RZ ;  /* 0x000001003b397824 */ /* 0x000fe200078e00ff */
[----:B------:R-:W-:Y:S02]  /*9610*/  LOP3.LUT R59, R181, 0xff00, R184, 0xf8, !PT ;  /* 0x0000ff00b53b7812 */ /* 0x000fe400078ef8b8 */
[----:B------:R-:W-:Y:S02]  /*9620*/  LOP3.LUT R56, R56, 0xff00, R183, 0xf8, !PT ;  /* 0x0000ff0038387812 */ /* 0x000fe400078ef8b7 */
[----:B------:R-:W-:Y:S01]  /*9630*/  LOP3.LUT R181, R182, 0xff00, R57, 0xf8, !PT ;  /* 0x0000ff00b6b57812 */ /* 0x000fe200078ef839 */
[----:B------:R-:W-:Y:S01]  /*9640*/  IMAD.U32 R57, R44, 0x10000, RZ ;  /* 0x000100002c397824 */ /* 0x000fe200078e00ff */
[----:B------:R-:W-:Y:S02]  /*9650*/  SHF.L.U32 R44, R180, 0x10, RZ ;  /* 0x00000010b42c7819 */ /* 0x000fe400000006ff */
[----:B------:R-:W-:-:S02]  /*9660*/  SHF.R.U32.HI R58, RZ, 0x8, R47 ;  /* 0x00000008ff3a7819 */ /* 0x000fc4000001162f */
[----:B------:R-:W-:Y:S02]  /*9670*/  LOP3.LUT R44, R181, 0xff0000, R44, 0xf8, !PT ;  /* 0x00ff0000b52c7812 */ /* 0x000fe400078ef82c */
[----:B------:R-:W-:Y:S01]  /*9680*/  LOP3.LUT R180, R56, 0xff0000, R57, 0xf8, !PT ;  /* 0x00ff000038b47812 */ /* 0x000fe200078ef839 */
[----:B------:R-:W-:Y:S01]  /*9690*/  IMAD.SHL.U32 R58, R58, 0x100, RZ ;  /* 0x000001003a3a7824 */ /* 0x000fe200078e00ff */
[----:B-1----:R-:W-:Y:S02]  /*96a0*/  F2FP.F16.E4M3.UNPACK_B R181, R97 ;  /* 0x00000061ffb5723e */ /* 0x002fe400020006ff */
[----:B------:R-:W-:Y:S02]  /*96b0*/  F2FP.F16.E4M3.UNPACK_B R183, R44 ;  /* 0x0000002cffb7723e */ /* 0x000fe400020006ff */
[----:B0-----:R-:W-:Y:S01]  /*96c0*/  F2FP.F16.E4M3.UNPACK_B R56, R93 ;  /* 0x0000005dff38723e */ /* 0x001fe200020006ff */
[----:B------:R-:W-:Y:S01]  /*96d0*/  HADD2.F32 R57, -RZ, R181.H0_H0 ;  /* 0x200000b5ff397230 */ /* 0x000fe20000004100 */
[-C--:B------:R-:W-:Y:S01]  /*96e0*/  F2FP.F16.E4M3.UNPACK_B R184, R180.reuse ;  /* 0x000000b4ffb8723e */ /* 0x080fe200020006ff */
[----:B------:R-:W-:Y:S01]  /*96f0*/  HADD2.F32 R186, -RZ, R183.H0_H0 ;  /* 0x200000b7ffba7230 */ /* 0x000fe20000004100 */
[----:B------:R-:W-:Y:S01]  /*9700*/  F2FP.F16.E4M3.UNPACK_B R97, R97.H1 ;  /* 0x00000061ff61723e */ /* 0x000fe200030006ff */
[----:B------:R-:W-:Y:S01]  /*9710*/  HADD2.F32 R182, -RZ, R56.H0_H0 ;  /* 0x20000038ffb67230 */ /* 0x000fe20000004100 */
[----:B------:R-:W-:Y:S01]  /*9720*/  F2FP.F16.E4M3.UNPACK_B R180, R180.H1 ;  /* 0x000000b4ffb4723e */ /* 0x000fe200030006ff */
[----:B------:R-:W-:-:S02]  /*9730*/  HADD2.F32 R185, -RZ, R184.H0_H0 ;  /* 0x200000b8ffb97230 */ /* 0x000fc40000004100 */
[CC--:B------:R-:W-:Y:S01]  /*9740*/  FMUL.FTZ R187, R57.reuse, R186.reuse ;  /* 0x000000ba39bb7220 */ /* 0x0c0fe20000410000 */
[----:B------:R-:W-:Y:S02]  /*9750*/  HADD2.F32 R183, -RZ, R183.H1_H1 ;  /* 0x300000b7ffb77230 */ /* 0x000fe40000004100 */
[C---:B------:R-:W-:Y:S01]  /*9760*/  FMUL.FTZ R186, R182.reuse, R186 ;  /* 0x000000bab6ba7220 */ /* 0x040fe20000410000 */
[----:B------:R-:W-:Y:S02]  /*9770*/  HADD2.F32 R56, -RZ, R56.H1_H1 ;  /* 0x30000038ff387230 */ /* 0x000fe40000004100 */
[-C--:B------:R-:W-:Y:S01]  /*9780*/  FFMA.FTZ R182, R182, R185.reuse, -R187 ;  /* 0x000000b9b6b67223 */ /* 0x080fe200000108bb */
[----:B------:R-:W-:Y:S02]  /*9790*/  HADD2.F32 R184, -RZ, R184.H1_H1 ;  /* 0x300000b8ffb87230 */ /* 0x000fe40000004100 */
[----:B------:R-:W-:Y:S01]  /*97a0*/  FFMA.FTZ R57, R57, R185, R186 ;  /* 0x000000b939397223 */ /* 0x000fe200000100ba */
[----:B------:R-:W-:Y:S01]  /*97b0*/  HADD2.F32 R185, -RZ, R181.H1_H1 ;  /* 0x300000b5ffb97230 */ /* 0x000fe20000004100 */
[----:B------:R-:W-:-:S02]  /*97c0*/  SHF.R.U32.HI R45, RZ, 0x10, R47 ;  /* 0x00000010ff2d7819 */ /* 0x000fc4000001162f */
[----:B------:R-:W-:Y:S02]  /*97d0*/  LOP3.LUT R47, R47, 0xff0000ff, RZ, 0xc0, !PT ;  /* 0xff0000ff2f2f7812 */ /* 0x000fe400078ec0ff */
[-C--:B------:R-:W-:Y:S01]  /*97e0*/  FMUL.FTZ R181, R185, R183.reuse ;  /* 0x000000b7b9b57220 */ /* 0x080fe20000410000 */
[C---:B------:R-:W-:Y:S01]  /*97f0*/  FMUL.FTZ R183, R56.reuse, R183 ;  /* 0x000000b738b77220 */ /* 0x040fe20000410000 */
[----:B------:R-:W-:Y:S01]  /*9800*/  IMAD.U32 R45, R45, 0x10000, RZ ;  /* 0x000100002d2d7824 */ /* 0x000fe200078e00ff */
[----:B------:R-:W-:Y:S01]  /*9810*/  LOP3.LUT R47, R47, 0xff00, R58, 0xf8, !PT ;  /* 0x0000ff002f2f7812 */ /* 0x000fe200078ef83a */
[-C--:B------:R-:W-:Y:S01]  /*9820*/  FFMA.FTZ R181, R56, R184.reuse, -R181 ;  /* 0x000000b838b57223 */ /* 0x080fe200000108b5 */
[----:B------:R-:W-:Y:S01]  /*9830*/  FFMA.FTZ R56, R185, R184, R183 ;  /* 0x000000b8b9387223 */ /* 0x000fe200000100b7 */
[----:B------:R-:W-:Y:S01]  /*9840*/  F2FP.F16.E4M3.UNPACK_B R183, R44.H1 ;  /* 0x0000002cffb7723e */ /* 0x000fe200030006ff */
[----:B------:R-:W-:Y:S01]  /*9850*/  HADD2.F32 R44, -RZ, R97.H0_H0 ;  /* 0x20000061ff2c7230 */ /* 0x000fe20000004100 */
[----:B------:R-:W-:Y:S01]  /*9860*/  F2FP.F16.E4M3.UNPACK_B R184, R93.H1 ;  /* 0x0000005dffb8723e */ /* 0x000fe200030006ff */
[----:B------:R-:W-:Y:S01]  /*9870*/  HADD2.F32 R185, -RZ, R180.H0_H0 ;  /* 0x200000b4ffb97230 */ /* 0x000fe20000004100 */
[----:B------:R-:W-:Y:S01]  /*9880*/  LOP3.LUT R45, R47, 0xff0000, R45, 0xf8, !PT ;  /* 0x00ff00002f2d7812 */ /* 0x000fe200078ef82d */
[----:B------:R-:W-:Y:S01]  /*9890*/  HADD2.F32 R186, -RZ, R183.H0_H0 ;  /* 0x200000b7ffba7230 */ /* 0x000fe20000004100 */
[----:B------:R-:W-:Y:S01]  /*98a0*/  F2FP.F16.E4M3.UNPACK_B R58, R95 ;  /* 0x0000005fff3a723e */ /* 0x000fe200020006ff */
[----:B------:R-:W-:-:S02]  /*98b0*/  HADD2.F32 R93, -RZ, R184.H0_H0 ;  /* 0x200000b8ff5d7230 */ /* 0x000fc40000004100 */
[----:B------:R-:W-:Y:S02]  /*98c0*/  HADD2.F32 R97, -RZ, R97.H1_H1 ;  /* 0x30000061ff617230 */ /* 0x000fe40000004100 */
[CC--:B------:R-:W-:Y:S01]  /*98d0*/  FMUL.FTZ R187, R44.reuse, R186.reuse ;  /* 0x000000ba2cbb7220 */ /* 0x0c0fe20000410000 */
[----:B------:R-:W-:Y:S02]  /*98e0*/  HADD2.F32 R183, -RZ, R183.H1_H1 ;  /* 0x300000b7ffb77230 */ /* 0x000fe40000004100 */
[C---:B------:R-:W-:Y:S01]  /*98f0*/  FMUL.FTZ R186, R93.reuse, R186 ;  /* 0x000000ba5dba7220 */ /* 0x040fe20000410000 */
[----:B------:R-:W-:Y:S02]  /*9900*/  HADD2.F32 R184, -RZ, R184.H1_H1 ;  /* 0x300000b8ffb87230 */ /* 0x000fe40000004100 */
[-C--:B------:R-:W-:Y:S01]  /*9910*/  FFMA.FTZ R93, R93, R185.reuse, -R187 ;  /* 0x000000b95d5d7223 */ /* 0x080fe200000108bb */
[----:B------:R-:W-:Y:S02]  /*9920*/  HADD2.F32 R180, -RZ, R180.H1_H1 ;  /* 0x300000b4ffb47230 */ /* 0x000fe40000004100 */
[----:B------:R-:W-:Y:S01]  /*9930*/  FFMA.FTZ R44, R44, R185, R186 ;  /* 0x000000b92c2c7223 */ /* 0x000fe200000100ba */
[-C--:B------:R-:W-:Y:S01]  /*9940*/  FMUL.FTZ R185, R97, R183.reuse ;  /* 0x000000b761b97220 */ /* 0x080fe20000410000 */
[----:B------:R-:W-:Y:S01]  /*9950*/  FMUL.FTZ R186, R184, R183 ;  /* 0x000000b7b8ba7220 */ /* 0x000fe20000410000 */
[----:B------:R-:W-:-:S02]  /*9960*/  HADD2.F32 R187, -RZ, R58.H0_H0 ;  /* 0x2000003affbb7230 */ /* 0x000fc40000004100 */
[-C--:B------:R-:W-:Y:S01]  /*9970*/  FFMA.FTZ R183, R184, R180.reuse, -R185 ;  /* 0x000000b4b8b77223 */ /* 0x080fe200000108b9 */
[----:B------:R-:W-:Y:S01]  /*9980*/  FFMA.FTZ R180, R97, R180, R186 ;  /* 0x000000b461b47223 */ /* 0x000fe200000100ba */
[----:B------:R-:W-:Y:S01]  /*9990*/  LOP3.LUT R97, R59, 0xff0000, R46, 0xf8, !PT ;  /* 0x00ff00003b617812 */ /* 0x000fe200078ef82e */
[----:B------:R-:W-:Y:S01]  /*99a0*/  IMAD.MOV.U32 R46, RZ, RZ, R99 ;  /* 0x000000ffff2e7224 */ /* 0x000fe200078e0063 */
[----:B------:R-:W-:Y:S02]  /*99b0*/  F2FP.F16.E4M3.UNPACK_B R99, R45 ;  /* 0x0000002dff63723e */ /* 0x000fe400020006ff */
[----:B------:R-:W-:Y:S02]  /*99c0*/  F2FP.F16.E4M3.UNPACK_B R184, R97 ;  /* 0x00000061ffb8723e */ /* 0x000fe400020006ff */
[-C--:B------:R-:W-:Y:S01]  /*99d0*/  F2FP.F16.E4M3.UNPACK_B R47, R46.reuse ;  /* 0x0000002eff2f723e */ /* 0x080fe200020006ff */
[----:B------:R-:W-:Y:S01]  /*99e0*/  HADD2.F32 R59, -RZ, R99.H0_H0 ;  /* 0x20000063ff3b7230 */ /* 0x000fe20000004100 */
[----:B------:R-:W-:Y:S01]  /*99f0*/  F2FP.F16.E4M3.UNPACK_B R46, R46.H1 ;  /* 0x0000002eff2e723e */ /* 0x000fe200030006ff */
[----:B------:R-:W-:Y:S01]  /*9a00*/  HADD2.F32 R186, -RZ, R184.H0_H0 ;  /* 0x200000b8ffba7230 */ /* 0x000fe20000004100 */
[----:B------:R-:W-:Y:S01]  /*9a10*/  F2FP.F16.E4M3.UNPACK_B R45, R45.H1 ;  /* 0x0000002dff2d723e */ /* 0x000fe200030006ff */
[--C-:B------:R-:W-:Y:S01]  /*9a20*/  HADD2.F32 R185, -RZ, R47.reuse.H0_H0 ;  /* 0x2000002fffb97230 */ /* 0x100fe20000004100 */
[----:B------:R-:W-:Y:S01]  /*9a30*/  F2FP.F16.E4M3.UNPACK_B R97, R97.H1 ;  /* 0x00000061ff61723e */ /* 0x000fe200030006ff */
[----:B------:R-:W-:Y:S01]  /*9a40*/  HADD2.F32 R47, -RZ, R47.H1_H1 ;  /* 0x3000002fff2f7230 */ /* 0x000fe20000004100 */
[----:B------:R-:W-:Y:S01]  /*9a50*/  F2FP.SATFINITE.E4M3.F32.PACK_AB_MERGE_C R93, R183, R93, RZ ;  /* 0x0000005db75d723e */ /* 0x000fe200048070ff */
[----:B------:R-:W-:-:S02]  /*9a60*/  HADD2.F32 R99, -RZ, R99.H1_H1 ;  /* 0x30000063ff637230 */ /* 0x000fc40000004100 */
[-C--:B------:R-:W-:Y:S01]  /*9a70*/  FMUL.FTZ R188, R185, R59.reuse ;  /* 0x0000003bb9bc7220 */ /* 0x080fe20000410000 */
[----:B------:R-:W-:Y:S01]  /*9a80*/  FMUL.FTZ R59, R187, R59 ;  /* 0x0000003bbb3b7220 */ /* 0x000fe20000410000 */
[----:B------:R-:W-:Y:S01]  /*9a90*/  HADD2.F32 R184, -RZ, R184.H1_H1 ;  /* 0x300000b8ffb87230 */ /* 0x000fe20000004100 */
[----:B------:R-:W-:Y:S01]  /*9aa0*/  F2FP.SATFINITE.E4M3.F32.PACK_AB_MERGE_C R181, R181, R182, R93 ;  /* 0x000000b6b5b5723e */ /* 0x000fe2000480705d */
[-C--:B------:R-:W-:Y:S01]  /*9ab0*/  FFMA.FTZ R188, R187, R186.reuse, -R188 ;  /* 0x000000babbbc7223 */ /* 0x080fe200000108bc */
[----:B------:R-:W-:Y:S01]  /*9ac0*/  FFMA.FTZ R185, R185, R186, R59 ;  /* 0x000000bab9b97223 */ /* 0x000fe2000001003b */
[----:B------:R-:W-:Y:S02]  /*9ad0*/  HADD2.F32 R59, -RZ, R58.H1_H1 ;  /* 0x3000003aff3b7230 */ /* 0x000fe40000004100 */
[----:B------:R-:W-:Y:S01]  /*9ae0*/  FMUL.FTZ R58, R47, R99 ;  /* 0x000000632f3a7220 */ /* 0x000fe20000410000 */
[--C-:B------:R-:W-:Y:S01]  /*9af0*/  HADD2.F32 R186, -RZ, R45.reuse.H0_H0 ;  /* 0x2000002dffba7230 */ /* 0x100fe20000004100 */
[----:B------:R-:W-:Y:S01]  /*9b00*/  F2FP.F16.E4M3.UNPACK_B R93, R96.H1 ;  /* 0x00000060ff5d723e */ /* 0x000fe200030006ff */
[----:B------:R-:W-:-:S02]  /*9b10*/  HADD2.F32 R45, -RZ, R45.H1_H1 ;  /* 0x3000002dff2d7230 */ /* 0x000fc40000004100 */
[C---:B------:R-:W-:Y:S01]  /*9b20*/  FFMA.FTZ R58, R59.reuse, R184, -R58 ;  /* 0x000000b83b3a7223 */ /* 0x040fe2000001083a */
[----:B------:R-:W-:Y:S01]  /*9b30*/  FMUL.FTZ R59, R59, R99 ;  /* 0x000000633b3b7220 */ /* 0x000fe20000410000 */
[--C-:B------:R-:W-:Y:S01]  /*9b40*/  HADD2.F32 R99, -RZ, R97.reuse.H0_H0 ;  /* 0x20000061ff637230 */ /* 0x100fe20000004100 */
[----:B------:R-:W-:Y:S01]  /*9b50*/  F2FP.SATFINITE.E4M3.F32.PACK_AB_MERGE_C R44, R180, R44, RZ ;  /* 0x0000002cb42c723e */ /* 0x000fe200048070ff */
[----:B------:R-:W-:Y:S02]  /*9b60*/  HADD2.F32 R97, -RZ, R97.H1_H1 ;  /* 0x30000061ff617230 */ /* 0x000fe40000004100 */
[----:B------:R-:W-:Y:S01]  /*9b70*/  FFMA.FTZ R47, R47, R184, R59 ;  /* 0x000000b82f2f7223 */ /* 0x000fe2000001003b */
[----:B------:R-:W-:Y:S01]  /*9b80*/  F2FP.F16.E4M3.UNPACK_B R59, R95.H1 ;  /* 0x0000005fff3b723e */ /* 0x000fe200030006ff */
[--C-:B------:R-:W-:Y:S01]  /*9b90*/  HADD2.F32 R95, -RZ, R46.reuse.H0_H0 ;  /* 0x2000002eff5f7230 */ /* 0x100fe20000004100 */
[----:B------:R-:W-:Y:S01]  /*9ba0*/  F2FP.F16.E4M3.UNPACK_B R96, R96 ;  /* 0x00000060ff60723e */ /* 0x000fe200020006ff */
[----:B------:R-:W-:-:S02]  /*9bb0*/  HADD2.F32 R46, -RZ, R46.H1_H1 ;  /* 0x3000002eff2e7230 */ /* 0x000fc40000004100 */
[--C-:B------:R-:W-:Y:S02]  /*9bc0*/  HADD2.F32 R184, -RZ, R59.reuse.H0_H0 ;  /* 0x2000003bffb87230 */ /* 0x100fe40000004100 */
[----:B------:R-:W-:Y:S01]  /*9bd0*/  FMUL.FTZ R187, R95, R186 ;  /* 0x000000ba5fbb7220 */ /* 0x000fe20000410000 */
[----:B------:R-:W-:-:S03]  /*9be0*/  HADD2.F32 R59, -RZ, R59.H1_H1 ;  /* 0x3000003bff3b7230 */ /* 0x000fc60000004100 */
[C---:B------:R-:W-:Y:S01]  /*9bf0*/  FFMA.FTZ R187, R184.reuse, R99, -R187 ;  /* 0x00000063b8bb7223 */ /* 0x040fe200000108bb */
[----:B------:R-:W-:-:S04]  /*9c00*/  FMUL.FTZ R184, R184, R186 ;  /* 0x000000bab8b87220 */ /* 0x000fc80000410000 */
[----:B------:R-:W-:Y:S01]  /*9c10*/  FFMA.FTZ R184, R95, R99, R184 ;  /* 0x000000635fb87223 */ /* 0x000fe200000100b8 */
[CC--:B------:R-:W-:Y:S01]  /*9c20*/  FMUL.FTZ R95, R46.reuse, R45.reuse ;  /* 0x0000002d2e5f7220 */ /* 0x0c0fe20000410000 */
[C---:B------:R-:W-:Y:S01]  /*9c30*/  FMUL.FTZ R45, R59.reuse, R45 ;  /* 0x0000002d3b2d7220 */ /* 0x040fe20000410000 */
[----:B------:R-:W-:Y:S02]  /*9c40*/  F2FP.F16.E4M3.UNPACK_B R99, R177.H1 ;  /* 0x000000b1ff63723e */ /* 0x000fe400030006ff */
[-C--:B------:R-:W-:Y:S01]  /*9c50*/  FFMA.FTZ R95, R59, R97.reuse, -R95 ;  /* 0x000000613b5f7223 */ /* 0x080fe2000001085f */
[----:B------:R-:W-:Y:S01]  /*9c60*/  FFMA.FTZ R46, R46, R97, R45 ;  /* 0x000000612e2e7223 */ /* 0x000fe2000001002d */
[----:B------:R-:W-:Y:S01]  /*9c70*/  IMAD.MOV.U32 R45, RZ, RZ, R92 ;  /* 0x000000ffff2d7224 */ /* 0x000fe200078e005c */
[-C--:B------:R-:W-:Y:S01]  /*9c80*/  F2FP.F16.E4M3.UNPACK_B R59, R175.reuse.H1 ;  /* 0x000000afff3b723e */ /* 0x080fe200030006ff */
[----:B------:R-:W-:Y:S01]  /*9c90*/  HADD2.F32 R97, -RZ, R93.H0_H0 ;  /* 0x2000005dff617230 */ /* 0x000fe20000004100 */
[----:B------:R-:W-:Y:S01]  /*9ca0*/  F2FP.F16.E4M3.UNPACK_B R175, R175 ;  /* 0x000000afffaf723e */ /* 0x000fe200020006ff */
[----:B------:R-:W-:Y:S01]  /*9cb0*/  HADD2.F32 R182, -RZ, R99.H0_H0 ;  /* 0x20000063ffb67230 */ /* 0x000fe20000004100 */
[-C--:B------:R-:W-:Y:S01]  /*9cc0*/  F2FP.F16.E4M3.UNPACK_B R92, R45.reuse.H1 ;  /* 0x0000002dff5c723e */ /* 0x080fe200030006ff */
[--C-:B------:R-:W-:Y:S01]  /*9cd0*/  HADD2.F32 R186, -RZ, R59.reuse.H0_H0 ;  /* 0x2000003bffba7230 */ /* 0x100fe20000004100 */
[----:B------:R-:W-:Y:S01]  /*9ce0*/  F2FP.F16.E4M3.UNPACK_B R45, R45 ;  /* 0x0000002dff2d723e */ /* 0x000fe200020006ff */
[----:B------:R-:W-:Y:S01]  /*9cf0*/  HADD2.F32 R59, -RZ, R59.H1_H1 ;  /* 0x3000003bff3b7230 */ /* 0x000fe20000004100 */
[----:B------:R-:W-:Y:S01]  /*9d00*/  F2FP.F16.E4M3.UNPACK_B R177, R177 ;  /* 0x000000b1ffb1723e */ /* 0x000fe200020006ff */
[----:B------:R-:W-:-:S02]  /*9d10*/  HADD2.F32 R180, -RZ, R92.H0_H0 ;  /* 0x2000005cffb47230 */ /* 0x000fc40000004100 */
[-C--:B------:R-:W-:Y:S01]  /*9d20*/  FMUL.FTZ R183, R97, R186.reuse ;  /* 0x000000ba61b77220 */ /* 0x080fe20000410000 */
[----:B------:R-:W-:Y:S01]  /*9d30*/  HADD2.F32 R93, -RZ, R93.H1_H1 ;  /* 0x3000005dff5d7230 */ /* 0x000fe20000004100 */
[----:B------:R-:W-:Y:S01]  /*9d40*/  F2FP.SATFINITE.E4M3.F32.PACK_AB_MERGE_C R95, R95, R187, RZ ;  /* 0x000000bb5f5f723e */ /* 0x000fe200048070ff */
[----:B------:R-:W-:Y:S02]  /*9d50*/  HADD2.F32 R92, -RZ, R92.H1_H1 ;  /* 0x3000005cff5c7230 */ /* 0x000fe40000004100 */
[C---:B------:R-:W-:Y:S01]  /*9d60*/  FMUL.FTZ R186, R180.reuse, R186 ;  /* 0x000000bab4ba7220 */ /* 0x040fe20000410000 */
[----:B------:R-:W-:Y:S02]  /*9d70*/  HADD2.F32 R99, -RZ, R99.H1_H1 ;  /* 0x30000063ff637230 */ /* 0x000fe40000004100 */
[----:B------:R-:W-:Y:S01]  /*9d80*/  FFMA.FTZ R183, R180, R182, -R183 ;  /* 0x000000b6b4b77223 */ /* 0x000fe200000108b7 */
[----:B------:R-:W-:Y:S01]  /*9d90*/  F2FP.SATFINITE.E4M3.F32.PACK_AB_MERGE_C R46, R46, R184, RZ ;  /* 0x000000b82e2e723e */ /* 0x000fe200048070ff */
[----:B------:R-:W-:Y:S01]  /*9da0*/  FFMA.FTZ R186, R97, R182, R186 ;  /* 0x000000b661ba7223 */ /* 0x000fe200000100ba */
[CC--:B------:R-:W-:Y:S01]  /*9db0*/  FMUL.FTZ R97, R93.reuse, R59.reuse ;  /* 0x0000003b5d617220 */ /* 0x0c0fe20000410000 */
[----:B------:R-:W-:Y:S01]  /*9dc0*/  FMUL.FTZ R59, R92, R59 ;  /* 0x0000003b5c3b7220 */ /* 0x000fe20000410000 */
[----:B------:R-:W-:Y:S01]  /*9dd0*/  HADD2.F32 R182, -RZ, R175.H0_H0 ;  /* 0x200000afffb67230 */ /* 0x000fe20000004100 */
[----:B------:R-:W-:Y:S01]  /*9de0*/  F2FP.SATFINITE.E4M3.F32.PACK_AB_MERGE_C R95, R58, R188, R95 ;  /* 0x000000bc3a5f723e */ /* 0x000fe2000480705f */
[-C--:B------:R-:W-:Y:S01]  /*9df0*/  FFMA.FTZ R92, R92, R99.reuse, -R97 ;  /* 0x000000635c5c7223 */ /* 0x080fe20000010861 */
[----:B------:R-:W-:Y:S01]  /*9e00*/  FFMA.FTZ R59, R93, R99, R59 ;  /* 0x000000635d3b7223 */ /* 0x000fe2000001003b */
[----:B------:R-:W-:-:S02]  /*9e10*/  HADD2.F32 R93, -RZ, R96.H0_H0 ;  /* 0x20000060ff5d7230 */ /* 0x000fc40000004100 */
[----:B------:R-:W-:Y:S01]  /*9e20*/  HADD2.F32 R99, -RZ, R45.H0_H0 ;  /* 0x2000002dff637230 */ /* 0x000fe20000004100 */
[----:B------:R-:W-:Y:S01]  /*9e30*/  F2FP.SATFINITE.E4M3.F32.PACK_AB_MERGE_C R92, R92, R183, RZ ;  /* 0x000000b75c5c723e */ /* 0x000fe200048070ff */
[----:B------:R-:W-:Y:S02]  /*9e40*/  HADD2.F32 R97, -RZ, R177.H0_H0 ;  /* 0x200000b1ff617230 */ /* 0x000fe40000004100 */
[-C--:B------:R-:W-:Y:S01]  /*9e50*/  FMUL.FTZ R180, R93, R182.reuse ;  /* 0x000000b65db47220 */ /* 0x080fe20000410000 */
[----:B------:R-:W-:Y:S02]  /*9e60*/  HADD2.F32 R175, -RZ, R175.H1_H1 ;  /* 0x300000afffaf7230 */ /* 0x000fe40000004100 */
[C---:B------:R-:W-:Y:S01]  /*9e70*/  FMUL.FTZ R182, R99.reuse, R182 ;  /* 0x000000b663b67220 */ /* 0x040fe20000410000 */
[----:B------:R-:W-:Y:S02]  /*9e80*/  HADD2.F32 R96, -RZ, R96.H1_H1 ;  /* 0x30000060ff607230 */ /* 0x000fe40000004100 */
[----:B------:R-:W-:Y:S01]  /*9e90*/  FFMA.FTZ R180, R99, R97, -R180 ;  /* 0x0000006163b47223 */ /* 0x000fe200000108b4 */
[----:B------:R-:W-:-:S02]  /*9ea0*/  HADD2.F32 R45, -RZ, R45.H1_H1 ;  /* 0x3000002dff2d7230 */ /* 0x000fc40000004100 */
[----:B------:R-:W-:Y:S01]  /*9eb0*/  FFMA.FTZ R182, R93, R97, R182 ;  /* 0x000000615db67223 */ /* 0x000fe200000100b6 */
[----:B------:R-:W-:Y:S02]  /*9ec0*/  HADD2.F32 R177, -RZ, R177.H1_H1 ;  /* 0x300000b1ffb17230 */ /* 0x000fe40000004100 */
[CC--:B------:R-:W-:Y:S01]  /*9ed0*/  FMUL.FTZ R93, R96.reuse, R175.reuse ;  /* 0x000000af605d7220 */ /* 0x0c0fe20000410000 */
[-C--:B------:R-:W-:Y:S01]  /*9ee0*/  F2FP.F16.E4M3.UNPACK_B R99, R178.reuse.H1 ;  /* 0x000000b2ff63723e */ /* 0x080fe200030006ff */
[C---:B------:R-:W-:Y:S01]  /*9ef0*/  FMUL.FTZ R175, R45.reuse, R175 ;  /* 0x000000af2daf7220 */ /* 0x040fe20000410000 */
[----:B------:R-:W-:Y:S01]  /*9f00*/  F2FP.F16.E4M3.UNPACK_B R178, R178 ;  /* 0x000000b2ffb2723e */ /* 0x000fe200020006ff */
[-C--:B------:R-:W-:Y:S01]  /*9f10*/  FFMA.FTZ R93, R45, R177.reuse, -R93 ;  /* 0x000000b12d5d7223 */ /* 0x080fe2000001085d */
[----:B------:R-:W-:Y:S01]  /*9f20*/  F2FP.SATFINITE.E4M3.F32.PACK_AB_MERGE_C R59, R59, R186, RZ ;  /* 0x000000ba3b3b723e */ /* 0x000fe200048070ff */
[----:B------:R-:W-:Y:S01]  /*9f30*/  FFMA.FTZ R45, R96, R177, R175 ;  /* 0x000000b1602d7223 */ /* 0x000fe200000100af */
[----:B------:R-:W-:Y:S01]  /*9f40*/  F2FP.F16.E4M3.UNPACK_B R96, R98.H1 ;  /* 0x00000062ff60723e */ /* 0x000fe200030006ff */
[--C-:B------:R-:W-:Y:S01]  /*9f50*/  HADD2.F32 R177, -RZ, R99.reuse.H0_H0 ;  /* 0x20000063ffb17230 */ /* 0x100fe20000004100 */
[----:B------:R-:W-:Y:S01]  /*9f60*/  F2FP.SATFINITE.E4M3.F32.PACK_AB_MERGE_C R180, R93, R180, R92 ;  /* 0x000000b45db4723e */ /* 0x000fe2000480705c */
[----:B------:R-:W-:Y:S01]  /*9f70*/  HADD2.F32 R99, -RZ, R99.H1_H1 ;  /* 0x30000063ff637230 */ /* 0x000fe20000004100 */
[----:B------:R-:W-:Y:S01]  /*9f80*/  F2FP.F16.E4M3.UNPACK_B R92, R176.H1 ;  /* 0x000000b0ff5c723e */ /* 0x000fe200030006ff */
[--C-:B------:R-:W-:Y:S01]  /*9f90*/  HADD2.F32 R97, -RZ, R96.reuse.H0_H0 ;  /* 0x20000060ff617230 */ /* 0x100fe20000004100 */
[----:B------:R-:W-:Y:S01]  /*9fa0*/  F2FP.F16.E4M3.UNPACK_B R93, R94.H1 ;  /* 0x0000005eff5d723e */ /* 0x000fe200030006ff */
[----:B------:R-:W-:Y:S01]  /*9fb0*/  HADD2.F32 R96, -RZ, R96.H1_H1 ;  /* 0x30000060ff607230 */ /* 0x000fe20000004100 */
[----:B------:R-:W-:Y:S01]  /*9fc0*/  F2FP.F16.E4M3.UNPACK_B R176, R176 ;  /* 0x000000b0ffb0723e */ /* 0x000fe200020006ff */
[--C-:B------:R-:W-:Y:S01]  /*9fd0*/  HADD2.F32 R187, -RZ, R92.reuse.H0_H0 ;  /* 0x2000005cffbb7230 */ /* 0x100fe20000004100 */
[----:B------:R-:W-:Y:S01]  /*9fe0*/  F2FP.F16.E4M3.UNPACK_B R98, R98 ;  /* 0x00000062ff62723e */ /* 0x000fe200020006ff */
[----:B------:R-:W-:Y:S01]  /*9ff0*/  HADD2.F32 R175, -RZ, R93.H0_H0 ;  /* 0x2000005dffaf7230 */ /* 0x000fe20000004100 */
[----:B------:R-:W-:Y:S01]  /*a000*/  F2FP.F16.E4M3.UNPACK_B R94, R94 ;  /* 0x0000005eff5e723e */ /* 0x000fe200020006ff */
[----:B------:R-:W-:-:S02]  /*a010*/  HADD2.F32 R92, -RZ, R92.H1_H1 ;  /* 0x3000005cff5c7230 */ /* 0x000fc40000004100 */
[-C--:B------:R-:W-:Y:S01]  /*a020*/  FMUL.FTZ R183, R97, R187.reuse ;  /* 0x000000bb61b77220 */ /* 0x080fe20000410000 */
[----:B------:R-:W-:Y:S02]  /*a030*/  HADD2.F32 R93, -RZ, R93.H1_H1 ;  /* 0x3000005dff5d7230 */ /* 0x000fe40000004100 */
[----:B------:R-:W-:Y:S01]  /*a040*/  FMUL.FTZ R187, R175, R187 ;  /* 0x000000bbafbb7220 */ /* 0x000fe20000410000 */
[----:B------:R-:W-:Y:S01]  /*a050*/  F2FP.SATFINITE.E4M3.F32.PACK_AB_MERGE_C R45, R45, R182, R59 ;  /* 0x000000b62d2d723e */ /* 0x000fe2000480703b */
[-C--:B------:R-:W-:Y:S02]  /*a060*/  FFMA.FTZ R183, R175, R177.reuse, -R183 ;  /* 0x000000b1afb77223 */ /* 0x080fe400000108b7 */
[----:B------:R-:W-:Y:S01]  /*a070*/  FFMA.FTZ R187, R97, R177, R187 ;  /* 0x000000b161bb7223 */ /* 0x000fe200000100bb */
[-C--:B------:R-:W-:Y:S01]  /*a080*/  FMUL.FTZ R97, R96, R92.reuse ;  /* 0x0000005c60617220 */ /* 0x080fe20000410000 */
[----:B------:R-:W-:Y:S01]  /*a090*/  FMUL.FTZ R92, R93, R92 ;  /* 0x0000005c5d5c7220 */ /* 0x000fe20000410000 */
[----:B------:R-:W-:-:S02]  /*a0a0*/  HADD2.F32 R177, -RZ, R176.H0_H0 ;  /* 0x200000b0ffb17230 */ /* 0x000fc40000004100 */
[-C--:B------:R-:W-:Y:S01]  /*a0b0*/  FFMA.FTZ R93, R93, R99.reuse, -R97 ;  /* 0x000000635d5d7223 */ /* 0x080fe20000010861 */
[----:B------:R-:W-:Y:S01]  /*a0c0*/  FFMA.FTZ R92, R96, R99, R92 ;  /* 0x00000063605c7223 */ /* 0x000fe2000001005c */
[----:B------:R-:W-:Y:S02]  /*a0d0*/  HADD2.F32 R96, -RZ, R98.H0_H0 ;  /* 0x20000062ff607230 */ /* 0x000fe40000004100 */
[----:B------:R-:W-:Y:S01]  /*a0e0*/  HADD2.F32 R99, -RZ, R94.H0_H0 ;  /* 0x2000005eff637230 */ /* 0x000fe20000004100 */
[----:B------:R-:W-:Y:S01]  /*a0f0*/  F2FP.SATFINITE.E4M3.F32.PACK_AB_MERGE_C R93, R93, R183, RZ ;  /* 0x000000b75d5d723e */ /* 0x000fe200048070ff */
[----:B------:R-:W-:Y:S02]  /*a100*/  HADD2.F32 R97, -RZ, R178.H0_H0 ;  /* 0x200000b2ff617230 */ /* 0x000fe40000004100 */
[-C--:B------:R-:W-:Y:S01]  /*a110*/  FMUL.FTZ R175, R96, R177.reuse ;  /* 0x000000b160af7220 */ /* 0x080fe20000410000 */
[----:B------:R-:W-:Y:S02]  /*a120*/  HADD2.F32 R176, -RZ, R176.H1_H1 ;  /* 0x300000b0ffb07230 */ /* 0x000fe40000004100 */
[----:B------:R-:W-:Y:S01]  /*a130*/  FMUL.FTZ R177, R99, R177 ;  /* 0x000000b163b17220 */ /* 0x000fe20000410000 */
[----:B------:R-:W-:-:S02]  /*a140*/  HADD2.F32 R98, -RZ, R98.H1_H1 ;  /* 0x30000062ff627230 */ /* 0x000fc40000004100 */
[-C--:B------:R-:W-:Y:S01]  /*a150*/  FFMA.FTZ R175, R99, R97.reuse, -R175 ;  /* 0x0000006163af7223 */ /* 0x080fe200000108af */
[----:B------:R-:W-:Y:S02]  /*a160*/  HADD2.F32 R94, -RZ, R94.H1_H1 ;  /* 0x3000005eff5e7230 */ /* 0x000fe40000004100 */
[----:B------:R-:W-:Y:S01]  /*a170*/  FFMA.FTZ R177, R96, R97, R177 ;  /* 0x0000006160b17223 */ /* 0x000fe200000100b1 */
[----:B------:R-:W-:Y:S02]  /*a180*/  HADD2.F32 R178, -RZ, R178.H1_H1 ;  /* 0x300000b2ffb27230 */ /* 0x000fe40000004100 */
[-C--:B------:R-:W-:Y:S01]  /*a190*/  FMUL.FTZ R96, R98, R176.reuse ;  /* 0x000000b062607220 */ /* 0x080fe20000410000 */
[----:B------:R-:W-:Y:S01]  /*a1a0*/  F2FP.SATFINITE.E4M3.F32.PACK_AB_MERGE_C R92, R92, R187, RZ ;  /* 0x000000bb5c5c723e */ /* 0x000fe200048070ff */
[----:B------:R-:W-:Y:S01]  /*a1b0*/  FMUL.FTZ R176, R94, R176 ;  /* 0x000000b05eb07220 */ /* 0x000fe20000410000 */
[----:B------:R-:W-:Y:S01]  /*a1c0*/  F2FP.SATFINITE.E4M3.F32.PACK_AB_MERGE_C R97, R56, R57, R44 ;  /* 0x000000393861723e */ /* 0x000fe2000480702c */
[-C--:B------:R-:W-:Y:S01]  /*a1d0*/  FFMA.FTZ R96, R94, R178.reuse, -R96 ;  /* 0x000000b25e607223 */ /* 0x080fe20000010860 */
[----:B------:R-:W-:Y:S01]  /*a1e0*/  F2FP.SATFINITE.E4M3.F32.PACK_AB_MERGE_C R99, R47, R185, R46 ;  /* 0x000000b92f63723e */ /* 0x000fe2000480702e */
[----:B------:R-:W-:-:S03]  /*a1f0*/  FFMA.FTZ R176, R98, R178, R176 ;  /* 0x000000b262b07223 */ /* 0x000fc600000100b0 */
[----:B------:R-:W-:Y:S01]  /*a200*/  F2FP.SATFINITE.E4M3.F32.PACK_AB_MERGE_C R94, R96, R175, R93 ;  /* 0x000000af605e723e */ /* 0x000fe2000480705d */
[----:B------:R-:W-:Y:S01]  /*a210*/  IMAD.MOV.U32 R93, RZ, RZ, R181 ;  /* 0x000000ffff5d7224 */ /* 0x000fe200078e00b5 */
[----:B------:R-:W-:Y:S01]  /*a220*/  F2FP.SATFINITE.E4M3.F32.PACK_AB_MERGE_C R98, R176, R177, R92 ;  /* 0x000000b1b062723e */ /* 0x000fe2000480705c */
[----:B------:R-:W-:Y:S01]  /*a230*/  IMAD.MOV.U32 R96, RZ, RZ, R45 ;  /* 0x000000ffff607224 */ /* 0x000fe200078e002d */
[----:B------:R-:W-:-:S07]  /*a240*/  MOV R92, R180 ;  /* 0x000000b4005c7202 */ /* 0x000fce0000000f00 */
.L_x_554:
[----:B------:R-:W-:Y:S05]  /*a250*/  BSYNC B3 ;  /* 0x0000000000037941 */ /* 0x000fea0003800000 */
.L_x_553:
[----:B------:R-:W-:-:S13]  /*a260*/  ISETP.GE.AND P4, PT, R179, R152, PT ;  /* 0x00000098b300720c */ /* 0x000fda0003f86270 */
[--C-:B------:R-:W-:Y:S02]  /*a270*/  @!P4 SHF.R.S32.HI R45, RZ, 0x1f, R179.reuse ;  /* 0x0000001fff2dc819 */ /* 0x100fe400000114b3 */
[----:B------:R-:W-:-:S04]  /*a280*/  @!P4 IADD3 R47, P5, P6, R118, R140, R179 ;  /* 0x0000008c762fc210 */ /* 0x000fc80007ebe0b3 */
[----:B------:R-:W-:Y:S02]  /*a290*/  @!P4 IADD3.X R56, R4, R170, R45, P5, P6 ;  /* 0x000000aa0438c210 */ /* 0x000fe40002fec42d */
[----:B------:R-:W-:-:S04]  /*a2a0*/  IADD3 R45, P5, P6, R118, R140, R26 ;  /* 0x0000008c762d7210 */ /* 0x000fc80007ebe01a */
[----:B------:R-:W-:Y:S02]  /*a2b0*/  IADD3.X R46, R4, R170, R30, P5, P6 ;  /* 0x000000aa042e7210 */ /* 0x000fe40002fec41e */
[----:B------:R-:W-:-:S05]  /*a2c0*/  IADD3 R44, P5, R45, R124, RZ ;  /* 0x0000007c2d2c7210 */ /* 0x000fca0007fbe0ff */
[----:B------:R-:W-:Y:S01]  /*a2d0*/  IMAD.X R45, R46, 0x1, R125, P5 ;  /* 0x000000012e2d7824 */ /* 0x000fe200028e067d */
[----:B------:R-:W-:-:S04]  /*a2e0*/  @!P4 IADD3 R46, P5, R47, R124, RZ ;  /* 0x0000007c2f2ec210 */ /* 0x000fc80007fbe0ff */
[----:B0-----:R0:W-:Y:S01]  /*a2f0*/  STG.E.128 desc[UR54][R44.64], R92 ;  /* 0x0000005c2c007986 */ /* 0x0011e2000c101d36 */
[----:B------:R-:W-:-:S05]  /*a300*/  @!P4 IMAD.X R47, R56, 0x1, R125, P5 ;  /* 0x00000001382fc824 */ /* 0x000fca00028e067d */
[----:B-1----:R0:W-:Y:S03]  /*a310*/  @!P4 STG.E.128 desc[UR54][R46.64], R96 ;  /* 0x000000602e00c986 */ /* 0x0021e6000c101d36 */
.L_x_552:
[----:B------:R-:W-:Y:S05]  /*a320*/  BSYNC B2 ;  /* 0x0000000000027941 */ /* 0x000fea0003800000 */
.L_x_551:
[----:B------:R-:W-:Y:S01]  /*a330*/  ISETP.NE.AND P4, PT, R35, RZ, PT ;  /* 0x000000ff2300720c */ /* 0x000fe20003f85270 */
[----:B------:R-:W-:-:S12]  /*a340*/  BSSY B2, `(.L_x_555) ;  /* 0x00000f6000027945 */ /* 0x000fd80003800000 */
[----:B------:R-:W-:Y:S05]  /*a350*/  @!P4 BRA `(.L_x_556) ;  /* 0x0000000c00d0c947 */ /* 0x000fea0003800000 */
[----:B0-----:R-:W-:Y:S01]  /*a360*/  SEL R44, R121, R158, !P1 ;  /* 0x0000009e792c7207 */ /* 0x001fe20004800000 */
[----:B------:R-:W-:Y:S01]  /*a370*/  BSSY B3, `(.L_x_557) ;  /* 0x00000e8000037945 */ /* 0x000fe20003800000 */
[----:B------:R-:W-:Y:S02]  /*a380*/  IADD3 R93, P4, P5, R118, R140, R27 ;  /* 0x0000008c765d7210 */ /* 0x000fe40007d9e01b */
[----:B------:R-:W-:Y:S02]  /*a390*/  SHF.R.S32.HI R45, RZ, 0x1f, R44 ;  /* 0x0000001fff2d7819 */ /* 0x000fe4000001142c */
[----:B------:R-:W-:Y:S02]  /*a3a0*/  IADD3.X R92, R4, R170, R31, P4, P5 ;  /* 0x000000aa045c7210 */ /* 0x000fe400027ea41f */
[----:B------:R-:W-:Y:S02]  /*a3b0*/  LEA.HI R44, R45, R44, RZ, 0x5 ;  /* 0x0000002c2d2c7211 */ /* 0x000fe400078f28ff */
[----:B------:R-:W-:-:S02]  /*a3c0*/  ISETP.GE.AND P4, PT, R0, R133, PT ;  /* 0x000000850000720c */ /* 0x000fc40003f86270 */
[----:B------:R-:W-:-:S04]  /*a3d0*/  LEA.HI.SX32 R44, R44, R101, 0x1b ;  /* 0x000000652c2c7211 */ /* 0x000fc800078fdaff */
[----:B------:R-:W-:Y:S01]  /*a3e0*/  SHF.R.S32.HI R45, RZ, 0x1f, R44 ;  /* 0x0000001fff2d7819 */ /* 0x000fe2000001142c */
[----:B------:R-:W-:-:S03]  /*a3f0*/  IMAD.SHL.U32 R94, R44, 0x10, RZ ;  /* 0x000000102c5e7824 */ /* 0x000fc600078e00ff */
[----:B------:R-:W-:-:S04]  /*a400*/  LEA.HI R45, R45, R44, RZ, 0x2 ;  /* 0x0000002c2d2d7211 */ /* 0x000fc800078f10ff */
[----:B------:R-:W-:Y:S02]  /*a410*/  SHF.R.S32.HI R44, RZ, 0x2, R45 ;  /* 0x00000002ff2c7819 */ /* 0x000fe4000001142d */
[----:B------:R-:W-:-:S03]  /*a420*/  LOP3.LUT R45, R227, 0x30, R94, 0xf8, !PT ;  /* 0x00000030e32d7812 */ /* 0x000fc600078ef85e */
[----:B------:R-:W-:Y:S01]  /*a430*/  IMAD R44, R44, 0x2800, R229 ;  /* 0x000028002c2c7824 */ /* 0x000fe200078e02e5 */
[----:B------:R-:W-:-:S04]  /*a440*/  LOP3.LUT R45, R45, R228, RZ, 0x3c, !PT ;  /* 0x000000e42d2d7212 */ /* 0x000fc800078e3cff */
[----:B------:R-:W-:Y:S01]  /*a450*/  IADD3 R44, R44, R45, RZ ;  /* 0x0000002d2c2c7210 */ /* 0x000fe20007ffe0ff */
[----:B------:R-:W-:-:S04]  /*a460*/  IMAD R45, R17, 0x7800, R143 ;  /* 0x00007800112d7824 */ /* 0x000fc800078e028f */
[----:B------:R-:W-:Y:S02]  /*a470*/  IMAD R47, R17, 0x7800, R44 ;  /* 0x00007800112f7824 */ /* 0x000fe400078e022c */
[C---:B------:R-:W-:Y:S02]  /*a480*/  IMAD.IADD R45, R16.reuse, 0x1, R45 ;  /* 0x00000001102d7824 */ /* 0x040fe400078e022d */
[----:B------:R-:W-:-:S04]  /*a490*/  IMAD.IADD R56, R16, 0x1, R47 ;  /* 0x0000000110387824 */ /* 0x000fc800078e022f */
[----:B------:R-:W0:Y:S04]  /*a4a0*/  LDS.128 R44, [R45+0x24200] ;  /* 0x024200002d2c7984 */ /* 0x000e280000000c00 */
[----:B------:R-:W1:Y:S01]  /*a4b0*/  LDS.128 R56, [R56+0x24200] ;  /* 0x0242000038387984 */ /* 0x000e620000000c00 */
[----:B------:R-:W-:Y:S05]  /*a4c0*/  @P4 BRA `(.L_x_558) ;  /* 0x0000000c00484947 */ /* 0x000fea0003800000 */
[--C-:B------:R-:W-:Y:S02]  /*a4d0*/  SHF.R.U32.HI R48, RZ, 0x8, R49.reuse ;  /* 0x00000008ff307819 */ /* 0x100fe40000011631 */
[----:B------:R-:W-:Y:S02]  /*a4e0*/  LOP3.LUT R50, R49, 0xff0000ff, RZ, 0xc0, !PT ;  /* 0xff0000ff31327812 */ /* 0x000fe400078ec0ff */
[----:B------:R-:W-:Y:S01]  /*a4f0*/  SHF.R.U32.HI R60, RZ, 0x10, R49 ;  /* 0x00000010ff3c7819 */ /* 0x000fe20000011631 */
[----:B------:R-:W-:Y:S01]  /*a500*/  IMAD.SHL.U32 R49, R48, 0x100, RZ ;  /* 0x0000010030317824 */ /* 0x000fe200078e00ff */
[----:B------:R-:W-:Y:S02]  /*a510*/  SHF.R.U32.HI R95, RZ, 0x8, R61 ;  /* 0x00000008ff5f7819 */ /* 0x000fe4000001163d */
[----:B------:R-:W-:Y:S02]  /*a520*/  LOP3.LUT R48, R61, 0xff0000ff, RZ, 0xc0, !PT ;  /* 0xff0000ff3d307812 */ /* 0x000fe400078ec0ff */
[----:B------:R-:W-:Y:S01]  /*a530*/  LOP3.LUT R50, R50, 0xff00, R49, 0xf8, !PT ;  /* 0x0000ff0032327812 */ /* 0x000fe200078ef831 */
[----:B------:R-:W-:Y:S01]  /*a540*/  IMAD.SHL.U32 R49, R95, 0x100, RZ ;  /* 0x000001005f317824 */ /* 0x000fe200078e00ff */
[----:B------:R-:W-:Y:S01]  /*a550*/  SHF.R.U32.HI R62, RZ, 0x10, R61 ;  /* 0x00000010ff3e7819 */ /* 0x000fe2000001163d */
[----:B------:R-:W-:Y:S01]  /*a560*/  IMAD.U32 R61, R60, 0x10000, RZ ;  /* 0x000100003c3d7824 */ /* 0x000fe200078e00ff */
[----:B------:R-:W-:-:S02]  /*a570*/  F2FP.F16.E4M3.UNPACK_B R179, R172.H1 ;  /* 0x000000acffb3723e */ /* 0x000fc400030006ff */
[----:B------:R-:W-:Y:S02]  /*a580*/  LOP3.LUT R49, R48, 0xff00, R49, 0xf8, !PT ;  /* 0x0000ff0030317812 */ /* 0x000fe400078ef831 */
[----:B------:R-:W-:Y:S02]  /*a590*/  LOP3.LUT R48, R50, 0xff0000, R61, 0xf8, !PT ;  /* 0x00ff000032307812 */ /* 0x000fe400078ef83d */
[----:B------:R-:W-:Y:S01]  /*a5a0*/  SHF.L.U32 R50, R62, 0x10, RZ ;  /* 0x000000103e327819 */ /* 0x000fe200000006ff */
[----:B-1----:R-:W-:Y:S01]  /*a5b0*/  IMAD.MOV.U32 R62, RZ, RZ, R57 ;  /* 0x000000ffff3e7224 */ /* 0x002fe200078e0039 */
[----:B------:R-:W-:Y:S02]  /*a5c0*/  F2FP.F16.E4M3.UNPACK_B R96, R48 ;  /* 0x00000030ff60723e */ /* 0x000fe400020006ff */
[----:B0-----:R-:W-:Y:S02]  /*a5d0*/  F2FP.F16.E4M3.UNPACK_B R57, R45 ;  /* 0x0000002dff39723e */ /* 0x001fe400020006ff */
[-C--:B------:R-:W-:Y:S01]  /*a5e0*/  F2FP.F16.E4M3.UNPACK_B R95, R62.reuse ;  /* 0x0000003eff5f723e */ /* 0x080fe200020006ff */
[----:B------:R-:W-:Y:S01]  /*a5f0*/  HADD2.F32 R98, -RZ, R96.H1_H1 ;  /* 0x30000060ff627230 */ /* 0x000fe20000004100 */
[----:B------:R-:W-:Y:S01]  /*a600*/  LOP3.LUT R61, R49, 0xff0000, R50, 0xf8, !PT ;  /* 0x00ff0000313d7812 */ /* 0x000fe200078ef832 */
[----:B------:R-:W-:Y:S01]  /*a610*/  HADD2.F32 R60, -RZ, R57.H0_H0 ;  /* 0x20000039ff3c7230 */ /* 0x000fe20000004100 */
[----:B------:R-:W-:Y:S01]  /*a620*/  F2FP.F16.E4M3.UNPACK_B R62, R62.H1 ;  /* 0x0000003eff3e723e */ /* 0x000fe200030006ff */
[--C-:B------:R-:W-:Y:S01]  /*a630*/  HADD2.F32 R50, -RZ, R95.reuse.H0_H0 ;  /* 0x2000005fff327230 */ /* 0x100fe20000004100 */
[-C--:B------:R-:W-:Y:S01]  /*a640*/  F2FP.F16.E4M3.UNPACK_B R49, R61.reuse ;  /* 0x0000003dff31723e */ /* 0x080fe200020006ff */
[----:B------:R-:W-:Y:S01]  /*a650*/  HADD2.F32 R95, -RZ, R95.H1_H1 ;  /* 0x3000005fff5f7230 */ /* 0x000fe20000004100 */
[----:B------:R-:W-:Y:S01]  /*a660*/  F2FP.F16.E4M3.UNPACK_B R61, R61.H1 ;  /* 0x0000003dff3d723e */ /* 0x000fe200030006ff */
[----:B------:R-:W-:-:S02]  /*a670*/  HADD2.F32 R57, -RZ, R57.H1_H1 ;  /* 0x30000039ff397230 */ /* 0x000fc40000004100 */
[----:B------:R-:W-:Y:S02]  /*a680*/  HADD2.F32 R99, -RZ, R96.H0_H0 ;  /* 0x20000060ff637230 */ /* 0x000fe40000004100 */
[-C--:B------:R-:W-:Y:S01]  /*a690*/  FMUL.FTZ R176, R95, R98.reuse ;  /* 0x000000625fb07220 */ /* 0x080fe20000410000 */
[--C-:B------:R-:W-:Y:S02]  /*a6a0*/  HADD2.F32 R96, -RZ, R49.reuse.H1_H1 ;  /* 0x30000031ff607230 */ /* 0x100fe40000004100 */
[C---:B------:R-:W-:Y:S01]  /*a6b0*/  FMUL.FTZ R98, R57.reuse, R98 ;  /* 0x0000006239627220 */ /* 0x040fe20000410000 */
[----:B------:R-:W-:Y:S02]  /*a6c0*/  HADD2.F32 R97, -RZ, R49.H0_H0 ;  /* 0x20000031ff617230 */ /* 0x000fe40000004100 */
[-C--:B------:R-:W-:Y:S01]  /*a6d0*/  FMUL.FTZ R175, R50, R99.reuse ;  /* 0x0000006332af7220 */ /* 0x080fe20000410000 */
[C---:B------:R-:W-:Y:S01]  /*a6e0*/  FMUL.FTZ R99, R60.reuse, R99 ;  /* 0x000000633c637220 */ /* 0x040fe20000410000 */
[-C--:B------:R-:W-:Y:S01]  /*a6f0*/  FFMA.FTZ R57, R57, R96.reuse, -R176 ;  /* 0x0000006039397223 */ /* 0x080fe200000108b0 */
[----:B------:R-:W-:Y:S01]  /*a700*/  FFMA.FTZ R49, R95, R96, R98 ;  /* 0x000000605f317223 */ /* 0x000fe20000010062 */
[----:B------:R-:W-:Y:S01]  /*a710*/  F2FP.F16.E4M3.UNPACK_B R96, R48.H1 ;  /* 0x00000030ff60723e */ /* 0x000fe200030006ff */
[----:B------:R-:W-:Y:S01]  /*a720*/  FFMA.FTZ R60, R60, R97, -R175 ;  /* 0x000000613c3c7223 */ /* 0x000fe200000108af */
[----:B------:R-:W-:Y:S01]  /*a730*/  F2FP.F16.E4M3.UNPACK_B R95, R45.H1 ;  /* 0x0000002dff5f723e */ /* 0x000fe200030006ff */
[----:B------:R-:W-:-:S02]  /*a740*/  HADD2.F32 R45, -RZ, R62.H0_H0 ;  /* 0x2000003eff2d7230 */ /* 0x000fc40000004100 */
[----:B------:R-:W-:Y:S01]  /*a750*/  FFMA.FTZ R50, R50, R97, R99 ;  /* 0x0000006132327223 */ /* 0x000fe20000010063 */
[----:B------:R-:W-:Y:S02]  /*a760*/  HADD2.F32 R98, -RZ, R96.H0_H0 ;  /* 0x20000060ff627230 */ /* 0x000fe40000004100 */
[----:B------:R-:W-:Y:S02]  /*a770*/  HADD2.F32 R48, -RZ, R95.H0_H0 ;  /* 0x2000005fff307230 */ /* 0x000fe40000004100 */
[----:B------:R-:W-:Y:S02]  /*a780*/  HADD2.F32 R97, -RZ, R61.H0_H0 ;  /* 0x2000003dff617230 */ /* 0x000fe40000004100 */
[-C--:B------:R-:W-:Y:S01]  /*a790*/  FMUL.FTZ R99, R45, R98.reuse ;  /* 0x000000622d637220 */ /* 0x080fe20000410000 */
[----:B------:R-:W-:Y:S02]  /*a7a0*/  HADD2.F32 R95, -RZ, R95.H1_H1 ;  /* 0x3000005fff5f7230 */ /* 0x000fe40000004100 */
[C---:B------:R-:W-:Y:S01]  /*a7b0*/  FMUL.FTZ R98, R48.reuse, R98 ;  /* 0x0000006230627220 */ /* 0x040fe20000410000 */
[----:B------:R-:W-:Y:S01]  /*a7c0*/  FFMA.FTZ R48, R48, R97, -R99 ;  /* 0x0000006130307223 */ /* 0x000fe20000010863 */
[----:B------:R-:W-:-:S02]  /*a7d0*/  SHF.R.U32.HI R99, RZ, 0x10, R63 ;  /* 0x00000010ff637819 */ /* 0x000fc4000001163f */
[----:B------:R-:W-:Y:S01]  /*a7e0*/  FFMA.FTZ R45, R45, R97, R98 ;  /* 0x000000612d2d7223 */ /* 0x000fe20000010062 */
[----:B------:R-:W-:Y:S02]  /*a7f0*/  HADD2.F32 R97, -RZ, R62.H1_H1 ;  /* 0x3000003eff617230 */ /* 0x000fe40000004100 */
[----:B------:R-:W-:Y:S02]  /*a800*/  HADD2.F32 R62, -RZ, R96.H1_H1 ;  /* 0x30000060ff3e7230 */ /* 0x000fe40000004100 */
[----:B------:R-:W-:-:S03]  /*a810*/  HADD2.F32 R96, -RZ, R61.H1_H1 ;  /* 0x3000003dff607230 */ /* 0x000fc60000004100 */
[-C--:B------:R-:W-:Y:S01]  /*a820*/  FMUL.FTZ R98, R97, R62.reuse ;  /* 0x0000003e61627220 */ /* 0x080fe20000410000 */
[----:B------:R-:W-:-:S03]  /*a830*/  FMUL.FTZ R176, R95, R62 ;  /* 0x0000003e5fb07220 */ /* 0x000fc60000410000 */
[-C--:B------:R-:W-:Y:S01]  /*a840*/  FFMA.FTZ R62, R95, R96.reuse, -R98 ;  /* 0x000000605f3e7223 */ /* 0x080fe20000010862 */
[----:B------:R-:W-:Y:S01]  /*a850*/  SHF.R.U32.HI R98, RZ, 0x8, R51 ;  /* 0x00000008ff627819 */ /* 0x000fe20000011633 */
[----:B------:R-:W-:Y:S01]  /*a860*/  FFMA.FTZ R61, R97, R96, R176 ;  /* 0x00000060613d7223 */ /* 0x000fe200000100b0 */
[----:B------:R-:W-:Y:S02]  /*a870*/  SHF.R.U32.HI R96, RZ, 0x8, R63 ;  /* 0x00000008ff607819 */ /* 0x000fe4000001163f */
[----:B------:R-:W-:Y:S01]  /*a880*/  LOP3.LUT R95, R63, 0xff0000ff, RZ, 0xc0, !PT ;  /* 0xff0000ff3f5f7812 */ /* 0x000fe200078ec0ff */
[----:B------:R-:W-:Y:S01]  /*a890*/  IMAD.SHL.U32 R98, R98, 0x100, RZ ;  /* 0x0000010062627824 */ /* 0x000fe200078e00ff */
[----:B------:R-:W-:Y:S01]  /*a8a0*/  LOP3.LUT R63, R51, 0xff0000ff, RZ, 0xc0, !PT ;  /* 0xff0000ff333f7812 */ /* 0x000fe200078ec0ff */
[----:B------:R-:W-:Y:S01]  /*a8b0*/  IMAD.SHL.U32 R96, R96, 0x100, RZ ;  /* 0x0000010060607824 */ /* 0x000fe200078e00ff */
[----:B------:R-:W-:Y:S02]  /*a8c0*/  SHF.R.U32.HI R97, RZ, 0x10, R51 ;  /* 0x00000010ff617819 */ /* 0x000fe40000011633 */
[----:B------:R-:W-:-:S02]  /*a8d0*/  LOP3.LUT R63, R63, 0xff00, R98, 0xf8, !PT ;  /* 0x0000ff003f3f7812 */ /* 0x000fc400078ef862 */
[----:B------:R-:W-:Y:S01]  /*a8e0*/  LOP3.LUT R51, R95, 0xff00, R96, 0xf8, !PT ;  /* 0x0000ff005f337812 */ /* 0x000fe200078ef860 */
[----:B------:R-:W-:Y:S01]  /*a8f0*/  IMAD.U32 R98, R97, 0x10000, RZ ;  /* 0x0001000061627824 */ /* 0x000fe200078e00ff */
[----:B------:R-:W-:Y:S01]  /*a900*/  F2FP.SATFINITE.E4M3.F32.PACK_AB_MERGE_C R48, R62, R48, RZ ;  /* 0x000000303e30723e */ /* 0x000fe200048070ff */
[----:B------:R-:W-:Y:S01]  /*a910*/  IMAD.U32 R96, R99, 0x10000, RZ ;  /* 0x0001000063607824 */ /* 0x000fe200078e00ff */
[----:B------:R-:W-:Y:S02]  /*a920*/  F2FP.F16.E4M3.UNPACK_B R99, R47 ;  /* 0x0000002fff63723e */ /* 0x000fe400020006ff */
[----:B------:R-:W-:Y:S02]  /*a930*/  LOP3.LUT R97, R63, 0xff0000, R98, 0xf8, !PT ;  /* 0x00ff00003f617812 */ /* 0x000fe400078ef862 */
[----:B------:R-:W-:Y:S01]  /*a940*/  MOV R98, R59 ;  /* 0x0000003b00627202 */ /* 0x000fe20000000f00 */
[--C-:B------:R-:W-:Y:S01]  /*a950*/  HADD2.F32 R177, -RZ, R99.reuse.H0_H0 ;  /* 0x20000063ffb17230 */ /* 0x100fe20000004100 */
[----:B------:R-:W-:Y:S01]  /*a960*/  LOP3.LUT R51, R51, 0xff0000, R96, 0xf8, !PT ;  /* 0x00ff000033337812 */ /* 0x000fe200078ef860 */
[----:B------:R-:W-:Y:S01]  /*a970*/  HADD2.F32 R99, -RZ, R99.H1_H1 ;  /* 0x30000063ff637230 */ /* 0x000fe20000004100 */
[----:B------:R-:W-:-:S02]  /*a980*/  F2FP.F16.E4M3.UNPACK_B R175, R98 ;  /* 0x00000062ffaf723e */ /* 0x000fc400020006ff */
[----:B------:R-:W-:Y:S02]  /*a990*/  F2FP.F16.E4M3.UNPACK_B R95, R97 ;  /* 0x00000061ff5f723e */ /* 0x000fe400020006ff */
[----:B------:R-:W-:Y:S01]  /*a9a0*/  F2FP.F16.E4M3.UNPACK_B R59, R51 ;  /* 0x00000033ff3b723e */ /* 0x000fe200020006ff */
[----:B------:R-:W-:Y:S01]  /*a9b0*/  HADD2.F32 R63, -RZ, R175.H0_H0 ;  /* 0x200000afff3f7230 */ /* 0x000fe20000004100 */
[----:B------:R-:W-:Y:S01]  /*a9c0*/  F2FP.F16.E4M3.UNPACK_B R98, R98.H1 ;  /* 0x00000062ff62723e */ /* 0x000fe200030006ff */
[----:B------:R-:W-:Y:S01]  /*a9d0*/  HADD2.F32 R96, -RZ, R95.H0_H0 ;  /* 0x2000005fff607230 */ /* 0x000fe20000004100 */
[----:B------:R-:W-:Y:S01]  /*a9e0*/  F2FP.F16.E4M3.UNPACK_B R97, R97.H1 ;  /* 0x00000061ff61723e */ /* 0x000fe200030006ff */
[----:B------:R-:W-:Y:S01]  /*a9f0*/  HADD2.F32 R176, -RZ, R59.H0_H0 ;  /* 0x2000003bffb07230 */ /* 0x000fe20000004100 */
[----:B------:R-:W-:Y:S01]  /*aa00*/  F2FP.SATFINITE.E4M3.F32.PACK_AB_MERGE_C R61, R61, R45, RZ ;  /* 0x0000002d3d3d723e */ /* 0x000fe200048070ff */
[----:B------:R-:W-:Y:S02]  /*aa10*/  HADD2.F32 R175, -RZ, R175.H1_H1 ;  /* 0x300000afffaf7230 */ /* 0x000fe40000004100 */
[-C--:B------:R-:W-:Y:S01]  /*aa20*/  FMUL.FTZ R178, R63, R96.reuse ;  /* 0x000000603fb27220 */ /* 0x080fe20000410000 */
[----:B------:R-:W-:Y:S01]  /*aa30*/  FMUL.FTZ R180, R177, R96 ;  /* 0x00000060b1b47220 */ /* 0x000fe20000410000 */
[----:B------:R-:W-:-:S02]  /*aa40*/  F2FP.SATFINITE.E4M3.F32.PACK_AB_MERGE_C R45, R57, R60, R48 ;  /* 0x0000003c392d723e */ /* 0x000fc40004807030 */
[-C--:B------:R-:W-:Y:S01]  /*aa50*/  FFMA.FTZ R96, R177, R176.reuse, -R178 ;  /* 0x000000b0b1607223 */ /* 0x080fe200000108b2 */
[----:B------:R-:W-:Y:S02]  /*aa60*/  HADD2.F32 R178, -RZ, R95.H1_H1 ;  /* 0x3000005fffb27230 */ /* 0x000fe40000004100 */
[----:B------:R-:W-:Y:S01]  /*aa70*/  FFMA.FTZ R63, R63, R176, R180 ;  /* 0x000000b03f3f7223 */ /* 0x000fe200000100b4 */
[----:B------:R-:W-:Y:S01]  /*aa80*/  HADD2.F32 R176, -RZ, R59.H1_H1 ;  /* 0x3000003bffb07230 */ /* 0x000fe20000004100 */
[----:B------:R-:W-:Y:S01]  /*aa90*/  F2FP.SATFINITE.E4M3.F32.PACK_AB_MERGE_C R57, R49, R50, R61 ;  /* 0x000000323139723e */ /* 0x000fe2000480703d */
[-C--:B------:R-:W-:Y:S01]  /*aaa0*/  FMUL.FTZ R180, R175, R178.reuse ;  /* 0x000000b2afb47220 */ /* 0x080fe20000410000 */
[----:B------:R-:W-:-:S03]  /*aab0*/  FMUL.FTZ R178, R99, R178 ;  /* 0x000000b263b27220 */ /* 0x000fc60000410000 */
[-C--:B------:R-:W-:Y:S01]  /*aac0*/  FFMA.FTZ R95, R99, R176.reuse, -R180 ;  /* 0x000000b0635f7223 */ /* 0x080fe200000108b4 */
[----:B------:R-:W-:Y:S01]  /*aad0*/  F2FP.F16.E4M3.UNPACK_B R99, R47.H1 ;  /* 0x0000002fff63723e */ /* 0x000fe200030006ff */
[----:B------:R-:W-:Y:S01]  /*aae0*/  FFMA.FTZ R59, R175, R176, R178 ;  /* 0x000000b0af3b7223 */ /* 0x000fe200000100b2 */
[----:B------:R-:W-:Y:S01]  /*aaf0*/  F2FP.F16.E4M3.UNPACK_B R175, R51.H1 ;  /* 0x00000033ffaf723e */ /* 0x000fe200030006ff */
[----:B------:R-:W-:Y:S02]  /*ab00*/  HADD2.F32 R51, -RZ, R98.H0_H0 ;  /* 0x20000062ff337230 */ /* 0x000fe40000004100 */
[----:B------:R-:W-:Y:S02]  /*ab10*/  HADD2.F32 R178, -RZ, R97.H0_H0 ;  /* 0x20000061ffb27230 */ /* 0x000fe40000004100 */
[----:B------:R-:W-:Y:S02]  /*ab20*/  HADD2.F32 R47, -RZ, R99.H0_H0 ;  /* 0x20000063ff2f7230 */ /* 0x000fe40000004100 */
[----:B------:R-:W-:-:S02]  /*ab30*/  HADD2.F32 R176, -RZ, R175.H0_H0 ;  /* 0x200000afffb07230 */ /* 0x000fc40000004100 */
[-C--:B------:R-:W-:Y:S01]  /*ab40*/  FMUL.FTZ R180, R51, R178.reuse ;  /* 0x000000b233b47220 */ /* 0x080fe20000410000 */
[----:B------:R-:W-:Y:S02]  /*ab50*/  HADD2.F32 R97, -RZ, R97.H1_H1 ;  /* 0x30000061ff617230 */ /* 0x000fe40000004100 */
[C---:B------:R-:W-:Y:S01]  /*ab60*/  FMUL.FTZ R178, R47.reuse, R178 ;  /* 0x000000b22fb27220 */ /* 0x040fe20000410000 */
[----:B------:R-:W-:Y:S02]  /*ab70*/  HADD2.F32 R99, -RZ, R99.H1_H1 ;  /* 0x30000063ff637230 */ /* 0x000fe40000004100 */
[-C--:B------:R-:W-:Y:S01]  /*ab80*/  FFMA.FTZ R47, R47, R176.reuse, -R180 ;  /* 0x000000b02f2f7223 */ /* 0x080fe200000108b4 */
[----:B------:R-:W-:Y:S02]  /*ab90*/  HADD2.F32 R175, -RZ, R175.H1_H1 ;  /* 0x300000afffaf7230 */ /* 0x000fe40000004100 */
[----:B------:R-:W-:Y:S01]  /*aba0*/  FFMA.FTZ R51, R51, R176, R178 ;  /* 0x000000b033337223 */ /* 0x000fe200000100b2 */
[----:B------:R-:W-:-:S02]  /*abb0*/  HADD2.F32 R176, -RZ, R98.H1_H1 ;  /* 0x30000062ffb07230 */ /* 0x000fc40000004100 */
[----:B------:R-:W-:-:S03]  /*abc0*/  HADD2.F32 R180, -RZ, R179.H0_H0 ;  /* 0x200000b3ffb47230 */ /* 0x000fc60000004100 */
[-C--:B------:R-:W-:Y:S01]  /*abd0*/  FMUL.FTZ R98, R176, R97.reuse ;  /* 0x00000061b0627220 */ /* 0x080fe20000410000 */
[----:B------:R-:W-:-:S03]  /*abe0*/  FMUL.FTZ R97, R99, R97 ;  /* 0x0000006163617220 */ /* 0x000fc60000410000 */
[-C--:B------:R-:W-:Y:S01]  /*abf0*/  FFMA.FTZ R98, R99, R175.reuse, -R98 ;  /* 0x000000af63627223 */ /* 0x080fe20000010862 */
[----:B------:R-:W-:Y:S01]  /*ac00*/  FFMA.FTZ R97, R176, R175, R97 ;  /* 0x000000afb0617223 */ /* 0x000fe20000010061 */
[----:B------:R-:W-:Y:S01]  /*ac10*/  IMAD.MOV.U32 R99, RZ, RZ, R56 ;  /* 0x000000ffff637224 */ /* 0x000fe200078e0038 */
[-C--:B------:R-:W-:Y:S01]  /*ac20*/  F2FP.F16.E4M3.UNPACK_B R56, R174.reuse.H1 ;  /* 0x000000aeff38723e */ /* 0x080fe200030006ff */
[----:B------:R-:W-:Y:S01]  /*ac30*/  IMAD.MOV.U32 R175, RZ, RZ, R44 ;  /* 0x000000ffffaf7224 */ /* 0x000fe200078e002c */
[----:B------:R-:W-:Y:S02]  /*ac40*/  F2FP.F16.E4M3.UNPACK_B R174, R174 ;  /* 0x000000aeffae723e */ /* 0x000fe400020006ff */
[----:B------:R-:W-:Y:S01]  /*ac50*/  F2FP.F16.E4M3.UNPACK_B R177, R99.H1 ;  /* 0x00000063ffb1723e */ /* 0x000fe200030006ff */
[--C-:B------:R-:W-:Y:S01]  /*ac60*/  HADD2.F32 R181, -RZ, R56.reuse.H0_H0 ;  /* 0x20000038ffb57230 */ /* 0x100fe20000004100 */
[----:B------:R-:W-:Y:S01]  /*ac70*/  F2FP.F16.E4M3.UNPACK_B R178, R175.H1 ;  /* 0x000000afffb2723e */ /* 0x000fe200030006ff */
[----:B------:R-:W-:Y:S01]  /*ac80*/  HADD2.F32 R56, -RZ, R56.H1_H1 ;  /* 0x30000038ff387230 */ /* 0x000fe20000004100 */
[----:B------:R-:W-:Y:S01]  /*ac90*/  F2FP.F16.E4M3.UNPACK_B R99, R99 ;  /* 0x00000063ff63723e */ /* 0x000fe200020006ff */
[----:B------:R-:W-:Y:S01]  /*aca0*/  HADD2.F32 R44, -RZ, R177.H0_H0 ;  /* 0x200000b1ff2c7230 */ /* 0x000fe20000004100 */
[----:B------:R-:W-:Y:S01]  /*acb0*/  F2FP.SATFINITE.E4M3.F32.PACK_AB_MERGE_C R47, R98, R47, RZ ;  /* 0x0000002f622f723e */ /* 0x000fe200048070ff */
[----:B------:R-:W-:-:S02]  /*acc0*/  HADD2.F32 R176, -RZ, R178.H0_H0 ;  /* 0x200000b2ffb07230 */ /* 0x000fc40000004100 */
[----:B------:R-:W-:Y:S02]  /*acd0*/  HADD2.F32 R177, -RZ, R177.H1_H1 ;  /* 0x300000b1ffb17230 */ /* 0x000fe40000004100 */
[-C--:B------:R-:W-:Y:S01]  /*ace0*/  FMUL.FTZ R182, R44, R181.reuse ;  /* 0x000000b52cb67220 */ /* 0x080fe20000410000 */
[----:B------:R-:W-:Y:S01]  /*acf0*/  F2FP.SATFINITE.E4M3.F32.PACK_AB_MERGE_C R47, R95, R96, R47 ;  /* 0x000000605f2f723e */ /* 0x000fe2000480702f */
[C---:B------:R-:W-:Y:S02]  /*ad00*/  FMUL.FTZ R181, R176.reuse, R181 ;  /* 0x000000b5b0b57220 */ /* 0x040fe40000410000 */
[-C--:B------:R-:W-:Y:S02]  /*ad10*/  FFMA.FTZ R176, R176, R180.reuse, -R182 ;  /* 0x000000b4b0b07223 */ /* 0x080fe400000108b6 */
[----:B------:R-:W-:Y:S01]  /*ad20*/  FFMA.FTZ R44, R44, R180, R181 ;  /* 0x000000b42c2c7223 */ /* 0x000fe200000100b5 */
[----:B------:R-:W-:Y:S02]  /*ad30*/  HADD2.F32 R181, -RZ, R178.H1_H1 ;  /* 0x300000b2ffb57230 */ /* 0x000fe40000004100 */
[----:B------:R-:W-:Y:S01]  /*ad40*/  FMUL.FTZ R178, R177, R56 ;  /* 0x00000038b1b27220 */ /* 0x000fe20000410000 */
[----:B------:R-:W-:Y:S01]  /*ad50*/  HADD2.F32 R180, -RZ, R179.H1_H1 ;  /* 0x300000b3ffb47230 */ /* 0x000fe20000004100 */
[----:B------:R-:W-:Y:S01]  /*ad60*/  F2FP.F16.E4M3.UNPACK_B R179, R172 ;  /* 0x000000acffb3723e */ /* 0x000fe200020006ff */
[----:B------:R-:W-:-:S02]  /*ad70*/  HADD2.F32 R172, -RZ, R99.H0_H0 ;  /* 0x20000063ffac7230 */ /* 0x000fc40000004100 */
[C---:B------:R-:W-:Y:S01]  /*ad80*/  FMUL.FTZ R56, R181.reuse, R56 ;  /* 0x00000038b5387220 */ /* 0x040fe20000410000 */
[----:B------:R-:W-:Y:S02]  /*ad90*/  HADD2.F32 R99, -RZ, R99.H1_H1 ;  /* 0x30000063ff637230 */ /* 0x000fe40000004100 */
[-C--:B------:R-:W-:Y:S01]  /*ada0*/  FFMA.FTZ R178, R181, R180.reuse, -R178 ;  /* 0x000000b4b5b27223 */ /* 0x080fe200000108b2 */
[--C-:B------:R-:W-:Y:S02]  /*adb0*/  HADD2.F32 R181, -RZ, R174.reuse.H0_H0 ;  /* 0x200000aeffb57230 */ /* 0x100fe40000004100 */
[----:B------:R-:W-:Y:S01]  /*adc0*/  FFMA.FTZ R56, R177, R180, R56 ;  /* 0x000000b4b1387223 */ /* 0x000fe20000010038 */
[----:B------:R-:W-:Y:S01]  /*add0*/  F2FP.F16.E4M3.UNPACK_B R177, R175 ;  /* 0x000000afffb1723e */ /* 0x000fe200020006ff */
[----:B------:R-:W-:Y:S01]  /*ade0*/  HADD2.F32 R180, -RZ, R179.H0_H0 ;  /* 0x200000b3ffb47230 */ /* 0x000fe20000004100 */
[----:B------:R-:W-:Y:S01]  /*adf0*/  F2FP.SATFINITE.E4M3.F32.PACK_AB_MERGE_C R176, R178, R176, RZ ;  /* 0x000000b0b2b0723e */ /* 0x000fe200048070ff */
[----:B------:R-:W-:Y:S01]  /*ae00*/  FMUL.FTZ R182, R172, R181 ;  /* 0x000000b5acb67220 */ /* 0x000fe20000410000 */
[----:B------:R-:W-:Y:S01]  /*ae10*/  HADD2.F32 R174, -RZ, R174.H1_H1 ;  /* 0x300000aeffae7230 */ /* 0x000fe20000004100 */
[----:B------:R-:W-:Y:S01]  /*ae20*/  F2FP.SATFINITE.E4M3.F32.PACK_AB_MERGE_C R56, R56, R44, RZ ;  /* 0x0000002c3838723e */ /* 0x000fe200048070ff */
[--C-:B------:R-:W-:Y:S01]  /*ae30*/  HADD2.F32 R175, -RZ, R177.reuse.H0_H0 ;  /* 0x200000b1ffaf7230 */ /* 0x100fe20000004100 */
[----:B------:R-:W-:Y:S01]  /*ae40*/  F2FP.SATFINITE.E4M3.F32.PACK_AB_MERGE_C R44, R97, R51, RZ ;  /* 0x00000033612c723e */ /* 0x000fe200048070ff */
[----:B------:R-:W-:-:S03]  /*ae50*/  HADD2.F32 R177, -RZ, R177.H1_H1 ;  /* 0x300000b1ffb17230 */ /* 0x000fc60000004100 */
[C---:B------:R-:W-:Y:S01]  /*ae60*/  FMUL.FTZ R181, R175.reuse, R181 ;  /* 0x000000b5afb57220 */ /* 0x040fe20000410000 */
[----:B------:R-:W-:Y:S01]  /*ae70*/  FFMA.FTZ R175, R175, R180, -R182 ;  /* 0x000000b4afaf7223 */ /* 0x000fe200000108b6 */
[-C--:B------:R-:W-:Y:S01]  /*ae80*/  FMUL.FTZ R182, R99, R174.reuse ;  /* 0x000000ae63b67220 */ /* 0x080fe20000410000 */
[C---:B------:R-:W-:Y:S01]  /*ae90*/  FMUL.FTZ R184, R177.reuse, R174 ;  /* 0x000000aeb1b87220 */ /* 0x040fe20000410000 */
[----:B------:R-:W-:Y:S01]  /*aea0*/  FFMA.FTZ R172, R172, R180, R181 ;  /* 0x000000b4acac7223 */ /* 0x000fe200000100b5 */
[----:B------:R-:W-:Y:S01]  /*aeb0*/  HADD2.F32 R180, -RZ, R179.H1_H1 ;  /* 0x300000b3ffb47230 */ /* 0x000fe20000004100 */
[----:B------:R-:W-:Y:S02]  /*aec0*/  F2FP.F16.E4M3.UNPACK_B R179, R58.H1 ;  /* 0x0000003affb3723e */ /* 0x000fe400030006ff */
[----:B------:R-:W-:Y:S02]  /*aed0*/  F2FP.F16.E4M3.UNPACK_B R181, R171.H1 ;  /* 0x000000abffb5723e */ /* 0x000fe400030006ff */
[-C--:B------:R-:W-:Y:S01]  /*aee0*/  FFMA.FTZ R174, R177, R180.reuse, -R182 ;  /* 0x000000b4b1ae7223 */ /* 0x080fe200000108b6 */
[----:B------:R-:W-:Y:S01]  /*aef0*/  IMAD.MOV.U32 R177, RZ, RZ, R46 ;  /* 0x000000ffffb17224 */ /* 0x000fe200078e002e */
[-C--:B------:R-:W-:Y:S01]  /*af00*/  F2FP.F16.E4M3.UNPACK_B R46, R173.reuse.H1 ;  /* 0x000000adff2e723e */ /* 0x080fe200030006ff */
[----:B------:R-:W-:Y:S01]  /*af10*/  FFMA.FTZ R99, R99, R180, R184 ;  /* 0x000000b463637223 */ /* 0x000fe200000100b8 */
        /* <DEDUP_REMOVED lines=9> */
[----:B------:R-:W-:Y:S01]  /*afb0*/  FMUL.FTZ R184, R180, R185 ;  /* 0x000000b9b4b87220 */ /* 0x000fe20000410000 */
[----:B------:R-:W-:Y:S01]  /*afc0*/  HADD2.F32 R179, -RZ, R179.H1_H1 ;  /* 0x300000b3ffb37230 */ /* 0x000fe20000004100 */
[----:B------:R-:W-:Y:S01]  /*afd0*/  F2FP.F16.E4M3.UNPACK_B R171, R171 ;  /* 0x000000abffab723e */ /* 0x000fe200020006ff */
[----:B------:R-:W-:Y:S02]  /*afe0*/  HADD2.F32 R178, -RZ, R178.H1_H1 ;  /* 0x300000b2ffb27230 */ /* 0x000fe40000004100 */
[C---:B------:R-:W-:Y:S01]  /*aff0*/  FMUL.FTZ R185, R182.reuse, R185 ;  /* 0x000000b9b6b97220 */ /* 0x040fe20000410000 */
[----:B------:R-:W-:Y:S02]  /*b000*/  HADD2.F32 R181, -RZ, R181.H1_H1 ;  /* 0x300000b5ffb57230 */ /* 0x000fe40000004100 */
[----:B------:R-:W-:Y:S01]  /*b010*/  FFMA.FTZ R184, R182, R183, -R184 ;  /* 0x000000b7b6b87223 */ /* 0x000fe200000108b8 */
[----:B------:R-:W-:Y:S01]  /*b020*/  F2FP.SATFINITE.E4M3.F32.PACK_AB_MERGE_C R174, R174, R175, R176 ;  /* 0x000000afaeae723e */ /* 0x000fe200048070b0 */
[----:B------:R-:W-:Y:S01]  /*b030*/  FFMA.FTZ R185, R180, R183, R185 ;  /* 0x000000b7b4b97223 */ /* 0x000fe200000100b9 */
[-C--:B------:R-:W-:Y:S01]  /*b040*/  FMUL.FTZ R180, R179, R46.reuse ;  /* 0x0000002eb3b47220 */ /* 0x080fe20000410000 */
[C---:B------:R-:W-:Y:S01]  /*b050*/  FMUL.FTZ R46, R178.reuse, R46 ;  /* 0x0000002eb22e7220 */ /* 0x040fe20000410000 */
[----:B------:R-:W-:Y:S01]  /*b060*/  HADD2.F32 R183, -RZ, R173.H0_H0 ;  /* 0x200000adffb77230 */ /* 0x000fe20000004100 */
[----:B------:R-:W-:Y:S01]  /*b070*/  F2FP.SATFINITE.E4M3.F32.PACK_AB_MERGE_C R59, R59, R63, R44 ;  /* 0x0000003f3b3b723e */ /* 0x000fe2000480702c */
[-C--:B------:R-:W-:Y:S01]  /*b080*/  FFMA.FTZ R178, R178, R181.reuse, -R180 ;  /* 0x000000b5b2b27223 */ /* 0x080fe200000108b4 */
[----:B------:R-:W-:Y:S01]  /*b090*/  FFMA.FTZ R46, R179, R181, R46 ;  /* 0x000000b5b32e7223 */ /* 0x000fe2000001002e */
[----:B------:R-:W-:Y:S01]  /*b0a0*/  HADD2.F32 R179, -RZ, R58.H0_H0 ;  /* 0x2000003affb37230 */ /* 0x000fe20000004100 */
[----:B------:R-:W-:Y:S01]  /*b0b0*/  F2FP.SATFINITE.E4M3.F32.PACK_AB_MERGE_C R56, R99, R172, R56 ;  /* 0x000000ac6338723e */ /* 0x000fe20004807038 */
[----:B------:R-:W-:Y:S01]  /*b0c0*/  HADD2.F32 R181, -RZ, R177.H0_H0 ;  /* 0x200000b1ffb57230 */ /* 0x000fe20000004100 */
[----:B------:R-:W-:Y:S01]  /*b0d0*/  F2FP.SATFINITE.E4M3.F32.PACK_AB_MERGE_C R178, R178, R184, RZ ;  /* 0x000000b8b2b2723e */ /* 0x000fe200048070ff */
        /* <DEDUP_REMOVED lines=9> */
[----:B------:R-:W-:Y:S01]  /*b170*/  FMUL.FTZ R177, R58, R173 ;  /* 0x000000ad3ab17220 */ /* 0x000fe20000410000 */
[----:B------:R-:W-:Y:S01]  /*b180*/  F2FP.SATFINITE.E4M3.F32.PACK_AB_MERGE_C R185, R46, R185, RZ ;  /* 0x000000b92eb9723e */ /* 0x000fe200048070ff */
[----:B------:R-:W-:Y:S02]  /*b190*/  IMAD.MOV.U32 R44, RZ, RZ, R174 ;  /* 0x000000ffff2c7224 */ /* 0x000fe400078e00ae */
[C---:B------:R-:W-:Y:S01]  /*b1a0*/  FMUL.FTZ R173, R180.reuse, R173 ;  /* 0x000000adb4ad7220 */ /* 0x040fe20000410000 */
[----:B------:R-:W-:-:S03]  /*b1b0*/  FFMA.FTZ R177, R180, R171, -R177 ;  /* 0x000000abb4b17223 */ /* 0x000fc600000108b1 */
[----:B------:R-:W-:Y:S02]  /*b1c0*/  FFMA.FTZ R58, R58, R171, R173 ;  /* 0x000000ab3a3a7223 */ /* 0x000fe400000100ad */
[----:B------:R-:W-:-:S03]  /*b1d0*/  F2FP.SATFINITE.E4M3.F32.PACK_AB_MERGE_C R46, R177, R182, R178 ;  /* 0x000000b6b12e723e */ /* 0x000fc600048070b2 */
[----:B------:R-:W-:-:S07]  /*b1e0*/  F2FP.SATFINITE.E4M3.F32.PACK_AB_MERGE_C R58, R58, R183, R185 ;  /* 0x000000b73a3a723e */ /* 0x000fce00048070b9 */
.L_x_558:
[----:B------:R-:W-:Y:S05]  /*b1f0*/  BSYNC B3 ;  /* 0x0000000000037941 */ /* 0x000fea0003800000 */
.L_x_557:
[----:B------:R-:W-:-:S13]  /*b200*/  ISETP.GE.AND P4, PT, R94, R152, PT ;  /* 0x000000985e00720c */ /* 0x000fda0003f86270 */
[--C-:B------:R-:W-:Y:S02]  /*b210*/  @!P4 SHF.R.S32.HI R49, RZ, 0x1f, R94.reuse ;  /* 0x0000001fff31c819 */ /* 0x100fe4000001145e */
[----:B------:R-:W-:-:S04]  /*b220*/  @!P4 IADD3 R51, P5, P6, R118, R140, R94 ;  /* 0x0000008c7633c210 */ /* 0x000fc80007ebe05e */
[----:B------:R-:W-:Y:S02]  /*b230*/  @!P4 IADD3.X R60, R4, R170, R49, P5, P6 ;  /* 0x000000aa043cc210 */ /* 0x000fe40002fec431 */
[----:B------:R-:W-:-:S05]  /*b240*/  IADD3 R48, P5, R93, R124, RZ ;  /* 0x0000007c5d307210 */ /* 0x000fca0007fbe0ff */
[----:B------:R-:W-:Y:S01]  /*b250*/  IMAD.X R49, R92, 0x1, R125, P5 ;  /* 0x000000015c317824 */ /* 0x000fe200028e067d */
[----:B------:R-:W-:-:S04]  /*b260*/  @!P4 IADD3 R50, P5, R51, R124, RZ ;  /* 0x0000007c3332c210 */ /* 0x000fc80007fbe0ff */
[----:B------:R-:W-:Y:S01]  /*b270*/  @!P4 IADD3.X R51, R60, R125, RZ, P5, !PT ;  /* 0x0000007d3c33c210 */ /* 0x000fe20002ffe4ff */
[----:B0-----:R3:W-:Y:S04]  /*b280*/  STG.E.128 desc[UR54][R48.64], R44 ;  /* 0x0000002c30007986 */ /* 0x0017e8000c101d36 */
[----:B-1----:R3:W-:Y:S04]  /*b290*/  @!P4 STG.E.128 desc[UR54][R50.64], R56 ;  /* 0x000000383200c986 */ /* 0x0027e8000c101d36 */
.L_x_556:
[----:B------:R-:W-:Y:S05]  /*b2a0*/  BSYNC B2 ;  /* 0x0000000000027941 */ /* 0x000fea0003800000 */
.L_x_555:
[----:B------:R-:W-:-:S13]  /*b2b0*/  ISETP.NE.AND P4, PT, R36, RZ, PT ;  /* 0x000000ff2400720c */ /* 0x000fda0003f85270 */
[----:B------:R-:W-:Y:S05]  /*b2c0*/  @!P4 BRA `(.L_x_550) ;  /* 0x0000000c00e0c947 */ /* 0x000fea0003800000 */
[----:B0--3--:R-:W3:Y:S01]  /*b2d0*/  LDL R44, [R1+0x8] ;  /* 0x00000800012c7983 */ /* 0x009ee20000100800 */
[----:B------:R-:W-:Y:S01]  /*b2e0*/  IADD3 R57, P4, P5, R118, R140, R29 ;  /* 0x0000008c76397210 */ /* 0x000fe20007d9e01d */
[----:B------:R-:W-:Y:S03]  /*b2f0*/  BSSY B2, `(.L_x_559) ;  /* 0x00000eb000027945 */ /* 0x000fe60003800000 */
[----:B------:R-:W-:Y:S02]  /*b300*/  IADD3.X R56, R4, R170, R32, P4, P5 ;  /* 0x000000aa04387210 */ /* 0x000fe400027ea420 */
[----:B------:R-:W-:Y:S02]  /*b310*/  ISETP.GE.AND P4, PT, R6, R133, PT ;  /* 0x000000850600720c */ /* 0x000fe40003f86270 */
[----:B---3--:R-:W-:-:S04]  /*b320*/  LOP3.LUT P6, RZ, R44, 0x1, RZ, 0xc0, !PT ;  /* 0x000000012cff7812 */ /* 0x008fc800078cc0ff */
[----:B------:R-:W-:-:S04]  /*b330*/  SEL R44, R121, R158, !P6 ;  /* 0x0000009e792c7207 */ /* 0x000fc80007000000 */
        /* <DEDUP_REMOVED lines=12> */
[----:B------:R-:W-:Y:S02]  /*b400*/  IMAD R47, R17, 0x7800, R44 ;  /* 0x00007800112f7824 */ /* 0x000fe400078e022c */
[C---:B------:R-:W-:Y:S02]  /*b410*/  IMAD.IADD R45, R16.reuse, 0x1, R45 ;  /* 0x00000001102d7824 */ /* 0x040fe400078e022d */
[----:B------:R-:W-:-:S04]  /*b420*/  IMAD.IADD R48, R16, 0x1, R47 ;  /* 0x0000000110307824 */ /* 0x000fc800078e022f */
[----:B------:R-:W0:Y:S04]  /*b430*/  LDS.128 R44, [R45+0x24200] ;  /* 0x024200002d2c7984 */ /* 0x000e280000000c00 */
[----:B------:R-:W1:Y:S01]  /*b440*/  LDS.128 R48, [R48+0x24200] ;  /* 0x0242000030307984 */ /* 0x000e620000000c00 */
[----:B------:R-:W-:Y:S05]  /*b450*/  @P4 BRA `(.L_x_560) ;  /* 0x0000000c00504947 */ /* 0x000fea0003800000 */
[----:B------:R-:W-:Y:S01]  /*b460*/  SHF.R.U32.HI R52, RZ, 0x8, R89 ;  /* 0x00000008ff347819 */ /* 0x000fe20000011659 */
[----:B0-----:R-:W-:Y:S01]  /*b470*/  IMAD.MOV.U32 R58, RZ, RZ, R44 ;  /* 0x000000ffff3a7224 */ /* 0x001fe200078e002c */
[----:B------:R-:W-:Y:S02]  /*b480*/  LOP3.LUT R63, R89, 0xff0000ff, RZ, 0xc0, !PT ;  /* 0xff0000ff593f7812 */ /* 0x000fe400078ec0ff */
[----:B------:R-:W-:Y:S01]  /*b490*/  SHF.R.U32.HI R92, RZ, 0x8, R91 ;  /* 0x00000008ff5c7819 */ /* 0x000fe2000001165b */
[----:B------:R-:W-:Y:S01]  /*b4a0*/  IMAD.SHL.U32 R44, R52, 0x100, RZ ;  /* 0x00000100342c7824 */ /* 0x000fe200078e00ff */
[----:B------:R-:W-:Y:S01]  /*b4b0*/  SHF.R.U32.HI R93, RZ, 0x10, R89 ;  /* 0x00000010ff5d7819 */ /* 0x000fe20000011659 */
[----:B------:R-:W-:Y:S01]  /*b4c0*/  IMAD.MOV.U32 R52, RZ, RZ, R46 ;  /* 0x000000ffff347224 */ /* 0x000fe200078e002e */
[----:B------:R-:W-:Y:S02]  /*b4d0*/  SHF.R.U32.HI R62, RZ, 0x10, R91 ;  /* 0x00000010ff3e7819 */ /* 0x000fe4000001165b */
[----:B------:R-:W-:Y:S01]  /*b4e0*/  LOP3.LUT R63, R63, 0xff00, R44, 0xf8, !PT ;  /* 0x0000ff003f3f7812 */ /* 0x000fe200078ef82c */
[----:B------:R-:W-:Y:S01]  /*b4f0*/  IMAD.SHL.U32 R44, R92, 0x100, RZ ;  /* 0x000001005c2c7824 */ /* 0x000fe200078e00ff */
[----:B------:R-:W-:-:S02]  /*b500*/  LOP3.LUT R89, R91, 0xff0000ff, RZ, 0xc0, !PT ;  /* 0xff0000ff5b597812 */ /* 0x000fc400078ec0ff */
[----:B-1----:R-:W-:Y:S01]  /*b510*/  MOV R60, R48 ;  /* 0x00000030003c7202 */ /* 0x002fe20000000f00 */
[----:B------:R-:W-:Y:S01]  /*b520*/  IMAD.U32 R48, R93, 0x10000, RZ ;  /* 0x000100005d307824 */ /* 0x000fe200078e00ff */
[----:B------:R-:W-:Y:S02]  /*b530*/  SHF.R.U32.HI R90, RZ, 0x8, R53 ;  /* 0x00000008ff5a7819 */ /* 0x000fe40000011635 */
[----:B------:R-:W-:Y:S02]  /*b540*/  SHF.R.U32.HI R88, RZ, 0x8, R55 ;  /* 0x00000008ff587819 */ /* 0x000fe40000011637 */
[----:B------:R-:W-:Y:S01]  /*b550*/  LOP3.LUT R89, R89, 0xff00, R44, 0xf8, !PT ;  /* 0x0000ff0059597812 */ /* 0x000fe200078ef82c */
[----:B------:R-:W-:Y:S01]  /*b560*/  IMAD.U32 R44, R62, 0x10000, RZ ;  /* 0x000100003e2c7824 */ /* 0x000fe200078e00ff */
[----:B------:R-:W-:Y:S01]  /*b570*/  SHF.R.U32.HI R54, RZ, 0x10, R53 ;  /* 0x00000010ff367819 */ /* 0x000fe20000011635 */
[----:B------:R-:W-:Y:S01]  /*b580*/  IMAD.SHL.U32 R46, R90, 0x100, RZ ;  /* 0x000001005a2e7824 */ /* 0x000fe200078e00ff */
[----:B------:R-:W-:Y:S01]  /*b590*/  LOP3.LUT R91, R53, 0xff0000ff, RZ, 0xc0, !PT ;  /* 0xff0000ff355b7812 */ /* 0x000fe200078ec0ff */
[----:B------:R-:W-:Y:S01]  /*b5a0*/  IMAD.MOV.U32 R53, RZ, RZ, R50 ;  /* 0x000000ffff357224 */ /* 0x000fe200078e0032 */
[----:B------:R-:W-:-:S02]  /*b5b0*/  LOP3.LUT R48, R63, 0xff0000, R48, 0xf8, !PT ;  /* 0x00ff00003f307812 */ /* 0x000fc400078ef830 */
[----:B------:R-:W-:Y:S02]  /*b5c0*/  SHF.R.U32.HI R61, RZ, 0x10, R55 ;  /* 0x00000010ff3d7819 */ /* 0x000fe40000011637 */
[----:B------:R-:W-:Y:S02]  /*b5d0*/  F2FP.F16.E4M3.UNPACK_B R90, R166.H1 ;  /* 0x000000a6ff5a723e */ /* 0x000fe400030006ff */
[----:B------:R-:W-:Y:S02]  /*b5e0*/  F2FP.F16.E4M3.UNPACK_B R63, R60.H1 ;  /* 0x0000003cff3f723e */ /* 0x000fe400030006ff */
[----:B------:R-:W-:Y:S02]  /*b5f0*/  LOP3.LUT R55, R55, 0xff0000ff, RZ, 0xc0, !PT ;  /* 0xff0000ff37377812 */ /* 0x000fe400078ec0ff */
[----:B------:R-:W-:Y:S01]  /*b600*/  SHF.L.U32 R50, R88, 0x8, RZ ;  /* 0x0000000858327819 */ /* 0x000fe200000006ff */
[----:B------:R-:W-:Y:S01]  /*b610*/  HADD2.F32 R88, -RZ, R63.H0_H0 ;  /* 0x2000003fff587230 */ /* 0x000fe20000004100 */
[----:B------:R-:W-:-:S02]  /*b620*/  F2FP.F16.E4M3.UNPACK_B R62, R58.H1 ;  /* 0x0000003aff3e723e */ /* 0x000fc400030006ff */
[----:B------:R-:W-:Y:S02]  /*b630*/  LOP3.LUT R44, R89, 0xff0000, R44, 0xf8, !PT ;  /* 0x00ff0000592c7812 */ /* 0x000fe400078ef82c */
[----:B------:R-:W-:Y:S01]  /*b640*/  LOP3.LUT R91, R91, 0xff00, R46, 0xf8, !PT ;  /* 0x0000ff005b5b7812 */ /* 0x000fe200078ef82e */
[----:B------:R-:W-:Y:S01]  /*b650*/  HADD2.F32 R46, -RZ, R90.H0_H0 ;  /* 0x2000005aff2e7230 */ /* 0x000fe20000004100 */
[----:B------:R-:W-:Y:S02]  /*b660*/  F2FP.F16.E4M3.UNPACK_B R89, R168.H1 ;  /* 0x000000a8ff59723e */ /* 0x000fe400030006ff */
[----:B------:R-:W-:Y:S01]  /*b670*/  LOP3.LUT R93, R55, 0xff00, R50, 0xf8, !PT ;  /* 0x0000ff00375d7812 */ /* 0x000fe200078ef832 */
[----:B------:R-:W-:Y:S02]  /*b680*/  HADD2.F32 R55, -RZ, R62.H0_H0 ;  /* 0x2000003eff377230 */ /* 0x000fe40000004100 */
[----:B------:R-:W-:Y:S01]  /*b690*/  FMUL.FTZ R92, R88, R46 ;  /* 0x0000002e585c7220 */ /* 0x000fe20000410000 */
[----:B------:R-:W-:Y:S01]  /*b6a0*/  IMAD.U32 R50, R54, 0x10000, RZ ;  /* 0x0001000036327824 */ /* 0x000fe200078e00ff */
[----:B------:R-:W-:Y:S01]  /*b6b0*/  F2FP.F16.E4M3.UNPACK_B R166, R166 ;  /* 0x000000a6ffa6723e */ /* 0x000fe200020006ff */
[----:B------:R-:W-:-:S02]  /*b6c0*/  IMAD.U32 R54, R61, 0x10000, RZ ;  /* 0x000100003d367824 */ /* 0x000fc400078e00ff */
[----:B------:R-:W-:Y:S01]  /*b6d0*/  FMUL.FTZ R95, R55, R46 ;  /* 0x0000002e375f7220 */ /* 0x000fe20000410000 */
[--C-:B------:R-:W-:Y:S01]  /*b6e0*/  HADD2.F32 R61, -RZ, R89.reuse.H0_H0 ;  /* 0x20000059ff3d7230 */ /* 0x100fe20000004100 */
[----:B------:R-:W-:Y:S01]  /*b6f0*/  LOP3.LUT R50, R91, 0xff0000, R50, 0xf8, !PT ;  /* 0x00ff00005b327812 */ /* 0x000fe200078ef832 */
[----:B------:R-:W-:Y:S01]  /*b700*/  HADD2.F32 R62, -RZ, R62.H1_H1 ;  /* 0x3000003eff3e7230 */ /* 0x000fe20000004100 */
[----:B------:R-:W-:Y:S01]  /*b710*/  LOP3.LUT R46, R93, 0xff0000, R54, 0xf8, !PT ;  /* 0x00ff00005d2e7812 */ /* 0x000fe200078ef836 */
[----:B------:R-:W-:Y:S02]  /*b720*/  HADD2.F32 R91, -RZ, R89.H1_H1 ;  /* 0x30000059ff5b7230 */ /* 0x000fe40000004100 */
[-C--:B------:R-:W-:Y:S01]  /*b730*/  FFMA.FTZ R54, R55, R61.reuse, -R92 ;  /* 0x0000003d37367223 */ /* 0x080fe2000001085c */
[----:B------:R-:W-:Y:S01]  /*b740*/  FFMA.FTZ R55, R88, R61, R95 ;  /* 0x0000003d58377223 */ /* 0x000fe2000001005f */
[----:B------:R-:W-:Y:S01]  /*b750*/  HADD2.F32 R61, -RZ, R90.H1_H1 ;  /* 0x3000005aff3d7230 */ /* 0x000fe20000004100 */
[----:B------:R-:W-:Y:S01]  /*b760*/  F2FP.F16.E4M3.UNPACK_B R88, R60 ;  /* 0x0000003cff58723e */ /* 0x000fe200020006ff */
[----:B------:R-:W-:Y:S01]  /*b770*/  HADD2.F32 R90, -RZ, R63.H1_H1 ;  /* 0x3000003fff5a7230 */ /* 0x000fe20000004100 */
[----:B------:R-:W-:Y:S01]  /*b780*/  F2FP.F16.E4M3.UNPACK_B R63, R58 ;  /* 0x0000003aff3f723e */ /* 0x000fe200020006ff */
[----:B------:R-:W-:-:S02]  /*b790*/  HADD2.F32 R92, -RZ, R166.H0_H0 ;  /* 0x200000a6ff5c7230 */ /* 0x000fc40000004100 */
[-C--:B------:R-:W-:Y:S01]  /*b7a0*/  FMUL.FTZ R95, R62, R61.reuse ;  /* 0x0000003d3e5f7220 */ /* 0x080fe20000410000 */
[----:B------:R-:W-:Y:S01]  /*b7b0*/  F2FP.F16.E4M3.UNPACK_B R168, R168 ;  /* 0x000000a8ffa8723e */ /* 0x000fe200020006ff */
[C---:B------:R-:W-:Y:S01]  /*b7c0*/  FMUL.FTZ R93, R90.reuse, R61 ;  /* 0x0000003d5a5d7220 */ /* 0x040fe20000410000 */
[----:B------:R-:W-:Y:S02]  /*b7d0*/  HADD2.F32 R89, -RZ, R88.H0_H0 ;  /* 0x20000058ff597230 */ /* 0x000fe40000004100 */
[-C--:B------:R-:W-:Y:S01]  /*b7e0*/  FFMA.FTZ R58, R90, R91.reuse, R95 ;  /* 0x0000005b5a3a7223 */ /* 0x080fe2000001005f */
[----:B------:R-:W-:Y:S02]  /*b7f0*/  HADD2.F32 R60, -RZ, R63.H0_H0 ;  /* 0x2000003fff3c7230 */ /* 0x000fe40000004100 */
[----:B------:R-:W-:Y:S01]  /*b800*/  FFMA.FTZ R61, R62, R91, -R93 ;  /* 0x0000005b3e3d7223 */ /* 0x000fe2000001085d */
[----:B------:R-:W-:Y:S02]  /*b810*/  HADD2.F32 R166, -RZ, R166.H1_H1 ;  /* 0x300000a6ffa67230 */ /* 0x000fe40000004100 */
[----:B------:R-:W-:Y:S01]  /*b820*/  FMUL.FTZ R91, R89, R92 ;  /* 0x0000005c595b7220 */ /* 0x000fe20000410000 */
[----:B------:R-:W-:-:S02]  /*b830*/  HADD2.F32 R90, -RZ, R88.H1_H1 ;  /* 0x30000058ff5a7230 */ /* 0x000fc40000004100 */
[----:B------:R-:W-:Y:S01]  /*b840*/  FMUL.FTZ R92, R60, R92 ;  /* 0x0000005c3c5c7220 */ /* 0x000fe20000410000 */
[--C-:B------:R-:W-:Y:S01]  /*b850*/  HADD2.F32 R62, -RZ, R168.reuse.H0_H0 ;  /* 0x200000a8ff3e7230 */ /* 0x100fe20000004100 */
[----:B------:R-:W-:Y:S01]  /*b860*/  F2FP.F16.E4M3.UNPACK_B R93, R167.H1 ;  /* 0x000000a7ff5d723e */ /* 0x000fe200030006ff */
[----:B------:R-:W-:Y:S02]  /*b870*/  HADD2.F32 R63, -RZ, R63.H1_H1 ;  /* 0x3000003fff3f7230 */ /* 0x000fe40000004100 */
[----:B------:R-:W-:Y:S01]  /*b880*/  FMUL.FTZ R88, R90, R166 ;  /* 0x000000a65a587220 */ /* 0x000fe20000410000 */
[----:B------:R-:W-:Y:S02]  /*b890*/  HADD2.F32 R168, -RZ, R168.H1_H1 ;  /* 0x300000a8ffa87230 */ /* 0x000fe40000004100 */
[-C--:B------:R-:W-:Y:S01]  /*b8a0*/  FFMA.FTZ R60, R60, R62.reuse, -R91 ;  /* 0x0000003e3c3c7223 */ /* 0x080fe2000001085b */
[----:B------:R-:W-:Y:S01]  /*b8b0*/  FFMA.FTZ R62, R89, R62, R92 ;  /* 0x0000003e593e7223 */ /* 0x000fe2000001005c */
[----:B------:R-:W-:Y:S01]  /*b8c0*/  F2FP.F16.E4M3.UNPACK_B R91, R53.H1 ;  /* 0x00000035ff5b723e */ /* 0x000fe200030006ff */
[C---:B------:R-:W-:Y:S01]  /*b8d0*/  FMUL.FTZ R95, R63.reuse, R166 ;  /* 0x000000a63f5f7220 */ /* 0x040fe20000410000 */
[----:B------:R-:W-:Y:S01]  /*b8e0*/  FFMA.FTZ R89, R63, R168, -R88 ;  /* 0x000000a83f597223 */ /* 0x000fe20000010858 */
[----:B------:R-:W-:Y:S01]  /*b8f0*/  F2FP.F16.E4M3.UNPACK_B R88, R52.H1 ;  /* 0x00000034ff58723e */ /* 0x000fe200030006ff */
[----:B------:R-:W-:Y:S01]  /*b900*/  HADD2.F32 R97, -RZ, R93.H0_H0 ;  /* 0x2000005dff617230 */ /* 0x000fe20000004100 */
[----:B------:R-:W-:Y:S01]  /*b910*/  F2FP.F16.E4M3.UNPACK_B R94, R169.H1 ;  /* 0x000000a9ff5e723e */ /* 0x000fe200030006ff */
[----:B------:R-:W-:-:S02]  /*b920*/  HADD2.F32 R92, -RZ, R91.H0_H0 ;  /* 0x2000005bff5c7230 */ /* 0x000fc40000004100 */
[----:B------:R-:W-:Y:S01]  /*b930*/  FFMA.FTZ R63, R90, R168, R95 ;  /* 0x000000a85a3f7223 */ /* 0x000fe2000001005f */
[----:B------:R-:W-:Y:S01]  /*b940*/  HADD2.F32 R90, -RZ, R88.H0_H0 ;  /* 0x20000058ff5a7230 */ /* 0x000fe20000004100 */
[----:B------:R-:W-:Y:S01]  /*b950*/  F2FP.F16.E4M3.UNPACK_B R167, R167 ;  /* 0x000000a7ffa7723e */ /* 0x000fe200020006ff */
[----:B------:R-:W-:Y:S02]  /*b960*/  HADD2.F32 R96, -RZ, R93.H1_H1 ;  /* 0x3000005dff607230 */ /* 0x000fe40000004100 */
[-C--:B------:R-:W-:Y:S01]  /*b970*/  FMUL.FTZ R99, R92, R97.reuse ;  /* 0x000000615c637220 */ /* 0x080fe20000410000 */
[----:B------:R-:W-:Y:S02]  /*b980*/  HADD2.F32 R95, -RZ, R94.H0_H0 ;  /* 0x2000005eff5f7230 */ /* 0x000fe40000004100 */
[----:B------:R-:W-:Y:S01]  /*b990*/  FMUL.FTZ R97, R90, R97 ;  /* 0x000000615a617220 */ /* 0x000fe20000410000 */
[----:B------:R-:W-:Y:S01]  /*b9a0*/  HADD2.F32 R93, -RZ, R91.H1_H1 ;  /* 0x3000005bff5d7230 */ /* 0x000fe20000004100 */
[----:B------:R-:W-:Y:S01]  /*b9b0*/  F2FP.F16.E4M3.UNPACK_B R52, R52 ;  /* 0x00000034ff34723e */ /* 0x000fe200020006ff */
[----:B------:R-:W-:-:S02]  /*b9c0*/  HADD2.F32 R91, -RZ, R88.H1_H1 ;  /* 0x30000058ff5b7230 */ /* 0x000fc40000004100 */
[-C--:B------:R-:W-:Y:S01]  /*b9d0*/  FFMA.FTZ R88, R90, R95.reuse, -R99 ;  /* 0x0000005f5a587223 */ /* 0x080fe20000010863 */
[----:B------:R-:W-:Y:S02]  /*b9e0*/  HADD2.F32 R94, -RZ, R94.H1_H1 ;  /* 0x3000005eff5e7230 */ /* 0x000fe40000004100 */
[-C--:B------:R-:W-:Y:S01]  /*b9f0*/  FMUL.FTZ R98, R93, R96.reuse ;  /* 0x000000605d627220 */ /* 0x080fe20000410000 */
[----:B------:R-:W-:Y:S01]  /*ba00*/  FFMA.FTZ R90, R92, R95, R97 ;  /* 0x0000005f5c5a7223 */ /* 0x000fe20000010061 */
[----:B------:R-:W-:Y:S01]  /*ba10*/  FMUL.FTZ R96, R91, R96 ;  /* 0x000000605b607220 */ /* 0x000fe20000410000 */
[----:B------:R-:W-:Y:S01]  /*ba20*/  F2FP.F16.E4M3.UNPACK_B R92, R53 ;  /* 0x00000035ff5c723e */ /* 0x000fe200020006ff */
[----:B------:R-:W-:Y:S01]  /*ba30*/  HADD2.F32 R53, -RZ, R52.H0_H0 ;  /* 0x20000034ff357230 */ /* 0x000fe20000004100 */
[----:B------:R-:W-:Y:S01]  /*ba40*/  F2FP.F16.E4M3.UNPACK_B R169, R169 ;  /* 0x000000a9ffa9723e */ /* 0x000fe200020006ff */
[----:B------:R-:W-:Y:S01]  /*ba50*/  FFMA.FTZ R97, R93, R94, R96 ;  /* 0x0000005e5d617223 */ /* 0x000fe20000010060 */
[----:B------:R-:W-:-:S02]  /*ba60*/  HADD2.F32 R96, -RZ, R167.H0_H0 ;  /* 0x200000a7ff607230 */ /* 0x000fc40000004100 */
[----:B------:R-:W-:Y:S01]  /*ba70*/  FFMA.FTZ R91, R91, R94, -R98 ;  /* 0x0000005e5b5b7223 */ /* 0x000fe20000010862 */
[--C-:B------:R-:W-:Y:S01]  /*ba80*/  HADD2.F32 R93, -RZ, R92.reuse.H0_H0 ;  /* 0x2000005cff5d7230 */ /* 0x100fe20000004100 */
[----:B------:R-:W-:Y:S01]  /*ba90*/  F2FP.SATFINITE.E4M3.F32.PACK_AB_MERGE_C R54, R61, R54, RZ ;  /* 0x000000363d36723e */ /* 0x000fe200048070ff */
[----:B------:R-:W-:Y:S01]  /*baa0*/  HADD2.F32 R167, -RZ, R167.H1_H1 ;  /* 0x300000a7ffa77230 */ /* 0x000fe20000004100 */
[----:B------:R-:W-:Y:S01]  /*bab0*/  F2FP.SATFINITE.E4M3.F32.PACK_AB_MERGE_C R58, R58, R55, RZ ;  /* 0x000000373a3a723e */ /* 0x000fe200048070ff */
[----:B------:R-:W-:Y:S02]  /*bac0*/  HADD2.F32 R92, -RZ, R92.H1_H1 ;  /* 0x3000005cff5c7230 */ /* 0x000fe40000004100 */
[-C--:B------:R-:W-:Y:S01]  /*bad0*/  FMUL.FTZ R98, R93, R96.reuse ;  /* 0x000000605d627220 */ /* 0x080fe20000410000 */
[----:B------:R-:W-:Y:S02]  /*bae0*/  HADD2.F32 R52, -RZ, R52.H1_H1 ;  /* 0x30000034ff347230 */ /* 0x000fe40000004100 */
[----:B------:R-:W-:Y:S01]  /*baf0*/  FMUL.FTZ R96, R53, R96 ;  /* 0x0000006035607220 */ /* 0x000fe20000410000 */
[----:B------:R-:W-:-:S02]  /*bb00*/  HADD2.F32 R94, -RZ, R169.H0_H0 ;  /* 0x200000a9ff5e7230 */ /* 0x000fc40000004100 */
[-C--:B------:R-:W-:Y:S01]  /*bb10*/  FMUL.FTZ R95, R92, R167.reuse ;  /* 0x000000a75c5f7220 */ /* 0x080fe20000410000 */
[----:B------:R-:W-:Y:S02]  /*bb20*/  HADD2.F32 R169, -RZ, R169.H1_H1 ;  /* 0x300000a9ffa97230 */ /* 0x000fe40000004100 */
[C---:B------:R-:W-:Y:S01]  /*bb30*/  FMUL.FTZ R167, R52.reuse, R167 ;  /* 0x000000a734a77220 */ /* 0x040fe20000410000 */
[----:B------:R-:W-:Y:S01]  /*bb40*/  F2FP.SATFINITE.E4M3.F32.PACK_AB_MERGE_C R88, R91, R88, RZ ;  /* 0x000000585b58723e */ /* 0x000fe200048070ff */
[----:B------:R-:W-:Y:S01]  /*bb50*/  FFMA.FTZ R53, R53, R94, -R98 ;  /* 0x0000005e35357223 */ /* 0x000fe20000010862 */
[----:B------:R-:W-:Y:S01]  /*bb60*/  F2FP.SATFINITE.E4M3.F32.PACK_AB_MERGE_C R55, R89, R60, R54 ;  /* 0x0000003c5937723e */ /* 0x000fe20004807036 */
[----:B------:R-:W-:Y:S01]  /*bb70*/  FFMA.FTZ R52, R52, R169, -R95 ;  /* 0x000000a934347223 */ /* 0x000fe2000001085f */
[----:B------:R-:W-:Y:S01]  /*bb80*/  F2FP.F16.E4M3.UNPACK_B R61, R49 ;  /* 0x00000031ff3d723e */ /* 0x000fe200020006ff */
[----:B------:R-:W-:Y:S01]  /*bb90*/  FFMA.FTZ R96, R93, R94, R96 ;  /* 0x0000005e5d607223 */ /* 0x000fe20000010060 */
[----:B------:R-:W-:Y:S01]  /*bba0*/  F2FP.F16.E4M3.UNPACK_B R91, R50 ;  /* 0x00000032ff5b723e */ /* 0x000fe200020006ff */
[----:B------:R-:W-:Y:S01]  /*bbb0*/  FFMA.FTZ R167, R92, R169, R167 ;  /* 0x000000a95ca77223 */ /* 0x000fe200000100a7 */
[----:B------:R-:W-:-:S02]  /*bbc0*/  F2FP.F16.E4M3.UNPACK_B R60, R45 ;  /* 0x0000002dff3c723e */ /* 0x000fc400020006ff */
[----:B------:R-:W-:Y:S02]  /*bbd0*/  F2FP.SATFINITE.E4M3.F32.PACK_AB_MERGE_C R90, R97, R90, RZ ;  /* 0x0000005a615a723e */ /* 0x000fe400048070ff */
[----:B------:R-:W-:Y:S01]  /*bbe0*/  F2FP.SATFINITE.E4M3.F32.PACK_AB_MERGE_C R54, R63, R62, R58 ;  /* 0x0000003e3f36723e */ /* 0x000fe2000480703a */
[----:B------:R-:W-:Y:S01]  /*bbf0*/  HADD2.F32 R63, -RZ, R61.H0_H0 ;  /* 0x2000003dff3f7230 */ /* 0x000fe20000004100 */
[----:B------:R-:W-:Y:S01]  /*bc00*/  F2FP.F16.E4M3.UNPACK_B R89, R48 ;  /* 0x00000030ff59723e */ /* 0x000fe200020006ff */
[----:B------:R-:W-:Y:S01]  /*bc10*/  HADD2.F32 R62, -RZ, R91.H0_H0 ;  /* 0x2000005bff3e7230 */ /* 0x000fe20000004100 */
[----:B------:R-:W-:Y:S01]  /*bc20*/  F2FP.SATFINITE.E4M3.F32.PACK_AB_MERGE_C R53, R52, R53, R88 ;  /* 0x000000353435723e */ /* 0x000fe20004807058 */
[----:B------:R-:W-:Y:S01]  /*bc30*/  HADD2.F32 R58, -RZ, R60.H0_H0 ;  /* 0x2000003cff3a7230 */ /* 0x000fe20000004100 */
[----:B------:R-:W-:Y:S01]  /*bc40*/  F2FP.SATFINITE.E4M3.F32.PACK_AB_MERGE_C R52, R167, R96, R90 ;  /* 0x00000060a734723e */ /* 0x000fe2000480705a */
[----:B------:R-:W-:Y:S02]  /*bc50*/  HADD2.F32 R90, -RZ, R89.H0_H0 ;  /* 0x20000059ff5a7230 */ /* 0x000fe40000004100 */
[----:B------:R-:W-:Y:S01]  /*bc60*/  FMUL.FTZ R93, R63, R62 ;  /* 0x0000003e3f5d7220 */ /* 0x000fe20000410000 */
[----:B------:R-:W-:-:S02]  /*bc70*/  HADD2.F32 R88, -RZ, R61.H1_H1 ;  /* 0x3000003dff587230 */ /* 0x000fc40000004100 */
[C---:B------:R-:W-:Y:S01]  /*bc80*/  FMUL.FTZ R92, R58.reuse, R62 ;  /* 0x0000003e3a5c7220 */ /* 0x040fe20000410000 */
[----:B------:R-:W-:Y:S02]  /*bc90*/  HADD2.F32 R91, -RZ, R91.H1_H1 ;  /* 0x3000005bff5b7230 */ /* 0x000fe40000004100 */
[-C--:B------:R-:W-:Y:S01]  /*bca0*/  FFMA.FTZ R58, R58, R90.reuse, -R93 ;  /* 0x0000005a3a3a7223 */ /* 0x080fe2000001085d */
[----:B------:R-:W-:Y:S02]  /*bcb0*/  HADD2.F32 R62, -RZ, R60.H1_H1 ;  /* 0x3000003cff3e7230 */ /* 0x000fe40000004100 */
[----:B------:R-:W-:Y:S01]  /*bcc0*/  FFMA.FTZ R60, R63, R90, R92 ;  /* 0x0000005a3f3c7223 */ /* 0x000fe2000001005c */
[----:B------:R-:W-:Y:S02]  /*bcd0*/  HADD2.F32 R89, -RZ, R89.H1_H1 ;  /* 0x30000059ff597230 */ /* 0x000fe40000004100 */
[----:B------:R-:W-:Y:S01]  /*bce0*/  FMUL.FTZ R93, R88, R91 ;  /* 0x0000005b585d7220 */ /* 0x000fe20000410000 */
[----:B------:R-:W-:Y:S01]  /*bcf0*/  F2FP.F16.E4M3.UNPACK_B R63, R49.H1 ;  /* 0x00000031ff3f723e */ /* 0x000fe200030006ff */
[----:B------:R-:W-:Y:S01]  /*bd00*/  FMUL.FTZ R91, R62, R91 ;  /* 0x0000005b3e5b7220 */ /* 0x000fe20000410000 */
[----:B------:R-:W-:-:S02]  /*bd10*/  F2FP.F16.E4M3.UNPACK_B R90, R50.H1 ;  /* 0x00000032ff5a723e */ /* 0x000fc400030006ff */
[----:B------:R-:W-:Y:S01]  /*bd20*/  F2FP.F16.E4M3.UNPACK_B R61, R45.H1 ;  /* 0x0000002dff3d723e */ /* 0x000fe200030006ff */
[-C--:B------:R-:W-:Y:S01]  /*bd30*/  FFMA.FTZ R45, R62, R89.reuse, -R93 ;  /* 0x000000593e2d7223 */ /* 0x080fe2000001085d */
[----:B------:R-:W-:Y:S01]  /*bd40*/  FFMA.FTZ R49, R88, R89, R91 ;  /* 0x0000005958317223 */ /* 0x000fe2000001005b */
[----:B------:R-:W-:Y:S01]  /*bd50*/  HADD2.F32 R62, -RZ, R63.H0_H0 ;  /* 0x2000003fff3e7230 */ /* 0x000fe20000004100 */
[----:B------:R-:W-:Y:S01]  /*bd60*/  F2FP.F16.E4M3.UNPACK_B R48, R48.H1 ;  /* 0x00000030ff30723e */ /* 0x000fe200030006ff */
[--C-:B------:R-:W-:Y:S01]  /*bd70*/  HADD2.F32 R91, -RZ, R90.reuse.H0_H0 ;  /* 0x2000005aff5b7230 */ /* 0x100fe20000004100 */
[-C--:B------:R-:W-:Y:S01]  /*bd80*/  F2FP.F16.E4M3.UNPACK_B R97, R46.reuse.H1 ;  /* 0x0000002eff61723e */ /* 0x080fe200030006ff */
[----:B------:R-:W-:Y:S01]  /*bd90*/  HADD2.F32 R50, -RZ, R61.H0_H0 ;  /* 0x2000003dff327230 */ /* 0x000fe20000004100 */
[----:B------:R-:W-:Y:S01]  /*bda0*/  F2FP.F16.E4M3.UNPACK_B R96, R46 ;  /* 0x0000002eff60723e */ /* 0x000fe200020006ff */
[----:B------:R-:W-:Y:S02]  /*bdb0*/  HADD2.F32 R63, -RZ, R63.H1_H1 ;  /* 0x3000003fff3f7230 */ /* 0x000fe40000004100 */
[----:B------:R-:W-:Y:S01]  /*bdc0*/  FMUL.FTZ R93, R62, R91 ;  /* 0x0000005b3e5d7220 */ /* 0x000fe20000410000 */
[----:B------:R-:W-:-:S02]  /*bdd0*/  HADD2.F32 R90, -RZ, R90.H1_H1 ;  /* 0x3000005aff5a7230 */ /* 0x000fc40000004100 */
[----:B------:R-:W-:Y:S01]  /*bde0*/  FMUL.FTZ R91, R50, R91 ;  /* 0x0000005b325b7220 */ /* 0x000fe20000410000 */
[----:B------:R-:W-:Y:S01]  /*bdf0*/  HADD2.F32 R61, -RZ, R61.H1_H1 ;  /* 0x3000003dff3d7230 */ /* 0x000fe20000004100 */
[----:B------:R-:W-:Y:S01]  /*be00*/  F2FP.F16.E4M3.UNPACK_B R94, R44.H1 ;  /* 0x0000002cff5e723e */ /* 0x000fe200030006ff */
[--C-:B------:R-:W-:Y:S02]  /*be10*/  HADD2.F32 R88, -RZ, R48.reuse.H1_H1 ;  /* 0x30000030ff587230 */ /* 0x100fe40000004100 */
[-C--:B------:R-:W-:Y:S01]  /*be20*/  FMUL.FTZ R92, R63, R90.reuse ;  /* 0x0000005a3f5c7220 */ /* 0x080fe20000410000 */
[----:B------:R-:W-:Y:S02]  /*be30*/  HADD2.F32 R89, -RZ, R48.H0_H0 ;  /* 0x20000030ff597230 */ /* 0x000fe40000004100 */
[C---:B------:R-:W-:Y:S01]  /*be40*/  FMUL.FTZ R90, R61.reuse, R90 ;  /* 0x0000005a3d5a7220 */ /* 0x040fe20000410000 */
[----:B------:R-:W-:Y:S02]  /*be50*/  HADD2.F32 R99, -RZ, R97.H0_H0 ;  /* 0x20000061ff637230 */ /* 0x000fe40000004100 */
[----:B------:R-:W-:Y:S01]  /*be60*/  FFMA.FTZ R61, R61, R88, -R92 ;  /* 0x000000583d3d7223 */ /* 0x000fe2000001085c */
[----:B------:R-:W-:-:S02]  /*be70*/  HADD2.F32 R95, -RZ, R94.H0_H0 ;  /* 0x2000005eff5f7230 */ /* 0x000fc40000004100 */
[----:B------:R-:W-:Y:S01]  /*be80*/  FFMA.FTZ R63, R63, R88, R90 ;  /* 0x000000583f3f7223 */ /* 0x000fe2000001005a */
[----:B------:R-:W-:Y:S01]  /*be90*/  F2FP.F16.E4M3.UNPACK_B R90, R51.H1 ;  /* 0x00000033ff5a723e */ /* 0x000fe200030006ff */
[-C--:B------:R-:W-:Y:S01]  /*bea0*/  FFMA.FTZ R48, R50, R89.reuse, -R93 ;  /* 0x0000005932307223 */ /* 0x080fe2000001085d */
[----:B------:R-:W-:Y:S01]  /*beb0*/  FFMA.FTZ R50, R62, R89, R91 ;  /* 0x000000593e327223 */ /* 0x000fe2000001005b */
[----:B------:R-:W-:Y:S01]  /*bec0*/  F2FP.F16.E4M3.UNPACK_B R62, R47 ;  /* 0x0000002fff3e723e */ /* 0x000fe200020006ff */
[----:B------:R-:W-:Y:S01]  /*bed0*/  HADD2.F32 R97, -RZ, R97.H1_H1 ;  /* 0x30000061ff617230 */ /* 0x000fe20000004100 */
[----:B------:R-:W-:Y:S01]  /*bee0*/  F2FP.F16.E4M3.UNPACK_B R89, R51 ;  /* 0x00000033ff59723e */ /* 0x000fe200020006ff */
[--C-:B------:R-:W-:Y:S01]  /*bef0*/  HADD2.F32 R92, -RZ, R90.reuse.H0_H0 ;  /* 0x2000005aff5c7230 */ /* 0x100fe20000004100 */
[----:B------:R-:W-:Y:S01]  /*bf00*/  F2FP.F16.E4M3.UNPACK_B R47, R47.H1 ;  /* 0x0000002fff2f723e */ /* 0x000fe200030006ff */
[----:B------:R-:W-:Y:S01]  /*bf10*/  HADD2.F32 R90, -RZ, R90.H1_H1 ;  /* 0x3000005aff5a7230 */ /* 0x000fe20000004100 */
[----:B------:R-:W-:Y:S01]  /*bf20*/  F2FP.F16.E4M3.UNPACK_B R93, R44 ;  /* 0x0000002cff5d723e */ /* 0x000fe200020006ff */
[----:B------:R-:W-:-:S02]  /*bf30*/  HADD2.F32 R91, -RZ, R89.H0_H0 ;  /* 0x20000059ff5b7230 */ /* 0x000fc40000004100 */
[-C--:B------:R-:W-:Y:S01]  /*bf40*/  FMUL.FTZ R167, R92, R99.reuse ;  /* 0x000000635ca77220 */ /* 0x080fe20000410000 */
[--C-:B------:R-:W-:Y:S01]  /*bf50*/  HADD2.F32 R88, -RZ, R47.reuse.H0_H0 ;  /* 0x2000002fff587230 */ /* 0x100fe20000004100 */
[----:B------:R-:W-:Y:S01]  /*bf60*/  F2FP.SATFINITE.E4M3.F32.PACK_AB_MERGE_C R48, R61, R48, RZ ;  /* 0x000000303d30723e */ /* 0x000fe200048070ff */
[----:B------:R-:W-:Y:S01]  /*bf70*/  HADD2.F32 R44, -RZ, R96.H0_H0 ;  /* 0x20000060ff2c7230 */ /* 0x000fe20000004100 */
[----:B------:R-:W-:Y:S01]  /*bf80*/  F2FP.SATFINITE.E4M3.F32.PACK_AB_MERGE_C R50, R63, R50, RZ ;  /* 0x000000323f32723e */ /* 0x000fe200048070ff */
[----:B------:R-:W-:Y:S02]  /*bf90*/  HADD2.F32 R47, -RZ, R47.H1_H1 ;  /* 0x3000002fff2f7230 */ /* 0x000fe40000004100 */
[----:B------:R-:W-:Y:S01]  /*bfa0*/  FMUL.FTZ R99, R88, R99 ;  /* 0x0000006358637220 */ /* 0x000fe20000410000 */
[----:B------:R-:W-:Y:S02]  /*bfb0*/  HADD2.F32 R51, -RZ, R62.H0_H0 ;  /* 0x2000003eff337230 */ /* 0x000fe40000004100 */
[----:B------:R-:W-:Y:S01]  /*bfc0*/  FMUL.FTZ R98, R91, R44 ;  /* 0x0000002c5b627220 */ /* 0x000fe20000410000 */
[----:B------:R-:W-:-:S02]  /*bfd0*/  HADD2.F32 R46, -RZ, R93.H0_H0 ;  /* 0x2000005dff2e7230 */ /* 0x000fc40000004100 */
[----:B------:R-:W-:Y:S01]  /*bfe0*/  FFMA.FTZ R167, R88, R95, -R167 ;  /* 0x0000005f58a77223 */ /* 0x000fe200000108a7 */
[----:B------:R-:W-:Y:S02]  /*bff0*/  HADD2.F32 R89, -RZ, R89.H1_H1 ;  /* 0x30000059ff597230 */ /* 0x000fe40000004100 */
[-C--:B------:R-:W-:Y:S01]  /*c000*/  FMUL.FTZ R88, R90, R97.reuse ;  /* 0x000000615a587220 */ /* 0x080fe20000410000 */
[----:B------:R-:W-:Y:S02]  /*c010*/  HADD2.F32 R96, -RZ, R96.H1_H1 ;  /* 0x30000060ff607230 */ /* 0x000fe40000004100 */
[----:B------:R-:W-:Y:S01]  /*c020*/  FMUL.FTZ R97, R47, R97 ;  /* 0x000000612f617220 */ /* 0x000fe20000410000 */
[----:B------:R-:W-:Y:S02]  /*c030*/  HADD2.F32 R94, -RZ, R94.H1_H1 ;  /* 0x3000005eff5e7230 */ /* 0x000fe40000004100 */
[----:B------:R-:W-:Y:S01]  /*c040*/  FMUL.FTZ R166, R51, R44 ;  /* 0x0000002c33a67220 */ /* 0x000fe20000410000 */
[----:B------:R-:W-:-:S02]  /*c050*/  HADD2.F32 R62, -RZ, R62.H1_H1 ;  /* 0x3000003eff3e7230 */ /* 0x000fc40000004100 */
[----:B------:R-:W-:Y:S01]  /*c060*/  FFMA.FTZ R44, R51, R46, -R98 ;  /* 0x0000002e332c7223 */ /* 0x000fe20000010862 */
[----:B------:R-:W-:Y:S02]  /*c070*/  HADD2.F32 R93, -RZ, R93.H1_H1 ;  /* 0x3000005dff5d7230 */ /* 0x000fe40000004100 */
[----:B------:R-:W-:Y:S01]  /*c080*/  FMUL.FTZ R51, R89, R96 ;  /* 0x0000006059337220 */ /* 0x000fe20000410000 */
[----:B------:R-:W-:Y:S01]  /*c090*/  FFMA.FTZ R88, R47, R94, -R88 ;  /* 0x0000005e2f587223 */ /* 0x000fe20000010858 */
[----:B------:R-:W-:Y:S01]  /*c0a0*/  FFMA.FTZ R99, R92, R95, R99 ;  /* 0x0000005f5c637223 */ /* 0x000fe20000010063 */
[----:B------:R-:W-:Y:S01]  /*c0b0*/  FMUL.FTZ R96, R62, R96 ;  /* 0x000000603e607220 */ /* 0x000fe20000410000 */
[----:B------:R-:W-:Y:S01]  /*c0c0*/  FFMA.FTZ R90, R90, R94, R97 ;  /* 0x0000005e5a5a7223 */ /* 0x000fe20000010061 */
[-C--:B------:R-:W-:Y:S01]  /*c0d0*/  FFMA.FTZ R51, R62, R93.reuse, -R51 ;  /* 0x0000005d3e337223 */ /* 0x080fe20000010833 */
[----:B------:R-:W-:Y:S01]  /*c0e0*/  FFMA.FTZ R46, R91, R46, R166 ;  /* 0x0000002e5b2e7223 */ /* 0x000fe200000100a6 */
[----:B------:R-:W-:Y:S01]  /*c0f0*/  FFMA.FTZ R89, R89, R93, R96 ;  /* 0x0000005d59597223 */ /* 0x000fe20000010060 */
[----:B------:R-:W-:-:S02]  /*c100*/  F2FP.SATFINITE.E4M3.F32.PACK_AB_MERGE_C R88, R88, R167, RZ ;  /* 0x000000a75858723e */ /* 0x000fc400048070ff */
[----:B------:R-:W-:Y:S02]  /*c110*/  F2FP.SATFINITE.E4M3.F32.PACK_AB_MERGE_C R90, R90, R99, RZ ;  /* 0x000000635a5a723e */ /* 0x000fe400048070ff */
[----:B------:R-:W-:Y:S01]  /*c120*/  F2FP.SATFINITE.E4M3.F32.PACK_AB_MERGE_C R47, R51, R44, R88 ;  /* 0x0000002c332f723e */ /* 0x000fe20004807058 */
[----:B------:R-:W-:Y:S01]  /*c130*/  IMAD.MOV.U32 R44, RZ, RZ, R55 ;  /* 0x000000ffff2c7224 */ /* 0x000fe200078e0037 */
[----:B------:R-:W-:Y:S02]  /*c140*/  F2FP.SATFINITE.E4M3.F32.PACK_AB_MERGE_C R45, R45, R58, R48 ;  /* 0x0000003a2d2d723e */ /* 0x000fe40004807030 */
[----:B------:R-:W-:Y:S01]  /*c150*/  F2FP.SATFINITE.E4M3.F32.PACK_AB_MERGE_C R49, R49, R60, R50 ;  /* 0x0000003c3131723e */ /* 0x000fe20004807032 */
[----:B------:R-:W-:Y:S01]  /*c160*/  IMAD.MOV.U32 R50, RZ, RZ, R52 ;  /* 0x000000ffff327224 */ /* 0x000fe200078e0034 */
[----:B------:R-:W-:Y:S01]  /*c170*/  F2FP.SATFINITE.E4M3.F32.PACK_AB_MERGE_C R51, R89, R46, R90 ;  /* 0x0000002e5933723e */ /* 0x000fe2000480705a */
[----:B------:R-:W-:Y:S01]  /*c180*/  IMAD.MOV.U32 R46, RZ, RZ, R53 ;  /* 0x000000ffff2e7224 */ /* 0x000fe200078e0035 */
[----:B------:R-:W-:-:S07]  /*c190*/  MOV R48, R54 ;  /* 0x0000003600307202 */ /* 0x000fce0000000f00 */
.L_x_560:
[----:B------:R-:W-:Y:S05]  /*c1a0*/  BSYNC B2 ;  /* 0x0000000000027941 */ /* 0x000fea0003800000 */
.L_x_559:
[----:B------:R-:W-:-:S13]  /*c1b0*/  ISETP.GE.AND P4, PT, R59, R152, PT ;  /* 0x000000983b00720c */ /* 0x000fda0003f86270 */
[--C-:B------:R-:W-:Y:S02]  /*c1c0*/  @!P4 SHF.R.S32.HI R53, RZ, 0x1f, R59.reuse ;  /* 0x0000001fff35c819 */ /* 0x100fe4000001143b */
[----:B------:R-:W-:-:S04]  /*c1d0*/  @!P4 IADD3 R55, P5, P6, R118, R140, R59 ;  /* 0x0000008c7637c210 */ /* 0x000fc80007ebe03b */
[----:B------:R-:W-:Y:S02]  /*c1e0*/  @!P4 IADD3.X R170, R4, R170, R53, P5, P6 ;  /* 0x000000aa04aac210 */ /* 0x000fe40002fec435 */
[----:B------:R-:W-:-:S05]  /*c1f0*/  IADD3 R52, P5, R57, R124, RZ ;  /* 0x0000007c39347210 */ /* 0x000fca0007fbe0ff */
[----:B------:R-:W-:Y:S01]  /*c200*/  IMAD.X R53, R56, 0x1, R125, P5 ;  /* 0x0000000138357824 */ /* 0x000fe200028e067d */
[----:B------:R-:W-:-:S04]  /*c210*/  @!P4 IADD3 R54, P5, R55, R124, RZ ;  /* 0x0000007c3736c210 */ /* 0x000fc80007fbe0ff */
[----:B0-----:R4:W-:Y:S01]  /*c220*/  STG.E.128 desc[UR54][R52.64], R44 ;  /* 0x0000002c34007986 */ /* 0x0019e2000c101d36 */
[----:B------:R-:W-:-:S05]  /*c230*/  @!P4 IMAD.X R55, R170, 0x1, R125, P5 ;  /* 0x00000001aa37c824 */ /* 0x000fca00028e067d */
[----:B-1----:R4:W-:Y:S03]  /*c240*/  @!P4 STG.E.128 desc[UR54][R54.64], R48 ;  /* 0x000000303600c986 */ /* 0x0029e6000c101d36 */
.L_x_550:
[----:B------:R-:W-:Y:S05]  /*c250*/  BSYNC B1 ;  /* 0x0000000000017941 */ /* 0x000fea0003800000 */
.L_x_549:
[----:B0--34-:R-:W-:Y:S02]  /*c260*/  VIADD R45, R220, 0x80 ;  /* 0x00000080dc2d7836 */ /* 0x019fe40000000000 */
[-C--:B------:R-:W-:Y:S02]  /*c270*/  IMAD R44, R146, R136.reuse, RZ ;  /* 0x00000088922c7224 */ /* 0x080fe400078e02ff */
[----:B------:R-:W-:-:S04]  /*c280*/  IMAD.WIDE.U32 R138, R45, R136, R138 ;  /* 0x000000882d8a7225 */ /* 0x000fc800078e008a */
[----:B------:R-:W-:Y:S01]  /*c290*/  IMAD R57, R45, R137, R44 ;  /* 0x000000892d397224 */ /* 0x000fe200078e022c */
[----:B------:R-:W-:Y:S06]  /*c2a0*/  @P3 BRA `(.L_x_519) ;  /* 0x00000030009c3947 */ /* 0x000fec0003800000 */
[----:B------:R-:W-:Y:S01]  /*c2b0*/  ISETP.NE.AND P3, PT, R34, RZ, PT ;  /* 0x000000ff2200720c */ /* 0x000fe20003f65270 */
[----:B------:R-:W-:Y:S01]  /*c2c0*/  BSSY B1, `(.L_x_561) ;  /* 0x00000f8000017945 */ /* 0x000fe20003800000 */
[----:B------:R-:W-:-:S11]  /*c2d0*/  IADD3 R57, R139, R57, RZ ;  /* 0x000000398b397210 */ /* 0x000fd60007ffe0ff */
[----:B------:R-:W-:Y:S05]  /*c2e0*/  @!P3 BRA `(.L_x_562) ;  /* 0x0000000c00d4b947 */ /* 0x000fea0003800000 */
[----:B------:R-:W-:Y:S01]  /*c2f0*/  SEL R44, R121, R158, !P0 ;  /* 0x0000009e792c7207 */ /* 0x000fe20004000000 */
        /* <DEDUP_REMOVED lines=13> */
[----:B------:R-:W-:-:S05]  /*c3d0*/  LOP3.LUT R44, R44, R9, RZ, 0x3c, !PT ;  /* 0x000000092c2c7212 */ /* 0x000fca00078e3cff */
        /* <DEDUP_REMOVED lines=10> */
[----:B------:R-:W-:Y:S01]  /*c480*/  SHF.R.U32.HI R88, RZ, 0x10, R77 ;  /* 0x00000010ff587819 */ /* 0x000fe2000001164d */
[----:B-1----:R-:W-:Y:S01]  /*c490*/  IMAD.MOV.U32 R62, RZ, RZ, R48 ;  /* 0x000000ffff3e7224 */ /* 0x002fe200078e0030 */
[----:B------:R-:W-:Y:S01]  /*c4a0*/  SHF.R.U32.HI R66, RZ, 0x8, R65 ;  /* 0x00000008ff427819 */ /* 0x000fe20000011641 */
[----:B------:R-:W-:Y:S01]  /*c4b0*/  IMAD.SHL.U32 R45, R56, 0x100, RZ ;  /* 0x00000100382d7824 */ /* 0x000fe200078e00ff */
[----:B------:R-:W-:Y:S01]  /*c4c0*/  LOP3.LUT R58, R77, 0xff0000ff, RZ, 0xc0, !PT ;  /* 0xff0000ff4d3a7812 */ /* 0x000fe200078ec0ff */
[----:B------:R-:W-:Y:S01]  /*c4d0*/  IMAD.MOV.U32 R56, RZ, RZ, R46 ;  /* 0x000000ffff387224 */ /* 0x000fe200078e002e */
[----:B------:R-:W-:Y:S01]  /*c4e0*/  SHF.R.U32.HI R76, RZ, 0x8, R79 ;  /* 0x00000008ff4c7819 */ /* 0x000fe2000001164f */
[----:B------:R-:W-:Y:S01]  /*c4f0*/  IMAD.U32 R46, R88, 0x10000, RZ ;  /* 0x00010000582e7824 */ /* 0x000fe200078e00ff */
[----:B------:R-:W-:Y:S01]  /*c500*/  SHF.R.U32.HI R64, RZ, 0x8, R67 ;  /* 0x00000008ff407819 */ /* 0x000fe20000011643 */
[----:B------:R-:W-:Y:S01]  /*c510*/  IMAD.SHL.U32 R48, R66, 0x100, RZ ;  /* 0x0000010042307824 */ /* 0x000fe200078e00ff */
[----:B------:R-:W-:-:S02]  /*c520*/  SHF.R.U32.HI R78, RZ, 0x10, R79 ;  /* 0x00000010ff4e7819 */ /* 0x000fc4000001164f */
[----:B------:R-:W-:Y:S01]  /*c530*/  MOV R60, R44 ;  /* 0x0000002c003c7202 */ /* 0x000fe20000000f00 */
[----:B------:R-:W-:Y:S01]  /*c540*/  IMAD.SHL.U32 R44, R76, 0x100, RZ ;  /* 0x000001004c2c7824 */ /* 0x000fe200078e00ff */
[----:B------:R-:W-:Y:S02]  /*c550*/  LOP3.LUT R45, R58, 0xff00, R45, 0xf8, !PT ;  /* 0x0000ff003a2d7812 */ /* 0x000fe400078ef82d */
[----:B------:R-:W-:Y:S02]  /*c560*/  LOP3.LUT R61, R65, 0xff0000ff, RZ, 0xc0, !PT ;  /* 0xff0000ff413d7812 */ /* 0x000fe400078ec0ff */
[----:B------:R-:W-:Y:S02]  /*c570*/  LOP3.LUT R63, R67, 0xff0000ff, RZ, 0xc0, !PT ;  /* 0xff0000ff433f7812 */ /* 0x000fe400078ec0ff */
[----:B------:R-:W-:Y:S02]  /*c580*/  SHF.L.U32 R58, R64, 0x8, RZ ;  /* 0x00000008403a7819 */ /* 0x000fe400000006ff */
[----:B------:R-:W-:-:S02]  /*c590*/  LOP3.LUT R59, R79, 0xff0000ff, RZ, 0xc0, !PT ;  /* 0xff0000ff4f3b7812 */ /* 0x000fc400078ec0ff */
[----:B------:R-:W-:Y:S01]  /*c5a0*/  LOP3.LUT R46, R45, 0xff0000, R46, 0xf8, !PT ;  /* 0x00ff00002d2e7812 */ /* 0x000fe200078ef82e */
[----:B------:R-:W-:Y:S01]  /*c5b0*/  IMAD.U32 R45, R78, 0x10000, RZ ;  /* 0x000100004e2d7824 */ /* 0x000fe200078e00ff */
[----:B------:R-:W-:Y:S02]  /*c5c0*/  LOP3.LUT R48, R61, 0xff00, R48, 0xf8, !PT ;  /* 0x0000ff003d307812 */ /* 0x000fe400078ef830 */
[----:B------:R-:W-:Y:S02]  /*c5d0*/  LOP3.LUT R76, R63, 0xff00, R58, 0xf8, !PT ;  /* 0x0000ff003f4c7812 */ /* 0x000fe400078ef83a */
[----:B------:R-:W-:Y:S02]  /*c5e0*/  LOP3.LUT R44, R59, 0xff00, R44, 0xf8, !PT ;  /* 0x0000ff003b2c7812 */ /* 0x000fe400078ef82c */
[----:B------:R-:W-:Y:S02]  /*c5f0*/  F2FP.F16.E4M3.UNPACK_B R66, R162.H1 ;  /* 0x000000a2ff42723e */ /* 0x000fe400030006ff */
[----:B------:R-:W-:-:S02]  /*c600*/  F2FP.F16.E4M3.UNPACK_B R63, R62.H1 ;  /* 0x0000003eff3f723e */ /* 0x000fc400030006ff */
[----:B------:R-:W-:Y:S02]  /*c610*/  F2FP.F16.E4M3.UNPACK_B R61, R60.H1 ;  /* 0x0000003cff3d723e */ /* 0x000fe400030006ff */
[----:B------:R-:W-:Y:S01]  /*c620*/  SHF.R.U32.HI R65, RZ, 0x10, R65 ;  /* 0x00000010ff417819 */ /* 0x000fe20000011641 */
[----:B------:R-:W-:Y:S01]  /*c630*/  HADD2.F32 R59, -RZ, R63.H0_H0 ;  /* 0x2000003fff3b7230 */ /* 0x000fe20000004100 */
[----:B------:R-:W-:Y:S01]  /*c640*/  LOP3.LUT R44, R44, 0xff0000, R45, 0xf8, !PT ;  /* 0x00ff00002c2c7812 */ /* 0x000fe200078ef82d */
[----:B------:R-:W-:Y:S01]  /*c650*/  HADD2.F32 R45, -RZ, R66.H0_H0 ;  /* 0x20000042ff2d7230 */ /* 0x000fe20000004100 */
[----:B------:R-:W-:Y:S01]  /*c660*/  F2FP.F16.E4M3.UNPACK_B R64, R164.H1 ;  /* 0x000000a4ff40723e */ /* 0x000fe200030006ff */
[----:B------:R-:W-:Y:S01]  /*c670*/  HADD2.F32 R58, -RZ, R61.H0_H0 ;  /* 0x2000003dff3a7230 */ /* 0x000fe20000004100 */
[----:B------:R-:W-:Y:S01]  /*c680*/  SHF.R.U32.HI R77, RZ, 0x10, R67 ;  /* 0x00000010ff4d7819 */ /* 0x000fe20000011643 */
[----:B------:R-:W-:Y:S02]  /*c690*/  IMAD.U32 R67, R65, 0x10000, RZ ;  /* 0x0001000041437824 */ /* 0x000fe400078e00ff */
[----:B------:R-:W-:Y:S01]  /*c6a0*/  FMUL.FTZ R79, R59, R45 ;  /* 0x0000002d3b4f7220 */ /* 0x000fe20000410000 */
[----:B------:R-:W-:-:S02]  /*c6b0*/  HADD2.F32 R65, -RZ, R64.H0_H0 ;  /* 0x20000040ff417230 */ /* 0x000fc40000004100 */
[----:B------:R-:W-:Y:S01]  /*c6c0*/  FMUL.FTZ R78, R58, R45 ;  /* 0x0000002d3a4e7220 */ /* 0x000fe20000410000 */
[----:B------:R-:W-:Y:S01]  /*c6d0*/  IMAD.U32 R77, R77, 0x10000, RZ ;  /* 0x000100004d4d7824 */ /* 0x000fe200078e00ff */
        /* <DEDUP_REMOVED lines=8> */
[----:B------:R-:W-:Y:S01]  /*c760*/  HADD2.F32 R67, -RZ, R64.H1_H1 ;  /* 0x30000040ff437230 */ /* 0x000fe20000004100 */
[----:B------:R-:W-:-:S02]  /*c770*/  F2FP.F16.E4M3.UNPACK_B R64, R60 ;  /* 0x0000003cff40723e */ /* 0x000fc400020006ff */
[----:B------:R-:W-:Y:S01]  /*c780*/  LOP3.LUT R45, R76, 0xff0000, R77, 0xf8, !PT ;  /* 0x00ff00004c2d7812 */ /* 0x000fe200078ef84d */
[CC--:B------:R-:W-:Y:S01]  /*c790*/  FMUL.FTZ R60, R66.reuse, R65.reuse ;  /* 0x00000041423c7220 */ /* 0x0c0fe20000410000 */
[C---:B------:R-:W-:Y:S01]  /*c7a0*/  FMUL.FTZ R77, R61.reuse, R65 ;  /* 0x000000413d4d7220 */ /* 0x040fe20000410000 */
[----:B------:R-:W-:Y:S01]  /*c7b0*/  F2FP.F16.E4M3.UNPACK_B R164, R164 ;  /* 0x000000a4ffa4723e */ /* 0x000fe200020006ff */
[----:B------:R-:W-:Y:S02]  /*c7c0*/  HADD2.F32 R76, -RZ, R162.H0_H0 ;  /* 0x200000a2ff4c7230 */ /* 0x000fe40000004100 */
[-C--:B------:R-:W-:Y:S01]  /*c7d0*/  FFMA.FTZ R61, R61, R67.reuse, -R60 ;  /* 0x000000433d3d7223 */ /* 0x080fe2000001083c */
[----:B------:R-:W-:Y:S02]  /*c7e0*/  HADD2.F32 R65, -RZ, R63.H0_H0 ;  /* 0x2000003fff417230 */ /* 0x000fe40000004100 */
[----:B------:R-:W-:Y:S01]  /*c7f0*/  FFMA.FTZ R60, R66, R67, R77 ;  /* 0x00000043423c7223 */ /* 0x000fe2000001004d */
        /* <DEDUP_REMOVED lines=10> */
[----:B------:R-:W-:Y:S01]  /*c8a0*/  F2FP.F16.E4M3.UNPACK_B R76, R50.H1 ;  /* 0x00000032ff4c723e */ /* 0x000fe200030006ff */
[----:B------:R-:W-:-:S02]  /*c8b0*/  HADD2.F32 R164, -RZ, R164.H1_H1 ;  /* 0x300000a4ffa47230 */ /* 0x000fc40000004100 */
[CC--:B------:R-:W-:Y:S01]  /*c8c0*/  FMUL.FTZ R65, R67.reuse, R162.reuse ;  /* 0x000000a243417220 */ /* 0x0c0fe20000410000 */
[C---:B------:R-:W-:Y:S01]  /*c8d0*/  FMUL.FTZ R162, R64.reuse, R162 ;  /* 0x000000a240a27220 */ /* 0x040fe20000410000 */
[----:B------:R-:W-:Y:S01]  /*c8e0*/  F2FP.F16.E4M3.UNPACK_B R78, R165.H1 ;  /* 0x000000a5ff4e723e */ /* 0x000fe200030006ff */
[----:B------:R-:W-:Y:S01]  /*c8f0*/  HADD2.F32 R90, -RZ, R79.H0_H0 ;  /* 0x2000004fff5a7230 */ /* 0x000fe20000004100 */
[----:B------:R-:W-:Y:S01]  /*c900*/  F2FP.F16.E4M3.UNPACK_B R66, R56.H1 ;  /* 0x00000038ff42723e */ /* 0x000fe200030006ff */
[----:B------:R-:W-:Y:S02]  /*c910*/  HADD2.F32 R77, -RZ, R76.H0_H0 ;  /* 0x2000004cff4d7230 */ /* 0x000fe40000004100 */
[-C--:B------:R-:W-:Y:S01]  /*c920*/  FFMA.FTZ R65, R64, R164.reuse, -R65 ;  /* 0x000000a440417223 */ /* 0x080fe20000010841 */
[----:B------:R-:W-:Y:S01]  /*c930*/  FFMA.FTZ R64, R67, R164, R162 ;  /* 0x000000a443407223 */ /* 0x000fe200000100a2 */
[----:B------:R-:W-:Y:S01]  /*c940*/  HADD2.F32 R88, -RZ, R78.H0_H0 ;  /* 0x2000004eff587230 */ /* 0x000fe20000004100 */
[----:B------:R-:W-:Y:S01]  /*c950*/  F2FP.F16.E4M3.UNPACK_B R163, R163 ;  /* 0x000000a3ffa3723e */ /* 0x000fe200020006ff */
[----:B------:R-:W-:-:S02]  /*c960*/  HADD2.F32 R67, -RZ, R66.H0_H0 ;  /* 0x20000042ff437230 */ /* 0x000fc40000004100 */
[----:B------:R-:W-:Y:S01]  /*c970*/  FMUL.FTZ R92, R77, R90 ;  /* 0x0000005a4d5c7220 */ /* 0x000fe20000410000 */
[----:B------:R-:W-:Y:S01]  /*c980*/  HADD2.F32 R79, -RZ, R79.H1_H1 ;  /* 0x3000004fff4f7230 */ /* 0x000fe20000004100 */
[----:B------:R-:W-:Y:S01]  /*c990*/  F2FP.F16.E4M3.UNPACK_B R56, R56 ;  /* 0x00000038ff38723e */ /* 0x000fe200020006ff */
[----:B------:R-:W-:Y:S02]  /*c9a0*/  HADD2.F32 R76, -RZ, R76.H1_H1 ;  /* 0x3000004cff4c7230 */ /* 0x000fe40000004100 */
[C---:B------:R-:W-:Y:S01]  /*c9b0*/  FMUL.FTZ R90, R67.reuse, R90 ;  /* 0x0000005a435a7220 */ /* 0x040fe20000410000 */
[-C--:B------:R-:W-:Y:S01]  /*c9c0*/  FFMA.FTZ R92, R67, R88.reuse, -R92 ;  /* 0x00000058435c7223 */ /* 0x080fe2000001085c */
[----:B------:R-:W-:Y:S01]  /*c9d0*/  HADD2.F32 R66, -RZ, R66.H1_H1 ;  /* 0x30000042ff427230 */ /* 0x000fe20000004100 */
[----:B------:R-:W-:Y:S01]  /*c9e0*/  F2FP.F16.E4M3.UNPACK_B R165, R165 ;  /* 0x000000a5ffa5723e */ /* 0x000fe200020006ff */
[----:B------:R-:W-:Y:S02]  /*c9f0*/  HADD2.F32 R67, -RZ, R78.H1_H1 ;  /* 0x3000004eff437230 */ /* 0x000fe40000004100 */
[-C--:B------:R-:W-:Y:S01]  /*ca00*/  FMUL.FTZ R89, R76, R79.reuse ;  /* 0x0000004f4c597220 */ /* 0x080fe20000410000 */
[----:B------:R-:W-:Y:S01]  /*ca10*/  FFMA.FTZ R90, R77, R88, R90 ;  /* 0x000000584d5a7223 */ /* 0x000fe2000001005a */
[----:B------:R-:W-:Y:S01]  /*ca20*/  FMUL.FTZ R79, R66, R79 ;  /* 0x0000004f424f7220 */ /* 0x000fe20000410000 */
[----:B------:R-:W-:-:S02]  /*ca30*/  HADD2.F32 R77, -RZ, R163.H0_H0 ;  /* 0x200000a3ff4d7230 */ /* 0x000fc40000004100 */
[-C--:B------:R-:W-:Y:S01]  /*ca40*/  FFMA.FTZ R89, R66, R67.reuse, -R89 ;  /* 0x0000004342597223 */ /* 0x080fe20000010859 */
[----:B------:R-:W-:Y:S01]  /*ca50*/  F2FP.F16.E4M3.UNPACK_B R66, R50 ;  /* 0x00000032ff42723e */ /* 0x000fe200020006ff */
[----:B------:R-:W-:Y:S01]  /*ca60*/  FFMA.FTZ R91, R76, R67, R79 ;  /* 0x000000434c5b7223 */ /* 0x000fe2000001004f */
[----:B------:R-:W-:Y:S01]  /*ca70*/  HADD2.F32 R50, -RZ, R56.H0_H0 ;  /* 0x20000038ff327230 */ /* 0x000fe20000004100 */
[----:B------:R-:W-:Y:S01]  /*ca80*/  F2FP.SATFINITE.E4M3.F32.PACK_AB_MERGE_C R58, R61, R58, RZ ;  /* 0x0000003a3d3a723e */ /* 0x000fe200048070ff */
[----:B------:R-:W-:Y:S01]  /*ca90*/  HADD2.F32 R163, -RZ, R163.H1_H1 ;  /* 0x300000a3ffa37230 */ /* 0x000fe20000004100 */
[----:B------:R-:W-:Y:S01]  /*caa0*/  F2FP.SATFINITE.E4M3.F32.PACK_AB_MERGE_C R60, R60, R59, RZ ;  /* 0x0000003b3c3c723e */ /* 0x000fe200048070ff */
[--C-:B------:R-:W-:Y:S02]  /*cab0*/  HADD2.F32 R67, -RZ, R66.reuse.H0_H0 ;  /* 0x20000042ff437230 */ /* 0x100fe40000004100 */
[----:B------:R-:W-:Y:S01]  /*cac0*/  FMUL.FTZ R78, R50, R77 ;  /* 0x0000004d324e7220 */ /* 0x000fe20000410000 */
[----:B------:R-:W-:Y:S01]  /*cad0*/  HADD2.F32 R66, -RZ, R66.H1_H1 ;  /* 0x30000042ff427230 */ /* 0x000fe20000004100 */
[----:B------:R-:W-:Y:S01]  /*cae0*/  F2FP.SATFINITE.E4M3.F32.PACK_AB_MERGE_C R59, R65, R62, R58 ;  /* 0x0000003e413b723e */ /* 0x000fe2000480703a */
[----:B------:R-:W-:-:S02]  /*caf0*/  HADD2.F32 R56, -RZ, R56.H1_H1 ;  /* 0x30000038ff387230 */ /* 0x000fc40000004100 */
[C---:B------:R-:W-:Y:S01]  /*cb00*/  FMUL.FTZ R79, R67.reuse, R77 ;  /* 0x0000004d434f7220 */ /* 0x040fe20000410000 */
[--C-:B------:R-:W-:Y:S02]  /*cb10*/  HADD2.F32 R76, -RZ, R165.reuse.H0_H0 ;  /* 0x200000a5ff4c7230 */ /* 0x100fe40000004100 */
[-C--:B------:R-:W-:Y:S01]  /*cb20*/  FMUL.FTZ R77, R66, R163.reuse ;  /* 0x000000a3424d7220 */ /* 0x080fe20000410000 */
[----:B------:R-:W-:Y:S02]  /*cb30*/  HADD2.F32 R165, -RZ, R165.H1_H1 ;  /* 0x300000a5ffa57230 */ /* 0x000fe40000004100 */
[----:B------:R-:W-:Y:S01]  /*cb40*/  FMUL.FTZ R163, R56, R163 ;  /* 0x000000a338a37220 */ /* 0x000fe20000410000 */
[----:B------:R-:W-:Y:S01]  /*cb50*/  F2FP.F16.E4M3.UNPACK_B R62, R48 ;  /* 0x00000030ff3e723e */ /* 0x000fe200020006ff */
[----:B------:R-:W-:Y:S01]  /*cb60*/  FFMA.FTZ R79, R50, R76, -R79 ;  /* 0x0000004c324f7223 */ /* 0x000fe2000001084f */
[----:B------:R-:W-:Y:S01]  /*cb70*/  F2FP.F16.E4M3.UNPACK_B R61, R52 ;  /* 0x00000034ff3d723e */ /* 0x000fe200020006ff */
[----:B------:R-:W-:Y:S01]  /*cb80*/  FFMA.FTZ R163, R66, R165, R163 ;  /* 0x000000a542a37223 */ /* 0x000fe200000100a3 */
[----:B------:R-:W-:Y:S01]  /*cb90*/  F2FP.F16.E4M3.UNPACK_B R66, R49 ;  /* 0x00000031ff42723e */ /* 0x000fe200020006ff */
[----:B------:R-:W-:Y:S01]  /*cba0*/  FFMA.FTZ R50, R67, R76, R78 ;  /* 0x0000004c43327223 */ /* 0x000fe2000001004e */
[----:B------:R-:W-:Y:S01]  /*cbb0*/  F2FP.SATFINITE.E4M3.F32.PACK_AB_MERGE_C R58, R64, R63, R60 ;  /* 0x0000003f403a723e */ /* 0x000fe2000480703c */
[----:B------:R-:W-:Y:S01]  /*cbc0*/  HADD2.F32 R67, -RZ, R62.H0_H0 ;  /* 0x2000003eff437230 */ /* 0x000fe20000004100 */
[----:B------:R-:W-:Y:S01]  /*cbd0*/  F2FP.F16.E4M3.UNPACK_B R64, R46 ;  /* 0x0000002eff40723e */ /* 0x000fe200020006ff */
[----:B------:R-:W-:-:S02]  /*cbe0*/  HADD2.F32 R63, -RZ, R66.H0_H0 ;  /* 0x20000042ff3f7230 */ /* 0x000fc40000004100 */
[----:B------:R-:W-:Y:S01]  /*cbf0*/  FFMA.FTZ R56, R56, R165, -R77 ;  /* 0x000000a538387223 */ /* 0x000fe2000001084d */
[--C-:B------:R-:W-:Y:S01]  /*cc00*/  HADD2.F32 R60, -RZ, R61.reuse.H0_H0 ;  /* 0x2000003dff3c7230 */ /* 0x100fe20000004100 */
[----:B------:R-:W-:Y:S01]  /*cc10*/  F2FP.F16.E4M3.UNPACK_B R52, R52.H1 ;  /* 0x00000034ff34723e */ /* 0x000fe200030006ff */
        /* <DEDUP_REMOVED lines=9> */
[----:B------:R-:W-:Y:S01]  /*ccb0*/  FMUL.FTZ R65, R66, R67 ;  /* 0x0000004342417220 */ /* 0x000fe20000410000 */
[----:B------:R-:W-:Y:S01]  /*ccc0*/  F2FP.F16.E4M3.UNPACK_B R64, R49.H1 ;  /* 0x00000031ff40723e */ /* 0x000fe200030006ff */
[C---:B------:R-:W-:Y:S01]  /*ccd0*/  FMUL.FTZ R77, R62.reuse, R67 ;  /* 0x000000433e4d7220 */ /* 0x040fe20000410000 */
[----:B------:R-:W-:Y:S01]  /*cce0*/  F2FP.F16.E4M3.UNPACK_B R67, R48.H1 ;  /* 0x00000030ff43723e */ /* 0x000fe200030006ff */
[-C--:B------:R-:W-:Y:S01]  /*ccf0*/  FFMA.FTZ R49, R62, R63.reuse, -R65 ;  /* 0x0000003f3e317223 */ /* 0x080fe20000010841 */
[----:B------:R-:W-:Y:S02]  /*cd00*/  HADD2.F32 R62, -RZ, R52.H0_H0 ;  /* 0x20000034ff3e7230 */ /* 0x000fe40000004100 */
[----:B------:R-:W-:Y:S01]  /*cd10*/  FFMA.FTZ R48, R66, R63, R77 ;  /* 0x0000003f42307223 */ /* 0x000fe2000001004d */
[--C-:B------:R-:W-:Y:S01]  /*cd20*/  HADD2.F32 R65, -RZ, R64.reuse.H0_H0 ;  /* 0x20000040ff417230 */ /* 0x100fe20000004100 */
[----:B------:R-:W-:Y:S01]  /*cd30*/  F2FP.F16.E4M3.UNPACK_B R46, R46.H1 ;  /* 0x0000002eff2e723e */ /* 0x000fe200030006ff */
[--C-:B------:R-:W-:Y:S01]  /*cd40*/  HADD2.F32 R66, -RZ, R67.reuse.H0_H0 ;  /* 0x20000043ff427230 */ /* 0x100fe20000004100 */
[----:B------:R-:W-:Y:S01]  /*cd50*/  F2FP.SATFINITE.E4M3.F32.PACK_AB_MERGE_C R89, R89, R92, RZ ;  /* 0x0000005c5959723e */ /* 0x000fe200048070ff */
[----:B------:R-:W-:Y:S01]  /*cd60*/  HADD2.F32 R64, -RZ, R64.H1_H1 ;  /* 0x30000040ff407230 */ /* 0x000fe20000004100 */
[----:B------:R-:W-:Y:S01]  /*cd70*/  F2FP.SATFINITE.E4M3.F32.PACK_AB_MERGE_C R90, R91, R90, RZ ;  /* 0x0000005a5b5a723e */ /* 0x000fe200048070ff */
[----:B------:R-:W-:-:S02]  /*cd80*/  HADD2.F32 R67, -RZ, R67.H1_H1 ;  /* 0x30000043ff437230 */ /* 0x000fc40000004100 */
[-C--:B------:R-:W-:Y:S01]  /*cd90*/  FMUL.FTZ R77, R65, R66.reuse ;  /* 0x00000042414d7220 */ /* 0x080fe20000410000 */
[----:B------:R-:W-:Y:S02]  /*cda0*/  HADD2.F32 R63, -RZ, R52.H1_H1 ;  /* 0x30000034ff3f7230 */ /* 0x000fe40000004100 */
[----:B------:R-:W-:Y:S01]  /*cdb0*/  FMUL.FTZ R76, R62, R66 ;  /* 0x000000423e4c7220 */ /* 0x000fe20000410000 */
[--C-:B------:R-:W-:Y:S02]  /*cdc0*/  HADD2.F32 R52, -RZ, R46.reuse.H0_H0 ;  /* 0x2000002eff347230 */ /* 0x100fe40000004100 */
[-C--:B------:R-:W-:Y:S01]  /*cdd0*/  FMUL.FTZ R78, R64, R67.reuse ;  /* 0x00000043404e7220 */ /* 0x080fe20000410000 */
[----:B------:R-:W-:Y:S02]  /*cde0*/  HADD2.F32 R66, -RZ, R46.H1_H1 ;  /* 0x3000002eff427230 */ /* 0x000fe40000004100 */
[----:B------:R-:W-:Y:S01]  /*cdf0*/  FMUL.FTZ R67, R63, R67 ;  /* 0x000000433f437220 */ /* 0x000fe20000410000 */
[----:B------:R-:W-:Y:S01]  /*ce00*/  F2FP.SATFINITE.E4M3.F32.PACK_AB_MERGE_C R56, R56, R79, R89 ;  /* 0x0000004f3838723e */ /* 0x000fe20004807059 */
[-C--:B------:R-:W-:Y:S01]  /*ce10*/  FFMA.FTZ R46, R62, R52.reuse, -R77 ;  /* 0x000000343e2e7223 */ /* 0x080fe2000001084d */
[----:B------:R-:W-:Y:S01]  /*ce20*/  FFMA.FTZ R52, R65, R52, R76 ;  /* 0x0000003441347223 */ /* 0x000fe2000001004c */
[-C--:B------:R-:W-:Y:S01]  /*ce30*/  FFMA.FTZ R91, R63, R66.reuse, -R78 ;  /* 0x000000423f5b7223 */ /* 0x080fe2000001084e */
[----:B------:R-:W-:Y:S01]  /*ce40*/  F2FP.F16.E4M3.UNPACK_B R62, R47 ;  /* 0x0000002fff3e723e */ /* 0x000fe200020006ff */
[----:B------:R-:W-:Y:S01]  /*ce50*/  FFMA.FTZ R93, R64, R66, R67 ;  /* 0x00000042405d7223 */ /* 0x000fe20000010043 */
[----:B------:R-:W-:-:S02]  /*ce60*/  F2FP.F16.E4M3.UNPACK_B R65, R51 ;  /* 0x00000033ff41723e */ /* 0x000fc400020006ff */
[----:B------:R-:W-:Y:S02]  /*ce70*/  F2FP.F16.E4M3.UNPACK_B R78, R45 ;  /* 0x0000002dff4e723e */ /* 0x000fe400020006ff */
[----:B------:R-:W-:Y:S01]  /*ce80*/  F2FP.F16.E4M3.UNPACK_B R64, R51.H1 ;  /* 0x00000033ff40723e */ /* 0x000fe200030006ff */
[----:B------:R-:W-:Y:S01]  /*ce90*/  HADD2.F32 R51, -RZ, R62.H0_H0 ;  /* 0x2000003eff337230 */ /* 0x000fe20000004100 */
[----:B------:R-:W-:Y:S01]  /*cea0*/  F2FP.F16.E4M3.UNPACK_B R79, R45.H1 ;  /* 0x0000002dff4f723e */ /* 0x000fe200030006ff */
[----:B------:R-:W-:Y:S01]  /*ceb0*/  HADD2.F32 R66, -RZ, R65.H0_H0 ;  /* 0x20000041ff427230 */ /* 0x000fe20000004100 */
[----:B------:R-:W-:Y:S01]  /*cec0*/  F2FP.F16.E4M3.UNPACK_B R47, R47.H1 ;  /* 0x0000002fff2f723e */ /* 0x000fe200030006ff */
[----:B------:R-:W-:Y:S01]  /*ced0*/  HADD2.F32 R88, -RZ, R78.H0_H0 ;  /* 0x2000004eff587230 */ /* 0x000fe20000004100 */
[-C--:B------:R-:W-:Y:S01]  /*cee0*/  F2FP.F16.E4M3.UNPACK_B R45, R44.reuse ;  /* 0x0000002cff2d723e */ /* 0x080fe200020006ff */
[----:B------:R-:W-:Y:S01]  /*cef0*/  HADD2.F32 R89, -RZ, R79.H0_H0 ;  /* 0x2000004fff597230 */ /* 0x000fe20000004100 */
[----:B------:R-:W-:Y:S01]  /*cf00*/  F2FP.F16.E4M3.UNPACK_B R67, R44.H1 ;  /* 0x0000002cff43723e */ /* 0x000fe200030006ff */
[----:B------:R-:W-:Y:S01]  /*cf10*/  HADD2.F32 R44, -RZ, R64.H0_H0 ;  /* 0x20000040ff2c7230 */ /* 0x000fe20000004100 */
[----:B------:R-:W-:Y:S01]  /*cf20*/  F2FP.SATFINITE.E4M3.F32.PACK_AB_MERGE_C R50, R163, R50, R90 ;  /* 0x00000032a332723e */ /* 0x000fe2000480705a */
[----:B------:R-:W-:-:S02]  /*cf30*/  HADD2.F32 R63, -RZ, R47.H0_H0 ;  /* 0x2000002fff3f7230 */ /* 0x000fc40000004100 */
[-C--:B------:R-:W-:Y:S01]  /*cf40*/  FMUL.FTZ R90, R66, R88.reuse ;  /* 0x00000058425a7220 */ /* 0x080fe20000410000 */
[----:B------:R-:W-:Y:S01]  /*cf50*/  FMUL.FTZ R95, R51, R88 ;  /* 0x00000058335f7220 */ /* 0x000fe20000410000 */
[----:B------:R-:W-:Y:S02]  /*cf60*/  HADD2.F32 R77, -RZ, R67.H0_H0 ;  /* 0x20000043ff4d7230 */ /* 0x000fe40000004100 */
[CC--:B------:R-:W-:Y:S01]  /*cf70*/  FMUL.FTZ R88, R44.reuse, R89.reuse ;  /* 0x000000592c587220 */ /* 0x0c0fe20000410000 */
[----:B------:R-:W-:Y:S01]  /*cf80*/  FMUL.FTZ R89, R63, R89 ;  /* 0x000000593f597220 */ /* 0x000fe20000410000 */
[----:B------:R-:W-:Y:S01]  /*cf90*/  HADD2.F32 R64, -RZ, R64.H1_H1 ;  /* 0x30000040ff407230 */ /* 0x000fe20000004100 */
[----:B------:R-:W-:Y:S01]  /*cfa0*/  F2FP.SATFINITE.E4M3.F32.PACK_AB_MERGE_C R46, R91, R46, RZ ;  /* 0x0000002e5b2e723e */ /* 0x000fe200048070ff */
[----:B------:R-:W-:Y:S02]  /*cfb0*/  HADD2.F32 R79, -RZ, R79.H1_H1 ;  /* 0x3000004fff4f7230 */ /* 0x000fe40000004100 */
[----:B------:R-:W-:Y:S01]  /*cfc0*/  FFMA.FTZ R89, R44, R77, R89 ;  /* 0x0000004d2c597223 */ /* 0x000fe20000010059 */
[----:B------:R-:W-:-:S02]  /*cfd0*/  HADD2.F32 R47, -RZ, R47.H1_H1 ;  /* 0x3000002fff2f7230 */ /* 0x000fc40000004100 */
[----:B------:R-:W-:Y:S01]  /*cfe0*/  FFMA.FTZ R88, R63, R77, -R88 ;  /* 0x0000004d3f587223 */ /* 0x000fe20000010858 */
[----:B------:R-:W-:Y:S02]  /*cff0*/  HADD2.F32 R76, -RZ, R45.H0_H0 ;  /* 0x2000002dff4c7230 */ /* 0x000fe40000004100 */
[-C--:B------:R-:W-:Y:S01]  /*d000*/  FMUL.FTZ R44, R64, R79.reuse ;  /* 0x0000004f402c7220 */ /* 0x080fe20000410000 */
[----:B------:R-:W-:Y:S02]  /*d010*/  HADD2.F32 R65, -RZ, R65.H1_H1 ;  /* 0x30000041ff417230 */ /* 0x000fe40000004100 */
[----:B------:R-:W-:Y:S01]  /*d020*/  FMUL.FTZ R79, R47, R79 ;  /* 0x0000004f2f4f7220 */ /* 0x000fe20000410000 */
[----:B------:R-:W-:Y:S02]  /*d030*/  HADD2.F32 R78, -RZ, R78.H1_H1 ;  /* 0x3000004eff4e7230 */ /* 0x000fe40000004100 */
[----:B------:R-:W-:Y:S01]  /*d040*/  FFMA.FTZ R90, R51, R76, -R90 ;  /* 0x0000004c335a7223 */ /* 0x000fe2000001085a */
[----:B------:R-:W-:-:S02]  /*d050*/  HADD2.F32 R67, -RZ, R67.H1_H1 ;  /* 0x30000043ff437230 */ /* 0x000fc40000004100 */
[----:B------:R-:W-:Y:S01]  /*d060*/  FFMA.FTZ R95, R66, R76, R95 ;  /* 0x0000004c425f7223 */ /* 0x000fe2000001005f */
[----:B------:R-:W-:Y:S02]  /*d070*/  HADD2.F32 R62, -RZ, R62.H1_H1 ;  /* 0x3000003eff3e7230 */ /* 0x000fe40000004100 */
[-C--:B------:R-:W-:Y:S01]  /*d080*/  FMUL.FTZ R51, R65, R78.reuse ;  /* 0x0000004e41337220 */ /* 0x080fe20000410000 */
[----:B------:R-:W-:Y:S02]  /*d090*/  HADD2.F32 R45, -RZ, R45.H1_H1 ;  /* 0x3000002dff2d7230 */ /* 0x000fe40000004100 */
[-C--:B------:R-:W-:Y:S01]  /*d0a0*/  FFMA.FTZ R47, R47, R67.reuse, -R44 ;  /* 0x000000432f2f7223 */ /* 0x080fe2000001082c */
[----:B------:R-:W-:Y:S01]  /*d0b0*/  FFMA.FTZ R64, R64, R67, R79 ;  /* 0x0000004340407223 */ /* 0x000fe2000001004f */
[C---:B------:R-:W-:Y:S01]  /*d0c0*/  FMUL.FTZ R78, R62.reuse, R78 ;  /* 0x0000004e3e4e7220 */ /* 0x040fe20000410000 */
[----:B------:R-:W-:Y:S01]  /*d0d0*/  F2FP.SATFINITE.E4M3.F32.PACK_AB_MERGE_C R52, R93, R52, RZ ;  /* 0x000000345d34723e */ /* 0x000fe200048070ff */
[-C--:B------:R-:W-:Y:S01]  /*d0e0*/  FFMA.FTZ R51, R62, R45.reuse, -R51 ;  /* 0x0000002d3e337223 */ /* 0x080fe20000010833 */
[----:B------:R-:W-:Y:S01]  /*d0f0*/  F2FP.SATFINITE.E4M3.F32.PACK_AB_MERGE_C R47, R47, R88, RZ ;  /* 0x000000582f2f723e */ /* 0x000fe200048070ff */
[----:B------:R-:W-:Y:S01]  /*d100*/  FFMA.FTZ R78, R65, R45, R78 ;  /* 0x0000002d414e7223 */ /* 0x000fe2000001004e */
[----:B------:R-:W-:Y:S01]  /*d110*/  F2FP.SATFINITE.E4M3.F32.PACK_AB_MERGE_C R64, R64, R89, RZ ;  /* 0x000000594040723e */ /* 0x000fe200048070ff */
[----:B------:R-:W-:Y:S01]  /*d120*/  IMAD.MOV.U32 R44, RZ, RZ, R59 ;  /* 0x000000ffff2c7224 */ /* 0x000fe200078e003b */
[----:B------:R-:W-:Y:S01]  /*d130*/  F2FP.SATFINITE.E4M3.F32.PACK_AB_MERGE_C R45, R49, R60, R46 ;  /* 0x0000003c312d723e */ /* 0x000fe2000480702e */
[----:B------:R-:W-:Y:S01]  /*d140*/  IMAD.MOV.U32 R46, RZ, RZ, R56 ;  /* 0x000000ffff2e7224 */ /* 0x000fe200078e0038 */
[----:B------:R-:W-:-:S02]  /*d150*/  F2FP.SATFINITE.E4M3.F32.PACK_AB_MERGE_C R47, R51, R90, R47 ;  /* 0x0000005a332f723e */ /* 0x000fc4000480702f */
[----:B------:R-:W-:Y:S02]  /*d160*/  F2FP.SATFINITE.E4M3.F32.PACK_AB_MERGE_C R49, R48, R61, R52 ;  /* 0x0000003d3031723e */ /* 0x000fe40004807034 */
[----:B------:R-:W-:Y:S02]  /*d170*/  F2FP.SATFINITE.E4M3.F32.PACK_AB_MERGE_C R51, R78, R95, R64 ;  /* 0x0000005f4e33723e */ /* 0x000fe40004807040 */
[----:B------:R-:W-:-:S07]  /*d180*/  MOV R48, R58 ;  /* 0x0000003a00307202 */ /* 0x000fce0000000f00 */
.L_x_564:
[----:B------:R-:W-:Y:S05]  /*d190*/  BSYNC B2 ;  /* 0x0000000000027941 */ /* 0x000fea0003800000 */
.L_x_563:
        /* <DEDUP_REMOVED lines=10> */
.L_x_562:
[----:B------:R-:W-:Y:S05]  /*d240*/  BSYNC B1 ;  /* 0x0000000000017941 */ /* 0x000fea0003800000 */
.L_x_561:
        /* <DEDUP_REMOVED lines=26> */
[----:B------:R-:W-:Y:S01]  /*d3f0*/  SHF.R.U32.HI R56, RZ, 0x8, R81 ;  /* 0x00000008ff387819 */ /* 0x000fe20000011651 */
[----:B0-----:R-:W-:Y:S01]  /*d400*/  IMAD.MOV.U32 R60, RZ, RZ, R44 ;  /* 0x000000ffff3c7224 */ /* 0x001fe200078e002c */
[----:B------:R-:W-:Y:S01]  /*d410*/  SHF.R.U32.HI R65, RZ, 0x8, R69 ;  /* 0x00000008ff417819 */ /* 0x000fe20000011645 */
[----:B------:R-:W-:Y:S01]  /*d420*/  IMAD.MOV.U32 R52, RZ, RZ, R45 ;  /* 0x000000ffff347224 */ /* 0x000fe200078e002d */
[----:B------:R-:W-:Y:S01]  /*d430*/  LOP3.LUT R59, R81, 0xff0000ff, RZ, 0xc0, !PT ;  /* 0xff0000ff513b7812 */ /* 0x000fe200078ec0ff */
[----:B------:R-:W-:Y:S01]  /*d440*/  IMAD.SHL.U32 R44, R56, 0x100, RZ ;  /* 0x00000100382c7824 */ /* 0x000fe200078e00ff */
[----:B------:R-:W-:Y:S01]  /*d450*/  SHF.R.U32.HI R66, RZ, 0x8, R83 ;  /* 0x00000008ff427819 */ /* 0x000fe20000011653 */
[----:B-1----:R-:W-:Y:S01]  /*d460*/  IMAD.MOV.U32 R62, RZ, RZ, R48 ;  /* 0x000000ffff3e7224 */ /* 0x002fe200078e0030 */
[----:B------:R-:W-:Y:S01]  /*d470*/  SHF.R.U32.HI R64, RZ, 0x8, R71 ;  /* 0x00000008ff407819 */ /* 0x000fe20000011647 */
[----:B------:R-:W-:Y:S01]  /*d480*/  IMAD.SHL.U32 R45, R65, 0x100, RZ ;  /* 0x00000100412d7824 */ /* 0x000fe200078e00ff */
[----:B------:R-:W-:-:S02]  /*d490*/  SHF.R.U32.HI R67, RZ, 0x10, R81 ;  /* 0x00000010ff437819 */ /* 0x000fc40000011651 */
[----:B------:R-:W-:Y:S01]  /*d4a0*/  LOP3.LUT R59, R59, 0xff00, R44, 0xf8, !PT ;  /* 0x0000ff003b3b7812 */ /* 0x000fe200078ef82c */
[----:B------:R-:W-:Y:S01]  /*d4b0*/  IMAD.SHL.U32 R44, R66, 0x100, RZ ;  /* 0x00000100422c7824 */ /* 0x000fe200078e00ff */
[----:B------:R-:W-:Y:S01]  /*d4c0*/  SHF.R.U32.HI R76, RZ, 0x10, R83 ;  /* 0x00000010ff4c7819 */ /* 0x000fe20000011653 */
[----:B------:R-:W-:Y:S01]  /*d4d0*/  IMAD.SHL.U32 R48, R64, 0x100, RZ ;  /* 0x0000010040307824 */ /* 0x000fe200078e00ff */
[----:B------:R-:W-:Y:S02]  /*d4e0*/  LOP3.LUT R58, R69, 0xff0000ff, RZ, 0xc0, !PT ;  /* 0xff0000ff453a7812 */ /* 0x000fe400078ec0ff */
[----:B------:R-:W-:Y:S02]  /*d4f0*/  LOP3.LUT R61, R83, 0xff0000ff, RZ, 0xc0, !PT ;  /* 0xff0000ff533d7812 */ /* 0x000fe400078ec0ff */
[----:B------:R-:W-:Y:S02]  /*d500*/  LOP3.LUT R63, R71, 0xff0000ff, RZ, 0xc0, !PT ;  /* 0xff0000ff473f7812 */ /* 0x000fe400078ec0ff */
[----:B------:R-:W-:Y:S01]  /*d510*/  MOV R56, R46 ;  /* 0x0000002e00387202 */ /* 0x000fe20000000f00 */
[----:B------:R-:W-:Y:S01]  /*d520*/  IMAD.U32 R46, R67, 0x10000, RZ ;  /* 0x00010000432e7824 */ /* 0x000fe200078e00ff */
[----:B------:R-:W-:-:S02]  /*d530*/  SHF.R.U32.HI R70, RZ, 0x10, R69 ;  /* 0x00000010ff467819 */ /* 0x000fc40000011645 */
[----:B------:R-:W-:Y:S01]  /*d540*/  LOP3.LUT R67, R58, 0xff00, R45, 0xf8, !PT ;  /* 0x0000ff003a437812 */ /* 0x000fe200078ef82d */
[----:B------:R-:W-:Y:S01]  /*d550*/  IMAD.U32 R45, R76, 0x10000, RZ ;  /* 0x000100004c2d7824 */ /* 0x000fe200078e00ff */
[----:B------:R-:W-:Y:S02]  /*d560*/  LOP3.LUT R44, R61, 0xff00, R44, 0xf8, !PT ;  /* 0x0000ff003d2c7812 */ /* 0x000fe400078ef82c */
[----:B------:R-:W-:Y:S02]  /*d570*/  LOP3.LUT R69, R63, 0xff00, R48, 0xf8, !PT ;  /* 0x0000ff003f457812 */ /* 0x000fe400078ef830 */
[----:B------:R-:W-:Y:S02]  /*d580*/  F2FP.F16.E4M3.UNPACK_B R66, R154.H1 ;  /* 0x0000009aff42723e */ /* 0x000fe400030006ff */
[----:B------:R-:W-:Y:S02]  /*d590*/  F2FP.F16.E4M3.UNPACK_B R63, R62.H1 ;  /* 0x0000003eff3f723e */ /* 0x000fe400030006ff */
[----:B------:R-:W-:-:S02]  /*d5a0*/  F2FP.F16.E4M3.UNPACK_B R61, R60.H1 ;  /* 0x0000003cff3d723e */ /* 0x000fc400030006ff */
[----:B------:R-:W-:Y:S01]  /*d5b0*/  LOP3.LUT R46, R59, 0xff0000, R46, 0xf8, !PT ;  /* 0x00ff00003b2e7812 */ /* 0x000fe200078ef82e */
[----:B------:R-:W-:Y:S01]  /*d5c0*/  HADD2.F32 R59, -RZ, R63.H0_H0 ;  /* 0x2000003fff3b7230 */ /* 0x000fe20000004100 */
[----:B------:R-:W-:Y:S01]  /*d5d0*/  LOP3.LUT R45, R44, 0xff0000, R45, 0xf8, !PT ;  /* 0x00ff00002c2d7812 */ /* 0x000fe200078ef82d */
[----:B------:R-:W-:Y:S01]  /*d5e0*/  HADD2.F32 R44, -RZ, R66.H0_H0 ;  /* 0x20000042ff2c7230 */ /* 0x000fe20000004100 */
[----:B------:R-:W-:Y:S01]  /*d5f0*/  F2FP.F16.E4M3.UNPACK_B R64, R156.H1 ;  /* 0x0000009cff40723e */ /* 0x000fe200030006ff */
[--C-:B------:R-:W-:Y:S01]  /*d600*/  HADD2.F32 R58, -RZ, R61.reuse.H0_H0 ;  /* 0x2000003dff3a7230 */ /* 0x100fe20000004100 */
[----:B------:R-:W-:Y:S01]  /*d610*/  SHF.R.U32.HI R68, RZ, 0x10, R71 ;  /* 0x00000010ff447819 */ /* 0x000fe20000011647 */
[----:B------:R-:W-:Y:S01]  /*d620*/  HADD2.F32 R61, -RZ, R61.H1_H1 ;  /* 0x3000003dff3d7230 */ /* 0x000fe20000004100 */
[----:B------:R-:W-:Y:S01]  /*d630*/  SHF.L.U32 R48, R70, 0x10, RZ ;  /* 0x0000001046307819 */ /* 0x000fe200000006ff */
[----:B------:R-:W-:Y:S02]  /*d640*/  HADD2.F32 R65, -RZ, R64.H0_H0 ;  /* 0x20000040ff417230 */ /* 0x000fe40000004100 */
[-C--:B------:R-:W-:Y:S01]  /*d650*/  FMUL.FTZ R71, R59, R44.reuse ;  /* 0x0000002c3b477220 */ /* 0x080fe20000410000 */
[----:B------:R-:W-:Y:S01]  /*d660*/  FMUL.FTZ R70, R58, R44 ;  /* 0x0000002c3a467220 */ /* 0x000fe20000410000 */
[----:B------:R-:W-:Y:S01]  /*d670*/  IMAD.U32 R68, R68, 0x10000, RZ ;  /* 0x0001000044447824 */ /* 0x000fe200078e00ff */
[----:B------:R-:W-:Y:S01]  /*d680*/  LOP3.LUT R48, R67, 0xff0000, R48, 0xf8, !PT ;  /* 0x00ff000043307812 */ /* 0x000fe200078ef830 */
        /* <DEDUP_REMOVED lines=26> */
[----:B------:R-:W-:-:S02]  /*d830*/  HADD2.F32 R65, -RZ, R156.H1_H1 ;  /* 0x3000009cff417230 */ /* 0x000fc40000004100 */
[-C--:B------:R-:W-:Y:S01]  /*d840*/  FMUL.FTZ R71, R66, R69.reuse ;  /* 0x0000004542477220 */ /* 0x080fe20000410000 */
[----:B------:R-:W-:Y:S01]  /*d850*/  F2FP.F16.E4M3.UNPACK_B R67, R50.H1 ;  /* 0x00000032ff43723e */ /* 0x000fe200030006ff */
[C---:B------:R-:W-:Y:S01]  /*d860*/  FMUL.FTZ R79, R64.reuse, R69 ;  /* 0x00000045404f7220 */ /* 0x040fe20000410000 */
[----:B------:R-:W-:Y:S01]  /*d870*/  F2FP.F16.E4M3.UNPACK_B R69, R157.H1 ;  /* 0x0000009dff45723e */ /* 0x000fe200030006ff */
[-C--:B------:R-:W-:Y:S01]  /*d880*/  FFMA.FTZ R77, R64, R65.reuse, -R71 ;  /* 0x00000041404d7223 */ /* 0x080fe20000010847 */
[-C--:B------:R-:W-:Y:S01]  /*d890*/  F2FP.F16.E4M3.UNPACK_B R64, R56.reuse.H1 ;  /* 0x00000038ff40723e */ /* 0x080fe200030006ff */
[----:B------:R-:W-:Y:S02]  /*d8a0*/  HADD2.F32 R71, -RZ, R70.H0_H0 ;  /* 0x20000046ff477230 */ /* 0x000fe40000004100 */
[----:B------:R-:W-:Y:S01]  /*d8b0*/  FFMA.FTZ R76, R66, R65, R79 ;  /* 0x00000041424c7223 */ /* 0x000fe2000001004f */
[----:B------:R-:W-:Y:S01]  /*d8c0*/  HADD2.F32 R68, -RZ, R67.H0_H0 ;  /* 0x20000043ff447230 */ /* 0x000fe20000004100 */
[----:B------:R-:W-:Y:S01]  /*d8d0*/  F2FP.F16.E4M3.UNPACK_B R155, R155 ;  /* 0x0000009bff9b723e */ /* 0x000fe200020006ff */
[----:B------:R-:W-:Y:S01]  /*d8e0*/  HADD2.F32 R65, -RZ, R64.H0_H0 ;  /* 0x20000040ff417230 */ /* 0x000fe20000004100 */
[----:B------:R-:W-:Y:S01]  /*d8f0*/  F2FP.F16.E4M3.UNPACK_B R56, R56 ;  /* 0x00000038ff38723e */ /* 0x000fe200020006ff */
[----:B------:R-:W-:-:S02]  /*d900*/  HADD2.F32 R66, -RZ, R69.H0_H0 ;  /* 0x20000045ff427230 */ /* 0x000fc40000004100 */
[CC--:B------:R-:W-:Y:S01]  /*d910*/  FMUL.FTZ R78, R68.reuse, R71.reuse ;  /* 0x00000047444e7220 */ /* 0x0c0fe20000410000 */
[----:B------:R-:W-:Y:S02]  /*d920*/  HADD2.F32 R70, -RZ, R70.H1_H1 ;  /* 0x30000046ff467230 */ /* 0x000fe40000004100 */
[C---:B------:R-:W-:Y:S01]  /*d930*/  FMUL.FTZ R71, R65.reuse, R71 ;  /* 0x0000004741477220 */ /* 0x040fe20000410000 */
[----:B------:R-:W-:Y:S02]  /*d940*/  HADD2.F32 R67, -RZ, R67.H1_H1 ;  /* 0x30000043ff437230 */ /* 0x000fe40000004100 */
[----:B------:R-:W-:Y:S01]  /*d950*/  FFMA.FTZ R78, R65, R66, -R78 ;  /* 0x00000042414e7223 */ /* 0x000fe2000001084e */
[----:B------:R-:W-:Y:S01]  /*d960*/  HADD2.F32 R64, -RZ, R64.H1_H1 ;  /* 0x30000040ff407230 */ /* 0x000fe20000004100 */
[----:B------:R-:W-:Y:S01]  /*d970*/  F2FP.F16.E4M3.UNPACK_B R157, R157 ;  /* 0x0000009dff9d723e */ /* 0x000fe200020006ff */
[----:B------:R-:W-:Y:S02]  /*d980*/  HADD2.F32 R69, -RZ, R69.H1_H1 ;  /* 0x30000045ff457230 */ /* 0x000fe40000004100 */
[----:B------:R-:W-:Y:S01]  /*d990*/  FMUL.FTZ R65, R67, R70 ;  /* 0x0000004643417220 */ /* 0x000fe20000410000 */
[----:B------:R-:W-:Y:S01]  /*d9a0*/  FFMA.FTZ R71, R68, R66, R71 ;  /* 0x0000004244477223 */ /* 0x000fe20000010047 */
[----:B------:R-:W-:Y:S01]  /*d9b0*/  FMUL.FTZ R70, R64, R70 ;  /* 0x0000004640467220 */ /* 0x000fe20000410000 */
[----:B------:R-:W-:-:S02]  /*d9c0*/  HADD2.F32 R66, -RZ, R157.H0_H0 ;  /* 0x2000009dff427230 */ /* 0x000fc40000004100 */
[-C--:B------:R-:W-:Y:S01]  /*d9d0*/  FFMA.FTZ R79, R64, R69.reuse, -R65 ;  /* 0x00000045404f7223 */ /* 0x080fe20000010841 */
[----:B------:R-:W-:Y:S01]  /*d9e0*/  F2FP.F16.E4M3.UNPACK_B R64, R50 ;  /* 0x00000032ff40723e */ /* 0x000fe200020006ff */
[----:B------:R-:W-:Y:S01]  /*d9f0*/  FFMA.FTZ R70, R67, R69, R70 ;  /* 0x0000004543467223 */ /* 0x000fe20000010046 */
[--C-:B------:R-:W-:Y:S01]  /*da00*/  HADD2.F32 R67, -RZ, R155.reuse.H0_H0 ;  /* 0x2000009bff437230 */ /* 0x100fe20000004100 */
[----:B------:R-:W-:Y:S01]  /*da10*/  F2FP.SATFINITE.E4M3.F32.PACK_AB_MERGE_C R58, R61, R58, RZ ;  /* 0x0000003a3d3a723e */ /* 0x000fe200048070ff */
[----:B------:R-:W-:Y:S01]  /*da20*/  HADD2.F32 R50, -RZ, R56.H0_H0 ;  /* 0x20000038ff327230 */ /* 0x000fe20000004100 */
[----:B------:R-:W-:Y:S01]  /*da30*/  F2FP.SATFINITE.E4M3.F32.PACK_AB_MERGE_C R60, R60, R59, RZ ;  /* 0x0000003b3c3c723e */ /* 0x000fe200048070ff */
[--C-:B------:R-:W-:Y:S01]  /*da40*/  HADD2.F32 R65, -RZ, R64.reuse.H0_H0 ;  /* 0x20000040ff417230 */ /* 0x100fe20000004100 */
[----:B------:R-:W-:Y:S01]  /*da50*/  F2FP.SATFINITE.E4M3.F32.PACK_AB_MERGE_C R59, R77, R62, R58 ;  /* 0x0000003e4d3b723e */ /* 0x000fe2000480703a */
[----:B------:R-:W-:Y:S02]  /*da60*/  HADD2.F32 R155, -RZ, R155.H1_H1 ;  /* 0x3000009bff9b7230 */ /* 0x000fe40000004100 */
[----:B------:R-:W-:Y:S01]  /*da70*/  FMUL.FTZ R68, R50, R67 ;  /* 0x0000004332447220 */ /* 0x000fe20000410000 */
[----:B------:R-:W-:-:S02]  /*da80*/  HADD2.F32 R64, -RZ, R64.H1_H1 ;  /* 0x30000040ff407230 */ /* 0x000fc40000004100 */
[C---:B------:R-:W-:Y:S01]  /*da90*/  FMUL.FTZ R69, R65.reuse, R67 ;  /* 0x0000004341457220 */ /* 0x040fe20000410000 */
[----:B------:R-:W-:Y:S01]  /*daa0*/  HADD2.F32 R56, -RZ, R56.H1_H1 ;  /* 0x30000038ff387230 */ /* 0x000fe20000004100 */
[----:B------:R-:W-:Y:S01]  /*dab0*/  F2FP.F16.E4M3.UNPACK_B R62, R48 ;  /* 0x00000030ff3e723e */ /* 0x000fe200020006ff */
[----:B------:R-:W-:Y:S02]  /*dac0*/  HADD2.F32 R157, -RZ, R157.H1_H1 ;  /* 0x3000009dff9d7230 */ /* 0x000fe40000004100 */
[-C--:B------:R-:W-:Y:S01]  /*dad0*/  FMUL.FTZ R67, R64, R155.reuse ;  /* 0x0000009b40437220 */ /* 0x080fe20000410000 */
[----:B------:R-:W-:Y:S01]  /*dae0*/  F2FP.F16.E4M3.UNPACK_B R61, R52 ;  /* 0x00000034ff3d723e */ /* 0x000fe200020006ff */
[----:B------:R-:W-:Y:S01]  /*daf0*/  FMUL.FTZ R155, R56, R155 ;  /* 0x0000009b389b7220 */ /* 0x000fe20000410000 */
[-C--:B------:R-:W-:Y:S01]  /*db00*/  FFMA.FTZ R69, R50, R66.reuse, -R69 ;  /* 0x0000004232457223 */ /* 0x080fe20000010845 */
[----:B------:R-:W-:Y:S01]  /*db10*/  FFMA.FTZ R50, R65, R66, R68 ;  /* 0x0000004241327223 */ /* 0x000fe20000010044 */
[-C--:B------:R-:W-:Y:S01]  /*db20*/  FFMA.FTZ R56, R56, R157.reuse, -R67 ;  /* 0x0000009d38387223 */ /* 0x080fe20000010843 */
[----:B------:R-:W-:Y:S01]  /*db30*/  FFMA.FTZ R155, R64, R157, R155 ;  /* 0x0000009d409b7223 */ /* 0x000fe2000001009b */
[----:B------:R-:W-:Y:S01]  /*db40*/  F2FP.F16.E4M3.UNPACK_B R64, R49 ;  /* 0x00000031ff40723e */ /* 0x000fe200020006ff */
[----:B------:R-:W-:Y:S01]  /*db50*/  HADD2.F32 R67, -RZ, R62.H0_H0 ;  /* 0x2000003eff437230 */ /* 0x000fe20000004100 */
[----:B------:R-:W-:Y:S01]  /*db60*/  F2FP.SATFINITE.E4M3.F32.PACK_AB_MERGE_C R58, R76, R63, R60 ;  /* 0x0000003f4c3a723e */ /* 0x000fe2000480703c */
[----:B------:R-:W-:Y:S01]  /*db70*/  HADD2.F32 R60, -RZ, R61.H0_H0 ;  /* 0x2000003dff3c7230 */ /* 0x000fe20000004100 */
[----:B------:R-:W-:Y:S01]  /*db80*/  F2FP.SATFINITE.E4M3.F32.PACK_AB_MERGE_C R78, R79, R78, RZ ;  /* 0x0000004e4f4e723e */ /* 0x000fe200048070ff */
[--C-:B------:R-:W-:Y:S01]  /*db90*/  HADD2.F32 R63, -RZ, R64.reuse.H0_H0 ;  /* 0x20000040ff3f7230 */ /* 0x100fe20000004100 */
[----:B------:R-:W-:Y:S01]  /*dba0*/  F2FP.F16.E4M3.UNPACK_B R65, R46 ;  /* 0x0000002eff41723e */ /* 0x000fe200020006ff */
[----:B------:R-:W-:Y:S01]  /*dbb0*/  HADD2.F32 R64, -RZ, R64.H1_H1 ;  /* 0x30000040ff407230 */ /* 0x000fe20000004100 */
[----:B------:R-:W-:Y:S01]  /*dbc0*/  F2FP.SATFINITE.E4M3.F32.PACK_AB_MERGE_C R56, R56, R69, R78 ;  /* 0x000000453838723e */ /* 0x000fe2000480704e */
[-C--:B------:R-:W-:Y:S01]  /*dbd0*/  FMUL.FTZ R68, R60, R67.reuse ;  /* 0x000000433c447220 */ /* 0x080fe20000410000 */
[----:B------:R-:W-:Y:S01]  /*dbe0*/  FMUL.FTZ R69, R63, R67 ;  /* 0x000000433f457220 */ /* 0x000fe20000410000 */
[----:B------:R-:W-:Y:S01]  /*dbf0*/  HADD2.F32 R66, -RZ, R65.H0_H0 ;  /* 0x20000041ff427230 */ /* 0x000fe20000004100 */
[----:B------:R-:W-:Y:S01]  /*dc00*/  F2FP.F16.E4M3.UNPACK_B R52, R52.H1 ;  /* 0x00000034ff34723e */ /* 0x000fe200030006ff */
[----:B------:R-:W-:Y:S01]  /*dc10*/  HADD2.F32 R67, -RZ, R62.H1_H1 ;  /* 0x3000003eff437230 */ /* 0x000fe20000004100 */
[----:B------:R-:W-:Y:S01]  /*dc20*/  F2FP.F16.E4M3.UNPACK_B R46, R46.H1 ;  /* 0x0000002eff2e723e */ /* 0x000fe200030006ff */
[----:B------:R-:W-:-:S02]  /*dc30*/  HADD2.F32 R62, -RZ, R61.H1_H1 ;  /* 0x3000003dff3e7230 */ /* 0x000fc40000004100 */
[-C--:B------:R-:W-:Y:S01]  /*dc40*/  FFMA.FTZ R60, R60, R66.reuse, -R69 ;  /* 0x000000423c3c7223 */ /* 0x080fe20000010845 */
[----:B------:R-:W-:Y:S01]  /*dc50*/  FFMA.FTZ R61, R63, R66, R68 ;  /* 0x000000423f3d7223 */ /* 0x000fe20000010044 */
[----:B------:R-:W-:Y:S02]  /*dc60*/  HADD2.F32 R65, -RZ, R65.H1_H1 ;  /* 0x30000041ff417230 */ /* 0x000fe40000004100 */
[-C--:B------:R-:W-:Y:S01]  /*dc70*/  FMUL.FTZ R69, R64, R67.reuse ;  /* 0x0000004340457220 */ /* 0x080fe20000410000 */
[----:B------:R-:W-:Y:S01]  /*dc80*/  FMUL.FTZ R67, R62, R67 ;  /* 0x000000433e437220 */ /* 0x000fe20000410000 */
[----:B------:R-:W-:Y:S02]  /*dc90*/  F2FP.F16.E4M3.UNPACK_B R63, R49.H1 ;  /* 0x00000031ff3f723e */ /* 0x000fe400030006ff */
[----:B------:R-:W-:Y:S01]  /*dca0*/  F2FP.F16.E4M3.UNPACK_B R66, R48.H1 ;  /* 0x00000030ff42723e */ /* 0x000fe200030006ff */
[-C--:B------:R-:W-:Y:S01]  /*dcb0*/  FFMA.FTZ R48, R64, R65.reuse, R67 ;  /* 0x0000004140307223 */ /* 0x080fe20000010043 */
[----:B------:R-:W-:Y:S01]  /*dcc0*/  FFMA.FTZ R49, R62, R65, -R69 ;  /* 0x000000413e317223 */ /* 0x000fe20000010845 */
[----:B------:R-:W-:Y:S01]  /*dcd0*/  HADD2.F32 R64, -RZ, R63.H0_H0 ;  /* 0x2000003fff407230 */ /* 0x000fe20000004100 */
[----:B------:R-:W-:Y:S01]  /*dce0*/  F2FP.SATFINITE.E4M3.F32.PACK_AB_MERGE_C R70, R70, R71, RZ ;  /* 0x000000474646723e */ /* 0x000fe200048070ff */
[----:B------:R-:W-:-:S02]  /*dcf0*/  HADD2.F32 R62, -RZ, R52.H0_H0 ;  /* 0x20000034ff3e7230 */ /* 0x000fc40000004100 */
[----:B------:R-:W-:Y:S01]  /*dd00*/  HADD2.F32 R63, -RZ, R63.H1_H1 ;  /* 0x3000003fff3f7230 */ /* 0x000fe20000004100 */
[----:B------:R-:W-:Y:S01]  /*dd10*/  F2FP.SATFINITE.E4M3.F32.PACK_AB_MERGE_C R50, R155, R50, R70 ;  /* 0x000000329b32723e */ /* 0x000fe20004807046 */
[--C-:B------:R-:W-:Y:S02]  /*dd20*/  HADD2.F32 R68, -RZ, R66.reuse.H1_H1 ;  /* 0x30000042ff447230 */ /* 0x100fe40000004100 */
[----:B------:R-:W-:Y:S02]  /*dd30*/  HADD2.F32 R67, -RZ, R66.H0_H0 ;  /* 0x20000042ff437230 */ /* 0x000fe40000004100 */
[----:B------:R-:W-:Y:S02]  /*dd40*/  HADD2.F32 R52, -RZ, R52.H1_H1 ;  /* 0x30000034ff347230 */ /* 0x000fe40000004100 */
[----:B------:R-:W-:Y:S01]  /*dd50*/  FMUL.FTZ R71, R63, R68 ;  /* 0x000000443f477220 */ /* 0x000fe20000410000 */
[--C-:B------:R-:W-:Y:S02]  /*dd60*/  HADD2.F32 R65, -RZ, R46.reuse.H0_H0 ;  /* 0x2000002eff417230 */ /* 0x100fe40000004100 */
[----:B------:R-:W-:Y:S01]  /*dd70*/  FMUL.FTZ R69, R64, R67 ;  /* 0x0000004340457220 */ /* 0x000fe20000410000 */
[----:B------:R-:W-:-:S02]  /*dd80*/  HADD2.F32 R66, -RZ, R46.H1_H1 ;  /* 0x3000002eff427230 */ /* 0x000fc40000004100 */
[----:B------:R-:W-:Y:S01]  /*dd90*/  FMUL.FTZ R68, R52, R68 ;  /* 0x0000004434447220 */ /* 0x000fe20000410000 */
[C---:B------:R-:W-:Y:S01]  /*dda0*/  FMUL.FTZ R67, R62.reuse, R67 ;  /* 0x000000433e437220 */ /* 0x040fe20000410000 */
[----:B------:R-:W-:Y:S01]  /*ddb0*/  FFMA.FTZ R76, R62, R65, -R69 ;  /* 0x000000413e4c7223 */ /* 0x000fe20000010845 */
[----:B------:R-:W-:Y:S01]  /*ddc0*/  F2FP.F16.E4M3.UNPACK_B R69, R44.H1 ;  /* 0x0000002cff45723e */ /* 0x000fe200030006ff */
[-C--:B------:R-:W-:Y:S01]  /*ddd0*/  FFMA.FTZ R78, R63, R66.reuse, R68 ;  /* 0x000000423f4e7223 */ /* 0x080fe20000010044 */
[----:B------:R-:W-:Y:S01]  /*dde0*/  F2FP.F16.E4M3.UNPACK_B R63, R51.H1 ;  /* 0x00000033ff3f723e */ /* 0x000fe200030006ff */
[----:B------:R-:W-:Y:S01]  /*ddf0*/  FFMA.FTZ R77, R64, R65, R67 ;  /* 0x00000041404d7223 */ /* 0x000fe20000010043 */
[----:B------:R-:W-:Y:S01]  /*de00*/  F2FP.F16.E4M3.UNPACK_B R46, R47 ;  /* 0x0000002fff2e723e */ /* 0x000fe200020006ff */
[----:B------:R-:W-:Y:S01]  /*de10*/  FFMA.FTZ R79, R52, R66, -R71 ;  /* 0x00000042344f7223 */ /* 0x000fe20000010847 */
[----:B------:R-:W-:Y:S01]  /*de20*/  F2FP.F16.E4M3.UNPACK_B R65, R45 ;  /* 0x0000002dff41723e */ /* 0x000fe200020006ff */
[----:B------:R-:W-:Y:S01]  /*de30*/  HADD2.F32 R71, -RZ, R69.H0_H0 ;  /* 0x20000045ff477230 */ /* 0x000fe20000004100 */
[----:B------:R-:W-:Y:S01]  /*de40*/  F2FP.F16.E4M3.UNPACK_B R62, R51 ;  /* 0x00000033ff3e723e */ /* 0x000fe200020006ff */
[----:B------:R-:W-:Y:S01]  /*de50*/  HADD2.F32 R51, -RZ, R46.H0_H0 ;  /* 0x2000002eff337230 */ /* 0x000fe20000004100 */
[----:B------:R-:W-:Y:S01]  /*de60*/  F2FP.F16.E4M3.UNPACK_B R47, R47.H1 ;  /* 0x0000002fff2f723e */ /* 0x000fe200030006ff */
[----:B------:R-:W-:Y:S01]  /*de70*/  HADD2.F32 R66, -RZ, R65.H0_H0 ;  /* 0x20000041ff427230 */ /* 0x000fe20000004100 */
[----:B------:R-:W-:Y:S01]  /*de80*/  F2FP.F16.E4M3.UNPACK_B R68, R44 ;  /* 0x0000002cff44723e */ /* 0x000fe200020006ff */
[----:B------:R-:W-:Y:S01]  /*de90*/  HADD2.F32 R44, -RZ, R63.H0_H0 ;  /* 0x2000003fff2c7230 */ /* 0x000fe20000004100 */
[----:B------:R-:W-:Y:S01]  /*dea0*/  F2FP.F16.E4M3.UNPACK_B R45, R45.H1 ;  /* 0x0000002dff2d723e */ /* 0x000fe200030006ff */
[----:B------:R-:W-:Y:S01]  /*deb0*/  HADD2.F32 R64, -RZ, R62.H0_H0 ;  /* 0x2000003eff407230 */ /* 0x000fe20000004100 */
[----:B------:R-:W-:Y:S01]  /*dec0*/  F2FP.SATFINITE.E4M3.F32.PACK_AB_MERGE_C R76, R79, R76, RZ ;  /* 0x0000004c4f4c723e */ /* 0x000fe200048070ff */
[----:B------:R-:W-:-:S02]  /*ded0*/  HADD2.F32 R52, -RZ, R47.H0_H0 ;  /* 0x2000002fff347230 */ /* 0x000fc40000004100 */
[----:B------:R-:W-:Y:S01]  /*dee0*/  FMUL.FTZ R83, R44, R71 ;  /* 0x000000472c537220 */ /* 0x000fe20000410000 */
[----:B------:R-:W-:Y:S01]  /*def0*/  HADD2.F32 R70, -RZ, R68.H0_H0 ;  /* 0x20000044ff467230 */ /* 0x000fe20000004100 */
[----:B------:R-:W-:Y:S01]  /*df00*/  F2FP.SATFINITE.E4M3.F32.PACK_AB_MERGE_C R77, R78, R77, RZ ;  /* 0x0000004d4e4d723e */ /* 0x000fe200048070ff */
[----:B------:R-:W-:Y:S02]  /*df10*/  HADD2.F32 R67, -RZ, R45.H0_H0 ;  /* 0x2000002dff437230 */ /* 0x000fe40000004100 */
[----:B------:R-:W-:Y:S01]  /*df20*/  FMUL.FTZ R71, R52, R71 ;  /* 0x0000004734477220 */ /* 0x000fe20000410000 */
[----:B------:R-:W-:Y:S02]  /*df30*/  HADD2.F32 R63, -RZ, R63.H1_H1 ;  /* 0x3000003fff3f7230 */ /* 0x000fe40000004100 */
[-C--:B------:R-:W-:Y:S01]  /*df40*/  FMUL.FTZ R80, R64, R70.reuse ;  /* 0x0000004640507220 */ /* 0x080fe20000410000 */
[----:B------:R-:W-:Y:S01]  /*df50*/  FMUL.FTZ R81, R51, R70 ;  /* 0x0000004633517220 */ /* 0x000fe20000410000 */
[----:B------:R-:W-:Y:S01]  /*df60*/  FFMA.FTZ R83, R52, R67, -R83 ;  /* 0x0000004334537223 */ /* 0x000fe20000010853 */
[----:B------:R-:W-:-:S02]  /*df70*/  HADD2.F32 R52, -RZ, R69.H1_H1 ;  /* 0x30000045ff347230 */ /* 0x000fc40000004100 */
[-C--:B------:R-:W-:Y:S01]  /*df80*/  FFMA.FTZ R80, R51, R66.reuse, -R80 ;  /* 0x0000004233507223 */ /* 0x080fe20000010850 */
[----:B------:R-:W-:Y:S02]  /*df90*/  HADD2.F32 R47, -RZ, R47.H1_H1 ;  /* 0x3000002fff2f7230 */ /* 0x000fe40000004100 */
[----:B------:R-:W-:Y:S01]  /*dfa0*/  FFMA.FTZ R71, R44, R67, R71 ;  /* 0x000000432c477223 */ /* 0x000fe20000010047 */
[----:B------:R-:W-:Y:S01]  /*dfb0*/  FFMA.FTZ R81, R64, R66, R81 ;  /* 0x0000004240517223 */ /* 0x000fe20000010051 */
[----:B------:R-:W-:Y:S02]  /*dfc0*/  HADD2.F32 R62, -RZ, R62.H1_H1 ;  /* 0x3000003eff3e7230 */ /* 0x000fe40000004100 */
[-C--:B------:R-:W-:Y:S01]  /*dfd0*/  FMUL.FTZ R64, R63, R52.reuse ;  /* 0x000000343f407220 */ /* 0x080fe20000410000 */
[----:B------:R-:W-:Y:S02]  /*dfe0*/  HADD2.F32 R51, -RZ, R68.H1_H1 ;  /* 0x30000044ff337230 */ /* 0x000fe40000004100 */
[----:B------:R-:W-:Y:S01]  /*dff0*/  FMUL.FTZ R52, R47, R52 ;  /* 0x000000342f347220 */ /* 0x000fe20000410000 */
[----:B------:R-:W-:Y:S01]  /*e000*/  HADD2.F32 R44, -RZ, R45.H1_H1 ;  /* 0x3000002dff2c7230 */ /* 0x000fe20000004100 */
[----:B------:R-:W-:Y:S01]  /*e010*/  F2FP.SATFINITE.E4M3.F32.PACK_AB_MERGE_C R60, R49, R60, R76 ;  /* 0x0000003c313c723e */ /* 0x000fe2000480704c */
[----:B------:R-:W-:-:S02]  /*e020*/  HADD2.F32 R46, -RZ, R46.H1_H1 ;  /* 0x3000002eff2e7230 */ /* 0x000fc40000004100 */
[-C--:B------:R-:W-:Y:S01]  /*e030*/  FMUL.FTZ R45, R62, R51.reuse ;  /* 0x000000333e2d7220 */ /* 0x080fe20000410000 */
[----:B------:R-:W-:Y:S02]  /*e040*/  HADD2.F32 R65, -RZ, R65.H1_H1 ;  /* 0x30000041ff417230 */ /* 0x000fe40000004100 */
[-C--:B------:R-:W-:Y:S01]  /*e050*/  FFMA.FTZ R64, R47, R44.reuse, -R64 ;  /* 0x0000002c2f407223 */ /* 0x080fe20000010840 */
[----:B------:R-:W-:Y:S01]  /*e060*/  FFMA.FTZ R52, R63, R44, R52 ;  /* 0x0000002c3f347223 */ /* 0x000fe20000010034 */
[----:B------:R-:W-:Y:S01]  /*e070*/  FMUL.FTZ R51, R46, R51 ;  /* 0x000000332e337220 */ /* 0x000fe20000410000 */
[----:B------:R-:W-:Y:S01]  /*e080*/  F2FP.SATFINITE.E4M3.F32.PACK_AB_MERGE_C R49, R48, R61, R77 ;  /* 0x0000003d3031723e */ /* 0x000fe2000480704d */
[----:B------:R-:W-:Y:S01]  /*e090*/  FFMA.FTZ R45, R46, R65, -R45 ;  /* 0x000000412e2d7223 */ /* 0x000fe2000001082d */
[----:B------:R-:W-:Y:S01]  /*e0a0*/  F2FP.SATFINITE.E4M3.F32.PACK_AB_MERGE_C R64, R64, R83, RZ ;  /* 0x000000534040723e */ /* 0x000fe200048070ff */
[----:B------:R-:W-:Y:S01]  /*e0b0*/  FFMA.FTZ R62, R62, R65, R51 ;  /* 0x000000413e3e7223 */ /* 0x000fe20000010033 */
[----:B------:R-:W-:Y:S01]  /*e0c0*/  F2FP.SATFINITE.E4M3.F32.PACK_AB_MERGE_C R52, R52, R71, RZ ;  /* 0x000000473434723e */ /* 0x000fe200048070ff */
[----:B------:R-:W-:Y:S01]  /*e0d0*/  IMAD.MOV.U32 R44, RZ, RZ, R59 ;  /* 0x000000ffff2c7224 */ /* 0x000fe200078e003b */
[----:B------:R-:W-:Y:S01]  /*e0e0*/  F2FP.SATFINITE.E4M3.F32.PACK_AB_MERGE_C R47, R45, R80, R64 ;  /* 0x000000502d2f723e */ /* 0x000fe20004807040 */
[----:B------:R-:W-:Y:S01]  /*e0f0*/  IMAD.MOV.U32 R45, RZ, RZ, R60 ;  /* 0x000000ffff2d7224 */ /* 0x000fe200078e003c */
[----:B------:R-:W-:Y:S01]  /*e100*/  F2FP.SATFINITE.E4M3.F32.PACK_AB_MERGE_C R51, R62, R81, R52 ;  /* 0x000000513e33723e */ /* 0x000fe20004807034 */
[----:B------:R-:W-:-:S02]  /*e110*/  IMAD.MOV.U32 R48, RZ, RZ, R58 ;  /* 0x000000ffff307224 */ /* 0x000fc400078e003a */
[----:B------:R-:W-:-:S07]  /*e120*/  IMAD.MOV.U32 R46, RZ, RZ, R56 ;  /* 0x000000ffff2e7224 */ /* 0x000fce00078e0038 */
.L_x_568:
[----:B------:R-:W-:Y:S05]  /*e130*/  BSYNC B2 ;  /* 0x0000000000027941 */ /* 0x000fea0003800000 */
.L_x_567:
[----:B------:R-:W-:-:S13]  /*e140*/  ISETP.GE.AND P3, PT, R55, R152, PT ;  /* 0x000000983700720c */ /* 0x000fda0003f66270 */
[--C-:B------:R-:W-:Y:S02]  /*e150*/  @!P3 SHF.R.S32.HI R56, RZ, 0x1f, R55.reuse ;  /* 0x0000001fff38b819 */ /* 0x100fe40000011437 */
[----:B------:R-:W-:-:S04]  /*e160*/  @!P3 IADD3 R55, P4, P5, R118, R138, R55 ;  /* 0x0000008a7637b210 */ /* 0x000fc80007d9e037 */
[----:B------:R-:W-:Y:S02]  /*e170*/  @!P3 IADD3.X R56, R4, R57, R56, P4, P5 ;  /* 0x000000390438b210 */ /* 0x000fe400027ea438 */
[----:B------:R-:W-:-:S04]  /*e180*/  IADD3 R52, P4, R53, R124, RZ ;  /* 0x0000007c35347210 */ /* 0x000fc80007f9e0ff */
[----:B------:R-:W-:Y:S02]  /*e190*/  IADD3.X R53, R54, R125, RZ, P4, !PT ;  /* 0x0000007d36357210 */ /* 0x000fe400027fe4ff */
[----:B------:R-:W-:-:S03]  /*e1a0*/  @!P3 IADD3 R54, P4, R55, R124, RZ ;  /* 0x0000007c3736b210 */ /* 0x000fc60007f9e0ff */
[----:B0-----:R3:W-:Y:S02]  /*e1b0*/  STG.E.128 desc[UR54][R52.64], R44 ;  /* 0x0000002c34007986 */ /* 0x0017e4000c101d36 */
[----:B------:R-:W-:-:S05]  /*e1c0*/  @!P3 IMAD.X R55, R56, 0x1, R125, P4 ;  /* 0x000000013837b824 */ /* 0x000fca00020e067d */
[----:B-1----:R3:W-:Y:S03]  /*e1d0*/  @!P3 STG.E.128 desc[UR54][R54.64], R48 ;  /* 0x000000303600b986 */ /* 0x0027e6000c101d36 */
.L_x_566:
[----:B------:R-:W-:Y:S05]  /*e1e0*/  BSYNC B1 ;  /* 0x0000000000017941 */ /* 0x000fea0003800000 */
.L_x_565:
[----:B------:R-:W-:-:S13]  /*e1f0*/  ISETP.NE.AND P3, PT, R36, RZ, PT ;  /* 0x000000ff2400720c */ /* 0x000fda0003f65270 */
[----:B------:R-:W-:Y:S05]  /*e200*/  @!P3 BRA `(.L_x_519) ;  /* 0x0000001000c4b947 */ /* 0x000fea0003800000 */
[----:B0--3--:R-:W3:Y:S01]  /*e210*/  LDL R44, [R1+0x8] ;  /* 0x00000800012c7983 */ /* 0x009ee20000100800 */
[----:B------:R-:W-:Y:S01]  /*e220*/  IADD3 R53, P3, P4, R118, R138, R29 ;  /* 0x0000008a76357210 */ /* 0x000fe20007c7e01d */
[----:B------:R-:W-:Y:S01]  /*e230*/  BSSY B1, `(.L_x_569) ;  /* 0x00000ed000017945 */ /* 0x000fe20003800000 */
[----:B---3--:R-:W-:Y:S02]  /*e240*/  LOP3.LUT P5, RZ, R44, 0x1, RZ, 0xc0, !PT ;  /* 0x000000012cff7812 */ /* 0x008fe400078ac0ff */
[----:B------:R-:W-:Y:S02]  /*e250*/  IADD3.X R44, R4, R57, R32, P3, P4 ;  /* 0x00000039042c7210 */ /* 0x000fe40001fe8420 */
[----:B------:R-:W-:Y:S02]  /*e260*/  SEL R158, R121, R158, !P5 ;  /* 0x0000009e799e7207 */ /* 0x000fe40006800000 */
[----:B------:R-:W-:Y:S02]  /*e270*/  IADD3 R52, P3, R53, R124, RZ ;  /* 0x0000007c35347210 */ /* 0x000fe40007f7e0ff */
[----:B------:R-:W-:-:S03]  /*e280*/  SHF.R.S32.HI R45, RZ, 0x1f, R158 ;  /* 0x0000001fff2d7819 */ /* 0x000fc6000001149e */
[----:B------:R-:W-:Y:S01]  /*e290*/  IMAD.X R53, R44, 0x1, R125, P3 ;  /* 0x000000012c357824 */ /* 0x000fe200018e067d */
[----:B------:R-:W-:Y:S02]  /*e2a0*/  LEA.HI R45, R45, R158, RZ, 0x5 ;  /* 0x0000009e2d2d7211 */ /* 0x000fe400078f28ff */
[----:B------:R-:W-:Y:S02]  /*e2b0*/  ISETP.GE.AND P3, PT, R6, R133, PT ;  /* 0x000000850600720c */ /* 0x000fe40003f66270 */
        /* <DEDUP_REMOVED lines=11> */
[----:B------:R-:W-:-:S03]  /*e370*/  IMAD.IADD R45, R16, 0x1, R45 ;  /* 0x00000001102d7824 */ /* 0x000fc600078e022d */
[----:B------:R-:W-:-:S03]  /*e380*/  IADD3 R48, R16, R47, RZ ;  /* 0x0000002f10307210 */ /* 0x000fc60007ffe0ff */
[----:B------:R-:W0:Y:S04]  /*e390*/  LDS.128 R44, [R45+0x24200] ;  /* 0x024200002d2c7984 */ /* 0x000e280000000c00 */
[----:B------:R-:W1:Y:S01]  /*e3a0*/  LDS.128 R48, [R48+0x24200] ;  /* 0x0242000030307984 */ /* 0x000e620000000c00 */
[----:B------:R-:W-:Y:S05]  /*e3b0*/  @P3 BRA `(.L_x_570) ;  /* 0x0000000c00503947 */ /* 0x000fea0003800000 */
[--C-:B------:R-:W-:Y:S01]  /*e3c0*/  SHF.R.U32.HI R59, RZ, 0x8, R85.reuse ;  /* 0x00000008ff3b7819 */ /* 0x100fe20000011655 */
[----:B-1----:R-:W-:Y:S01]  /*e3d0*/  IMAD.MOV.U32 R63, RZ, RZ, R48 ;  /* 0x000000ffff3f7224 */ /* 0x002fe200078e0030 */
[----:B------:R-:W-:Y:S01]  /*e3e0*/  LOP3.LUT R58, R85, 0xff0000ff, RZ, 0xc0, !PT ;  /* 0xff0000ff553a7812 */ /* 0x000fe200078ec0ff */
[----:B0-----:R-:W-:Y:S01]  /*e3f0*/  IMAD.MOV.U32 R60, RZ, RZ, R44 ;  /* 0x000000ffff3c7224 */ /* 0x001fe200078e002c */
[----:B------:R-:W-:Y:S01]  /*e400*/  SHF.R.U32.HI R70, RZ, 0x10, R85 ;  /* 0x00000010ff467819 */ /* 0x000fe20000011655 */
[----:B------:R-:W-:Y:S01]  /*e410*/  IMAD.SHL.U32 R59, R59, 0x100, RZ ;  /* 0x000001003b3b7824 */ /* 0x000fe200078e00ff */
[----:B------:R-:W-:Y:S01]  /*e420*/  SHF.R.U32.HI R67, RZ, 0x8, R75 ;  /* 0x00000008ff437819 */ /* 0x000fe2000001164b */
[----:B------:R-:W-:Y:S01]  /*e430*/  IMAD.MOV.U32 R56, RZ, RZ, R50 ;  /* 0x000000ffff387224 */ /* 0x000fe200078e0032 */
[----:B------:R-:W-:Y:S01]  /*e440*/  SHF.R.U32.HI R66, RZ, 0x8, R87 ;  /* 0x00000008ff427819 */ /* 0x000fe20000011657 */
[----:B------:R-:W-:Y:S01]  /*e450*/  IMAD.MOV.U32 R54, RZ, RZ, R46 ;  /* 0x000000ffff367224 */ /* 0x000fe200078e002e */
[----:B------:R-:W-:Y:S01]  /*e460*/  LOP3.LUT R48, R58, 0xff00, R59, 0xf8, !PT ;  /* 0x0000ff003a307812 */ /* 0x000fe200078ef83b */
[----:B------:R-:W-:Y:S01]  /*e470*/  IMAD.U32 R59, R70, 0x10000, RZ ;  /* 0x00010000463b7824 */ /* 0x000fe200078e00ff */
[----:B------:R-:W-:Y:S01]  /*e480*/  SHF.R.U32.HI R65, RZ, 0x8, R73 ;  /* 0x00000008ff417819 */ /* 0x000fe20000011649 */
[----:B------:R-:W-:Y:S01]  /*e490*/  IMAD.SHL.U32 R67, R67, 0x100, RZ ;  /* 0x0000010043437824 */ /* 0x000fe200078e00ff */
[----:B------:R-:W-:-:S02]  /*e4a0*/  SHF.R.U32.HI R68, RZ, 0x10, R87 ;  /* 0x00000010ff447819 */ /* 0x000fc40000011657 */
[----:B------:R-:W-:Y:S01]  /*e4b0*/  LOP3.LUT R61, R87, 0xff0000ff, RZ, 0xc0, !PT ;  /* 0xff0000ff573d7812 */ /* 0x000fe200078ec0ff */
[----:B------:R-:W-:Y:S01]  /*e4c0*/  IMAD.SHL.U32 R65, R65, 0x100, RZ ;  /* 0x0000010041417824 */ /* 0x000fe200078e00ff */
[----:B------:R-:W-:Y:S02]  /*e4d0*/  LOP3.LUT R64, R75, 0xff0000ff, RZ, 0xc0, !PT ;  /* 0xff0000ff4b407812 */ /* 0x000fe400078ec0ff */
[----:B------:R-:W-:Y:S02]  /*e4e0*/  SHF.L.U32 R44, R66, 0x8, RZ ;  /* 0x00000008422c7819 */ /* 0x000fe400000006ff */
[----:B------:R-:W-:Y:S01]  /*e4f0*/  LOP3.LUT R48, R48, 0xff0000, R59, 0xf8, !PT ;  /* 0x00ff000030307812 */ /* 0x000fe200078ef83b */
[----:B------:R-:W-:Y:S01]  /*e500*/  IMAD.U32 R59, R68, 0x10000, RZ ;  /* 0x00010000443b7824 */ /* 0x000fe200078e00ff */
[----:B------:R-:W-:Y:S02]  /*e510*/  LOP3.LUT R62, R73, 0xff0000ff, RZ, 0xc0, !PT ;  /* 0xff0000ff493e7812 */ /* 0x000fe400078ec0ff */
[----:B------:R-:W-:-:S02]  /*e520*/  LOP3.LUT R44, R61, 0xff00, R44, 0xf8, !PT ;  /* 0x0000ff003d2c7812 */ /* 0x000fc400078ef82c */
[----:B------:R-:W-:Y:S02]  /*e530*/  LOP3.LUT R66, R64, 0xff00, R67, 0xf8, !PT ;  /* 0x0000ff0040427812 */ /* 0x000fe400078ef843 */
[----:B------:R-:W-:Y:S02]  /*e540*/  F2FP.F16.E4M3.UNPACK_B R67, R148.H1 ;  /* 0x00000094ff43723e */ /* 0x000fe400030006ff */
[----:B------:R-:W-:Y:S02]  /*e550*/  F2FP.F16.E4M3.UNPACK_B R64, R63.H1 ;  /* 0x0000003fff40723e */ /* 0x000fe400030006ff */
[----:B------:R-:W-:Y:S01]  /*e560*/  F2FP.F16.E4M3.UNPACK_B R61, R60.H1 ;  /* 0x0000003cff3d723e */ /* 0x000fe200030006ff */
[----:B------:R-:W-:Y:S01]  /*e570*/  HADD2.F32 R46, -RZ, R67.H0_H0 ;  /* 0x20000043ff2e7230 */ /* 0x000fe20000004100 */
[----:B------:R-:W-:Y:S02]  /*e580*/  LOP3.LUT R50, R62, 0xff00, R65, 0xf8, !PT ;  /* 0x0000ff003e327812 */ /* 0x000fe400078ef841 */
[----:B------:R-:W-:Y:S01]  /*e590*/  LOP3.LUT R44, R44, 0xff0000, R59, 0xf8, !PT ;  /* 0x00ff00002c2c7812 */ /* 0x000fe200078ef83b */
[----:B------:R-:W-:Y:S01]  /*e5a0*/  HADD2.F32 R59, -RZ, R64.H0_H0 ;  /* 0x20000040ff3b7230 */ /* 0x000fe20000004100 */
[----:B------:R-:W-:Y:S01]  /*e5b0*/  F2FP.F16.E4M3.UNPACK_B R62, R150.H1 ;  /* 0x00000096ff3e723e */ /* 0x000fe200030006ff */
[----:B------:R-:W-:Y:S01]  /*e5c0*/  HADD2.F32 R58, -RZ, R61.H0_H0 ;  /* 0x2000003dff3a7230 */ /* 0x000fe20000004100 */
[----:B------:R-:W-:-:S02]  /*e5d0*/  SHF.R.U32.HI R71, RZ, 0x10, R75 ;  /* 0x00000010ff477819 */ /* 0x000fc4000001164b */
[----:B------:R-:W-:Y:S01]  /*e5e0*/  SHF.R.U32.HI R69, RZ, 0x10, R73 ;  /* 0x00000010ff457819 */ /* 0x000fe20000011649 */
[--C-:B------:R-:W-:Y:S01]  /*e5f0*/  HADD2.F32 R65, -RZ, R62.reuse.H0_H0 ;  /* 0x2000003eff417230 */ /* 0x100fe20000004100 */
[----:B------:R-:W-:Y:S01]  /*e600*/  SHF.L.U32 R71, R71, 0x10, RZ ;  /* 0x0000001047477819 */ /* 0x000fe200000006ff */
        /* <DEDUP_REMOVED lines=11> */
[----:B------:R-:W-:Y:S01]  /*e6c0*/  F2FP.F16.E4M3.UNPACK_B R60, R60 ;  /* 0x0000003cff3c723e */ /* 0x000fe200020006ff */
[----:B------:R-:W-:Y:S01]  /*e6d0*/  HADD2.F32 R62, -RZ, R61.H1_H1 ;  /* 0x3000003dff3e7230 */ /* 0x000fe20000004100 */
[----:B------:R-:W-:Y:S01]  /*e6e0*/  LOP3.LUT R50, R50, 0xff0000, R69, 0xf8, !PT ;  /* 0x00ff000032327812 */ /* 0x000fe200078ef845 */
[----:B------:R-:W-:-:S02]  /*e6f0*/  HADD2.F32 R67, -RZ, R148.H0_H0 ;  /* 0x20000094ff437230 */ /* 0x000fc40000004100 */
[C---:B------:R-:W-:Y:S01]  /*e700*/  FMUL.FTZ R69, R65.reuse, R68 ;  /* 0x0000004441457220 */ /* 0x040fe20000410000 */
[----:B------:R-:W-:Y:S01]  /*e710*/  F2FP.F16.E4M3.UNPACK_B R150, R150 ;  /* 0x00000096ff96723e */ /* 0x000fe200020006ff */
[C---:B------:R-:W-:Y:S01]  /*e720*/  FMUL.FTZ R68, R62.reuse, R68 ;  /* 0x000000443e447220 */ /* 0x040fe20000410000 */
[----:B------:R-:W-:Y:S02]  /*e730*/  HADD2.F32 R64, -RZ, R63.H0_H0 ;  /* 0x2000003fff407230 */ /* 0x000fe40000004100 */
[-C--:B------:R-:W-:Y:S01]  /*e740*/  FFMA.FTZ R73, R62, R66.reuse, -R69 ;  /* 0x000000423e497223 */ /* 0x080fe20000010845 */
[----:B------:R-:W-:Y:S02]  /*e750*/  HADD2.F32 R61, -RZ, R60.H0_H0 ;  /* 0x2000003cff3d7230 */ /* 0x000fe40000004100 */
[----:B------:R-:W-:Y:S01]  /*e760*/  FFMA.FTZ R70, R65, R66, R68 ;  /* 0x0000004241467223 */ /* 0x000fe20000010044 */
        /* <DEDUP_REMOVED lines=9> */
[-C--:B------:R-:W-:Y:S01]  /*e800*/  FMUL.FTZ R65, R63, R148.reuse ;  /* 0x000000943f417220 */ /* 0x080fe20000410000 */
[----:B------:R-:W-:Y:S01]  /*e810*/  F2FP.F16.E4M3.UNPACK_B R61, R149.H1 ;  /* 0x00000095ff3d723e */ /* 0x000fe200030006ff */
[C---:B------:R-:W-:Y:S01]  /*e820*/  FMUL.FTZ R148, R60.reuse, R148 ;  /* 0x000000943c947220 */ /* 0x040fe20000410000 */
[----:B------:R-:W-:Y:S01]  /*e830*/  F2FP.F16.E4M3.UNPACK_B R62, R56.H1 ;  /* 0x00000038ff3e723e */ /* 0x000fe200030006ff */
[----:B------:R-:W-:Y:S01]  /*e840*/  FFMA.FTZ R71, R60, R150, -R65 ;  /* 0x000000963c477223 */ /* 0x000fe20000010841 */
[----:B------:R-:W-:Y:S01]  /*e850*/  F2FP.F16.E4M3.UNPACK_B R65, R151.H1 ;  /* 0x00000097ff41723e */ /* 0x000fe200030006ff */
[----:B------:R-:W-:Y:S01]  /*e860*/  HADD2.F32 R66, -RZ, R61.H0_H0 ;  /* 0x2000003dff427230 */ /* 0x000fe20000004100 */
[----:B------:R-:W-:Y:S01]  /*e870*/  F2FP.F16.E4M3.UNPACK_B R60, R54.H1 ;  /* 0x00000036ff3c723e */ /* 0x000fe200030006ff */
[----:B------:R-:W-:-:S02]  /*e880*/  HADD2.F32 R64, -RZ, R62.H0_H0 ;  /* 0x2000003eff407230 */ /* 0x000fc40000004100 */
[----:B------:R-:W-:Y:S01]  /*e890*/  FFMA.FTZ R148, R63, R150, R148 ;  /* 0x000000963f947223 */ /* 0x000fe20000010094 */
[----:B------:R-:W-:Y:S01]  /*e8a0*/  HADD2.F32 R67, -RZ, R61.H1_H1 ;  /* 0x3000003dff437230 */ /* 0x000fe20000004100 */
[----:B------:R-:W-:Y:S01]  /*e8b0*/  F2FP.F16.E4M3.UNPACK_B R149, R149 ;  /* 0x00000095ff95723e */ /* 0x000fe200020006ff */
[----:B------:R-:W-:Y:S02]  /*e8c0*/  HADD2.F32 R61, -RZ, R60.H0_H0 ;  /* 0x2000003cff3d7230 */ /* 0x000fe40000004100 */
[----:B------:R-:W-:Y:S01]  /*e8d0*/  FMUL.FTZ R72, R64, R66 ;  /* 0x0000004240487220 */ /* 0x000fe20000410000 */
[----:B------:R-:W-:Y:S01]  /*e8e0*/  HADD2.F32 R63, -RZ, R65.H0_H0 ;  /* 0x20000041ff3f7230 */ /* 0x000fe20000004100 */
[----:B------:R-:W-:Y:S01]  /*e8f0*/  F2FP.F16.E4M3.UNPACK_B R54, R54 ;  /* 0x00000036ff36723e */ /* 0x000fe200020006ff */
[----:B------:R-:W-:Y:S02]  /*e900*/  HADD2.F32 R62, -RZ, R62.H1_H1 ;  /* 0x3000003eff3e7230 */ /* 0x000fe40000004100 */
[----:B------:R-:W-:Y:S01]  /*e910*/  FMUL.FTZ R75, R61, R66 ;  /* 0x000000423d4b7220 */ /* 0x000fe20000410000 */
[----:B------:R-:W-:-:S02]  /*e920*/  HADD2.F32 R60, -RZ, R60.H1_H1 ;  /* 0x3000003cff3c7230 */ /* 0x000fc40000004100 */
[----:B------:R-:W-:Y:S01]  /*e930*/  FFMA.FTZ R72, R61, R63, -R72 ;  /* 0x0000003f3d487223 */ /* 0x000fe20000010848 */
[----:B------:R-:W-:Y:S02]  /*e940*/  HADD2.F32 R65, -RZ, R65.H1_H1 ;  /* 0x30000041ff417230 */ /* 0x000fe40000004100 */
[----:B------:R-:W-:Y:S01]  /*e950*/  FMUL.FTZ R61, R62, R67 ;  /* 0x000000433e3d7220 */ /* 0x000fe20000410000 */
[----:B------:R-:W-:Y:S01]  /*e960*/  FFMA.FTZ R66, R64, R63, R75 ;  /* 0x0000003f40427223 */ /* 0x000fe2000001004b */
[C---:B------:R-:W-:Y:S01]  /*e970*/  FMUL.FTZ R77, R60.reuse, R67 ;  /* 0x000000433c4d7220 */ /* 0x040fe20000410000 */
[----:B------:R-:W-:Y:S01]  /*e980*/  F2FP.F16.E4M3.UNPACK_B R151, R151 ;  /* 0x00000097ff97723e */ /* 0x000fe200020006ff */
[-C--:B------:R-:W-:Y:S01]  /*e990*/  FFMA.FTZ R67, R60, R65.reuse, -R61 ;  /* 0x000000413c437223 */ /* 0x080fe2000001083d */
[----:B------:R-:W-:Y:S01]  /*e9a0*/  F2FP.F16.E4M3.UNPACK_B R60, R56 ;  /* 0x00000038ff3c723e */ /* 0x000fe200020006ff */
[--C-:B------:R-:W-:Y:S02]  /*e9b0*/  HADD2.F32 R63, -RZ, R149.reuse.H0_H0 ;  /* 0x20000095ff3f7230 */ /* 0x100fe40000004100 */
[----:B------:R-:W-:Y:S01]  /*e9c0*/  FFMA.FTZ R77, R62, R65, R77 ;  /* 0x000000413e4d7223 */ /* 0x000fe2000001004d */
[----:B------:R-:W-:Y:S01]  /*e9d0*/  HADD2.F32 R56, -RZ, R54.H0_H0 ;  /* 0x20000036ff387230 */ /* 0x000fe20000004100 */
[----:B------:R-:W-:Y:S01]  /*e9e0*/  F2FP.SATFINITE.E4M3.F32.PACK_AB_MERGE_C R72, R67, R72, RZ ;  /* 0x000000484348723e */ /* 0x000fe200048070ff */
[----:B------:R-:W-:Y:S01]  /*e9f0*/  HADD2.F32 R61, -RZ, R60.H0_H0 ;  /* 0x2000003cff3d7230 */ /* 0x000fe20000004100 */
[----:B------:R-:W-:Y:S01]  /*ea00*/  F2FP.SATFINITE.E4M3.F32.PACK_AB_MERGE_C R58, R73, R58, RZ ;  /* 0x0000003a493a723e */ /* 0x000fe200048070ff */
[----:B------:R-:W-:-:S02]  /*ea10*/  HADD2.F32 R149, -RZ, R149.H1_H1 ;  /* 0x30000095ff957230 */ /* 0x000fc40000004100 */
[-C--:B------:R-:W-:Y:S01]  /*ea20*/  FMUL.FTZ R64, R56, R63.reuse ;  /* 0x0000003f38407220 */ /* 0x080fe20000410000 */
[----:B------:R-:W-:Y:S02]  /*ea30*/  HADD2.F32 R60, -RZ, R60.H1_H1 ;  /* 0x3000003cff3c7230 */ /* 0x000fe40000004100 */
[C---:B------:R-:W-:Y:S01]  /*ea40*/  FMUL.FTZ R65, R61.reuse, R63 ;  /* 0x0000003f3d417220 */ /* 0x040fe20000410000 */
[--C-:B------:R-:W-:Y:S01]  /*ea50*/  HADD2.F32 R62, -RZ, R151.reuse.H0_H0 ;  /* 0x20000097ff3e7230 */ /* 0x100fe20000004100 */
[----:B------:R-:W-:Y:S01]  /*ea60*/  F2FP.F16.E4M3.UNPACK_B R67, R50 ;  /* 0x00000032ff43723e */ /* 0x000fe200020006ff */
[----:B------:R-:W-:Y:S02]  /*ea70*/  HADD2.F32 R54, -RZ, R54.H1_H1 ;  /* 0x30000036ff367230 */ /* 0x000fe40000004100 */
[-C--:B------:R-:W-:Y:S01]  /*ea80*/  FMUL.FTZ R63, R60, R149.reuse ;  /* 0x000000953c3f7220 */ /* 0x080fe20000410000 */
[----:B------:R-:W-:Y:S02]  /*ea90*/  HADD2.F32 R151, -RZ, R151.H1_H1 ;  /* 0x30000097ff977230 */ /* 0x000fe40000004100 */
[-C--:B------:R-:W-:Y:S01]  /*eaa0*/  FFMA.FTZ R56, R56, R62.reuse, -R65 ;  /* 0x0000003e38387223 */ /* 0x080fe20000010841 */
[----:B------:R-:W-:Y:S01]  /*eab0*/  FFMA.FTZ R64, R61, R62, R64 ;  /* 0x0000003e3d407223 */ /* 0x000fe20000010040 */
[C---:B------:R-:W-:Y:S01]  /*eac0*/  FMUL.FTZ R149, R54.reuse, R149 ;  /* 0x0000009536957220 */ /* 0x040fe20000410000 */
[----:B------:R-:W-:Y:S01]  /*ead0*/  F2FP.F16.E4M3.UNPACK_B R62, R49 ;  /* 0x00000031ff3e723e */ /* 0x000fe200020006ff */
[----:B------:R-:W-:Y:S01]  /*eae0*/  FFMA.FTZ R75, R54, R151, -R63 ;  /* 0x00000097364b7223 */ /* 0x000fe2000001083f */
[----:B------:R-:W-:Y:S01]  /*eaf0*/  F2FP.SATFINITE.E4M3.F32.PACK_AB_MERGE_C R70, R70, R59, RZ ;  /* 0x0000003b4646723e */ /* 0x000fe200048070ff */
[----:B------:R-:W-:Y:S01]  /*eb00*/  FFMA.FTZ R149, R60, R151, R149 ;  /* 0x000000973c957223 */ /* 0x000fe20000010095 */
[----:B------:R-:W-:Y:S01]  /*eb10*/  F2FP.F16.E4M3.UNPACK_B R61, R45 ;  /* 0x0000002dff3d723e */ /* 0x000fe200020006ff */
[--C-:B------:R-:W-:Y:S01]  /*eb20*/  HADD2.F32 R63, -RZ, R62.reuse.H0_H0 ;  /* 0x2000003eff3f7230 */ /* 0x100fe20000004100 */
[----:B------:R-:W-:Y:S01]  /*eb30*/  F2FP.SATFINITE.E4M3.F32.PACK_AB_MERGE_C R59, R71, R68, R58 ;  /* 0x00000044473b723e */ /* 0x000fe2000480703a */
[----:B------:R-:W-:Y:S01]  /*eb40*/  HADD2.F32 R68, -RZ, R67.H0_H0 ;  /* 0x20000043ff447230 */ /* 0x000fe20000004100 */
[----:B------:R-:W-:Y:S01]  /*eb50*/  F2FP.F16.E4M3.UNPACK_B R65, R48 ;  /* 0x00000030ff41723e */ /* 0x000fe200020006ff */
[----:B------:R-:W-:Y:S01]  /*eb60*/  HADD2.F32 R60, -RZ, R61.H0_H0 ;  /* 0x2000003dff3c7230 */ /* 0x000fe20000004100 */
[----:B------:R-:W-:Y:S01]  /*eb70*/  F2FP.SATFINITE.E4M3.F32.PACK_AB_MERGE_C R54, R77, R66, RZ ;  /* 0x000000424d36723e */ /* 0x000fe200048070ff */
[----:B------:R-:W-:Y:S01]  /*eb80*/  HADD2.F32 R67, -RZ, R67.H1_H1 ;  /* 0x30000043ff437230 */ /* 0x000fe20000004100 */
[----:B------:R-:W-:Y:S01]  /*eb90*/  F2FP.SATFINITE.E4M3.F32.PACK_AB_MERGE_C R58, R148, R69, R70 ;  /* 0x00000045943a723e */ /* 0x000fe20004807046 */
[----:B------:R-:W-:Y:S01]  /*eba0*/  HADD2.F32 R66, -RZ, R65.H0_H0 ;  /* 0x20000041ff427230 */ /* 0x000fe20000004100 */
[----:B------:R-:W-:Y:S01]  /*ebb0*/  F2FP.SATFINITE.E4M3.F32.PACK_AB_MERGE_C R54, R149, R64, R54 ;  /* 0x000000409536723e */ /* 0x000fe20004807036 */
[----:B------:R-:W-:Y:S01]  /*ebc0*/  FMUL.FTZ R69, R63, R68 ;  /* 0x000000443f457220 */ /* 0x000fe20000410000 */
[----:B------:R-:W-:-:S02]  /*ebd0*/  HADD2.F32 R64, -RZ, R62.H1_H1 ;  /* 0x3000003eff407230 */ /* 0x000fc40000004100 */
[C---:B------:R-:W-:Y:S01]  /*ebe0*/  FMUL.FTZ R68, R60.reuse, R68 ;  /* 0x000000443c447220 */ /* 0x040fe20000410000 */
[----:B------:R-:W-:Y:S02]  /*ebf0*/  HADD2.F32 R62, -RZ, R61.H1_H1 ;  /* 0x3000003dff3e7230 */ /* 0x000fe40000004100 */
[-C--:B------:R-:W-:Y:S01]  /*ec00*/  FFMA.FTZ R60, R60, R66.reuse, -R69 ;  /* 0x000000423c3c7223 */ /* 0x080fe20000010845 */
[----:B------:R-:W-:Y:S02]  /*ec10*/  HADD2.F32 R65, -RZ, R65.H1_H1 ;  /* 0x30000041ff417230 */ /* 0x000fe40000004100 */
[-C--:B------:R-:W-:Y:S01]  /*ec20*/  FMUL.FTZ R69, R64, R67.reuse ;  /* 0x0000004340457220 */ /* 0x080fe20000410000 */
[----:B------:R-:W-:Y:S01]  /*ec30*/  FFMA.FTZ R61, R63, R66, R68 ;  /* 0x000000423f3d7223 */ /* 0x000fe20000010044 */
[C---:B------:R-:W-:Y:S01]  /*ec40*/  FMUL.FTZ R67, R62.reuse, R67 ;  /* 0x000000433e437220 */ /* 0x040fe20000410000 */
[----:B------:R-:W-:Y:S01]  /*ec50*/  F2FP.F16.E4M3.UNPACK_B R45, R45.H1 ;  /* 0x0000002dff2d723e */ /* 0x000fe200030006ff */
[----:B------:R-:W-:Y:S01]  /*ec60*/  FFMA.FTZ R71, R62, R65, -R69 ;  /* 0x000000413e477223 */ /* 0x000fe20000010845 */
[----:B------:R-:W-:Y:S01]  /*ec70*/  F2FP.F16.E4M3.UNPACK_B R63, R49.H1 ;  /* 0x00000031ff3f723e */ /* 0x000fe200030006ff */
[----:B------:R-:W-:Y:S01]  /*ec80*/  FFMA.FTZ R70, R64, R65, R67 ;  /* 0x0000004140467223 */ /* 0x000fe20000010043 */
[----:B------:R-:W-:Y:S01]  /*ec90*/  F2FP.F16.E4M3.UNPACK_B R62, R50.H1 ;  /* 0x00000032ff3e723e */ /* 0x000fe200030006ff */
[----:B------:R-:W-:Y:S01]  /*eca0*/  HADD2.F32 R49, -RZ, R45.H0_H0 ;  /* 0x2000002dff317230 */ /* 0x000fe20000004100 */
[----:B------:R-:W-:Y:S01]  /*ecb0*/  F2FP.F16.E4M3.UNPACK_B R48, R48.H1 ;  /* 0x00000030ff30723e */ /* 0x000fe200030006ff */
[--C-:B------:R-:W-:Y:S01]  /*ecc0*/  HADD2.F32 R50, -RZ, R63.reuse.H0_H0 ;  /* 0x2000003fff327230 */ /* 0x100fe20000004100 */
[----:B------:R-:W-:Y:S01]  /*ecd0*/  F2FP.SATFINITE.E4M3.F32.PACK_AB_MERGE_C R56, R75, R56, R72 ;  /* 0x000000384b38723e */ /* 0x000fe20004807048 */
[----:B------:R-:W-:Y:S01]  /*ece0*/  HADD2.F32 R64, -RZ, R62.H0_H0 ;  /* 0x2000003eff407230 */ /* 0x000fe20000004100 */
[----:B------:R-:W-:Y:S01]  /*ecf0*/  F2FP.F16.E4M3.UNPACK_B R67, R46.H1 ;  /* 0x0000002eff43723e */ /* 0x000fe200030006ff */
[----:B------:R-:W-:-:S02]  /*ed00*/  HADD2.F32 R63, -RZ, R63.H1_H1 ;  /* 0x3000003fff3f7230 */ /* 0x000fc40000004100 */
[----:B------:R-:W-:Y:S02]  /*ed10*/  HADD2.F32 R66, -RZ, R62.H1_H1 ;  /* 0x3000003eff427230 */ /* 0x000fe40000004100 */
[CC--:B------:R-:W-:Y:S01]  /*ed20*/  FMUL.FTZ R68, R50.reuse, R64.reuse ;  /* 0x0000004032447220 */ /* 0x0c0fe20000410000 */
[----:B------:R-:W-:Y:S02]  /*ed30*/  HADD2.F32 R45, -RZ, R45.H1_H1 ;  /* 0x3000002dff2d7230 */ /* 0x000fe40000004100 */
[----:B------:R-:W-:Y:S01]  /*ed40*/  FMUL.FTZ R65, R49, R64 ;  /* 0x0000004031417220 */ /* 0x000fe20000410000 */
[--C-:B------:R-:W-:Y:S02]  /*ed50*/  HADD2.F32 R62, -RZ, R48.reuse.H0_H0 ;  /* 0x20000030ff3e7230 */ /* 0x100fe40000004100 */
[-C--:B------:R-:W-:Y:S01]  /*ed60*/  FMUL.FTZ R64, R63, R66.reuse ;  /* 0x000000423f407220 */ /* 0x080fe20000410000 */
[----:B------:R-:W-:Y:S02]  /*ed70*/  HADD2.F32 R48, -RZ, R48.H1_H1 ;  /* 0x30000030ff307230 */ /* 0x000fe40000004100 */
[----:B------:R-:W-:Y:S01]  /*ed80*/  FMUL.FTZ R66, R45, R66 ;  /* 0x000000422d427220 */ /* 0x000fe20000410000 */
[----:B------:R-:W-:Y:S01]  /*ed90*/  FFMA.FTZ R73, R50, R62, R65 ;  /* 0x0000003e32497223 */ /* 0x000fe20000010041 */
[----:B------:R-:W-:-:S02]  /*eda0*/  F2FP.F16.E4M3.UNPACK_B R50, R51 ;  /* 0x00000033ff32723e */ /* 0x000fc400020006ff */
[----:B------:R-:W-:Y:S01]  /*edb0*/  FFMA.FTZ R74, R63, R48, R66 ;  /* 0x000000303f4a7223 */ /* 0x000fe20000010042 */
[----:B------:R-:W-:Y:S01]  /*edc0*/  F2FP.F16.E4M3.UNPACK_B R66, R46 ;  /* 0x0000002eff42723e */ /* 0x000fe200020006ff */
[----:B------:R-:W-:Y:S01]  /*edd0*/  FFMA.FTZ R75, R45, R48, -R64 ;  /* 0x000000302d4b7223 */ /* 0x000fe20000010840 */
[-C--:B------:R-:W-:Y:S01]  /*ede0*/  F2FP.F16.E4M3.UNPACK_B R45, R47.reuse ;  /* 0x0000002fff2d723e */ /* 0x080fe200020006ff */
[----:B------:R-:W-:Y:S01]  /*edf0*/  FFMA.FTZ R72, R49, R62, -R68 ;  /* 0x0000003e31487223 */ /* 0x000fe20000010844 */
[----:B------:R-:W-:Y:S01]  /*ee00*/  F2FP.F16.E4M3.UNPACK_B R47, R47.H1 ;  /* 0x0000002fff2f723e */ /* 0x000fe200030006ff */
[----:B------:R-:W-:Y:S01]  /*ee10*/  HADD2.F32 R62, -RZ, R50.H0_H0 ;  /* 0x20000032ff3e7230 */ /* 0x000fe20000004100 */
[-C--:B------:R-:W-:Y:S01]  /*ee20*/  F2FP.F16.E4M3.UNPACK_B R46, R44.reuse ;  /* 0x0000002cff2e723e */ /* 0x080fe200020006ff */
[----:B------:R-:W-:Y:S01]  /*ee30*/  HADD2.F32 R69, -RZ, R66.H0_H0 ;  /* 0x20000042ff457230 */ /* 0x000fe20000004100 */
[----:B------:R-:W-:Y:S01]  /*ee40*/  F2FP.F16.E4M3.UNPACK_B R51, R51.H1 ;  /* 0x00000033ff33723e */ /* 0x000fe200030006ff */
[----:B------:R-:W-:Y:S01]  /*ee50*/  HADD2.F32 R48, -RZ, R45.H0_H0 ;  /* 0x2000002dff307230 */ /* 0x000fe20000004100 */
[----:B------:R-:W-:Y:S01]  /*ee60*/  F2FP.F16.E4M3.UNPACK_B R63, R44.H1 ;  /* 0x0000002cff3f723e */ /* 0x000fe200030006ff */
[----:B------:R-:W-:-:S02]  /*ee70*/  HADD2.F32 R49, -RZ, R47.H0_H0 ;  /* 0x2000002fff317230 */ /* 0x000fc40000004100 */
[-C--:B------:R-:W-:Y:S01]  /*ee80*/  FMUL.FTZ R77, R62, R69.reuse ;  /* 0x000000453e4d7220 */ /* 0x080fe20000410000 */
[----:B------:R-:W-:Y:S02]  /*ee90*/  HADD2.F32 R68, -RZ, R67.H0_H0 ;  /* 0x20000043ff447230 */ /* 0x000fe40000004100 */
[C---:B------:R-:W-:Y:S01]  /*eea0*/  FMUL.FTZ R69, R48.reuse, R69 ;  /* 0x0000004530457220 */ /* 0x040fe20000410000 */
[----:B------:R-:W-:Y:S01]  /*eeb0*/  HADD2.F32 R65, -RZ, R46.H0_H0 ;  /* 0x2000002eff417230 */ /* 0x000fe20000004100 */
[----:B------:R-:W-:Y:S01]  /*eec0*/  F2FP.SATFINITE.E4M3.F32.PACK_AB_MERGE_C R72, R75, R72, RZ ;  /* 0x000000484b48723e */ /* 0x000fe200048070ff */
[----:B------:R-:W-:Y:S02]  /*eed0*/  HADD2.F32 R44, -RZ, R51.H0_H0 ;  /* 0x20000033ff2c7230 */ /* 0x000fe40000004100 */
[----:B------:R-:W-:Y:S01]  /*eee0*/  FMUL.FTZ R79, R49, R68 ;  /* 0x00000044314f7220 */ /* 0x000fe20000410000 */
[----:B------:R-:W-:Y:S02]  /*eef0*/  HADD2.F32 R64, -RZ, R63.H0_H0 ;  /* 0x2000003fff407230 */ /* 0x000fe40000004100 */
[----:B------:R-:W-:Y:S01]  /*ef00*/  FFMA.FTZ R77, R48, R65, -R77 ;  /* 0x00000041304d7223 */ /* 0x000fe2000001084d */
[----:B------:R-:W-:-:S02]  /*ef10*/  HADD2.F32 R51, -RZ, R51.H1_H1 ;  /* 0x30000033ff337230 */ /* 0x000fc40000004100 */
[C---:B------:R-:W-:Y:S01]  /*ef20*/  FMUL.FTZ R76, R44.reuse, R68 ;  /* 0x000000442c4c7220 */ /* 0x040fe20000410000 */
[----:B------:R-:W-:Y:S02]  /*ef30*/  HADD2.F32 R48, -RZ, R67.H1_H1 ;  /* 0x30000043ff307230 */ /* 0x000fe40000004100 */
[-C--:B------:R-:W-:Y:S01]  /*ef40*/  FFMA.FTZ R79, R44, R64.reuse, R79 ;  /* 0x000000402c4f7223 */ /* 0x080fe2000001004f */
[----:B------:R-:W-:Y:S02]  /*ef50*/  HADD2.F32 R47, -RZ, R47.H1_H1 ;  /* 0x3000002fff2f7230 */ /* 0x000fe40000004100 */
[----:B------:R-:W-:Y:S01]  /*ef60*/  FFMA.FTZ R69, R62, R65, R69 ;  /* 0x000000413e457223 */ /* 0x000fe20000010045 */
[----:B------:R-:W-:Y:S02]  /*ef70*/  HADD2.F32 R50, -RZ, R50.H1_H1 ;  /* 0x30000032ff327230 */ /* 0x000fe40000004100 */
[----:B------:R-:W-:Y:S01]  /*ef80*/  FFMA.FTZ R76, R49, R64, -R76 ;  /* 0x00000040314c7223 */ /* 0x000fe2000001084c */
[----:B------:R-:W-:-:S02]  /*ef90*/  HADD2.F32 R66, -RZ, R66.H1_H1 ;  /* 0x30000042ff427230 */ /* 0x000fc40000004100 */
[-C--:B------:R-:W-:Y:S01]  /*efa0*/  FMUL.FTZ R62, R51, R48.reuse ;  /* 0x00000030333e7220 */ /* 0x080fe20000410000 */
[----:B------:R-:W-:Y:S02]  /*efb0*/  HADD2.F32 R45, -RZ, R45.H1_H1 ;  /* 0x3000002dff2d7230 */ /* 0x000fe40000004100 */
[----:B------:R-:W-:Y:S01]  /*efc0*/  FMUL.FTZ R64, R47, R48 ;  /* 0x000000302f407220 */ /* 0x000fe20000410000 */
[----:B------:R-:W-:Y:S02]  /*efd0*/  HADD2.F32 R44, -RZ, R63.H1_H1 ;  /* 0x3000003fff2c7230 */ /* 0x000fe40000004100 */
[-C--:B------:R-:W-:Y:S01]  /*efe0*/  FMUL.FTZ R48, R50, R66.reuse ;  /* 0x0000004232307220 */ /* 0x080fe20000410000 */
[----:B------:R-:W-:Y:S02]  /*eff0*/  HADD2.F32 R46, -RZ, R46.H1_H1 ;  /* 0x3000002eff2e7230 */ /* 0x000fe40000004100 */
[----:B------:R-:W-:Y:S01]  /*f000*/  FMUL.FTZ R49, R45, R66 ;  /* 0x000000422d317220 */ /* 0x000fe20000410000 */
[----:B------:R-:W-:Y:S01]  /*f010*/  F2FP.SATFINITE.E4M3.F32.PACK_AB_MERGE_C R73, R74, R73, RZ ;  /* 0x000000494a49723e */ /* 0x000fe200048070ff */
[-C--:B------:R-:W-:Y:S01]  /*f020*/  FFMA.FTZ R47, R47, R44.reuse, -R62 ;  /* 0x0000002c2f2f7223 */ /* 0x080fe2000001083e */
[----:B------:R-:W-:Y:S01]  /*f030*/  FFMA.FTZ R64, R51, R44, R64 ;  /* 0x0000002c33407223 */ /* 0x000fe20000010040 */
[-C--:B------:R-:W-:Y:S01]  /*f040*/  FFMA.FTZ R48, R45, R46.reuse, -R48 ;  /* 0x0000002e2d307223 */ /* 0x080fe20000010830 */
[----:B------:R-:W-:Y:S01]  /*f050*/  FFMA.FTZ R46, R50, R46, R49 ;  /* 0x0000002e322e7223 */ /* 0x000fe20000010031 */
[----:B------:R-:W-:Y:S01]  /*f060*/  F2FP.SATFINITE.E4M3.F32.PACK_AB_MERGE_C R45, R71, R60, R72 ;  /* 0x0000003c472d723e */ /* 0x000fe20004807048 */
[----:B------:R-:W-:Y:S01]  /*f070*/  IMAD.MOV.U32 R44, RZ, RZ, R59 ;  /* 0x000000ffff2c7224 */ /* 0x000fe200078e003b */
[----:B------:R-:W-:Y:S01]  /*f080*/  F2FP.SATFINITE.E4M3.F32.PACK_AB_MERGE_C R47, R47, R76, RZ ;  /* 0x0000004c2f2f723e */ /* 0x000fe200048070ff */
[----:B------:R-:W-:Y:S01]  /*f090*/  IMAD.MOV.U32 R50, RZ, RZ, R54 ;  /* 0x000000ffff327224 */ /* 0x000fe200078e0036 */
[----:B------:R-:W-:-:S02]  /*f0a0*/  F2FP.SATFINITE.E4M3.F32.PACK_AB_MERGE_C R64, R64, R79, RZ ;  /* 0x0000004f4040723e */ /* 0x000fc400048070ff */
[----:B------:R-:W-:Y:S01]  /*f0b0*/  F2FP.SATFINITE.E4M3.F32.PACK_AB_MERGE_C R47, R48, R77, R47 ;  /* 0x0000004d302f723e */ /* 0x000fe2000480702f */
[----:B------:R-:W-:Y:S01]  /*f0c0*/  IMAD.MOV.U32 R48, RZ, RZ, R58 ;  /* 0x000000ffff307224 */ /* 0x000fe200078e003a */
[----:B------:R-:W-:Y:S01]  /*f0d0*/  F2FP.SATFINITE.E4M3.F32.PACK_AB_MERGE_C R51, R46, R69, R64 ;  /* 0x000000452e33723e */ /* 0x000fe20004807040 */
[----:B------:R-:W-:Y:S01]  /*f0e0*/  IMAD.MOV.U32 R46, RZ, RZ, R56 ;  /* 0x000000ffff2e7224 */ /* 0x000fe200078e0038 */
[----:B------:R-:W-:-:S07]  /*f0f0*/  F2FP.SATFINITE.E4M3.F32.PACK_AB_MERGE_C R49, R70, R61, R73 ;  /* 0x0000003d4631723e */ /* 0x000fce0004807049 */
.L_x_570:
[----:B------:R-:W-:Y:S05]  /*f100*/  BSYNC B1 ;  /* 0x0000000000017941 */ /* 0x000fea0003800000 */
.L_x_569:
[----:B0-----:R4:W-:Y:S01]  /*f110*/  STG.E.128 desc[UR54][R52.64], R44 ;  /* 0x0000002c34007986 */ /* 0x0019e2000c101d36 */
[----:B------:R-:W-:-:S13]  /*f120*/  ISETP.GE.AND P3, PT, R55, R152, PT ;  /* 0x000000983700720c */ /* 0x000fda0003f66270 */
[----:B------:R-:W-:Y:S05]  /*f130*/  @P3 BRA `(.L_x_519) ;  /* 0x0000000000f83947 */ /* 0x000fea0003800000 */
[--C-:B----4-:R-:W-:Y:S02]  /*f140*/  SHF.R.S32.HI R44, RZ, 0x1f, R55.reuse ;  /* 0x0000001fff2c7819 */ /* 0x110fe40000011437 */
[----:B------:R-:W-:-:S04]  /*f150*/  IADD3 R55, P3, P4, R118, R138, R55 ;  /* 0x0000008a76377210 */ /* 0x000fc80007c7e037 */
[----:B------:R-:W-:Y:S02]  /*f160*/  IADD3.X R44, R4, R57, R44, P3, P4 ;  /* 0x00000039042c7210 */ /* 0x000fe40001fe842c */
[----:B------:R-:W-:-:S05]  /*f170*/  IADD3 R124, P3, R55, R124, RZ ;  /* 0x0000007c377c7210 */ /* 0x000fca0007f7e0ff */
[----:B------:R-:W-:-:S05]  /*f180*/  IMAD.X R125, R44, 0x1, R125, P3 ;  /* 0x000000012c7d7824 */ /* 0x000fca00018e067d */
[----:B-1----:R0:W-:Y:S01]  /*f190*/  STG.E.128 desc[UR54][R124.64], R48 ;  /* 0x000000307c007986 */ /* 0x0021e2000c101d36 */
[----:B------:R-:W-:Y:S05]  /*f1a0*/  BRA `(.L_x_519) ;  /* 0x0000000000dc7947 */ /* 0x000fea0003800000 */
.L_x_486:
[----:B------:R-:W-:-:S06]  /*f1b0*/  UISETP.NE.AND UP0, UPT, UR53, 0x3, UPT ;  /* 0x000000033500788c */ /* 0x000fcc000bf05270 */
[----:B------:R-:W-:-:S13]  /*f1c0*/  PLOP3.LUT P2, PT, PT, PT, UP0, 0x80, 0x0 ;  /* 0x000000000000781c */ /* 0x000fda0003f4f008 */
[----:B------:R-:W-:Y:S05]  /*f1d0*/  @!P2 BRA `(.L_x_571) ;  /* 0x000000000004a947 */ /* 0x000fea0003800000 */
[----:B------:R-:W-:Y:S01]  /*f1e0*/  BPT.TRAP 0x1 ;  /* 0x000000040000795c */ /* 0x000fe20000300000 */
.L_x_571:
[----:B------:R-:W-:Y:S01]  /*f1f0*/  LEA R43, R17, R16, 0x3 ;  /* 0x00000010112b7211 */ /* 0x000fe200078e18ff */
[----:B------:R-:W-:Y:S01]  /*f200*/  IMAD R42, R24, -0xa0, R2 ;  /* 0xffffff60182a7824 */ /* 0x000fe200078e0202 */
[----:B------:R-:W-:Y:S01]  /*f210*/  SHF.L.U32 R100, R221, 0x1f, RZ ;  /* 0x0000001fdd647819 */ /* 0x000fe200000006ff */
[----:B------:R-:W-:Y:S03]  /*f220*/  BSSY B1, `(.L_x_572) ;  /* 0x0000004000017945 */ /* 0x000fe60003800000 */
[----:B------:R-:W0:Y:S01]  /*f230*/  SYNCS.PHASECHK.TRANS64.TRYWAIT P3, [R43+URZ+0x33490], R100 ;  /* 0x033490642b0075a7 */ /* 0x000e22000806017f */
[----:B------:R-:W-:Y:S01]  /*f240*/  VIMNMX R42, R42, 0xa0, PT ;  /* 0x000000a02a2a7848 */ /* 0x000fe20003fe0100 */
[----:B0-----:R-:W-:Y:S06]  /*f250*/  @!P3 BRA `(.L_x_573) ;  /* 0x000001a00084b947 */ /* 0x001fec0003800000 */
.L_x_810:
[----:B------:R-:W-:Y:S05]  /*f260*/  BSYNC B1 ;  /* 0x0000000000017941 */ /* 0x000fea0003800000 */
.L_x_572:
[----:B------:R-:W-:Y:S01]  /*f270*/  ISETP.GE.AND P3, PT, R220, R42, PT ;  /* 0x0000002adc00720c */ /* 0x000fe20003f66270 */
[----:B------:R-:W-:-:S12]  /*f280*/  BSSY B1, `(.L_x_574) ;  /* 0x0000014000017945 */ /* 0x000fd80003800000 */
[----:B------:R-:W-:Y:S05]  /*f290*/  @P3 BRA `(.L_x_575) ;  /* 0x0000000000483947 */ /* 0x000fea0003800000 */
[----:B------:R-:W-:-:S13]  /*f2a0*/  ISETP.NE.AND P3, PT, R34, RZ, PT ;  /* 0x000000ff2200720c */ /* 0x000fda0003f65270 */
[----:B------:R-:W1:Y:S04]  /*f2b0*/  @P3 LDS.128 R44, [R40+0x24200] ;  /* 0x02420000282c3984 */ /* 0x000e680000000c00 */
[----:B-1----:R-:W-:Y:S01]  /*f2c0*/  @P3 STG.E.128 desc[UR54][R50.64], R44 ;  /* 0x0000002c32003986 */ /* 0x002fe2000c101d36 */
        /* <DEDUP_REMOVED lines=14> */
[----:B-1----:R1:W-:Y:S02]  /*f3b0*/  @P3 STG.E.128 desc[UR54][R50.64+0xa0], R44 ;  /* 0x0000a02c32003986 */ /* 0x0023e4000c101d36 */
.L_x_575:
[----:B------:R-:W-:Y:S05]  /*f3c0*/  BSYNC B1 ;  /* 0x0000000000017941 */ /* 0x000fea0003800000 */
.L_x_574:
[----:B-1----:R-:W-:-:S05]  /*f3d0*/  VIADD R44, R220, 0x80 ;  /* 0x00000080dc2c7836 */ /* 0x002fca0000000000 */
[----:B------:R-:W-:-:S13]  /*f3e0*/  ISETP.GE.AND P3, PT, R44, R42, PT ;  /* 0x0000002a2c00720c */ /* 0x000fda0003f66270 */
        /* <DEDUP_REMOVED lines=19> */
.L_x_519:
[----:B------:R-:W-:Y:S05]  /*f520*/  BSYNC B0 ;  /* 0x0000000000007941 */ /* 0x000fea0003800000 */
.L_x_485:
[----:B01234-:R-:W0:Y:S01]  /*f530*/  S2R R44, SR_TID.X ;  /* 0x00000000002c7919 */ /* 0x01fe220000002100 */
[----:B------:R-:W-:Y:S01]  /*f540*/  @!PT LDS RZ, [RZ] ;  /* 0x00000000fffff984 */ /* 0x000fe20000000800 */
[----:B------:R-:W-:Y:S01]  /*f550*/  @!PT LDS RZ, [RZ] ;  /* 0x00000000fffff984 */ /* 0x000fe20000000800 */
[----:B------:R-:W-:Y:S01]  /*f560*/  @!PT LDS RZ, [RZ] ;  /* 0x00000000fffff984 */ /* 0x000fe20000000800 */
[----:B------:R-:W-:Y:S01]  /*f570*/  @!PT LDS RZ, [RZ] ;  /* 0x00000000fffff984 */ /* 0x000fe20000000800 */
[----:B------:R1:W-:Y:S06]  /*f580*/  MEMBAR.ALL.CTA ;  /* 0x0000000000007992 */ /* 0x0003ec0000008000 */
[----:B-1----:R-:W1:Y:S01]  /*f590*/  FENCE.VIEW.ASYNC.S ;  /* 0x00000000000073c6 */ /* 0x002e620000000000 */
[----:B------:R-:W-:Y:S05]  /*f5a0*/  WARPSYNC.ALL ;  /* 0x0000000000007948 */ /* 0x000fea0003800000 */
[----:B------:R-:W-:Y:S01]  /*f5b0*/  BSSY B0, `(.L_x_576) ;  /* 0x0000009000007945 */ /* 0x000fe20003800000 */
[----:B0-----:R-:W-:Y:S01]  /*f5c0*/  LOP3.LUT R44, R44, 0x7f, RZ, 0xc0, !PT ;  /* 0x0000007f2c2c7812 */ /* 0x001fe200078ec0ff */
[----:B-1----:R0:W-:Y:S03]  /*f5d0*/  BAR.SYNC.DEFER_BLOCKING R160, 0x80 ;  /* 0x000200a00000751d */ /* 0x0021e60000010000 */
[----:B------:R-:W-:-:S13]  /*f5e0*/  ISETP.NE.AND P3, PT, R44, RZ, PT ;  /* 0x000000ff2c00720c */ /* 0x000fda0003f65270 */
[----:B------:R-:W-:-:S05]  /*f5f0*/  @!P3 VIADD R44, R43, 0x334a0 ;  /* 0x000334a02b2cb836 */ /* 0x000fca0000000000 */
[----:B------:R-:W-:-:S04]  /*f600*/  @!P3 PRMT R44, RZ, 0x654, R44 ;  /* 0x00000654ff2cb816 */ /* 0x000fc8000000002c */
[----:B------:R0:W-:Y:S01]  /*f610*/  @!P3 SYNCS.ARRIVE.TRANS64.RED.A1T0 RZ, [R44+URZ], RZ ;  /* 0x000000ff2cffb9a7 */ /* 0x0001e2000810043f */
[----:B------:R-:W-:Y:S05]  /*f620*/  @!P2 BRA `(.L_x_577) ;  /* 0x000000000004a947 */ /* 0x000fea0003800000 */
[----:B------:R-:W-:Y:S01]  /*f630*/  BPT.TRAP 0x1 ;  /* 0x000000040000795c */ /* 0x000fe20000300000 */
.L_x_577:
[----:B------:R-:W-:Y:S05]  /*f640*/  BSYNC B0 ;  /* 0x0000000000007941 */ /* 0x000fea0003800000 */
.L_x_576:
[----:B------:R-:W1:Y:S01]  /*f650*/  SYNCS.PHASECHK.TRANS64.TRYWAIT P2, [R43+URZ+0x334b0], R100 ;  /* 0x0334b0642b0075a7 */ /* 0x000e62000804017f */
[----:B------:R-:W-:Y:S01]  /*f660*/  ULDC UR37, c[0x0][0x2f4] ;  /* 0x0000bd0000257ab9 */ /* 0x000fe20000000800 */
[----:B------:R-:W-:Y:S01]  /*f670*/  ULDC.64 UR40, c[0x0][0x328] ;  /* 0x0000ca0000287ab9 */ /* 0x000fe20000000a00 */
[----:B------:R-:W-:Y:S01]  /*f680*/  ULDC.64 UR38, c[0x0][0x318] ;  /* 0x0000c60000267ab9 */ /* 0x000fe20000000a00 */
[----:B------:R-:W-:Y:S01]  /*f690*/  BSSY B0, `(.L_x_578) ;  /* 0x0000003000007945 */ /* 0x000fe20003800000 */
[----:B------:R-:W-:-:S03]  /*f6a0*/  IMAD.WIDE R48, R24, 0xa0, R122 ;  /* 0x000000a018307825 */ /* 0x000fc600078e027a */
[----:B-1----:R-:W-:Y:S05]  /*f6b0*/  @!P2 BRA `(.L_x_579) ;  /* 0x0000019c0080a947 */ /* 0x002fea0003800000 */
.L_x_811:
[----:B------:R-:W-:Y:S05]  /*f6c0*/  BSYNC B0 ;  /* 0x0000000000007941 */ /* 0x000fea0003800000 */
.L_x_578:
[----:B------:R-:W-:Y:S01]  /*f6d0*/  ISETP.GE.AND P2, PT, R220, R42, PT ;  /* 0x0000002adc00720c */ /* 0x000fe20003f46270 */
[----:B------:R-:W-:-:S12]  /*f6e0*/  BSSY B0, `(.L_x_580) ;  /* 0x000001b000007945 */ /* 0x000fd80003800000 */
[----:B------:R-:W-:Y:S05]  /*f6f0*/  @P2 BRA `(.L_x_581) ;  /* 0x0000000000642947 */ /* 0x000fea0003800000 */
[----:B0-----:R-:W-:Y:S02]  /*f700*/  IMAD.MOV.U32 R44, RZ, RZ, R116 ;  /* 0x000000ffff2c7224 */ /* 0x001fe400078e0074 */
[----:B------:R-:W-:Y:S02]  /*f710*/  IMAD.MOV.U32 R45, RZ, RZ, R33 ;  /* 0x000000ffff2d7224 */ /* 0x000fe400078e0021 */
[----:B------:R-:W-:Y:S02]  /*f720*/  IMAD R47, R49, UR40, RZ ;  /* 0x00000028312f7c24 */ /* 0x000fe4000f8e02ff */
[----:B------:R-:W-:-:S04]  /*f730*/  IMAD.WIDE.U32 R44, R48, UR40, R44 ;  /* 0x00000028302c7c25 */ /* 0x000fc8000f8e002c */
[----:B------:R-:W-:Y:S01]  /*f740*/  IMAD R47, R48, UR41, R47 ;  /* 0x00000029302f7c24 */ /* 0x000fe2000f8e022f */
[----:B------:R-:W-:-:S04]  /*f750*/  IADD3 R50, P2, R44, UR38, RZ ;  /* 0x000000262c327c10 */ /* 0x000fc8000ff5e0ff */
[----:B------:R-:W-:Y:S02]  /*f760*/  IADD3.X R51, R45, UR39, R47, P2, !PT ;  /* 0x000000272d337c10 */ /* 0x000fe400097fe42f */
[----:B------:R-:W-:-:S13]  /*f770*/  ISETP.GE.AND P2, PT, R18, UR37, PT ;  /* 0x0000002512007c0c */ /* 0x000fda000bf46270 */
[----:B------:R-:W0:Y:S04]  /*f780*/  @!P2 LDS.128 R44, [R40+0xf200] ;  /* 0x00f20000282ca984 */ /* 0x000e280000000c00 */
[----:B0-----:R-:W-:Y:S01]  /*f790*/  @!P2 STG.E.128 desc[UR54][R50.64], R44 ;  /* 0x0000002c3200a986 */ /* 0x001fe2000c101d36 */
        /* <DEDUP_REMOVED lines=14> */
[----:B0-----:R2:W-:Y:S02]  /*f880*/  @!P2 STG.E.128 desc[UR54][R50.64+0xa0], R44 ;  /* 0x0000a02c3200a986 */ /* 0x0015e4000c101d36 */
.L_x_581:
[----:B------:R-:W-:Y:S05]  /*f890*/  BSYNC B0 ;  /* 0x0000000000007941 */ /* 0x000fea0003800000 */
.L_x_580:
[----:B0-2---:R-:W-:Y:S01]  /*f8a0*/  VIADD R44, R220, 0x80 ;  /* 0x00000080dc2c7836 */ /* 0x005fe20000000000 */
[----:B------:R-:W-:Y:S04]  /*f8b0*/  BSSY B0, `(.L_x_582) ;  /* 0x000001e000007945 */ /* 0x000fe80003800000 */
[----:B------:R-:W-:-:S13]  /*f8c0*/  ISETP.GE.AND P2, PT, R44, R42, PT ;  /* 0x0000002a2c00720c */ /* 0x000fda0003f46270 */
[----:B------:R-:W-:Y:S05]  /*f8d0*/  @P2 BRA `(.L_x_583) ;  /* 0x00000000006c2947 */ /* 0x000fea0003800000 */
[----:B------:R-:W-:Y:S01]  /*f8e0*/  IADD3 R47, P2, R48, 0x80, RZ ;  /* 0x00000080302f7810 */ /* 0x000fe20007f5e0ff */
[----:B------:R-:W-:Y:S02]  /*f8f0*/  IMAD.MOV.U32 R44, RZ, RZ, R116 ;  /* 0x000000ffff2c7224 */ /* 0x000fe400078e0074 */
[----:B------:R-:W-:Y:S01]  /*f900*/  IMAD.MOV.U32 R45, RZ, RZ, R33 ;  /* 0x000000ffff2d7224 */ /* 0x000fe200078e0021 */
[----:B------:R-:W-:Y:S01]  /*f910*/  IADD3.X R48, RZ, R49, RZ, P2, !PT ;  /* 0x00000031ff307210 */ /* 0x000fe200017fe4ff */
[----:B------:R-:W-:-:S04]  /*f920*/  IMAD.WIDE.U32 R44, R47, UR40, R44 ;  /* 0x000000282f2c7c25 */ /* 0x000fc8000f8e002c */
[----:B------:R-:W-:-:S04]  /*f930*/  IMAD R48, R48, UR40, RZ ;  /* 0x0000002830307c24 */ /* 0x000fc8000f8e02ff */
        /* <DEDUP_REMOVED lines=21> */
.L_x_583:
[----:B------:R-:W-:Y:S05]  /*fa90*/  BSYNC B0 ;  /* 0x0000000000007941 */ /* 0x000fea0003800000 */
.L_x_582:
[----:B------:R-:W2:Y:S01]  /*faa0*/  LDL R40, [R1+0x8] ;  /* 0x0000080001287983 */ /* 0x000ea20000100800 */
[----:B------:R-:W-:Y:S02]  /*fab0*/  VIADD R17, R17, 0x1 ;  /* 0x0000000111117836 */ /* 0x000fe40000000000 */
[----:B-1----:R-:W-:Y:S01]  /*fac0*/  @!P3 VIADD R43, R43, 0x334c0 ;  /* 0x000334c02b2bb836 */ /* 0x002fe20000000000 */
[----:B------:R-:W-:Y:S01]  /*fad0*/  @!PT LDS RZ, [RZ] ;  /* 0x00000000fffff984 */ /* 0x000fe20000000800 */
[----:B------:R-:W-:Y:S01]  /*fae0*/  @!PT LDS RZ, [RZ] ;  /* 0x00000000fffff984 */ /* 0x000fe20000000800 */
[----:B------:R-:W-:Y:S01]  /*faf0*/  @!PT LDS RZ, [RZ] ;  /* 0x00000000fffff984 */ /* 0x000fe20000000800 */
[----:B------:R-:W-:Y:S01]  /*fb00*/  @!PT LDS RZ, [RZ] ;  /* 0x00000000fffff984 */ /* 0x000fe20000000800 */
[----:B------:R1:W-:Y:S06]  /*fb10*/  MEMBAR.ALL.CTA ;  /* 0x0000000000007992 */ /* 0x0003ec0000008000 */
[----:B-1----:R-:W1:Y:S02]  /*fb20*/  FENCE.VIEW.ASYNC.S ;  /* 0x00000000000073c6 */ /* 0x002e640000000000 */
[----:B-1----:R1:W-:Y:S01]  /*fb30*/  BAR.SYNC.DEFER_BLOCKING R160, 0x80 ;  /* 0x000200a00000751d */ /* 0x0023e20000010000 */
[----:B------:R-:W-:-:S02]  /*fb40*/  ISETP.NE.AND P2, PT, R17, 0x2, PT ;  /* 0x000000021100780c */ /* 0x000fc40003f45270 */
[----:B------:R-:W-:Y:S02]  /*fb50*/  @!P3 PRMT R43, RZ, 0x654, R43 ;  /* 0x00000654ff2bb816 */ /* 0x000fe4000000002b */
[----:B------:R-:W-:Y:S02]  /*fb60*/  SEL R17, R17, RZ, P2 ;  /* 0x000000ff11117207 */ /* 0x000fe40001000000 */
[----:B------:R1:W-:Y:S01]  /*fb70*/  @!P3 SYNCS.ARRIVE.TRANS64.RED.A1T0 RZ, [R43+URZ], RZ ;  /* 0x000000ff2bffb9a7 */ /* 0x0003e2000810043f */
[----:B--2---:R-:W-:Y:S02]  /*fb80*/  LOP3.LUT P4, RZ, R40, 0x2, RZ, 0xc0, !PT ;  /* 0x0000000228ff7812 */ /* 0x004fe4000788c0ff */
[----:B------:R-:W-:-:S04]  /*fb90*/  SEL R40, RZ, 0x1, P2 ;  /* 0x00000001ff287807 */ /* 0x000fc80001000000 */
[----:B------:R-:W-:-:S07]  /*fba0*/  LOP3.LUT R221, R221, R40, RZ, 0x3c, !PT ;  /* 0x00000028dddd7212 */ /* 0x000fce00078e3cff */
[----:B-1----:R-:W-:Y:S05]  /*fbb0*/  @P4 BRA `(.L_x_584) ;  /* 0xffffff2c008c4947 */ /* 0x002fea000383ffff */
[----:B------:R-:W1:Y:S01]  /*fbc0*/  S2R R41, SR_TID.X ;  /* 0x0000000000297919 */ /* 0x000e620000002100 */
[----:B------:R-:W-:Y:S02]  /*fbd0*/  PLOP3.LUT P0, PT, PT, PT, PT, 0x8, 0x0 ;  /* 0x000000000000781c */ /* 0x000fe40003f0e170 */
[----:B-1----:R-:W-:-:S04]  /*fbe0*/  SHF.R.U32.HI R41, RZ, 0x7, R41 ;  /* 0x00000007ff297819 */ /* 0x002fc80000011629 */
[----:B------:R-:W-:-:S13]  /*fbf0*/  ISETP.NE.AND P4, PT, R41, 0x1, PT ;  /* 0x000000012900780c */ /* 0x000fda0003f85270 */
[----:B------:R-:W-:Y:S06]  /*fc00*/  @!P4 BAR.ARV 0x9, 0x100 ;  /* 0x024400000000cb1d */ /* 0x000fec0000002000 */
.L_x_480:
[----:B------:R-:W-:Y:S05]  /*fc10*/  @P0 BRA `(.L_x_585) ;  /* 0x00000000000c0947 */ /* 0x000fea0003800000 */
[----:B------:R-:W1:Y:S01]  /*fc20*/  FENCE.VIEW.ASYNC.G ;  /* 0x00000000000073c6 */ /* 0x000e620000000100 */
[----:B------:R-:W-:Y:S05]  /*fc30*/  WARPSYNC.ALL ;  /* 0x0000000000007948 */ /* 0x000fea0003800000 */
[----:B-1----:R-:W-:Y:S06]  /*fc40*/  BAR.ARV 0xc, 0x180 ;  /* 0x0306000000007b1d */ /* 0x002fec0000002000 */
.L_x_585:
[----:B------:R-:W2:Y:S01]  /*fc50*/  LDL R0, [R1+0x2c] ;  /* 0x00002c0001007983 */ /* 0x000ea20000100800 */
[----:B------:R-:W-:Y:S01]  /*fc60*/  ULDC.64 UR6, c[0x0][0x998] ;  /* 0x0002660000067ab9 */ /* 0x000fe20000000a00 */
[----:B------:R-:W-:Y:S02]  /*fc70*/  ULDC.64 UR4, c[0x0][0x990] ;  /* 0x0002640000047ab9 */ /* 0x000fe40000000a00 */
[----:B------:R-:W3:Y:S04]  /*fc80*/  LDL R3, [R1] ;  /* 0x0000000001037983 */ /* 0x000ee80000100800 */
[----:B------:R-:W4:Y:S01]  /*fc90*/  LDL R14, [R1+0x18] ;  /* 0x00001800010e7983 */ /* 0x000f220000100800 */
[----:B------:R-:W-:Y:S02]  /*fca0*/  ISETP.NE.U32.AND P1, PT, RZ, UR6, PT ;  /* 0x00000006ff007c0c */ /* 0x000fe4000bf25070 */
[----:B------:R-:W-:-:S02]  /*fcb0*/  ISETP.NE.U32.AND P0, PT, RZ, UR4, PT ;  /* 0x00000004ff007c0c */ /* 0x000fc4000bf05070 */
[----:B------:R-:W-:Y:S02]  /*fcc0*/  ISETP.NE.AND.EX P1, PT, RZ, UR7, PT, P1 ;  /* 0x00000007ff007c0c */ /* 0x000fe4000bf25310 */
[----:B------:R-:W-:-:S11]  /*fcd0*/  ISETP.NE.AND.EX P0, PT, RZ, UR5, PT, P0 ;  /* 0x00000005ff007c0c */ /* 0x000fd6000bf05300 */
[----:B------:R-:W2:Y:S08]  /*fce0*/  @P1 LDC.64 R8, c[0x0][0x9b8] ;  /* 0x00026e00ff081b82 */ /* 0x000eb00000000a00 */
[----:B------:R-:W1:Y:S08]  /*fcf0*/  @P0 LDC.64 R6, c[0x0][0x9a8] ;  /* 0x00026a00ff060b82 */ /* 0x000e700000000a00 */
[----:B------:R-:W0:Y:S08]  /*fd00*/  @P1 LDC.64 R10, c[0x0][0x9c0] ;  /* 0x00027000ff0a1b82 */ /* 0x000e300000000a00 */
[----:B------:R-:W0:Y:S01]  /*fd10*/  @P0 LDC.64 R12, c[0x0][0x9b0] ;  /* 0x00026c00ff0c0b82 */ /* 0x000e220000000a00 */
[----:B--2---:R-:W-:-:S02]  /*fd20*/  @P1 IMAD R2, R0, R8, RZ ;  /* 0x0000000800021224 */ /* 0x004fc400078e02ff */
[----:B-1----:R-:W-:Y:S02]  /*fd30*/  @P0 IMAD R0, R0, R6, RZ ;  /* 0x0000000600000224 */ /* 0x002fe400078e02ff */
[C---:B---3--:R-:W-:Y:S02]  /*fd40*/  @P1 IMAD R9, R3.reuse, R9, R2 ;  /* 0x0000000903091224 */ /* 0x048fe400078e0202 */
[----:B------:R-:W-:Y:S01]  /*fd50*/  @P1 IMAD.WIDE.U32 R4, R3, R8, RZ ;  /* 0x0000000803041225 */ /* 0x000fe200078e00ff */
[----:B----4-:R-:W-:-:S03]  /*fd60*/  @P1 SHF.R.S32.HI R15, RZ, 0x1f, R14 ;  /* 0x0000001fff0f1819 */ /* 0x010fc6000001140e */
[C---:B------:R-:W-:Y:S02]  /*fd70*/  @P0 IMAD R7, R3.reuse, R7, R0 ;  /* 0x0000000703070224 */ /* 0x040fe400078e0200 */
[----:B------:R-:W-:-:S04]  /*fd80*/  @P0 IMAD.WIDE.U32 R2, R3, R6, RZ ;  /* 0x0000000603020225 */ /* 0x000fc800078e00ff */
[----:B------:R-:W-:Y:S01]  /*fd90*/  @P1 IMAD.IADD R5, R5, 0x1, R9 ;  /* 0x0000000105051824 */ /* 0x000fe200078e0209 */
[----:B------:R-:W-:Y:S01]  /*fda0*/  @P0 SHF.R.S32.HI R9, RZ, 0x1f, R14 ;  /* 0x0000001fff090819 */ /* 0x000fe2000001140e */
[----:B0-----:R-:W-:Y:S01]  /*fdb0*/  @P1 IMAD R6, R15, R10, RZ ;  /* 0x0000000a0f061224 */ /* 0x001fe200078e02ff */
[----:B------:R-:W-:-:S03]  /*fdc0*/  @P0 IADD3 R3, R3, R7, RZ ;  /* 0x0000000703030210 */ /* 0x000fc60007ffe0ff */
[----:B------:R-:W-:Y:S02]  /*fdd0*/  @P0 IMAD R0, R9, R12, RZ ;  /* 0x0000000c09000224 */ /* 0x000fe400078e02ff */
[C---:B------:R-:W-:Y:S02]  /*fde0*/  @P1 IMAD R11, R14.reuse, R11, R6 ;  /* 0x0000000b0e0b1224 */ /* 0x040fe400078e0206 */
[----:B------:R-:W-:-:S04]  /*fdf0*/  @P1 IMAD.WIDE.U32 R6, R14, R10, R4 ;  /* 0x0000000a0e061225 */ /* 0x000fc800078e0004 */
[----:B------:R-:W-:Y:S01]  /*fe00*/  @P0 IMAD R9, R14, R13, R0 ;  /* 0x0000000d0e090224 */ /* 0x000fe200078e0200 */
[----:B------:R-:W-:Y:S01]  /*fe10*/  @P1 LEA R8, P3, R6, UR6, 0x2 ;  /* 0x0000000606081c11 */ /* 0x000fe2000f8610ff */
[----:B------:R-:W-:-:S04]  /*fe20*/  @P0 IMAD.WIDE.U32 R2, R14, R12, R2 ;  /* 0x0000000c0e020225 */ /* 0x000fc800078e0002 */
[----:B------:R-:W-:Y:S01]  /*fe30*/  @P1 IMAD.IADD R5, R7, 0x1, R11 ;  /* 0x0000000107051824 */ /* 0x000fe200078e020b */
[----:B------:R-:W-:Y:S01]  /*fe40*/  @P0 LEA R4, P2, R2, UR4, 0x2 ;  /* 0x0000000402040c11 */ /* 0x000fe2000f8410ff */
[----:B------:R-:W-:Y:S01]  /*fe50*/  @P0 IMAD.IADD R3, R3, 0x1, R9 ;  /* 0x0000000103030824 */ /* 0x000fe200078e0209 */
[----:B------:R-:W-:Y:S01]  /*fe60*/  ULDC UR4, c[0x0][0x988] ;  /* 0x0002620000047ab9 */ /* 0x000fe20000000800 */
[----:B------:R-:W-:Y:S01]  /*fe70*/  IMAD.MOV.U32 R0, RZ, RZ, 0x3f800000 ;  /* 0x3f800000ff007424 */ /* 0x000fe200078e00ff */
[----:B------:R-:W-:Y:S02]  /*fe80*/  @P1 LEA.HI.X R9, R6, UR7, R5, 0x2, P3 ;  /* 0x0000000706091c11 */ /* 0x000fe400098f1405 */
[----:B------:R-:W-:Y:S01]  /*fe90*/  @P0 LEA.HI.X R5, R2, UR5, R3, 0x2, P2 ;  /* 0x0000000502050c11 */ /* 0x000fe200090f1403 */
[----:B------:R-:W-:Y:S02]  /*fea0*/  IMAD.MOV.U32 R3, RZ, RZ, 0x3f800000 ;  /* 0x3f800000ff037424 */ /* 0x000fe400078e00ff */
[----:B------:R0:W2:Y:S04]  /*feb0*/  @P1 LDG.E R0, desc[UR54][R8.64] ;  /* 0x0000003608001981 */ /* 0x0000a8000c1e1900 */
[----:B------:R1:W2:Y:S01]  /*fec0*/  @P0 LDG.E R3, desc[UR54][R4.64] ;  /* 0x0000003604030981 */ /* 0x0002a2000c1e1900 */
[----:B------:R-:W-:-:S02]  /*fed0*/  ISETP.GE.AND P1, PT, R159, 0x1, PT ;  /* 0x000000019f00780c */ /* 0x000fc40003f26270 */
[----:B------:R-:W-:Y:S02]  /*fee0*/  CS2R R120, SRZ ;  /* 0x0000000000787805 */ /* 0x000fe4000001ff00 */
[----:B------:R-:W-:Y:S01]  /*fef0*/  PLOP3.LUT P0, PT, PT, PT, PT, 0x80, 0x0 ;  /* 0x000000000000781c */ /* 0x000fe20003f0f070 */
[----:B------:R-:W-:Y:S01]  /*ff00*/  IMAD.MOV.U32 R95, RZ, RZ, RZ ;  /* 0x000000ffff5f7224 */ /* 0x000fe200078e00ff */
[----:B------:R-:W-:Y:S02]  /*ff10*/  CS2R R26, SRZ ;  /* 0x00000000001a7805 */ /* 0x000fe4000001ff00 */
[----:B------:R-:W-:Y:S02]  /*ff20*/  CS2R R76, SRZ ;  /* 0x00000000004c7805 */ /* 0x000fe4000001ff00 */
[----:B------:R-:W-:Y:S02]  /*ff30*/  CS2R R44, SRZ ;  /* 0x00000000002c7805 */ /* 0x000fe4000001ff00 */
[----:B------:R-:W-:-:S02]  /*ff40*/  CS2R R84, SRZ ;  /* 0x0000000000547805 */ /* 0x000fc4000001ff00 */
[----:B------:R-:W-:Y:S02]  /*ff50*/  CS2R R80, SRZ ;  /* 0x0000000000507805 */ /* 0x000fe4000001ff00 */
[----:B------:R-:W-:Y:S02]  /*ff60*/  CS2R R72, SRZ ;  /* 0x0000000000487805 */ /* 0x000fe4000001ff00 */
[----:B------:R-:W-:Y:S02]  /*ff70*/  MOV R91, RZ ;  /* 0x000000ff005b7202 */ /* 0x000fe40000000f00 */
[----:B------:R-:W-:Y:S02]  /*ff80*/  CS2R R30, SRZ ;  /* 0x00000000001e7805 */ /* 0x000fe4000001ff00 */
[----:B------:R-:W-:Y:S01]  /*ff90*/  CS2R R40, SRZ ;  /* 0x0000000000287805 */ /* 0x000fe2000001ff00 */
[----:B------:R-:W-:Y:S01]  /*ffa0*/  IMAD.MOV.U32 R82, RZ, RZ, RZ ;  /* 0x000000ffff527224 */ /* 0x000fe200078e00ff */
[----:B------:R-:W-:-:S02]  /*ffb0*/  CS2R R68, SRZ ;  /* 0x0000000000447805 */ /* 0x000fc4000001ff00 */
[----:B------:R-:W-:Y:S01]  /*ffc0*/  CS2R R54, SRZ ;  /* 0x0000000000367805 */ /* 0x000fe2000001ff00 */
[----:B------:R-:W-:Y:S01]  /*ffd0*/  IMAD.MOV.U32 R67, RZ, RZ, RZ ;  /* 0x000000ffff437224 */ /* 0x000fe200078e00ff */
[----:B------:R-:W-:Y:S01]  /*ffe0*/  CS2R R64, SRZ ;  /* 0x0000000000407805 */ /* 0x000fe2000001ff00 */
[----:B------:R-:W-:Y:S01]  /*fff0*/  IMAD.MOV.U32 R42, RZ, RZ, RZ ;  /* 0x000000ffff2a7224 */ /* 0x000fe200078e00ff */
[----:B------:R-:W-:Y:S01]  /*10000*/  CS2R R60, SRZ ;  /* 0x00000000003c7805 */ /* 0x000fe2000001ff00 */
[----:B------:R-:W-:Y:S01]  /*10010*/  IMAD.MOV.U32 R71, RZ, RZ, RZ ;  /* 0x000000ffff477224 */ /* 0x000fe200078e00ff */
        /* <DEDUP_REMOVED lines=9> */
[----:B------:R-:W-:Y:S01]  /*100b0*/  IMAD.MOV.U32 R63, RZ, RZ, RZ ;  /* 0x000000ffff3f7224 */ /* 0x000fe200078e00ff */
[----:B------:R-:W-:-:S02]  /*100c0*/  CS2R R38, SRZ ;  /* 0x0000000000267805 */ /* 0x000fc4000001ff00 */
[----:B------:R-:W-:Y:S02]  /*100d0*/  CS2R R52, SRZ ;  /* 0x0000000000347805 */ /* 0x000fe4000001ff00 */
[----:B------:R-:W-:Y:S02]  /*100e0*/  CS2R R92, SRZ ;  /* 0x00000000005c7805 */ /* 0x000fe4000001ff00 */
[----:B0-----:R-:W-:Y:S02]  /*100f0*/  CS2R R8, SRZ ;  /* 0x0000000000087805 */ /* 0x001fe4000001ff00 */
[----:B------:R-:W-:Y:S02]  /*10100*/  CS2R R20, SRZ ;  /* 0x0000000000147805 */ /* 0x000fe4000001ff00 */
[----:B------:R-:W-:Y:S02]  /*10110*/  CS2R R50, SRZ ;  /* 0x0000000000327805 */ /* 0x000fe4000001ff00 */
[----:B------:R-:W-:-:S02]  /*10120*/  CS2R R48, SRZ ;  /* 0x0000000000307805 */ /* 0x000fc4000001ff00 */
[----:B------:R-:W-:Y:S02]  /*10130*/  MOV R34, RZ ;  /* 0x000000ff00227202 */ /* 0x000fe40000000f00 */
        /* <DEDUP_REMOVED lines=12> */
[----:B------:R-:W-:Y:S01]  /*10200*/  CS2R R112, SRZ ;  /* 0x0000000000707805 */ /* 0x000fe2000001ff00 */
[----:B------:R-:W-:Y:S01]  /*10210*/  IMAD.MOV.U32 R116, RZ, RZ, RZ ;  /* 0x000000ffff747224 */ /* 0x000fe200078e00ff */
[----:B------:R-:W-:Y:S02]  /*10220*/  CS2R R122, SRZ ;  /* 0x00000000007a7805 */ /* 0x000fe4000001ff00 */
[----:B-1----:R-:W-:Y:S01]  /*10230*/  CS2R R4, SRZ ;  /* 0x0000000000047805 */ /* 0x002fe2000001ff00 */
[----:B------:R-:W-:Y:S02]  /*10240*/  IMAD.MOV.U32 R130, RZ, RZ, RZ ;  /* 0x000000ffff827224 */ /* 0x000fe400078e00ff */
[----:B--2---:R-:W-:-:S04]  /*10250*/  FMUL.FTZ R0, R3, R0 ;  /* 0x0000000003007220 */ /* 0x004fc80000410000 */
[----:B------:R-:W-:Y:S01]  /*10260*/  FMUL.FTZ R2, R0, UR4 ;  /* 0x0000000400027c20 */ /* 0x000fe20008410000 */
[----:B------:R-:W-:Y:S06]  /*10270*/  @!P1 BRA `(.L_x_586) ;  /* 0x000000e800f89947 */ /* 0x000fec0003800000 */
[----:B------:R-:W-:-:S03]  /*10280*/  UMOV UR4, 0xffffffff ;  /* 0xffffffff00047882 */ /* 0x000fc60000000000 */
[----:B------:R-:W-:Y:S05]  /*10290*/  BRA.DIV UR4, `(.L_x_587) ;  /* 0x00000192049c7947 */ /* 0x000fea000b800000 */
[----:B------:R-:W0:Y:S02]  /*102a0*/  S2R R0, SR_TID.X ;  /* 0x0000000000007919 */ /* 0x000e240000002100 */
[----:B0-----:R-:W-:-:S05]  /*102b0*/  VIADD R3, R0, 0xffffff80 ;  /* 0xffffff8000037836 */ /* 0x001fca0000000000 */
[----:B------:R-:W-:-:S04]  /*102c0*/  SHF.R.S32.HI R0, RZ, 0x1f, R3 ;  /* 0x0000001fff007819 */ /* 0x000fc80000011403 */
[----:B------:R-:W-:-:S04]  /*102d0*/  LEA.HI R0, R0, R3, RZ, 0x7 ;  /* 0x0000000300007211 */ /* 0x000fc800078f38ff */
[----:B------:R-:W-:-:S05]  /*102e0*/  SHF.R.S32.HI R0, RZ, 0x7, R0 ;  /* 0x00000007ff007819 */ /* 0x000fca0000011400 */
[----:B------:R0:W1:Y:S02]  /*102f0*/  SHFL.IDX PT, R233, R0, RZ, 0x1f ;  /* 0x00001fff00e97589 */ /* 0x00006400000e0000 */
.L_x_814:
[----:B01----:R-:W-:Y:S01]  /*10300*/  LEA.HI R0, R233, R233, RZ, 0x1 ;  /* 0x000000e9e9007211 */ /* 0x003fe200078f08ff */
[----:B------:R-:W-:-:S03]  /*10310*/  ULOP3.LUT UP0, URZ, UR52, 0x9f, URZ, 0xc0, !UPT ;  /* 0x0000009f343f7892 */ /* 0x000fc6000f80c03f */
[----:B------:R-:W-:-:S03]  /*10320*/  LOP3.LUT R0, R0, 0x3e, RZ, 0xc0, !PT ;  /* 0x0000003e00007812 */ /* 0x000fc600078ec0ff */
[----:B------:R-:W-:Y:S02]  /*10330*/  PLOP3.LUT P0, PT, PT, PT, UP0, 0x80, 0x0 ;  /* 0x000000000000781c */ /* 0x000fe40003f0f008 */
[----:B------:R-:W-:-:S05]  /*10340*/  IMAD.IADD R0, R233, 0x1, -R0 ;  /* 0x00000001e9007824 */ /* 0x000fca00078e0a00 */
[----:B------:R-:W-:-:S04]  /*10350*/  LEA R0, R0, UR52, 0xc ;  /* 0x0000003400007c11 */ /* 0x000fc8000f8e60ff */
[----:B------:R-:W-:-:S04]  /*10360*/  SHF.R.U32.HI R0, RZ, 0x4, R0 ;  /* 0x00000004ff007819 */ /* 0x000fc80000011600 */
[----:B------:R-:W-:Y:S01]  /*10370*/  LOP3.LUT R44, R0, 0x3fff, RZ, 0xc0, !PT ;  /* 0x00003fff002c7812 */ /* 0x000fe200078ec0ff */
[----:B------:R-:W-:Y:S06]  /*10380*/  @!P0 BRA `(.L_x_588) ;  /* 0x0000000000408947 */ /* 0x000fec0003800000 */
[----:B------:R-:W-:Y:S01]  /*10390*/  MOV R0, 0x0 ;  /* 0x0000000000007802 */ /* 0x000fe20000000f00 */
[----:B------:R-:W-:Y:S01]  /*103a0*/  ULDC.64 UR4, c[0x4][0x98] ;  /* 0x0100260000047ab9 */ /* 0x000fe20000000a00 */
[----:B------:R-:W-:Y:S01]  /*103b0*/  ULDC.64 UR6, c[0x4][0xa0] ;  /* 0x0100280000067ab9 */ /* 0x000fe20000000a00 */
[----:B------:R-:W-:Y:S01]  /*103c0*/  IMAD.U32 R4, RZ, RZ, UR4 ;  /* 0x00000004ff047e24 */ /* 0x000fe2000f8e00ff */
[----:B------:R0:W1:Y:S01]  /*103d0*/  LDC.64 R14, c[0x4][R0] ;  /* 0x01000000000e7b82 */ /* 0x0000620000000a00 */
[----:B------:R-:W-:Y:S01]  /*103e0*/  MOV R5, UR5 ;  /* 0x0000000500057c02 */ /* 0x000fe20008000f00 */
[----:B------:R-:W-:Y:S01]  /*103f0*/  ULDC.64 UR4, c[0x4][0x30] ;  /* 0x01000c0000047ab9 */ /* 0x000fe20000000a00 */
[----:B------:R-:W-:Y:S01]  /*10400*/  IMAD.U32 R6, RZ, RZ, UR6 ;  /* 0x00000006ff067e24 */ /* 0x000fe2000f8e00ff */
[----:B------:R-:W-:Y:S01]  /*10410*/  MOV R12, 0x1 ;  /* 0x00000001000c7802 */ /* 0x000fe20000000f00 */
[----:B------:R-:W-:Y:S02]  /*10420*/  IMAD.U32 R7, RZ, RZ, UR7 ;  /* 0x00000007ff077e24 */ /* 0x000fe4000f8e00ff */
[----:B------:R-:W-:-:S02]  /*10430*/  IMAD.U32 R10, RZ, RZ, UR4 ;  /* 0x00000004ff0a7e24 */ /* 0x000fc4000f8e00ff */
[----:B------:R-:W-:Y:S02]  /*10440*/  IMAD.U32 R11, RZ, RZ, UR5 ;  /* 0x00000005ff0b7e24 */ /* 0x000fe4000f8e00ff */
[----:B------:R-:W-:Y:S02]  /*10450*/  IMAD.MOV.U32 R8, RZ, RZ, 0x70 ;  /* 0x00000070ff087424 */ /* 0x000fe400078e00ff */
[----:B0-----:R-:W-:-:S07]  /*10460*/  IMAD.MOV.U32 R13, RZ, RZ, RZ ;  /* 0x000000ffff0d7224 */ /* 0x001fce00078e00ff */
[----:B------:R-:W-:-:S07]  /*10470*/  LEPC R20, `(.L_x_588) ;  /* 0x000000001014794e */ /* 0x000fce0000000000 */
[----:B-1---5:R-:W-:Y:S05]  /*10480*/  CALL.ABS.NOINC R14 ;  /* 0x000000000e007343 */ /* 0x022fea0003c00000 */
.L_x_588:
[----:B------:R-:W-:Y:S02]  /*10490*/  ULDC UR4, c[0x0][0x3f4] ;  /* 0x0000fd0000047ab9 */ /* 0x000fe40000000800 */
[----:B------:R-:W-:-:S13]  /*104a0*/  ISETP.LT.AND P0, PT, RZ, UR4, PT ;  /* 0x00000004ff007c0c */ /* 0x000fda000bf01270 */
[----:B------:R-:W-:Y:S05]  /*104b0*/  @P0 BRA `(.L_x_589) ;  /* 0x0000000000400947 */ /* 0x000fea0003800000 */
[----:B------:R-:W-:-:S04]  /*104c0*/  ULEA.HI UR4, UR43, UR43, URZ, 0x1 ;  /* 0x0000002b2b047291 */ /* 0x000fc8000f8f083f */
[----:B------:R-:W-:-:S04]  /*104d0*/  ULOP3.LUT UR4, UR4, 0xfffffffe, URZ, 0xc0, !UPT ;  /* 0xfffffffe04047892 */ /* 0x000fc8000f8ec03f */
[----:B------:R-:W-:-:S06]  /*104e0*/  UIADD3 UR4, UR43, -UR4, URZ ;  /* 0x800000042b047290 */ /* 0x000fcc000fffe03f */
[----:B------:R-:W-:-:S05]  /*104f0*/  IMAD.U32 R3, RZ, RZ, UR4 ;  /* 0x00000004ff037e24 */ /* 0x000fca000f8e00ff */
[----:B------:R-:W-:-:S04]  /*10500*/  SHF.L.U32 R3, R3, 0x1f, RZ ;  /* 0x0000001f03037819 */ /* 0x000fc800000006ff */
[----:B------:R0:W1:Y:S03]  /*10510*/  SYNCS.PHASECHK.TRANS64.TRYWAIT P0, [R16+URZ+0x33400], R3 ;  /* 0x03340003100075a7 */ /* 0x000066000800017f */
[----:B-1----:R-:W-:Y:S05]  /*10520*/  @!P0 NANOSLEEP.SYNCS 0x989680 ;  /* 0x009896800000895d */ /* 0x002fea0003900000 */
[----:B------:R-:W1:Y:S01]  /*10530*/  @!P0 SYNCS.PHASECHK.TRANS64 P0, [R16+URZ+0x33400], R3 ;  /* 0x03340003100085a7 */ /* 0x000e62000800007f */
[----:B------:R-:W-:Y:S04]  /*10540*/  BSSY B0, `(.L_x_590) ;  /* 0x0000006000007945 */ /* 0x000fe80003800000 */
[----:B-1----:R-:W-:Y:S05]  /*10550*/  @P0 BRA `(.L_x_591) ;  /* 0x0000000000100947 */ /* 0x002fea0003800000 */
.L_x_592:
[----:B-1----:R1:W2:Y:S02]  /*10560*/  SYNCS.PHASECHK.TRANS64.TRYWAIT P0, [R16+URZ+0x33400], R3 ;  /* 0x03340003100075a7 */ /* 0x0022a4000800017f */
[----:B--2---:R-:W-:Y:S05]  /*10570*/  @!P0 NANOSLEEP.SYNCS 0x989680 ;  /* 0x009896800000895d */ /* 0x004fea0003900000 */
[----:B------:R-:W2:Y:S02]  /*10580*/  @!P0 SYNCS.PHASECHK.TRANS64 P0, [R16+URZ+0x33400], R3 ;  /* 0x03340003100085a7 */ /* 0x000ea4000800007f */
[----:B--2---:R-:W-:Y:S05]  /*10590*/  @!P0 BRA `(.L_x_592) ;  /* 0xfffffffc00f08947 */ /* 0x004fea000383ffff */
.L_x_591:
[----:B------:R-:W-:Y:S05]  /*105a0*/  BSYNC B0 ;  /* 0x0000000000007941 */ /* 0x000fea0003800000 */
.L_x_590:
[----:B------:R-:W-:Y:S05]  /*105b0*/  BRA `(.L_x_593) ;  /* 0x0000006c003c7947 */ /* 0x000fea0003800000 */
.L_x_589:
[----:B------:R-:W0:Y:S01]  /*105c0*/  LDC.64 R24, c[0x0][0x3e8] ;  /* 0x0000fa00ff187b82 */ /* 0x000e220000000a00 */
[----:B------:R-:W-:Y:S01]  /*105d0*/  ULOP3.LUT UP0, URZ, UR52, 0x1bf, URZ, 0xc0, !UPT ;  /* 0x000001bf343f7892 */ /* 0x000fe2000f80c03f */
[----:B-----5:R-:W-:Y:S01]  /*105e0*/  SHF.R.S32.HI R0, RZ, 0x1f, R145 ;  /* 0x0000001fff007819 */ /* 0x020fe20000011491 */
[----:B------:R-:W-:Y:S01]  /*105f0*/  ULDC.64 UR4, c[0x0][0x3f8] ;  /* 0x0000fe0000047ab9 */ /* 0x000fe20000000a00 */
[----:B------:R-:W-:-:S03]  /*10600*/  ULDC.64 UR6, c[0x0][0x408] ;  /* 0x0001020000067ab9 */ /* 0x000fc60000000a00 */
[----:B------:R-:W-:Y:S01]  /*10610*/  PLOP3.LUT P0, PT, PT, PT, UP0, 0x80, 0x0 ;  /* 0x000000000000781c */ /* 0x000fe20003f0f008 */
[----:B------:R-:W1:Y:S01]  /*10620*/  LDC.64 R28, c[0x0][0x400] ;  /* 0x00010000ff1c7b82 */ /* 0x000e620000000a00 */
[C---:B------:R-:W-:Y:S02]  /*10630*/  IMAD R4, R0.reuse, UR4, RZ ;  /* 0x0000000400047c24 */ /* 0x040fe4000f8e02ff */
[----:B------:R-:W-:Y:S02]  /*10640*/  IMAD R0, R0, UR6, RZ ;  /* 0x0000000600007c24 */ /* 0x000fe4000f8e02ff */
[C---:B------:R-:W-:Y:S02]  /*10650*/  IMAD R3, R145.reuse, UR5, R4 ;  /* 0x0000000591037c24 */ /* 0x040fe4000f8e0204 */
[C---:B------:R-:W-:Y:S02]  /*10660*/  IMAD R27, R145.reuse, UR7, R0 ;  /* 0x00000007911b7c24 */ /* 0x040fe4000f8e0200 */
[----:B0-----:R-:W-:-:S04]  /*10670*/  IMAD.WIDE.U32 R24, R145, UR4, R24 ;  /* 0x0000000491187c25 */ /* 0x001fc8000f8e0018 */
[----:B------:R-:W-:Y:S02]  /*10680*/  IMAD.IADD R26, R3, 0x1, R25 ;  /* 0x00000001031a7824 */ /* 0x000fe400078e0219 */
[----:B-1----:R-:W-:-:S04]  /*10690*/  IMAD.WIDE.U32 R28, R145, UR6, R28 ;  /* 0x00000006911c7c25 */ /* 0x002fc8000f8e001c */
[----:B------:R-:W-:Y:S01]  /*106a0*/  IMAD.IADD R27, R27, 0x1, R29 ;  /* 0x000000011b1b7824 */ /* 0x000fe200078e021d */
        /* <DEDUP_REMOVED lines=16> */
[----:B-1----:R-:W-:Y:S05]  /*107b0*/  CALL.ABS.NOINC R14 ;  /* 0x000000000e007343 */ /* 0x002fea0003c00000 */
.L_x_594:
[----:B------:R-:W2:Y:S01]  /*107c0*/  LDL R45, [R1+0x14] ;  /* 0x00001400012d7983 */ /* 0x000ea20000100800 */
[----:B------:R-:W-:Y:S01]  /*107d0*/  ULDC.U8 UR4, c[0x0][0x410] ;  /* 0x0001040000047ab9 */ /* 0x000fe20000000000 */
[----:B------:R-:W-:Y:S01]  /*107e0*/  BSSY B0, `(.L_x_595) ;  /* 0x00006a4000007945 */ /* 0x000fe20003800000 */
[----:B------:R-:W-:Y:S01]  /*107f0*/  ISETP.NE.AND P0, PT, RZ, UR4, PT ;  /* 0x00000004ff007c0c */ /* 0x000fe2000bf05270 */
[----:B--2---:R-:W-:-:S12]  /*10800*/  IMAD R10, R45, 0x80, R220 ;  /* 0x000000802d0a7824 */ /* 0x004fd800078e02dc */
[----:B------:R-:W-:Y:S05]  /*10810*/  @!P0 BRA `(.L_x_596) ;  /* 0x0000003400388947 */ /* 0x000fea0003800000 */
[----:B------:R-:W-:-:S03]  /*10820*/  UMOV UR4, 0xffffffff ;  /* 0xffffffff00047882 */ /* 0x000fc60000000000 */
[----:B------:R-:W-:Y:S05]  /*10830*/  BRA.DIV UR4, `(.L_x_597) ;  /* 0x0000018e04747947 */ /* 0x000fea000b800000 */
[----:B------:R0:W1:Y:S04]  /*10840*/  SHFL.IDX PT, R3, R24, RZ, 0x1e1f ;  /* 0x001e1fff18037589 */ /* 0x00006800000e0000 */
[----:B------:R0:W2:Y:S04]  /*10850*/  SHFL.IDX PT, R14, R28, RZ, 0x1e1f ;  /* 0x001e1fff1c0e7589 */ /* 0x0000a800000e0000 */
[----:B------:R0:W3:Y:S04]  /*10860*/  SHFL.IDX PT, R0, R26, RZ, 0x1e1f ;  /* 0x001e1fff1a007589 */ /* 0x0000e800000e0000 */
[----:B------:R0:W4:Y:S02]  /*10870*/  SHFL.IDX PT, R4, R27, RZ, 0x1e1f ;  /* 0x001e1fff1b047589 */ /* 0x00012400000e0000 */
.L_x_820:
[----:B------:R-:W-:Y:S01]  /*10880*/  ULDC UR4, c[0x0][0x448] ;  /* 0x0001120000047ab9 */ /* 0x000fe20000000800 */
[----:B------:R-:W-:Y:S01]  /*10890*/  BSSY B1, `(.L_x_598) ;  /* 0x000004d000017945 */ /* 0x000fe20003800000 */
[----:B------:R-:W-:Y:S01]  /*108a0*/  IMAD R153, R153, UR4, RZ ;  /* 0x0000000499997c24 */ /* 0x000fe2000f8e02ff */
[----:B------:R-:W-:Y:S02]  /*108b0*/  CS2R R8, SRZ ;  /* 0x0000000000087805 */ /* 0x000fe4000001ff00 */
[----:B------:R-:W-:Y:S02]  /*108c0*/  CS2R R12, SRZ ;  /* 0x00000000000c7805 */ /* 0x000fe4000001ff00 */
[----:B0-----:R-:W-:Y:S02]  /*108d0*/  CS2R R24, SRZ ;  /* 0x0000000000187805 */ /* 0x001fe4000001ff00 */
[----:B------:R-:W-:Y:S02]  /*108e0*/  CS2R R28, SRZ ;  /* 0x00000000001c7805 */ /* 0x000fe4000001ff00 */
[----:B------:R-:W-:-:S02]  /*108f0*/  ISETP.GE.AND P0, PT, R10, R153, PT ;  /* 0x000000990a00720c */ /* 0x000fc40003f06270 */
        /* <DEDUP_REMOVED lines=8> */
[----:B------:R-:W-:Y:S06]  /*10980*/  @P0 BRA `(.L_x_599) ;  /* 0x0000000000f40947 */ /* 0x000fec0003800000 */
[----:B------:R-:W4:Y:S01]  /*10990*/  LDL R42, [R1+0x5c] ;  /* 0x00005c00012a7983 */ /* 0x000f220000100800 */
[----:B------:R-:W-:-:S03]  /*109a0*/  ULDC UR4, c[0x0][0x3f4] ;  /* 0x0000fd0000047ab9 */ /* 0x000fc60000000800 */
[----:B------:R-:W4:Y:S04]  /*109b0*/  LDL R15, [R1+0x58] ;  /* 0x00005800010f7983 */ /* 0x000f280000100800 */
[----:B------:R-:W4:Y:S04]  /*109c0*/  LDL R51, [R1+0x54] ;  /* 0x0000540001337983 */ /* 0x000f280000100800 */
[----:B------:R-:W4:Y:S01]  /*109d0*/  LDL R50, [R1+0x50] ;  /* 0x0000500001327983 */ /* 0x000f220000100800 */
[----:B------:R-:W-:Y:S02]  /*109e0*/  ISETP.GE.AND P5, PT, R222, UR4, PT ;  /* 0x00000004de007c0c */ /* 0x000fe4000bfa6270 */
[----:B------:R-:W-:-:S02]  /*109f0*/  CS2R R32, SRZ ;  /* 0x0000000000207805 */ /* 0x000fc4000001ff00 */
[----:B------:R-:W-:Y:S02]  /*10a00*/  ISETP.GE.AND P2, PT, R22, UR4, PT ;  /* 0x0000000416007c0c */ /* 0x000fe4000bf46270 */
[----:B------:R-:W-:Y:S02]  /*10a10*/  CS2R R34, SRZ ;  /* 0x0000000000227805 */ /* 0x000fe4000001ff00 */
[----:B------:R-:W-:Y:S02]  /*10a20*/  ISETP.GE.AND P3, PT, R223, UR4, PT ;  /* 0x00000004df007c0c */ /* 0x000fe4000bf66270 */
[----:B------:R-:W-:Y:S02]  /*10a30*/  CS2R R36, SRZ ;  /* 0x0000000000247805 */ /* 0x000fe4000001ff00 */
[----:B------:R-:W-:Y:S02]  /*10a40*/  SHF.R.S32.HI R7, RZ, 0x1f, R222 ;  /* 0x0000001fff077819 */ /* 0x000fe400000114de */
[----:B-1----:R-:W-:-:S02]  /*10a50*/  @!P5 IADD3 R10, P1, R222, R3, RZ ;  /* 0x00000003de0ad210 */ /* 0x002fc40007f3e0ff */
[-C--:B--2---:R-:W-:Y:S02]  /*10a60*/  @!P5 IADD3 R12, P4, R222, R14.reuse, RZ ;  /* 0x0000000ede0cd210 */ /* 0x084fe40007f9e0ff */
[----:B------:R-:W-:Y:S01]  /*10a70*/  @!P2 SHF.R.S32.HI R5, RZ, 0x1f, R22 ;  /* 0x0000001fff05a819 */ /* 0x000fe20000011416 */
[--C-:B---3--:R-:W-:Y:S01]  /*10a80*/  @!P5 IMAD.X R11, R0, 0x1, R7.reuse, P1 ;  /* 0x00000001000bd824 */ /* 0x108fe200008e0607 */
[----:B------:R-:W-:Y:S01]  /*10a90*/  @!P2 IADD3 R6, P0, R22, R3, RZ ;  /* 0x000000031606a210 */ /* 0x000fe20007f1e0ff */
[----:B----4-:R-:W-:Y:S01]  /*10aa0*/  @!P5 IMAD.X R13, R4, 0x1, R7, P4 ;  /* 0x00000001040dd824 */ /* 0x010fe200020e0607 */
[----:B------:R-:W-:Y:S02]  /*10ab0*/  ISETP.GE.AND P1, PT, R225, UR4, PT ;  /* 0x00000004e1007c0c */ /* 0x000fe4000bf26270 */
[----:B------:R-:W5:Y:S01]  /*10ac0*/  @!P5 LD.E.64 R32, desc[UR54][R10.64] ;  /* 0x000000360a20d980 */ /* 0x000f62000c101b00 */
[----:B------:R-:W-:Y:S01]  /*10ad0*/  @!P2 IMAD.X R7, R0, 0x1, R5, P0 ;  /* 0x000000010007a824 */ /* 0x000fe200000e0605 */
[----:B------:R-:W-:-:S02]  /*10ae0*/  @!P2 IADD3 R8, P0, R22, R14, RZ ;  /* 0x0000000e1608a210 */ /* 0x000fc40007f1e0ff */
[----:B------:R0:W5:Y:S01]  /*10af0*/  @!P5 LD.E.64 R34, desc[UR54][R12.64] ;  /* 0x000000360c22d980 */ /* 0x000162000c101b00 */
[C---:B------:R-:W-:Y:S02]  /*10b00*/  @!P3 IADD3 R20, P4, R223.reuse, R3, RZ ;  /* 0x00000003df14b210 */ /* 0x040fe40007f9e0ff */
[----:B------:R-:W-:Y:S02]  /*10b10*/  @!P3 IADD3 R40, P5, R223, R14, RZ ;  /* 0x0000000edf28b210 */ /* 0x000fe40007fbe0ff */
[----:B------:R-:W-:Y:S02]  /*10b20*/  CS2R R38, SRZ ;  /* 0x0000000000267805 */ /* 0x000fe4000001ff00 */
[----:B------:R-:W-:Y:S02]  /*10b30*/  CS2R R28, SRZ ;  /* 0x00000000001c7805 */ /* 0x000fe4000001ff00 */
[----:B------:R-:W-:Y:S02]  /*10b40*/  @!P2 IADD3.X R9, R4, R5, RZ, P0, !PT ;  /* 0x000000050409a210 */ /* 0x000fe400007fe4ff */
[----:B------:R-:W-:Y:S01]  /*10b50*/  CS2R R30, SRZ ;  /* 0x00000000001e7805 */ /* 0x000fe2000001ff00 */
[----:B------:R-:W5:Y:S01]  /*10b60*/  @!P2 LD.E.64 R36, desc[UR54][R6.64] ;  /* 0x000000360624a980 */ /* 0x000f62000c101b00 */
[----:B------:R-:W-:-:S03]  /*10b70*/  ISETP.GE.AND P0, PT, R224, UR4, PT ;  /* 0x00000004e0007c0c */ /* 0x000fc6000bf06270 */
[----:B------:R1:W5:Y:S01]  /*10b80*/  @!P2 LD.E.64 R38, desc[UR54][R8.64] ;  /* 0x000000360826a980 */ /* 0x000362000c101b00 */
[----:B------:R-:W-:Y:S02]  /*10b90*/  ISETP.GE.AND P2, PT, R226, UR4, PT ;  /* 0x00000004e2007c0c */ /* 0x000fe4000bf46270 */
[----:B------:R-:W-:Y:S02]  /*10ba0*/  CS2R R24, SRZ ;  /* 0x0000000000187805 */ /* 0x000fe4000001ff00 */
[----:B------:R-:W-:Y:S02]  /*10bb0*/  CS2R R26, SRZ ;  /* 0x00000000001a7805 */ /* 0x000fe4000001ff00 */
[----:B0-----:R-:W-:Y:S02]  /*10bc0*/  CS2R R12, SRZ ;  /* 0x00000000000c7805 */ /* 0x001fe4000001ff00 */
[----:B------:R-:W-:Y:S02]  /*10bd0*/  CS2R R10, SRZ ;  /* 0x00000000000a7805 */ /* 0x000fe4000001ff00 */
[----:B-1----:R-:W-:Y:S01]  /*10be0*/  CS2R R8, SRZ ;  /* 0x0000000000087805 */ /* 0x002fe2000001ff00 */
[----:B------:R-:W-:-:S02]  /*10bf0*/  @!P3 IMAD.X R21, R0, 0x1, R42, P4 ;  /* 0x000000010015b824 */ /* 0x000fc400020e062a */
[C---:B------:R-:W-:Y:S01]  /*10c00*/  @!P3 IMAD.X R41, R4.reuse, 0x1, R42, P5 ;  /* 0x000000010429b824 */ /* 0x040fe200028e062a */
[C---:B------:R-:W-:Y:S02]  /*10c10*/  @!P1 IADD3 R42, P4, R225.reuse, R14, RZ ;  /* 0x0000000ee12a9210 */ /* 0x040fe40007f9e0ff */
[----:B------:R-:W5:Y:S04]  /*10c20*/  @!P3 LD.E.64 R28, desc[UR54][R20.64] ;  /* 0x00000036141cb980 */ /* 0x000f68000c101b00 */
[----:B------:R0:W5:Y:S01]  /*10c30*/  @!P3 LD.E.64 R30, desc[UR54][R40.64] ;  /* 0x00000036281eb980 */ /* 0x000162000c101b00 */
[----:B------:R-:W-:Y:S01]  /*10c40*/  @!P1 IADD3 R6, P3, R225, R3, RZ ;  /* 0x00000003e1069210 */ /* 0x000fe20007f7e0ff */
[----:B------:R-:W-:-:S04]  /*10c50*/  @!P1 IMAD.X R43, R4, 0x1, R15, P4 ;  /* 0x00000001042b9824 */ /* 0x000fc800020e060f */
[----:B------:R-:W-:Y:S01]  /*10c60*/  @!P1 IMAD.X R7, R0, 0x1, R15, P3 ;  /* 0x0000000100079824 */ /* 0x000fe200018e060f */
[----:B------:R1:W5:Y:S01]  /*10c70*/  @!P1 LD.E.64 R26, desc[UR54][R42.64] ;  /* 0x000000362a1a9980 */ /* 0x000362000c101b00 */
[----:B------:R-:W-:-:S03]  /*10c80*/  @!P0 IADD3 R46, P5, R224, R3, RZ ;  /* 0x00000003e02e8210 */ /* 0x000fc60007fbe0ff */
[----:B------:R1:W5:Y:S01]  /*10c90*/  @!P1 LD.E.64 R24, desc[UR54][R6.64] ;  /* 0x0000003606189980 */ /* 0x000362000c101b00 */
[-C--:B0-----:R-:W-:Y:S02]  /*10ca0*/  @!P0 IADD3 R40, P1, R224, R14.reuse, RZ ;  /* 0x0000000ee0288210 */ /* 0x081fe40007f3e0ff */
[C---:B------:R-:W-:Y:S02]  /*10cb0*/  @!P2 IADD3 R48, P3, R226.reuse, R3, RZ ;  /* 0x00000003e230a210 */ /* 0x040fe40007f7e0ff */
[----:B------:R-:W-:Y:S02]  /*10cc0*/  @!P2 IADD3 R14, P4, R226, R14, RZ ;  /* 0x0000000ee20ea210 */ /* 0x000fe40007f9e0ff */
[----:B------:R-:W-:Y:S01]  /*10cd0*/  CS2R R20, SRZ ;  /* 0x0000000000147805 */ /* 0x000fe2000001ff00 */
[----:B------:R-:W-:Y:S01]  /*10ce0*/  @!P0 IMAD.X R47, R0, 0x1, R51, P5 ;  /* 0x00000001002f8824 */ /* 0x000fe200028e0633 */
[----:B------:R-:W-:Y:S01]  /*10cf0*/  @!P0 IADD3.X R41, R4, R51, RZ, P1, !PT ;  /* 0x0000003304298210 */ /* 0x000fe20000ffe4ff */
[----:B------:R-:W-:-:S02]  /*10d00*/  @!P2 IMAD.X R49, R0, 0x1, R50, P3 ;  /* 0x000000010031a824 */ /* 0x000fc400018e0632 */
[----:B------:R-:W-:Y:S01]  /*10d10*/  @!P2 IMAD.X R15, R4, 0x1, R50, P4 ;  /* 0x00000001040fa824 */ /* 0x000fe200020e0632 */
[----:B------:R1:W5:Y:S04]  /*10d20*/  @!P0 LD.E.64 R12, desc[UR54][R46.64] ;  /* 0x000000362e0c8980 */ /* 0x000368000c101b00 */
[----:B------:R1:W5:Y:S04]  /*10d30*/  @!P0 LD.E.64 R20, desc[UR54][R40.64] ;  /* 0x0000003628148980 */ /* 0x000368000c101b00 */
[----:B------:R1:W5:Y:S04]  /*10d40*/  @!P2 LD.E.64 R8, desc[UR54][R48.64] ;  /* 0x000000363008a980 */ /* 0x000368000c101b00 */
[----:B------:R1:W5:Y:S02]  /*10d50*/  @!P2 LD.E.64 R10, desc[UR54][R14.64] ;  /* 0x000000360e0aa980 */ /* 0x000364000c101b00 */
.L_x_599:
[----:B------:R-:W-:Y:S05]  /*10d60*/  BSYNC B1 ;  /* 0x0000000000017941 */ /* 0x000fea0003800000 */
.L_x_598:
[----:B------:R-:W-:Y:S01]  /*10d70*/  ULEA.HI UR4, UR43, UR43, URZ, 0x1 ;  /* 0x0000002b2b047291 */ /* 0x000fe2000f8f083f */
[----:B---3--:R-:W-:Y:S01]  /*10d80*/  IMAD R0, R45, -0x80, R153 ;  /* 0xffffff802d007824 */ /* 0x008fe200078e0299 */
[----:B------:R-:W-:Y:S02]  /*10d90*/  BSSY B1, `(.L_x_600) ;  /* 0x0000009000017945 */ /* 0x000fe40003800000 */
[----:B------:R-:W-:Y:S02]  /*10da0*/  ULOP3.LUT UR4, UR4, 0xfffffffe, URZ, 0xc0, !UPT ;  /* 0xfffffffe04047892 */ /* 0x000fe4000f8ec03f */
[----:B-1----:R-:W-:Y:S02]  /*10db0*/  VIMNMX R3, R0, 0x80, PT ;  /* 0x0000008000037848 */ /* 0x002fe40003fe0100 */
[----:B------:R-:W-:Y:S02]  /*10dc0*/  UIADD3 UR4, UR43, -UR4, URZ ;  /* 0x800000042b047290 */ /* 0x000fe4000fffe03f */
[----:B------:R-:W-:-:S04]  /*10dd0*/  ISETP.GE.AND P1, PT, R220, R3, PT ;  /* 0x00000003dc00720c */ /* 0x000fc80003f26270 */
[----:B------:R-:W-:-:S05]  /*10de0*/  IMAD.U32 R5, RZ, RZ, UR4 ;  /* 0x00000004ff057e24 */ /* 0x000fca000f8e00ff */
[----:B------:R-:W-:-:S04]  /*10df0*/  SHF.L.U32 R5, R5, 0x1f, RZ ;  /* 0x0000001f05057819 */ /* 0x000fc800000006ff */
[----:B------:R-:W0:Y:S02]  /*10e00*/  SYNCS.PHASECHK.TRANS64.TRYWAIT P0, [R16+URZ+0x33400], R5 ;  /* 0x03340005100075a7 */ /* 0x000e24000800017f */
[----:B0-----:R-:W-:Y:S05]  /*10e10*/  @!P0 BRA `(.L_x_601) ;  /* 0x00000188006c8947 */ /* 0x001fea0003800000 */
.L_x_821:
[----:B------:R-:W-:Y:S05]  /*10e20*/  BSYNC B1 ;  /* 0x0000000000017941 */ /* 0x000fea0003800000 */
.L_x_600:
[----:B------:R-:W-:Y:S05]  /*10e30*/  @P1 BRA `(.L_x_602) ;  /* 0x0000006000f81947 */ /* 0x000fea0003800000 */
[----:B0-----:R-:W0:Y:S01]  /*10e40*/  LDC R5, c[0x0][0x3f4] ;  /* 0x0000fd00ff057b82 */ /* 0x001e220000000800 */
[----:B------:R-:W-:Y:S01]  /*10e50*/  IMAD.IADD R3, R16, 0x1, R235 ;  /* 0x0000000110037824 */ /* 0x000fe200078e02eb */
[----:B------:R-:W-:Y:S01]  /*10e60*/  BSSY B1, `(.L_x_603) ;  /* 0x0000080000017945 */ /* 0x000fe20003800000 */
[----:B------:R-:W-:Y:S02]  /*10e70*/  LOP3.LUT P5, RZ, R236, 0x2, RZ, 0xc0, !PT ;  /* 0x00000002ecff7812 */ /* 0x000fe400078ac0ff */
[----:B------:R-:W-:Y:S01]  /*10e80*/  VIADD R0, R3, 0x20 ;  /* 0x0000002003007836 */ /* 0x000fe20000000000 */
[-C--:B0-----:R-:W-:Y:S02]  /*10e90*/  ISETP.GE.AND P6, PT, R22, R5.reuse, PT ;  /* 0x000000051600720c */ /* 0x081fe40003fc6270 */
[-C--:B------:R-:W-:Y:S02]  /*10ea0*/  ISETP.GE.AND P0, PT, R222, R5.reuse, PT ;  /* 0x00000005de00720c */ /* 0x080fe40003f06270 */
[----:B------:R-:W-:-:S02]  /*10eb0*/  ISETP.GE.AND P1, PT, R223, R5, PT ;  /* 0x00000005df00720c */ /* 0x000fc40003f26270 */
[-C--:B------:R-:W-:Y:S02]  /*10ec0*/  ISETP.GE.AND P2, PT, R225, R5.reuse, PT ;  /* 0x00000005e100720c */ /* 0x080fe40003f46270 */
[-C--:B------:R-:W-:Y:S02]  /*10ed0*/  ISETP.GE.AND P3, PT, R224, R5.reuse, PT ;  /* 0x00000005e000720c */ /* 0x080fe40003f66270 */
[----:B------:R-:W-:-:S03]  /*10ee0*/  ISETP.GE.AND P4, PT, R226, R5, PT ;  /* 0x00000005e200720c */ /* 0x000fc60003f86270 */
[----:B------:R-:W-:Y:S10]  /*10ef0*/  @P6 BRA `(.L_x_604) ;  /* 0x0000000400d86947 */ /* 0x000ff40003800000 */
[----:B----4-:R-:W0:Y:S01]  /*10f00*/  LDS.128 R4, [R3+0x1e200] ;  /* 0x01e2000003047984 */ /* 0x010e220000000c00 */
[----:B-----5:R-:W-:Y:S02]  /*10f10*/  SHF.R.U32.HI R41, RZ, 0x8, R37 ;  /* 0x00000008ff297819 */ /* 0x020fe40000011625 */
[----:B------:R-:W-:Y:S02]  /*10f20*/  LOP3.LUT R40, R37, 0xff, RZ, 0xc0, !PT ;  /* 0x000000ff25287812 */ /* 0x000fe400078ec0ff */
[----:B------:R-:W-:Y:S02]  /*10f30*/  LOP3.LUT R41, R41, 0xff, RZ, 0xc0, !PT ;  /* 0x000000ff29297812 */ /* 0x000fe400078ec0ff */
[----:B------:R-:W-:Y:S02]  /*10f40*/  SHF.R.U32.HI R45, RZ, 0x8, R39 ;  /* 0x00000008ff2d7819 */ /* 0x000fe40000011627 */
[----:B------:R-:W-:Y:S02]  /*10f50*/  PRMT R40, R41, 0x7604, R40 ;  /* 0x0000760429287816 */ /* 0x000fe40000000028 */
[----:B------:R-:W-:-:S02]  /*10f60*/  LOP3.LUT R42, R39, 0xff, RZ, 0xc0, !PT ;  /* 0x000000ff272a7812 */ /* 0x000fc400078ec0ff */
[----:B------:R-:W-:Y:S02]  /*10f70*/  LOP3.LUT R45, R45, 0xff, RZ, 0xc0, !PT ;  /* 0x000000ff2d2d7812 */ /* 0x000fe400078ec0ff */
[----:B------:R-:W-:Y:S02]  /*10f80*/  SHF.R.U32.HI R46, RZ, 0x10, R39 ;  /* 0x00000010ff2e7819 */ /* 0x000fe40000011627 */
[----:B------:R-:W-:Y:S02]  /*10f90*/  SHF.R.U32.HI R41, RZ, 0x8, R38 ;  /* 0x00000008ff297819 */ /* 0x000fe40000011626 */
[----:B------:R-:W-:Y:S02]  /*10fa0*/  SHF.R.U32.HI R47, RZ, 0x10, R37 ;  /* 0x00000010ff2f7819 */ /* 0x000fe40000011625 */
[----:B------:R-:W-:Y:S02]  /*10fb0*/  SHF.R.U32.HI R15, RZ, 0x8, R36 ;  /* 0x00000008ff0f7819 */ /* 0x000fe40000011624 */
[----:B------:R-:W-:Y:S01]  /*10fc0*/  PRMT R42, R45, 0x7604, R42 ;  /* 0x000076042d2a7816 */ /* 0x000fe2000000002a */
[----:B------:R-:W-:Y:S01]  /*10fd0*/  IMAD.U32 R45, R46, 0x10000, RZ ;  /* 0x000100002e2d7824 */ /* 0x000fe200078e00ff */
[----:B------:R-:W-:-:S02]  /*10fe0*/  LOP3.LUT R43, R41, 0xff, RZ, 0xc0, !PT ;  /* 0x000000ff292b7812 */ /* 0x000fc400078ec0ff */
[----:B------:R-:W-:Y:S02]  /*10ff0*/  SHF.L.U32 R41, R47, 0x10, RZ ;  /* 0x000000102f297819 */ /* 0x000fe400000006ff */
[----:B--2---:R-:W-:Y:S02]  /*11000*/  LOP3.LUT R14, R36, 0xff, RZ, 0xc0, !PT ;  /* 0x000000ff240e7812 */ /* 0x004fe400078ec0ff */
[----:B------:R-:W-:Y:S02]  /*11010*/  LOP3.LUT R15, R15, 0xff, RZ, 0xc0, !PT ;  /* 0x000000ff0f0f7812 */ /* 0x000fe400078ec0ff */
[----:B------:R-:W-:Y:S02]  /*11020*/  LOP3.LUT R41, R40, 0xff0000, R41, 0xf8, !PT ;  /* 0x00ff000028297812 */ /* 0x000fe400078ef829 */
[----:B------:R-:W-:Y:S02]  /*11030*/  LOP3.LUT R45, R42, 0xff0000, R45, 0xf8, !PT ;  /* 0x00ff00002a2d7812 */ /* 0x000fe400078ef82d */
[----:B------:R-:W-:-:S02]  /*11040*/  PRMT R15, R15, 0x7604, R14 ;  /* 0x000076040f0f7816 */ /* 0x000fc4000000000e */
[----:B------:R-:W-:Y:S02]  /*11050*/  LOP3.LUT R14, R38, 0xff, RZ, 0xc0, !PT ;  /* 0x000000ff260e7812 */ /* 0x000fe400078ec0ff */
[----:B------:R-:W-:Y:S02]  /*11060*/  LOP3.LUT R45, R45, 0xff000000, R39, 0xf8, !PT ;  /* 0xff0000002d2d7812 */ /* 0x000fe400078ef827 */
[----:B------:R-:W-:Y:S02]  /*11070*/  LOP3.LUT R41, R41, 0xff000000, R37, 0xf8, !PT ;  /* 0xff00000029297812 */ /* 0x000fe400078ef825 */
[----:B------:R-:W-:Y:S02]  /*11080*/  PRMT R43, R43, 0x7604, R14 ;  /* 0x000076042b2b7816 */ /* 0x000fe4000000000e */
[----:B0-----:R-:W-:Y:S02]  /*11090*/  F2FP.F16.E4M3.UNPACK_B R14, R6.H1 ;  /* 0x00000006ff0e723e */ /* 0x001fe400030006ff */
[----:B------:R-:W-:-:S02]  /*110a0*/  F2FP.F16.E4M3.UNPACK_B R46, R45 ;  /* 0x0000002dff2e723e */ /* 0x000fc400020006ff */
[----:B------:R-:W-:Y:S01]  /*110b0*/  F2FP.F16.E4M3.UNPACK_B R39, R41 ;  /* 0x00000029ff27723e */ /* 0x000fe200020006ff */
[--C-:B------:R-:W-:Y:S01]  /*110c0*/  HADD2.F32 R37, -RZ, R14.reuse.H0_H0 ;  /* 0x2000000eff257230 */ /* 0x100fe20000004100 */
[----:B------:R-:W-:Y:S01]  /*110d0*/  LOP3.LUT R15, R15, 0xff0000, R36, 0xf8, !PT ;  /* 0x00ff00000f0f7812 */ /* 0x000fe200078ef824 */
[----:B------:R-:W-:Y:S01]  /*110e0*/  HADD2.F32 R14, -RZ, R14.H1_H1 ;  /* 0x3000000eff0e7230 */ /* 0x000fe20000004100 */
[----:B------:R-:W-:Y:S01]  /*110f0*/  LOP3.LUT R43, R43, 0xff0000, R38, 0xf8, !PT ;  /* 0x00ff00002b2b7812 */ /* 0x000fe200078ef826 */
[--C-:B------:R-:W-:Y:S01]  /*11100*/  HADD2.F32 R47, -RZ, R46.reuse.H1_H1 ;  /* 0x3000002eff2f7230 */ /* 0x100fe20000004100 */
[----:B------:R-:W-:Y:S01]  /*11110*/  LOP3.LUT R40, R15, 0xff000000, R36, 0xf8, !PT ;  /* 0xff0000000f287812 */ /* 0x000fe200078ef824 */
[--C-:B------:R-:W-:Y:S01]  /*11120*/  HADD2.F32 R42, -RZ, R39.reuse.H1_H1 ;  /* 0x30000027ff2a7230 */ /* 0x100fe20000004100 */
[----:B------:R-:W-:Y:S01]  /*11130*/  F2FP.F16.E4M3.UNPACK_B R36, R6 ;  /* 0x00000006ff24723e */ /* 0x000fe200020006ff */
[----:B------:R-:W-:Y:S02]  /*11140*/  HADD2.F32 R46, -RZ, R46.H0_H0 ;  /* 0x2000002eff2e7230 */ /* 0x000fe40000004100 */
[C---:B------:R-:W-:Y:S01]  /*11150*/  FMUL.FTZ R48, R14.reuse, R47 ;  /* 0x0000002f0e307220 */ /* 0x040fe20000410000 */
[-C--:B------:R-:W-:Y:S01]  /*11160*/  F2FP.F16.E4M3.UNPACK_B R15, R5.reuse.H1 ;  /* 0x00000005ff0f723e */ /* 0x080fe200030006ff */
[-C--:B------:R-:W-:Y:S01]  /*11170*/  FMUL.FTZ R52, R14, R42.reuse ;  /* 0x0000002a0e347220 */ /* 0x080fe20000410000 */
[----:B------:R-:W-:Y:S01]  /*11180*/  F2FP.F16.E4M3.UNPACK_B R14, R5 ;  /* 0x00000005ff0e723e */ /* 0x000fe200020006ff */
[--C-:B------:R-:W-:Y:S01]  /*11190*/  HADD2.F32 R5, -RZ, R36.reuse.H1_H1 ;  /* 0x30000024ff057230 */ /* 0x100fe20000004100 */
[----:B------:R-:W-:Y:S01]  /*111a0*/  LOP3.LUT R43, R43, 0xff000000, R38, 0xf8, !PT ;  /* 0xff0000002b2b7812 */ /* 0x000fe200078ef826 */
[C---:B------:R-:W-:Y:S01]  /*111b0*/  FFMA.FTZ R50, R37.reuse, R42, -R48 ;  /* 0x0000002a25327223 */ /* 0x040fe20000010830 */
[----:B------:R-:W-:Y:S01]  /*111c0*/  FFMA.FTZ R51, R37, R47, R52 ;  /* 0x0000002f25337223 */ /* 0x000fe20000010034 */
[----:B------:R-:W-:Y:S01]  /*111d0*/  HADD2.F32 R39, -RZ, R39.H0_H0 ;  /* 0x20000027ff277230 */ /* 0x000fe20000004100 */
[----:B------:R-:W-:Y:S01]  /*111e0*/  F2FP.F16.E4M3.UNPACK_B R38, R7 ;  /* 0x00000007ff26723e */ /* 0x000fe200020006ff */
[----:B------:R-:W-:Y:S01]  /*111f0*/  HADD2.F32 R36, -RZ, R36.H0_H0 ;  /* 0x20000024ff247230 */ /* 0x000fe20000004100 */
[----:B------:R-:W-:Y:S01]  /*11200*/  F2FP.F16.E4M3.UNPACK_B R45, R45.H1 ;  /* 0x0000002dff2d723e */ /* 0x000fe200030006ff */
[C---:B------:R-:W-:Y:S01]  /*11210*/  FMUL.FTZ R37, R5.reuse, R46 ;  /* 0x0000002e05257220 */ /* 0x040fe20000410000 */
[----:B------:R-:W-:Y:S01]  /*11220*/  F2FP.F16.E4M3.UNPACK_B R41, R41.H1 ;  /* 0x00000029ff29723e */ /* 0x000fe200030006ff */
[----:B------:R-:W-:Y:S01]  /*11230*/  FMUL.FTZ R49, R5, R39 ;  /* 0x0000002705317220 */ /* 0x000fe20000410000 */
[----:B------:R-:W-:Y:S01]  /*11240*/  F2FP.F16.E4M3.UNPACK_B R7, R7.H1 ;  /* 0x00000007ff07723e */ /* 0x000fe200030006ff */
[----:B------:R-:W-:Y:S01]  /*11250*/  FFMA.FTZ R47, R36, R39, -R37 ;  /* 0x00000027242f7223 */ /* 0x000fe20000010825 */
[----:B------:R-:W-:-:S02]  /*11260*/  HADD2.F32 R5, -RZ, R38.H1_H1 ;  /* 0x30000026ff057230 */ /* 0x000fc40000004100 */
[----:B------:R-:W-:Y:S01]  /*11270*/  FFMA.FTZ R48, R36, R46, R49 ;  /* 0x0000002e24307223 */ /* 0x000fe20000010031 */
[----:B------:R-:W-:Y:S01]  /*11280*/  HADD2.F32 R42, -RZ, R45.H0_H0 ;  /* 0x2000002dff2a7230 */ /* 0x000fe20000004100 */
[-C--:B------:R-:W-:Y:S01]  /*11290*/  F2FP.F16.E4M3.UNPACK_B R6, R4.reuse ;  /* 0x00000004ff06723e */ /* 0x080fe200020006ff */
[----:B------:R-:W-:Y:S01]  /*112a0*/  HADD2.F32 R37, -RZ, R41.H0_H0 ;  /* 0x20000029ff257230 */ /* 0x000fe20000004100 */
[----:B------:R-:W-:Y:S01]  /*112b0*/  F2FP.F16.E4M3.UNPACK_B R4, R4.H1 ;  /* 0x00000004ff04723e */ /* 0x000fe200030006ff */
[----:B------:R-:W-:Y:S02]  /*112c0*/  HADD2.F32 R38, -RZ, R38.H0_H0 ;  /* 0x20000026ff267230 */ /* 0x000fe40000004100 */
[C---:B------:R-:W-:Y:S01]  /*112d0*/  FMUL.FTZ R39, R5.reuse, R42 ;  /* 0x0000002a05277220 */ /* 0x040fe20000410000 */
[----:B------:R-:W-:Y:S02]  /*112e0*/  HADD2.F32 R45, -RZ, R45.H1_H1 ;  /* 0x3000002dff2d7230 */ /* 0x000fe40000004100 */
[----:B------:R-:W-:Y:S01]  /*112f0*/  FMUL.FTZ R53, R5, R37 ;  /* 0x0000002505357220 */ /* 0x000fe20000410000 */
[----:B------:R-:W-:-:S02]  /*11300*/  HADD2.F32 R36, -RZ, R7.H1_H1 ;  /* 0x30000007ff247230 */ /* 0x000fc40000004100 */
[C---:B------:R-:W-:Y:S01]  /*11310*/  FFMA.FTZ R49, R38.reuse, R37, -R39 ;  /* 0x0000002526317223 */ /* 0x040fe20000010827 */
[----:B------:R-:W-:Y:S02]  /*11320*/  HADD2.F32 R41, -RZ, R41.H1_H1 ;  /* 0x30000029ff297230 */ /* 0x000fe40000004100 */
[----:B------:R-:W-:Y:S01]  /*11330*/  FFMA.FTZ R52, R38, R42, R53 ;  /* 0x0000002a26347223 */ /* 0x000fe20000010035 */
[----:B------:R-:W-:Y:S02]  /*11340*/  HADD2.F32 R5, -RZ, R7.H0_H0 ;  /* 0x20000007ff057230 */ /* 0x000fe40000004100 */
[C---:B------:R-:W-:Y:S01]  /*11350*/  FMUL.FTZ R46, R36.reuse, R45 ;  /* 0x0000002d242e7220 */ /* 0x040fe20000410000 */
[----:B------:R-:W-:Y:S01]  /*11360*/  F2FP.F16.E4M3.UNPACK_B R37, R43 ;  /* 0x0000002bff25723e */ /* 0x000fe200020006ff */
[-C--:B------:R-:W-:Y:S01]  /*11370*/  FMUL.FTZ R38, R36, R41.reuse ;  /* 0x0000002924267220 */ /* 0x080fe20000410000 */
[----:B------:R-:W-:Y:S01]  /*11380*/  F2FP.F16.E4M3.UNPACK_B R36, R40 ;  /* 0x00000028ff24723e */ /* 0x000fe200020006ff */
[----:B------:R-:W-:Y:S01]  /*11390*/  FFMA.FTZ R53, R5, R41, -R46 ;  /* 0x0000002905357223 */ /* 0x000fe2000001082e */
[----:B------:R-:W-:-:S02]  /*113a0*/  HADD2.F32 R7, -RZ, R4.H1_H1 ;  /* 0x30000004ff077230 */ /* 0x000fc40000004100 */
[----:B------:R-:W-:Y:S01]  /*113b0*/  FFMA.FTZ R54, R5, R45, R38 ;  /* 0x0000002d05367223 */ /* 0x000fe20000010026 */
[--C-:B------:R-:W-:Y:S01]  /*113c0*/  HADD2.F32 R42, -RZ, R37.reuse.H1_H1 ;  /* 0x30000025ff2a7230 */ /* 0x100fe20000004100 */
[----:B------:R-:W-:Y:S01]  /*113d0*/  F2FP.F16.E4M3.UNPACK_B R40, R40.H1 ;  /* 0x00000028ff28723e */ /* 0x000fe200030006ff */
[----:B------:R-:W-:Y:S01]  /*113e0*/  HADD2.F32 R38, -RZ, R36.H1_H1 ;  /* 0x30000024ff267230 */ /* 0x000fe20000004100 */
[----:B------:R-:W-:Y:S01]  /*113f0*/  F2FP.F16.E4M3.UNPACK_B R43, R43.H1 ;  /* 0x0000002bff2b723e */ /* 0x000fe200030006ff */
[----:B------:R-:W-:Y:S02]  /*11400*/  HADD2.F32 R5, -RZ, R4.H0_H0 ;  /* 0x20000004ff057230 */ /* 0x000fe40000004100 */
[----:B------:R-:W-:Y:S01]  /*11410*/  FMUL.FTZ R46, R7, R42 ;  /* 0x0000002a072e7220 */ /* 0x000fe20000410000 */
[----:B------:R-:W-:Y:S02]  /*11420*/  HADD2.F32 R39, -RZ, R37.H0_H0 ;  /* 0x20000025ff277230 */ /* 0x000fe40000004100 */
[----:B------:R-:W-:-:S02]  /*11430*/  HADD2.F32 R4, -RZ, R6.H1_H1 ;  /* 0x30000006ff047230 */ /* 0x000fc40000004100 */
[-C--:B------:R-:W-:Y:S01]  /*11440*/  FFMA.FTZ R46, R5, R38.reuse, -R46 ;  /* 0x00000026052e7223 */ /* 0x080fe2000001082e */
[----:B------:R-:W-:Y:S02]  /*11450*/  HADD2.F32 R37, -RZ, R36.H0_H0 ;  /* 0x20000024ff257230 */ /* 0x000fe40000004100 */
[----:B------:R-:W-:Y:S01]  /*11460*/  FMUL.FTZ R36, R7, R38 ;  /* 0x0000002607247220 */ /* 0x000fe20000410000 */
[----:B------:R-:W-:Y:S02]  /*11470*/  HADD2.F32 R6, -RZ, R6.H0_H0 ;  /* 0x20000006ff067230 */ /* 0x000fe40000004100 */
[C---:B------:R-:W-:Y:S01]  /*11480*/  FMUL.FTZ R7, R4.reuse, R39 ;  /* 0x0000002704077220 */ /* 0x040fe20000410000 */
[-C--:B------:R-:W-:Y:S01]  /*11490*/  FMUL.FTZ R4, R4, R37.reuse ;  /* 0x0000002504047220 */ /* 0x080fe20000410000 */
[----:B------:R-:W-:Y:S02]  /*114a0*/  FFMA.FTZ R41, R5, R42, R36 ;  /* 0x0000002a05297223 */ /* 0x000fe40000010024 */
[----:B------:R-:W-:Y:S01]  /*114b0*/  FFMA.FTZ R37, R6, R37, -R7 ;  /* 0x0000002506257223 */ /* 0x000fe20000010807 */
[----:B------:R-:W-:-:S02]  /*114c0*/  HADD2.F32 R5, -RZ, R15.H1_H1 ;  /* 0x3000000fff057230 */ /* 0x000fc40000004100 */
[----:B------:R-:W-:Y:S01]  /*114d0*/  FFMA.FTZ R38, R6, R39, R4 ;  /* 0x0000002706267223 */ /* 0x000fe20000010004 */
[----:B------:R-:W-:Y:S02]  /*114e0*/  HADD2.F32 R6, -RZ, R40.H1_H1 ;  /* 0x30000028ff067230 */ /* 0x000fe40000004100 */
[--C-:B------:R-:W-:Y:S02]  /*114f0*/  HADD2.F32 R36, -RZ, R43.reuse.H1_H1 ;  /* 0x3000002bff247230 */ /* 0x100fe40000004100 */
[----:B------:R-:W-:Y:S02]  /*11500*/  HADD2.F32 R43, -RZ, R43.H0_H0 ;  /* 0x2000002bff2b7230 */ /* 0x000fe40000004100 */
[----:B------:R-:W-:Y:S01]  /*11510*/  FMUL.FTZ R39, R5, R6 ;  /* 0x0000000605277220 */ /* 0x000fe20000410000 */
[----:B------:R-:W-:Y:S02]  /*11520*/  HADD2.F32 R4, -RZ, R14.H1_H1 ;  /* 0x3000000eff047230 */ /* 0x000fe40000004100 */
[----:B------:R-:W-:-:S02]  /*11530*/  HADD2.F32 R7, -RZ, R40.H0_H0 ;  /* 0x20000028ff077230 */ /* 0x000fc40000004100 */
[----:B------:R-:W-:Y:S01]  /*11540*/  FMUL.FTZ R40, R5, R36 ;  /* 0x0000002405287220 */ /* 0x000fe20000410000 */
[----:B------:R-:W-:Y:S02]  /*11550*/  HADD2.F32 R15, -RZ, R15.H0_H0 ;  /* 0x2000000fff0f7230 */ /* 0x000fe40000004100 */
[C---:B------:R-:W-:Y:S01]  /*11560*/  FMUL.FTZ R5, R4.reuse, R43 ;  /* 0x0000002b04057220 */ /* 0x040fe20000410000 */
[----:B------:R-:W-:Y:S02]  /*11570*/  HADD2.F32 R14, -RZ, R14.H0_H0 ;  /* 0x2000000eff0e7230 */ /* 0x000fe40000004100 */
[-C--:B------:R-:W-:Y:S01]  /*11580*/  FMUL.FTZ R4, R4, R7.reuse ;  /* 0x0000000704047220 */ /* 0x080fe20000410000 */
[C---:B------:R-:W-:Y:S01]  /*11590*/  FFMA.FTZ R40, R15.reuse, R6, -R40 ;  /* 0x000000060f287223 */ /* 0x040fe20000010828 */
[----:B------:R-:W-:Y:S01]  /*115a0*/  FFMA.FTZ R39, R15, R36, R39 ;  /* 0x000000240f277223 */ /* 0x000fe20000010027 */
[C---:B------:R-:W-:Y:S01]  /*115b0*/  FFMA.FTZ R5, R14.reuse, R7, -R5 ;  /* 0x000000070e057223 */ /* 0x040fe20000010805 */
[----:B------:R-:W-:Y:S01]  /*115c0*/  FFMA.FTZ R14, R14, R43, R4 ;  /* 0x0000002b0e0e7223 */ /* 0x000fe20000010004 */
[----:B------:R-:W-:-:S02]  /*115d0*/  F2FP.SATFINITE.E4M3.F32.PACK_AB_MERGE_C R6, R51, R50, RZ ;  /* 0x000000323306723e */ /* 0x000fc400048070ff */
[----:B------:R-:W-:Y:S02]  /*115e0*/  F2FP.SATFINITE.E4M3.F32.PACK_AB_MERGE_C R7, R54, R53, RZ ;  /* 0x000000353607723e */ /* 0x000fe400048070ff */
[----:B------:R-:W-:Y:S02]  /*115f0*/  F2FP.SATFINITE.E4M3.F32.PACK_AB_MERGE_C R4, R41, R46, RZ ;  /* 0x0000002e2904723e */ /* 0x000fe400048070ff */
[----:B------:R-:W-:Y:S02]  /*11600*/  F2FP.SATFINITE.E4M3.F32.PACK_AB_MERGE_C R39, R39, R40, RZ ;  /* 0x000000282727723e */ /* 0x000fe400048070ff */
[----:B------:R-:W-:Y:S02]  /*11610*/  F2FP.SATFINITE.E4M3.F32.PACK_AB_MERGE_C R6, R48, R47, R6 ;  /* 0x0000002f3006723e */ /* 0x000fe40004807006 */
[----:B------:R-:W-:Y:S02]  /*11620*/  F2FP.SATFINITE.E4M3.F32.PACK_AB_MERGE_C R7, R52, R49, R7 ;  /* 0x000000313407723e */ /* 0x000fe40004807007 */
[----:B------:R-:W-:-:S02]  /*11630*/  F2FP.SATFINITE.E4M3.F32.PACK_AB_MERGE_C R4, R38, R37, R4 ;  /* 0x000000252604723e */ /* 0x000fc40004807004 */
[----:B------:R-:W-:-:S05]  /*11640*/  F2FP.SATFINITE.E4M3.F32.PACK_AB_MERGE_C R5, R14, R5, R39 ;  /* 0x000000050e05723e */ /* 0x000fca0004807027 */
[----:B------:R0:W-:Y:S02]  /*11650*/  STS.128 [R3+0x1e200], R4 ;  /* 0x01e2000403007388 */ /* 0x0001e40000000c00 */
.L_x_604:
[----:B------:R-:W-:Y:S05]  /*11660*/  BSYNC B1 ;  /* 0x0000000000017941 */ /* 0x000fea0003800000 */
.L_x_603:
[----:B------:R-:W-:Y:S01]  /*11670*/  BSSY B1, `(.L_x_605) ;  /* 0x000007d000017945 */ /* 0x000fe20003800000 */
[----:B------:R-:W-:-:S03]  /*11680*/  @P5 VIADD R0, R3, 0xffffffe0 ;  /* 0xffffffe003005836 */ /* 0x000fc60000000000 */
[----:B------:R-:W-:Y:S05]  /*11690*/  @P0 BRA `(.L_x_606) ;  /* 0x0000000400e80947 */ /* 0x000fea0003800000 */
[----:B0---4-:R-:W0:Y:S01]  /*116a0*/  LDS.128 R4, [R0+0x1e200] ;  /* 0x01e2000000047984 */ /* 0x011e220000000c00 */
[----:B-----5:R-:W-:Y:S02]  /*116b0*/  SHF.R.U32.HI R36, RZ, 0x8, R33 ;  /* 0x00000008ff247819 */ /* 0x020fe40000011621 */
[----:B------:R-:W-:Y:S02]  /*116c0*/  SHF.R.U32.HI R40, RZ, 0x8, R35 ;  /* 0x00000008ff287819 */ /* 0x000fe40000011623 */
[----:B------:R-:W-:Y:S02]  /*116d0*/  LOP3.LUT R37, R33, 0xff, RZ, 0xc0, !PT ;  /* 0x000000ff21257812 */ /* 0x000fe400078ec0ff */
[----:B------:R-:W-:Y:S02]  /*116e0*/  LOP3.LUT R41, R35, 0xff, RZ, 0xc0, !PT ;  /* 0x000000ff23297812 */ /* 0x000fe400078ec0ff */
[----:B------:R-:W-:Y:S02]  /*116f0*/  LOP3.LUT R36, R36, 0xff, RZ, 0xc0, !PT ;  /* 0x000000ff24247812 */ /* 0x000fe400078ec0ff */
[----:B------:R-:W-:-:S02]  /*11700*/  LOP3.LUT R40, R40, 0xff, RZ, 0xc0, !PT ;  /* 0x000000ff28287812 */ /* 0x000fc400078ec0ff */
[----:B--2---:R-:W-:Y:S02]  /*11710*/  SHF.R.U32.HI R14, RZ, 0x8, R32 ;  /* 0x00000008ff0e7819 */ /* 0x004fe40000011620 */
[----:B------:R-:W-:Y:S02]  /*11720*/  PRMT R37, R36, 0x7604, R37 ;  /* 0x0000760424257816 */ /* 0x000fe40000000025 */
[----:B------:R-:W-:Y:S02]  /*11730*/  PRMT R41, R40, 0x7604, R41 ;  /* 0x0000760428297816 */ /* 0x000fe40000000029 */
[----:B------:R-:W-:Y:S02]  /*11740*/  SHF.R.U32.HI R36, RZ, 0x10, R33 ;  /* 0x00000010ff247819 */ /* 0x000fe40000011621 */
[----:B------:R-:W-:Y:S02]  /*11750*/  SHF.R.U32.HI R40, RZ, 0x10, R35 ;  /* 0x00000010ff287819 */ /* 0x000fe40000011623 */
[----:B------:R-:W-:-:S02]  /*11760*/  LOP3.LUT R15, R32, 0xff, RZ, 0xc0, !PT ;  /* 0x000000ff200f7812 */ /* 0x000fc400078ec0ff */
[----:B------:R-:W-:Y:S02]  /*11770*/  LOP3.LUT R14, R14, 0xff, RZ, 0xc0, !PT ;  /* 0x000000ff0e0e7812 */ /* 0x000fe400078ec0ff */
[----:B------:R-:W-:Y:S02]  /*11780*/  SHF.R.U32.HI R38, RZ, 0x8, R34 ;  /* 0x00000008ff267819 */ /* 0x000fe40000011622 */
[----:B------:R-:W-:Y:S02]  /*11790*/  LOP3.LUT R36, R36, 0xff, RZ, 0xc0, !PT ;  /* 0x000000ff24247812 */ /* 0x000fe400078ec0ff */
[----:B------:R-:W-:Y:S02]  /*117a0*/  LOP3.LUT R40, R40, 0xff, RZ, 0xc0, !PT ;  /* 0x000000ff28287812 */ /* 0x000fe400078ec0ff */
[----:B------:R-:W-:Y:S02]  /*117b0*/  PRMT R15, R14, 0x7604, R15 ;  /* 0x000076040e0f7816 */ /* 0x000fe4000000000f */
[----:B------:R-:W-:-:S02]  /*117c0*/  SHF.R.U32.HI R14, RZ, 0x10, R32 ;  /* 0x00000010ff0e7819 */ /* 0x000fc40000011620 */
[----:B------:R-:W-:Y:S02]  /*117d0*/  LOP3.LUT R39, R34, 0xff, RZ, 0xc0, !PT ;  /* 0x000000ff22277812 */ /* 0x000fe400078ec0ff */
[----:B------:R-:W-:Y:S02]  /*117e0*/  LOP3.LUT R38, R38, 0xff, RZ, 0xc0, !PT ;  /* 0x000000ff26267812 */ /* 0x000fe400078ec0ff */
[----:B------:R-:W-:Y:S02]  /*117f0*/  PRMT R37, R36, 0x7054, R37 ;  /* 0x0000705424257816 */ /* 0x000fe40000000025 */
[----:B------:R-:W-:Y:S02]  /*11800*/  PRMT R41, R40, 0x7054, R41 ;  /* 0x0000705428297816 */ /* 0x000fe40000000029 */
[----:B------:R-:W-:Y:S02]  /*11810*/  LOP3.LUT R14, R14, 0xff, RZ, 0xc0, !PT ;  /* 0x000000ff0e0e7812 */ /* 0x000fe400078ec0ff */
[----:B------:R-:W-:-:S02]  /*11820*/  PRMT R39, R38, 0x7604, R39 ;  /* 0x0000760426277816 */ /* 0x000fc40000000027 */
[----:B------:R-:W-:Y:S02]  /*11830*/  SHF.R.U32.HI R38, RZ, 0x10, R34 ;  /* 0x00000010ff267819 */ /* 0x000fe40000011622 */
[----:B------:R-:W-:Y:S02]  /*11840*/  LOP3.LUT R41, R41, 0xff000000, R35, 0xf8, !PT ;  /* 0xff00000029297812 */ /* 0x000fe400078ef823 */
[----:B------:R-:W-:Y:S02]  /*11850*/  LOP3.LUT R37, R37, 0xff000000, R33, 0xf8, !PT ;  /* 0xff00000025257812 */ /* 0x000fe400078ef821 */
[----:B------:R-:W-:Y:S02]  /*11860*/  PRMT R15, R14, 0x7054, R15 ;  /* 0x000070540e0f7816 */ /* 0x000fe4000000000f */
[----:B0-----:R-:W-:Y:S02]  /*11870*/  F2FP.F16.E4M3.UNPACK_B R14, R6.H1 ;  /* 0x00000006ff0e723e */ /* 0x001fe400030006ff */
[----:B------:R-:W-:-:S02]  /*11880*/  LOP3.LUT R38, R38, 0xff, RZ, 0xc0, !PT ;  /* 0x000000ff26267812 */ /* 0x000fc400078ec0ff */
[----:B------:R-:W-:Y:S01]  /*11890*/  F2FP.F16.E4M3.UNPACK_B R40, R41 ;  /* 0x00000029ff28723e */ /* 0x000fe200020006ff */
[--C-:B------:R-:W-:Y:S01]  /*118a0*/  HADD2.F32 R33, -RZ, R14.reuse.H0_H0 ;  /* 0x2000000eff217230 */ /* 0x100fe20000004100 */
[----:B------:R-:W-:Y:S01]  /*118b0*/  F2FP.F16.E4M3.UNPACK_B R35, R37 ;  /* 0x00000025ff23723e */ /* 0x000fe200020006ff */
[----:B------:R-:W-:Y:S01]  /*118c0*/  HADD2.F32 R14, -RZ, R14.H1_H1 ;  /* 0x3000000eff0e7230 */ /* 0x000fe20000004100 */
[----:B------:R-:W-:Y:S01]  /*118d0*/  PRMT R39, R38, 0x7054, R39 ;  /* 0x0000705426277816 */ /* 0x000fe20000000027 */
        /* <DEDUP_REMOVED lines=86> */
.L_x_606:
[----:B------:R-:W-:Y:S05]  /*11e40*/  BSYNC B1 ;  /* 0x0000000000017941 */ /* 0x000fea0003800000 */
.L_x_605:
[----:B------:R-:W-:Y:S04]  /*11e50*/  BSSY B1, `(.L_x_607) ;  /* 0x0000078000017945 */ /* 0x000fe80003800000 */
[----:B------:R-:W-:Y:S05]  /*11e60*/  @P1 BRA `(.L_x_608) ;  /* 0x0000000400d81947 */ /* 0x000fea0003800000 */
[----:B01--4-:R-:W0:Y:S01]  /*11e70*/  LDS.128 R4, [R3+0x20200] ;  /* 0x0202000003047984 */ /* 0x013e220000000c00 */
[----:B-----5:R-:W-:Y:S02]  /*11e80*/  SHF.R.U32.HI R33, RZ, 0x8, R29 ;  /* 0x00000008ff217819 */ /* 0x020fe4000001161d */
[----:B------:R-:W-:Y:S02]  /*11e90*/  LOP3.LUT R32, R29, 0xff, RZ, 0xc0, !PT ;  /* 0x000000ff1d207812 */ /* 0x000fe400078ec0ff */
[----:B------:R-:W-:Y:S02]  /*11ea0*/  LOP3.LUT R33, R33, 0xff, RZ, 0xc0, !PT ;  /* 0x000000ff21217812 */ /* 0x000fe400078ec0ff */
[----:B------:R-:W-:Y:S02]  /*11eb0*/  SHF.R.U32.HI R37, RZ, 0x8, R31 ;  /* 0x00000008ff257819 */ /* 0x000fe4000001161f */
[----:B------:R-:W-:Y:S02]  /*11ec0*/  PRMT R32, R33, 0x7604, R32 ;  /* 0x0000760421207816 */ /* 0x000fe40000000020 */
[----:B------:R-:W-:-:S02]  /*11ed0*/  SHF.R.U32.HI R38, RZ, 0x10, R29 ;  /* 0x00000010ff267819 */ /* 0x000fc4000001161d */
[----:B------:R-:W-:Y:S02]  /*11ee0*/  SHF.R.U32.HI R33, RZ, 0x8, R30 ;  /* 0x00000008ff217819 */ /* 0x000fe4000001161e */
[----:B------:R-:W-:Y:S02]  /*11ef0*/  LOP3.LUT R34, R31, 0xff, RZ, 0xc0, !PT ;  /* 0x000000ff1f227812 */ /* 0x000fe400078ec0ff */
[----:B------:R-:W-:Y:S02]  /*11f00*/  LOP3.LUT R37, R37, 0xff, RZ, 0xc0, !PT ;  /* 0x000000ff25257812 */ /* 0x000fe400078ec0ff */
[----:B------:R-:W-:Y:S02]  /*11f10*/  SHF.R.U32.HI R36, RZ, 0x10, R31 ;  /* 0x00000010ff247819 */ /* 0x000fe4000001161f */
[----:B------:R-:W-:Y:S02]  /*11f20*/  SHF.R.U32.HI R15, RZ, 0x8, R28 ;  /* 0x00000008ff0f7819 */ /* 0x000fe4000001161c */
[----:B------:R-:W-:Y:S01]  /*11f30*/  LOP3.LUT R35, R33, 0xff, RZ, 0xc0, !PT ;  /* 0x000000ff21237812 */ /* 0x000fe200078ec0ff */
[----:B------:R-:W-:Y:S01]  /*11f40*/  IMAD.U32 R33, R38, 0x10000, RZ ;  /* 0x0001000026217824 */ /* 0x000fe200078e00ff */
[----:B------:R-:W-:Y:S01]  /*11f50*/  PRMT R34, R37, 0x7604, R34 ;  /* 0x0000760425227816 */ /* 0x000fe20000000022 */
[----:B------:R-:W-:Y:S01]  /*11f60*/  IMAD.U32 R37, R36, 0x10000, RZ ;  /* 0x0001000024257824 */ /* 0x000fe200078e00ff */
[----:B--2---:R-:W-:-:S02]  /*11f70*/  LOP3.LUT R14, R28, 0xff, RZ, 0xc0, !PT ;  /* 0x000000ff1c0e7812 */ /* 0x004fc400078ec0ff */
[----:B------:R-:W-:Y:S02]  /*11f80*/  LOP3.LUT R15, R15, 0xff, RZ, 0xc0, !PT ;  /* 0x000000ff0f0f7812 */ /* 0x000fe400078ec0ff */
[----:B------:R-:W-:Y:S02]  /*11f90*/  LOP3.LUT R33, R32, 0xff0000, R33, 0xf8, !PT ;  /* 0x00ff000020217812 */ /* 0x000fe400078ef821 */
[----:B------:R-:W-:Y:S02]  /*11fa0*/  LOP3.LUT R37, R34, 0xff0000, R37, 0xf8, !PT ;  /* 0x00ff000022257812 */ /* 0x000fe400078ef825 */
[----:B------:R-:W-:Y:S02]  /*11fb0*/  PRMT R15, R15, 0x7604, R14 ;  /* 0x000076040f0f7816 */ /* 0x000fe4000000000e */
[----:B------:R-:W-:Y:S02]  /*11fc0*/  LOP3.LUT R14, R30, 0xff, RZ, 0xc0, !PT ;  /* 0x000000ff1e0e7812 */ /* 0x000fe400078ec0ff */
[----:B------:R-:W-:-:S02]  /*11fd0*/  LOP3.LUT R37, R37, 0xff000000, R31, 0xf8, !PT ;  /* 0xff00000025257812 */ /* 0x000fc400078ef81f */
[----:B------:R-:W-:Y:S02]  /*11fe0*/  LOP3.LUT R33, R33, 0xff000000, R29, 0xf8, !PT ;  /* 0xff00000021217812 */ /* 0x000fe400078ef81d */
[----:B------:R-:W-:Y:S02]  /*11ff0*/  PRMT R35, R35, 0x7604, R14 ;  /* 0x0000760423237816 */ /* 0x000fe4000000000e */
[-C--:B0-----:R-:W-:Y:S02]  /*12000*/  F2FP.F16.E4M3.UNPACK_B R14, R6.reuse.H1 ;  /* 0x00000006ff0e723e */ /* 0x081fe400030006ff */
[----:B------:R-:W-:Y:S02]  /*12010*/  F2FP.F16.E4M3.UNPACK_B R36, R37 ;  /* 0x00000025ff24723e */ /* 0x000fe400020006ff */
[----:B------:R-:W-:Y:S01]  /*12020*/  F2FP.F16.E4M3.UNPACK_B R31, R33 ;  /* 0x00000021ff1f723e */ /* 0x000fe200020006ff */
[--C-:B------:R-:W-:Y:S01]  /*12030*/  HADD2.F32 R29, -RZ, R14.reuse.H0_H0 ;  /* 0x2000000eff1d7230 */ /* 0x100fe20000004100 */
[----:B------:R-:W-:Y:S01]  /*12040*/  LOP3.LUT R15, R15, 0xff0000, R28, 0xf8, !PT ;  /* 0x00ff00000f0f7812 */ /* 0x000fe200078ef81c */
[----:B------:R-:W-:Y:S01]  /*12050*/  HADD2.F32 R14, -RZ, R14.H1_H1 ;  /* 0x3000000eff0e7230 */ /* 0x000fe20000004100 */
[----:B------:R-:W-:Y:S01]  /*12060*/  LOP3.LUT R35, R35, 0xff0000, R30, 0xf8, !PT ;  /* 0x00ff000023237812 */ /* 0x000fe200078ef81e */
[--C-:B------:R-:W-:Y:S01]  /*12070*/  HADD2.F32 R38, -RZ, R36.reuse.H1_H1 ;  /* 0x30000024ff267230 */ /* 0x100fe20000004100 */
[----:B------:R-:W-:Y:S01]  /*12080*/  LOP3.LUT R32, R15, 0xff000000, R28, 0xf8, !PT ;  /* 0xff0000000f207812 */ /* 0x000fe200078ef81c */
[----:B------:R-:W-:Y:S01]  /*12090*/  HADD2.F32 R34, -RZ, R31.H1_H1 ;  /* 0x3000001fff227230 */ /* 0x000fe20000004100 */
[----:B------:R-:W-:Y:S01]  /*120a0*/  F2FP.F16.E4M3.UNPACK_B R28, R6 ;  /* 0x00000006ff1c723e */ /* 0x000fe200020006ff */
[----:B------:R-:W-:-:S02]  /*120b0*/  HADD2.F32 R36, -RZ, R36.H0_H0 ;  /* 0x20000024ff247230 */ /* 0x000fc40000004100 */
        /* <DEDUP_REMOVED lines=81> */
.L_x_608:
[----:B------:R-:W-:Y:S05]  /*125d0*/  BSYNC B1 ;  /* 0x0000000000017941 */ /* 0x000fea0003800000 */
.L_x_607:
[----:B------:R-:W-:Y:S04]  /*125e0*/  BSSY B1, `(.L_x_609) ;  /* 0x000007c000017945 */ /* 0x000fe80003800000 */
[----:B------:R-:W-:Y:S05]  /*125f0*/  @P2 BRA `(.L_x_610) ;  /* 0x0000000400e82947 */ /* 0x000fea0003800000 */
[----:B01-34-:R-:W0:Y:S01]  /*12600*/  LDS.128 R4, [R0+0x20200] ;  /* 0x0202000000047984 */ /* 0x01be220000000c00 */
        /* <DEDUP_REMOVED lines=121> */
.L_x_610:
[----:B------:R-:W-:Y:S05]  /*12da0*/  BSYNC B1 ;  /* 0x0000000000017941 */ /* 0x000fea0003800000 */
.L_x_609:
[----:B------:R-:W-:Y:S04]  /*12db0*/  BSSY B1, `(.L_x_611) ;  /* 0x0000078000017945 */ /* 0x000fe80003800000 */
[----:B------:R-:W-:Y:S05]  /*12dc0*/  @P3 BRA `(.L_x_612) ;  /* 0x0000000400d83947 */ /* 0x000fea0003800000 */
[----:B01-34-:R-:W0:Y:S01]  /*12dd0*/  LDS.128 R4, [R3+0x22200] ;  /* 0x0222000003047984 */ /* 0x01be220000000c00 */
        /* <DEDUP_REMOVED lines=13> */
[----:B------:R-:W-:-:S02]  /*12eb0*/  PRMT R26, R29, 0x7604, R26 ;  /* 0x000076041d1a7816 */ /* 0x000fc4000000001a */
        /* <DEDUP_REMOVED lines=10> */
[----:B------:R-:W-:Y:S02]  /*12f60*/  LOP3.LUT R15, R15, 0xff0000, R12, 0xf8, !PT ;  /* 0x00ff00000f0f7812 */ /* 0x000fe400078ef80c */
[----:B0-----:R-:W-:-:S02]  /*12f70*/  F2FP.F16.E4M3.UNPACK_B R14, R6.H1 ;  /* 0x00000006ff0e723e */ /* 0x001fc400030006ff */
[----:B------:R-:W-:Y:S02]  /*12f80*/  F2FP.F16.E4M3.UNPACK_B R28, R29 ;  /* 0x0000001dff1c723e */ /* 0x000fe400020006ff */
[----:B------:R-:W-:Y:S02]  /*12f90*/  F2FP.F16.E4M3.UNPACK_B R21, R25 ;  /* 0x00000019ff15723e */ /* 0x000fe400020006ff */
[----:B------:R-:W-:Y:S01]  /*12fa0*/  LOP3.LUT R24, R15, 0xff000000, R12, 0xf8, !PT ;  /* 0xff0000000f187812 */ /* 0x000fe200078ef80c */
[----:B------:R-:W-:Y:S01]  /*12fb0*/  HADD2.F32 R12, -RZ, R14.H1_H1 ;  /* 0x3000000eff0c7230 */ /* 0x000fe20000004100 */
[----:B------:R-:W-:Y:S01]  /*12fc0*/  F2FP.F16.E4M3.UNPACK_B R13, R5.H1 ;  /* 0x00000005ff0d723e */ /* 0x000fe200030006ff */
[----:B------:R-:W-:Y:S01]  /*12fd0*/  HADD2.F32 R30, -RZ, R28.H1_H1 ;  /* 0x3000001cff1e7230 */ /* 0x000fe20000004100 */
[--C-:B------:R-:W-:Y:S01]  /*12fe0*/  LOP3.LUT R27, R27, 0xff0000, R20.reuse, 0xf8, !PT ;  /* 0x00ff00001b1b7812 */ /* 0x100fe200078ef814 */
[----:B------:R-:W-:Y:S01]  /*12ff0*/  HADD2.F32 R26, -RZ, R21.H1_H1 ;  /* 0x30000015ff1a7230 */ /* 0x000fe20000004100 */
[----:B------:R-:W-:Y:S01]  /*13000*/  F2FP.F16.E4M3.UNPACK_B R29, R29.H1 ;  /* 0x0000001dff1d723e */ /* 0x000fe200030006ff */
[----:B------:R-:W-:Y:S01]  /*13010*/  HADD2.F32 R15, -RZ, R14.H0_H0 ;  /* 0x2000000eff0f7230 */ /* 0x000fe20000004100 */
[----:B------:R-:W-:Y:S01]  /*13020*/  F2FP.F16.E4M3.UNPACK_B R14, R6 ;  /* 0x00000006ff0e723e */ /* 0x000fe200020006ff */
[C---:B------:R-:W-:Y:S01]  /*13030*/  FMUL.FTZ R32, R12.reuse, R30 ;  /* 0x0000001e0c207220 */ /* 0x040fe20000410000 */
[----:B------:R-:W-:Y:S01]  /*13040*/  FMUL.FTZ R31, R12, R26 ;  /* 0x0000001a0c1f7220 */ /* 0x000fe20000410000 */
[----:B------:R-:W-:Y:S01]  /*13050*/  F2FP.F16.E4M3.UNPACK_B R12, R5 ;  /* 0x00000005ff0c723e */ /* 0x000fe200020006ff */
[----:B------:R-:W-:Y:S01]  /*13060*/  HADD2.F32 R28, -RZ, R28.H0_H0 ;  /* 0x2000001cff1c7230 */ /* 0x000fe20000004100 */
[----:B------:R-:W-:Y:S01]  /*13070*/  LOP3.LUT R27, R27, 0xff000000, R20, 0xf8, !PT ;  /* 0xff0000001b1b7812 */ /* 0x000fe200078ef814 */
[----:B------:R-:W-:-:S02]  /*13080*/  HADD2.F32 R5, -RZ, R14.H1_H1 ;  /* 0x3000000eff057230 */ /* 0x000fc40000004100 */
[C---:B------:R-:W-:Y:S01]  /*13090*/  FFMA.FTZ R32, R15.reuse, R26, -R32 ;  /* 0x0000001a0f207223 */ /* 0x040fe20000010820 */
[----:B------:R-:W-:Y:S01]  /*130a0*/  FFMA.FTZ R33, R15, R30, R31 ;  /* 0x0000001e0f217223 */ /* 0x000fe2000001001f */
[----:B------:R-:W-:Y:S01]  /*130b0*/  HADD2.F32 R21, -RZ, R21.H0_H0 ;  /* 0x20000015ff157230 */ /* 0x000fe20000004100 */
[----:B------:R-:W-:Y:S01]  /*130c0*/  F2FP.F16.E4M3.UNPACK_B R20, R7 ;  /* 0x00000007ff14723e */ /* 0x000fe200020006ff */
[----:B------:R-:W-:Y:S01]  /*130d0*/  HADD2.F32 R14, -RZ, R14.H0_H0 ;  /* 0x2000000eff0e7230 */ /* 0x000fe20000004100 */
[----:B------:R-:W-:Y:S01]  /*130e0*/  F2FP.F16.E4M3.UNPACK_B R25, R25.H1 ;  /* 0x00000019ff19723e */ /* 0x000fe200030006ff */
[C---:B------:R-:W-:Y:S01]  /*130f0*/  FMUL.FTZ R15, R5.reuse, R28 ;  /* 0x0000001c050f7220 */ /* 0x040fe20000410000 */
[----:B------:R-:W-:Y:S01]  /*13100*/  FMUL.FTZ R31, R5, R21 ;  /* 0x00000015051f7220 */ /* 0x000fe20000410000 */
[----:B------:R-:W-:Y:S01]  /*13110*/  F2FP.F16.E4M3.UNPACK_B R7, R7.H1 ;  /* 0x00000007ff07723e */ /* 0x000fe200030006ff */
[----:B------:R-:W-:Y:S02]  /*13120*/  HADD2.F32 R5, -RZ, R20.H1_H1 ;  /* 0x30000014ff057230 */ /* 0x000fe40000004100 */
[----:B------:R-:W-:Y:S01]  /*13130*/  FFMA.FTZ R30, R14, R21, -R15 ;  /* 0x000000150e1e7223 */ /* 0x000fe2000001080f */
[----:B------:R-:W-:-:S02]  /*13140*/  HADD2.F32 R26, -RZ, R29.H0_H0 ;  /* 0x2000001dff1a7230 */ /* 0x000fc40000004100 */
[----:B------:R-:W-:Y:S01]  /*13150*/  FFMA.FTZ R31, R14, R28, R31 ;  /* 0x0000001c0e1f7223 */ /* 0x000fe2000001001f */
[----:B------:R-:W-:Y:S01]  /*13160*/  HADD2.F32 R15, -RZ, R25.H0_H0 ;  /* 0x20000019ff0f7230 */ /* 0x000fe20000004100 */
[----:B------:R-:W-:Y:S01]  /*13170*/  F2FP.F16.E4M3.UNPACK_B R6, R4 ;  /* 0x00000004ff06723e */ /* 0x000fe200020006ff */
[----:B------:R-:W-:Y:S02]  /*13180*/  HADD2.F32 R20, -RZ, R20.H0_H0 ;  /* 0x20000014ff147230 */ /* 0x000fe40000004100 */
[C---:B------:R-:W-:Y:S01]  /*13190*/  FMUL.FTZ R21, R5.reuse, R26 ;  /* 0x0000001a05157220 */ /* 0x040fe20000410000 */
[----:B------:R-:W-:Y:S02]  /*131a0*/  HADD2.F32 R29, -RZ, R29.H1_H1 ;  /* 0x3000001dff1d7230 */ /* 0x000fe40000004100 */
[-C--:B------:R-:W-:Y:S01]  /*131b0*/  FMUL.FTZ R35, R5, R15.reuse ;  /* 0x0000000f05237220 */ /* 0x080fe20000410000 */
[----:B------:R-:W-:Y:S02]  /*131c0*/  HADD2.F32 R14, -RZ, R7.H1_H1 ;  /* 0x30000007ff0e7230 */ /* 0x000fe40000004100 */
[----:B------:R-:W-:Y:S01]  /*131d0*/  FFMA.FTZ R34, R20, R15, -R21 ;  /* 0x0000000f14227223 */ /* 0x000fe20000010815 */
[----:B------:R-:W-:-:S02]  /*131e0*/  HADD2.F32 R25, -RZ, R25.H1_H1 ;  /* 0x30000019ff197230 */ /* 0x000fc40000004100 */
[----:B------:R-:W-:Y:S01]  /*131f0*/  FFMA.FTZ R35, R20, R26, R35 ;  /* 0x0000001a14237223 */ /* 0x000fe20000010023 */
[----:B------:R-:W-:Y:S02]  /*13200*/  HADD2.F32 R5, -RZ, R7.H0_H0 ;  /* 0x20000007ff057230 */ /* 0x000fe40000004100 */
[C---:B------:R-:W-:Y:S01]  /*13210*/  FMUL.FTZ R28, R14.reuse, R29 ;  /* 0x0000001d0e1c7220 */ /* 0x040fe20000410000 */
[----:B------:R-:W-:Y:S01]  /*13220*/  F2FP.F16.E4M3.UNPACK_B R4, R4.H1 ;  /* 0x00000004ff04723e */ /* 0x000fe200030006ff */
[----:B------:R-:W-:Y:S01]  /*13230*/  FMUL.FTZ R20, R14, R25 ;  /* 0x000000190e147220 */ /* 0x000fe20000410000 */
[----:B------:R-:W-:Y:S01]  /*13240*/  F2FP.F16.E4M3.UNPACK_B R15, R27 ;  /* 0x0000001bff0f723e */ /* 0x000fe200020006ff */
[C---:B------:R-:W-:Y:S01]  /*13250*/  FFMA.FTZ R36, R5.reuse, R25, -R28 ;  /* 0x0000001905247223 */ /* 0x040fe2000001081c */
[-C--:B------:R-:W-:Y:S01]  /*13260*/  F2FP.F16.E4M3.UNPACK_B R14, R24.reuse ;  /* 0x00000018ff0e723e */ /* 0x080fe200020006ff */
[----:B------:R-:W-:Y:S01]  /*13270*/  FFMA.FTZ R29, R5, R29, R20 ;  /* 0x0000001d051d7223 */ /* 0x000fe20000010014 */
[----:B------:R-:W-:Y:S01]  /*13280*/  HADD2.F32 R7, -RZ, R4.H1_H1 ;  /* 0x30000004ff077230 */ /* 0x000fe20000004100 */
[----:B------:R-:W-:Y:S01]  /*13290*/  F2FP.F16.E4M3.UNPACK_B R24, R24.H1 ;  /* 0x00000018ff18723e */ /* 0x000fe200030006ff */
[----:B------:R-:W-:Y:S01]  /*132a0*/  HADD2.F32 R26, -RZ, R15.H1_H1 ;  /* 0x3000000fff1a7230 */ /* 0x000fe20000004100 */
[----:B------:R-:W-:Y:S01]  /*132b0*/  F2FP.F16.E4M3.UNPACK_B R27, R27.H1 ;  /* 0x0000001bff1b723e */ /* 0x000fe200030006ff */
[----:B------:R-:W-:-:S02]  /*132c0*/  HADD2.F32 R20, -RZ, R14.H1_H1 ;  /* 0x3000000eff147230 */ /* 0x000fc40000004100 */
[----:B------:R-:W-:Y:S02]  /*132d0*/  HADD2.F32 R5, -RZ, R4.H0_H0 ;  /* 0x20000004ff057230 */ /* 0x000fe40000004100 */
[----:B------:R-:W-:Y:S01]  /*132e0*/  FMUL.FTZ R28, R7, R26 ;  /* 0x0000001a071c7220 */ /* 0x000fe20000410000 */
[----:B------:R-:W-:Y:S02]  /*132f0*/  HADD2.F32 R21, -RZ, R15.H0_H0 ;  /* 0x2000000fff157230 */ /* 0x000fe40000004100 */
[----:B------:R-:W-:Y:S02]  /*13300*/  HADD2.F32 R4, -RZ, R6.H1_H1 ;  /* 0x30000006ff047230 */ /* 0x000fe40000004100 */
[-C--:B------:R-:W-:Y:S01]  /*13310*/  FFMA.FTZ R28, R5, R20.reuse, -R28 ;  /* 0x00000014051c7223 */ /* 0x080fe2000001081c */
[----:B------:R-:W-:Y:S02]  /*13320*/  HADD2.F32 R15, -RZ, R14.H0_H0 ;  /* 0x2000000eff0f7230 */ /* 0x000fe40000004100 */
[----:B------:R-:W-:Y:S01]  /*13330*/  FMUL.FTZ R14, R7, R20 ;  /* 0x00000014070e7220 */ /* 0x000fe20000410000 */
[----:B------:R-:W-:-:S02]  /*13340*/  HADD2.F32 R6, -RZ, R6.H0_H0 ;  /* 0x20000006ff067230 */ /* 0x000fc40000004100 */
[C---:B------:R-:W-:Y:S01]  /*13350*/  FMUL.FTZ R7, R4.reuse, R21 ;  /* 0x0000001504077220 */ /* 0x040fe20000410000 */
[-C--:B------:R-:W-:Y:S01]  /*13360*/  FMUL.FTZ R4, R4, R15.reuse ;  /* 0x0000000f04047220 */ /* 0x080fe20000410000 */
[----:B------:R-:W-:Y:S02]  /*13370*/  FFMA.FTZ R25, R5, R26, R14 ;  /* 0x0000001a05197223 */ /* 0x000fe4000001000e */
[C---:B------:R-:W-:Y:S01]  /*13380*/  FFMA.FTZ R15, R6.reuse, R15, -R7 ;  /* 0x0000000f060f7223 */ /* 0x040fe20000010807 */
[----:B------:R-:W-:Y:S02]  /*13390*/  HADD2.F32 R5, -RZ, R13.H1_H1 ;  /* 0x3000000dff057230 */ /* 0x000fe40000004100 */
[----:B------:R-:W-:Y:S01]  /*133a0*/  FFMA.FTZ R20, R6, R21, R4 ;  /* 0x0000001506147223 */ /* 0x000fe20000010004 */
[----:B------:R-:W-:Y:S02]  /*133b0*/  HADD2.F32 R6, -RZ, R24.H1_H1 ;  /* 0x30000018ff067230 */ /* 0x000fe40000004100 */
[----:B------:R-:W-:-:S02]  /*133c0*/  HADD2.F32 R14, -RZ, R27.H1_H1 ;  /* 0x3000001bff0e7230 */ /* 0x000fc40000004100 */
[----:B------:R-:W-:Y:S02]  /*133d0*/  HADD2.F32 R27, -RZ, R27.H0_H0 ;  /* 0x2000001bff1b7230 */ /* 0x000fe40000004100 */
[C---:B------:R-:W-:Y:S01]  /*133e0*/  FMUL.FTZ R21, R5.reuse, R6 ;  /* 0x0000000605157220 */ /* 0x040fe20000410000 */
[----:B------:R-:W-:Y:S02]  /*133f0*/  HADD2.F32 R4, -RZ, R12.H1_H1 ;  /* 0x3000000cff047230 */ /* 0x000fe40000004100 */
[----:B------:R-:W-:Y:S02]  /*13400*/  HADD2.F32 R7, -RZ, R24.H0_H0 ;  /* 0x20000018ff077230 */ /* 0x000fe40000004100 */
[----:B------:R-:W-:Y:S01]  /*13410*/  FMUL.FTZ R24, R5, R14 ;  /* 0x0000000e05187220 */ /* 0x000fe20000410000 */
[----:B------:R-:W-:Y:S02]  /*13420*/  HADD2.F32 R13, -RZ, R13.H0_H0 ;  /* 0x2000000dff0d7230 */ /* 0x000fe40000004100 */
[----:B------:R-:W-:Y:S01]  /*13430*/  FMUL.FTZ R5, R4, R27 ;  /* 0x0000001b04057220 */ /* 0x000fe20000410000 */
[----:B------:R-:W-:-:S02]  /*13440*/  HADD2.F32 R12, -RZ, R12.H0_H0 ;  /* 0x2000000cff0c7230 */ /* 0x000fc40000004100 */
[-C--:B------:R-:W-:Y:S01]  /*13450*/  FMUL.FTZ R4, R4, R7.reuse ;  /* 0x0000000704047220 */ /* 0x080fe20000410000 */
[C---:B------:R-:W-:Y:S01]  /*13460*/  FFMA.FTZ R24, R13.reuse, R6, -R24 ;  /* 0x000000060d187223 */ /* 0x040fe20000010818 */
[----:B------:R-:W-:Y:S01]  /*13470*/  FFMA.FTZ R21, R13, R14, R21 ;  /* 0x0000000e0d157223 */ /* 0x000fe20000010015 */
[C---:B------:R-:W-:Y:S01]  /*13480*/  FFMA.FTZ R5, R12.reuse, R7, -R5 ;  /* 0x000000070c057223 */ /* 0x040fe20000010805 */
[----:B------:R-:W-:Y:S01]  /*13490*/  FFMA.FTZ R12, R12, R27, R4 ;  /* 0x0000001b0c0c7223 */ /* 0x000fe20000010004 */
[----:B------:R-:W-:Y:S02]  /*134a0*/  F2FP.SATFINITE.E4M3.F32.PACK_AB_MERGE_C R6, R33, R32, RZ ;  /* 0x000000202106723e */ /* 0x000fe400048070ff */
[----:B------:R-:W-:Y:S02]  /*134b0*/  F2FP.SATFINITE.E4M3.F32.PACK_AB_MERGE_C R7, R29, R36, RZ ;  /* 0x000000241d07723e */ /* 0x000fe400048070ff */
[----:B------:R-:W-:Y:S02]  /*134c0*/  F2FP.SATFINITE.E4M3.F32.PACK_AB_MERGE_C R4, R25, R28, RZ ;  /* 0x0000001c1904723e */ /* 0x000fe400048070ff */
[----:B------:R-:W-:-:S02]  /*134d0*/  F2FP.SATFINITE.E4M3.F32.PACK_AB_MERGE_C R21, R21, R24, RZ ;  /* 0x000000181515723e */ /* 0x000fc400048070ff */
[----:B------:R-:W-:Y:S02]  /*134e0*/  F2FP.SATFINITE.E4M3.F32.PACK_AB_MERGE_C R6, R31, R30, R6 ;  /* 0x0000001e1f06723e */ /* 0x000fe40004807006 */
[----:B------:R-:W-:Y:S02]  /*134f0*/  F2FP.SATFINITE.E4M3.F32.PACK_AB_MERGE_C R7, R35, R34, R7 ;  /* 0x000000222307723e */ /* 0x000fe40004807007 */
[----:B------:R-:W-:Y:S02]  /*13500*/  F2FP.SATFINITE.E4M3.F32.PACK_AB_MERGE_C R4, R20, R15, R4 ;  /* 0x0000000f1404723e */ /* 0x000fe40004807004 */
[----:B------:R-:W-:-:S05]  /*13510*/  F2FP.SATFINITE.E4M3.F32.PACK_AB_MERGE_C R5, R12, R5, R21 ;  /* 0x000000050c05723e */ /* 0x000fca0004807015 */
[----:B------:R0:W-:Y:S02]  /*13520*/  STS.128 [R3+0x22200], R4 ;  /* 0x0222000403007388 */ /* 0x0001e40000000c00 */
.L_x_612:
[----:B------:R-:W-:Y:S05]  /*13530*/  BSYNC B1 ;  /* 0x0000000000017941 */ /* 0x000fea0003800000 */
.L_x_611:
[----:B------:R-:W-:Y:S05]  /*13540*/  @P4 BRA `(.L_x_602) ;  /* 0x0000003c00344947 */ /* 0x000fea0003800000 */
[----:B01-34-:R-:W0:Y:S01]  /*13550*/  LDS.128 R4, [R0+0x22200] ;  /* 0x0222000000047984 */ /* 0x01be220000000c00 */
[----:B-----5:R-:W-:Y:S02]  /*13560*/  SHF.R.U32.HI R13, RZ, 0x8, R9 ;  /* 0x00000008ff0d7819 */ /* 0x020fe40000011609 */
[----:B------:R-:W-:Y:S02]  /*13570*/  SHF.R.U32.HI R24, RZ, 0x8, R11 ;  /* 0x00000008ff187819 */ /* 0x000fe4000001160b */
[----:B------:R-:W-:Y:S02]  /*13580*/  SHF.R.U32.HI R15, RZ, 0x8, R10 ;  /* 0x00000008ff0f7819 */ /* 0x000fe4000001160a */
[----:B--2---:R-:W-:Y:S02]  /*13590*/  LOP3.LUT R14, R9, 0xff, RZ, 0xc0, !PT ;  /* 0x000000ff090e7812 */ /* 0x004fe400078ec0ff */
[----:B------:R-:W-:Y:S02]  /*135a0*/  LOP3.LUT R25, R11, 0xff, RZ, 0xc0, !PT ;  /* 0x000000ff0b197812 */ /* 0x000fe400078ec0ff */
[----:B------:R-:W-:-:S02]  /*135b0*/  LOP3.LUT R13, R13, 0xff, RZ, 0xc0, !PT ;  /* 0x000000ff0d0d7812 */ /* 0x000fc400078ec0ff */
[----:B------:R-:W-:Y:S02]  /*135c0*/  LOP3.LUT R24, R24, 0xff, RZ, 0xc0, !PT ;  /* 0x000000ff18187812 */ /* 0x000fe400078ec0ff */
[----:B------:R-:W-:Y:S02]  /*135d0*/  SHF.R.U32.HI R3, RZ, 0x8, R8 ;  /* 0x00000008ff037819 */ /* 0x000fe40000011608 */
[----:B------:R-:W-:Y:S02]  /*135e0*/  LOP3.LUT R20, R15, 0xff, RZ, 0xc0, !PT ;  /* 0x000000ff0f147812 */ /* 0x000fe400078ec0ff */
[----:B------:R-:W-:Y:S02]  /*135f0*/  PRMT R15, R13, 0x7604, R14 ;  /* 0x000076040d0f7816 */ /* 0x000fe4000000000e */
[----:B------:R-:W-:Y:S02]  /*13600*/  PRMT R25, R24, 0x7604, R25 ;  /* 0x0000760418197816 */ /* 0x000fe40000000019 */
[----:B------:R-:W-:-:S02]  /*13610*/  SHF.R.U32.HI R14, RZ, 0x10, R9 ;  /* 0x00000010ff0e7819 */ /* 0x000fc40000011609 */
[----:B------:R-:W-:Y:S02]  /*13620*/  SHF.R.U32.HI R24, RZ, 0x10, R11 ;  /* 0x00000010ff187819 */ /* 0x000fe4000001160b */
[----:B------:R-:W-:Y:S02]  /*13630*/  LOP3.LUT R12, R8, 0xff, RZ, 0xc0, !PT ;  /* 0x000000ff080c7812 */ /* 0x000fe400078ec0ff */
[----:B------:R-:W-:Y:S02]  /*13640*/  LOP3.LUT R3, R3, 0xff, RZ, 0xc0, !PT ;  /* 0x000000ff03037812 */ /* 0x000fe400078ec0ff */
[----:B------:R-:W-:Y:S02]  /*13650*/  LOP3.LUT R14, R14, 0xff, RZ, 0xc0, !PT ;  /* 0x000000ff0e0e7812 */ /* 0x000fe400078ec0ff */
[----:B------:R-:W-:Y:S02]  /*13660*/  LOP3.LUT R24, R24, 0xff, RZ, 0xc0, !PT ;  /* 0x000000ff18187812 */ /* 0x000fe400078ec0ff */
[----:B------:R-:W-:-:S02]  /*13670*/  LOP3.LUT R21, R10, 0xff, RZ, 0xc0, !PT ;  /* 0x000000ff0a157812 */ /* 0x000fc400078ec0ff */
[----:B------:R-:W-:Y:S02]  /*13680*/  PRMT R12, R3, 0x7604, R12 ;  /* 0x00007604030c7816 */ /* 0x000fe4000000000c */
[----:B------:R-:W-:Y:S02]  /*13690*/  SHF.R.U32.HI R3, RZ, 0x10, R8 ;  /* 0x00000010ff037819 */ /* 0x000fe40000011608 */
[----:B------:R-:W-:Y:S02]  /*136a0*/  SHF.R.U32.HI R13, RZ, 0x10, R10 ;  /* 0x00000010ff0d7819 */ /* 0x000fe4000001160a */
[----:B------:R-:W-:Y:S02]  /*136b0*/  PRMT R15, R14, 0x7054, R15 ;  /* 0x000070540e0f7816 */ /* 0x000fe4000000000f */
[----:B------:R-:W-:Y:S02]  /*136c0*/  PRMT R25, R24, 0x7054, R25 ;  /* 0x0000705418197816 */ /* 0x000fe40000000019 */
[----:B------:R-:W-:-:S02]  /*136d0*/  PRMT R21, R20, 0x7604, R21 ;  /* 0x0000760414157816 */ /* 0x000fc40000000015 */
[----:B------:R-:W-:Y:S02]  /*136e0*/  LOP3.LUT R3, R3, 0xff, RZ, 0xc0, !PT ;  /* 0x000000ff03037812 */ /* 0x000fe400078ec0ff */
[----:B------:R-:W-:Y:S02]  /*136f0*/  LOP3.LUT R20, R13, 0xff, RZ, 0xc0, !PT ;  /* 0x000000ff0d147812 */ /* 0x000fe400078ec0ff */
[----:B------:R-:W-:Y:S02]  /*13700*/  LOP3.LUT R25, R25, 0xff000000, R11, 0xf8, !PT ;  /* 0xff00000019197812 */ /* 0x000fe400078ef80b */
[----:B------:R-:W-:Y:S02]  /*13710*/  LOP3.LUT R15, R15, 0xff000000, R9, 0xf8, !PT ;  /* 0xff0000000f0f7812 */ /* 0x000fe400078ef809 */
[----:B------:R-:W-:Y:S02]  /*13720*/  PRMT R13, R3, 0x7054, R12 ;  /* 0x00007054030d7816 */ /* 0x000fe4000000000c */
[----:B------:R-:W-:-:S02]  /*13730*/  PRMT R21, R20, 0x7054, R21 ;  /* 0x0000705414157816 */ /* 0x000fc40000000015 */
[-C--:B0-----:R-:W-:Y:S02]  /*13740*/  F2FP.F16.E4M3.UNPACK_B R3, R6.reuse.H1 ;  /* 0x00000006ff03723e */ /* 0x081fe400030006ff */
[----:B------:R-:W-:Y:S02]  /*13750*/  F2FP.F16.E4M3.UNPACK_B R20, R25 ;  /* 0x00000019ff14723e */ /* 0x000fe400020006ff */
[----:B------:R-:W-:Y:S01]  /*13760*/  F2FP.F16.E4M3.UNPACK_B R12, R15 ;  /* 0x0000000fff0c723e */ /* 0x000fe200020006ff */
[--C-:B------:R-:W-:Y:S01]  /*13770*/  HADD2.F32 R9, -RZ, R3.reuse.H0_H0 ;  /* 0x20000003ff097230 */ /* 0x100fe20000004100 */
[----:B------:R-:W-:Y:S01]  /*13780*/  LOP3.LUT R13, R13, 0xff000000, R8, 0xf8, !PT ;  /* 0xff0000000d0d7812 */ /* 0x000fe200078ef808 */
[----:B------:R-:W-:Y:S01]  /*13790*/  HADD2.F32 R8, -RZ, R3.H1_H1 ;  /* 0x30000003ff087230 */ /* 0x000fe20000004100 */
[----:B------:R-:W-:Y:S01]  /*137a0*/  F2FP.F16.E4M3.UNPACK_B R6, R6 ;  /* 0x00000006ff06723e */ /* 0x000fe200020006ff */
[----:B------:R-:W-:Y:S01]  /*137b0*/  HADD2.F32 R24, -RZ, R20.H1_H1 ;  /* 0x30000014ff187230 */ /* 0x000fe20000004100 */
[----:B------:R-:W-:Y:S01]  /*137c0*/  LOP3.LUT R21, R21, 0xff000000, R10, 0xf8, !PT ;  /* 0xff00000015157812 */ /* 0x000fe200078ef80a */
[----:B------:R-:W-:Y:S01]  /*137d0*/  HADD2.F32 R14, -RZ, R12.H1_H1 ;  /* 0x3000000cff0e7230 */ /* 0x000fe20000004100 */
[-C--:B------:R-:W-:Y:S01]  /*137e0*/  F2FP.F16.E4M3.UNPACK_B R10, R7.reuse ;  /* 0x00000007ff0a723e */ /* 0x080fe200020006ff */
[----:B------:R-:W-:Y:S01]  /*137f0*/  HADD2.F32 R20, -RZ, R20.H0_H0 ;  /* 0x20000014ff147230 */ /* 0x000fe20000004100 */
[----:B------:R-:W-:Y:S01]  /*13800*/  F2FP.F16.E4M3.UNPACK_B R11, R7.H1 ;  /* 0x00000007ff0b723e */ /* 0x000fe200030006ff */
[C---:B------:R-:W-:Y:S01]  /*13810*/  FMUL.FTZ R26, R8.reuse, R24 ;  /* 0x00000018081a7220 */ /* 0x040fe20000410000 */
[----:B------:R-:W-:Y:S01]  /*13820*/  FMUL.FTZ R27, R8, R14 ;  /* 0x0000000e081b7220 */ /* 0x000fe20000410000 */
[-C--:B------:R-:W-:Y:S01]  /*13830*/  F2FP.F16.E4M3.UNPACK_B R7, R5.reuse ;  /* 0x00000005ff07723e */ /* 0x080fe200020006ff */
[----:B------:R-:W-:Y:S01]  /*13840*/  HADD2.F32 R12, -RZ, R12.H0_H0 ;  /* 0x2000000cff0c7230 */ /* 0x000fe20000004100 */
[----:B------:R-:W-:Y:S01]  /*13850*/  F2FP.F16.E4M3.UNPACK_B R8, R5.H1 ;  /* 0x00000005ff08723e */ /* 0x000fe200030006ff */
[----:B------:R-:W-:-:S02]  /*13860*/  HADD2.F32 R5, -RZ, R6.H1_H1 ;  /* 0x30000006ff057230 */ /* 0x000fc40000004100 */
[C---:B------:R-:W-:Y:S01]  /*13870*/  FFMA.FTZ R26, R9.reuse, R14, -R26 ;  /* 0x0000000e091a7223 */ /* 0x040fe2000001081a */
[----:B------:R-:W-:Y:S01]  /*13880*/  FFMA.FTZ R29, R9, R24, R27 ;  /* 0x00000018091d7223 */ /* 0x000fe2000001001b */
[----:B------:R-:W-:Y:S01]  /*13890*/  HADD2.F32 R6, -RZ, R6.H0_H0 ;  /* 0x20000006ff067230 */ /* 0x000fe20000004100 */
[----:B------:R-:W-:Y:S01]  /*138a0*/  F2FP.F16.E4M3.UNPACK_B R25, R25.H1 ;  /* 0x00000019ff19723e */ /* 0x000fe200030006ff */
[C---:B------:R-:W-:Y:S01]  /*138b0*/  FMUL.FTZ R9, R5.reuse, R20 ;  /* 0x0000001405097220 */ /* 0x040fe20000410000 */
[----:B------:R-:W-:Y:S01]  /*138c0*/  F2FP.F16.E4M3.UNPACK_B R15, R15.H1 ;  /* 0x0000000fff0f723e */ /* 0x000fe200030006ff */
[-C--:B------:R-:W-:Y:S01]  /*138d0*/  FMUL.FTZ R27, R5, R12.reuse ;  /* 0x0000000c051b7220 */ /* 0x080fe20000410000 */
        /* <DEDUP_REMOVED lines=16> */
[----:B------:R-:W-:Y:S01]  /*139e0*/  F2FP.F16.E4M3.UNPACK_B R5, R21 ;  /* 0x00000015ff05723e */ /* 0x000fe200020006ff */
[-C--:B------:R-:W-:Y:S01]  /*139f0*/  FMUL.FTZ R10, R6, R15.reuse ;  /* 0x0000000f060a7220 */ /* 0x080fe20000410000 */
[----:B------:R-:W-:Y:S01]  /*13a00*/  F2FP.F16.E4M3.UNPACK_B R4, R4.H1 ;  /* 0x00000004ff04723e */ /* 0x000fe200030006ff */
[C---:B------:R-:W-:Y:S01]  /*13a10*/  FFMA.FTZ R30, R11.reuse, R15, -R12 ;  /* 0x0000000f0b1e7223 */ /* 0x040fe2000001080c */
[----:B------:R-:W-:Y:S01]  /*13a20*/  F2FP.F16.E4M3.UNPACK_B R9, R13 ;  /* 0x0000000dff09723e */ /* 0x000fe200020006ff */
[----:B------:R-:W-:Y:S01]  /*13a30*/  FFMA.FTZ R25, R11, R25, R10 ;  /* 0x000000190b197223 */ /* 0x000fe2000001000a */
[--C-:B------:R-:W-:Y:S01]  /*13a40*/  HADD2.F32 R12, -RZ, R5.reuse.H1_H1 ;  /* 0x30000005ff0c7230 */ /* 0x100fe20000004100 */
[----:B------:R-:W-:Y:S01]  /*13a50*/  F2FP.F16.E4M3.UNPACK_B R13, R13.H1 ;  /* 0x0000000dff0d723e */ /* 0x000fe200030006ff */
[----:B------:R-:W-:Y:S01]  /*13a60*/  HADD2.F32 R11, -RZ, R5.H0_H0 ;  /* 0x20000005ff0b7230 */ /* 0x000fe20000004100 */
[----:B------:R-:W-:Y:S01]  /*13a70*/  F2FP.F16.E4M3.UNPACK_B R21, R21.H1 ;  /* 0x00000015ff15723e */ /* 0x000fe200030006ff */
[----:B------:R-:W-:-:S02]  /*13a80*/  HADD2.F32 R6, -RZ, R4.H1_H1 ;  /* 0x30000004ff067230 */ /* 0x000fc40000004100 */
[----:B------:R-:W-:Y:S02]  /*13a90*/  HADD2.F32 R10, -RZ, R9.H1_H1 ;  /* 0x30000009ff0a7230 */ /* 0x000fe40000004100 */
[----:B------:R-:W-:Y:S02]  /*13aa0*/  HADD2.F32 R5, -RZ, R4.H0_H0 ;  /* 0x20000004ff057230 */ /* 0x000fe40000004100 */
[C---:B------:R-:W-:Y:S01]  /*13ab0*/  FMUL.FTZ R14, R6.reuse, R12 ;  /* 0x0000000c060e7220 */ /* 0x040fe20000410000 */
[----:B------:R-:W-:Y:S02]  /*13ac0*/  HADD2.F32 R4, -RZ, R3.H1_H1 ;  /* 0x30000003ff047230 */ /* 0x000fe40000004100 */
[-C--:B------:R-:W-:Y:S01]  /*13ad0*/  FMUL.FTZ R20, R6, R10.reuse ;  /* 0x0000000a06147220 */ /* 0x080fe20000410000 */
[----:B------:R-:W-:Y:S02]  /*13ae0*/  HADD2.F32 R9, -RZ, R9.H0_H0 ;  /* 0x20000009ff097230 */ /* 0x000fe40000004100 */
[----:B------:R-:W-:Y:S01]  /*13af0*/  FFMA.FTZ R14, R5, R10, -R14 ;  /* 0x0000000a050e7223 */ /* 0x000fe2000001080e */
[----:B------:R-:W-:-:S02]  /*13b00*/  HADD2.F32 R3, -RZ, R3.H0_H0 ;  /* 0x20000003ff037230 */ /* 0x000fc40000004100 */
[C---:B------:R-:W-:Y:S01]  /*13b10*/  FMUL.FTZ R6, R4.reuse, R11 ;  /* 0x0000000b04067220 */ /* 0x040fe20000410000 */
[----:B------:R-:W-:Y:S01]  /*13b20*/  FFMA.FTZ R15, R5, R12, R20 ;  /* 0x0000000c050f7223 */ /* 0x000fe20000010014 */
[-C--:B------:R-:W-:Y:S01]  /*13b30*/  FMUL.FTZ R4, R4, R9.reuse ;  /* 0x0000000904047220 */ /* 0x080fe20000410000 */
[----:B------:R-:W-:Y:S02]  /*13b40*/  HADD2.F32 R5, -RZ, R13.H1_H1 ;  /* 0x3000000dff057230 */ /* 0x000fe40000004100 */
[C---:B------:R-:W-:Y:S01]  /*13b50*/  FFMA.FTZ R12, R3.reuse, R9, -R6 ;  /* 0x00000009030c7223 */ /* 0x040fe20000010806 */
[--C-:B------:R-:W-:Y:S02]  /*13b60*/  HADD2.F32 R9, -RZ, R21.reuse.H1_H1 ;  /* 0x30000015ff097230 */ /* 0x100fe40000004100 */
[----:B------:R-:W-:Y:S01]  /*13b70*/  FFMA.FTZ R11, R3, R11, R4 ;  /* 0x0000000b030b7223 */ /* 0x000fe20000010004 */
[----:B------:R-:W-:Y:S02]  /*13b80*/  HADD2.F32 R4, -RZ, R8.H1_H1 ;  /* 0x30000008ff047230 */ /* 0x000fe40000004100 */
[----:B------:R-:W-:-:S02]  /*13b90*/  HADD2.F32 R10, -RZ, R21.H0_H0 ;  /* 0x20000015ff0a7230 */ /* 0x000fc40000004100 */
[----:B------:R-:W-:Y:S02]  /*13ba0*/  HADD2.F32 R3, -RZ, R7.H1_H1 ;  /* 0x30000007ff037230 */ /* 0x000fe40000004100 */
[C---:B------:R-:W-:Y:S01]  /*13bb0*/  FMUL.FTZ R20, R4.reuse, R5 ;  /* 0x0000000504147220 */ /* 0x040fe20000410000 */
[----:B------:R-:W-:Y:S02]  /*13bc0*/  HADD2.F32 R6, -RZ, R13.H0_H0 ;  /* 0x2000000dff067230 */ /* 0x000fe40000004100 */
        /* <DEDUP_REMOVED lines=17> */
[----:B------:R0:W-:Y:S01]  /*13ce0*/  STS.128 [R0+0x22200], R4 ;  /* 0x0222000400007388 */ /* 0x0001e20000000c00 */
[----:B------:R-:W-:Y:S05]  /*13cf0*/  BRA `(.L_x_602) ;  /* 0x0000003400487947 */ /* 0x000fea0003800000 */
.L_x_596:
[----:B------:R-:W-:-:S03]  /*13d00*/  UMOV UR4, 0xffffffff ;  /* 0xffffffff00047882 */ /* 0x000fc60000000000 */
[----:B------:R-:W-:Y:S05]  /*13d10*/  BRA.DIV UR4, `(.L_x_613) ;  /* 0x0000015a04c07947 */ /* 0x000fea000b800000 */
[----:B------:R0:W1:Y:S04]  /*13d20*/  SHFL.IDX PT, R3, R24, RZ, 0x1e1f ;  /* 0x001e1fff18037589 */ /* 0x00006800000e0000 */
[----:B------:R0:W2:Y:S04]  /*13d30*/  SHFL.IDX PT, R21, R28, RZ, 0x1e1f ;  /* 0x001e1fff1c157589 */ /* 0x0000a800000e0000 */
[----:B------:R0:W3:Y:S04]  /*13d40*/  SHFL.IDX PT, R0, R26, RZ, 0x1e1f ;  /* 0x001e1fff1a007589 */ /* 0x0000e800000e0000 */
[----:B------:R0:W4:Y:S02]  /*13d50*/  SHFL.IDX PT, R20, R27, RZ, 0x1e1f ;  /* 0x001e1fff1b147589 */ /* 0x00012400000e0000 */
.L_x_827:
[----:B------:R-:W-:Y:S01]  /*13d60*/  ULDC UR4, c[0x0][0x448] ;  /* 0x0001120000047ab9 */ /* 0x000fe20000000800 */
[----:B------:R-:W-:Y:S01]  /*13d70*/  BSSY B1, `(.L_x_614) ;  /* 0x000003b000017945 */ /* 0x000fe20003800000 */
[----:B------:R-:W-:Y:S01]  /*13d80*/  IMAD R153, R153, UR4, RZ ;  /* 0x0000000499997c24 */ /* 0x000fe2000f8e02ff */
[----:B------:R-:W-:Y:S02]  /*13d90*/  CS2R R4, SRZ ;  /* 0x0000000000047805 */ /* 0x000fe4000001ff00 */
[----:B------:R-:W-:Y:S02]  /*13da0*/  CS2R R6, SRZ ;  /* 0x0000000000067805 */ /* 0x000fe4000001ff00 */
[----:B------:R-:W-:Y:S02]  /*13db0*/  CS2R R8, SRZ ;  /* 0x0000000000087805 */ /* 0x000fe4000001ff00 */
[----:B------:R-:W-:Y:S02]  /*13dc0*/  CS2R R12, SRZ ;  /* 0x00000000000c7805 */ /* 0x000fe4000001ff00 */
[----:B------:R-:W-:-:S02]  /*13dd0*/  ISETP.GE.AND P0, PT, R10, R153, PT ;  /* 0x000000990a00720c */ /* 0x000fc40003f06270 */
[----:B------:R-:W-:Y:S02]  /*13de0*/  CS2R R10, SRZ ;  /* 0x00000000000a7805 */ /* 0x000fe4000001ff00 */
[----:B------:R-:W-:Y:S02]  /*13df0*/  CS2R R14, SRZ ;  /* 0x00000000000e7805 */ /* 0x000fe4000001ff00 */
[----:B0-----:R-:W-:Y:S02]  /*13e00*/  CS2R R24, SRZ ;  /* 0x0000000000187805 */ /* 0x001fe4000001ff00 */
[----:B------:R-:W-:Y:S02]  /*13e10*/  CS2R R26, SRZ ;  /* 0x00000000001a7805 */ /* 0x000fe4000001ff00 */
[----:B------:R-:W-:Y:S02]  /*13e20*/  CS2R R28, SRZ ;  /* 0x00000000001c7805 */ /* 0x000fe4000001ff00 */
[----:B------:R-:W-:-:S02]  /*13e30*/  CS2R R30, SRZ ;  /* 0x00000000001e7805 */ /* 0x000fc4000001ff00 */
[----:B------:R-:W-:Y:S02]  /*13e40*/  CS2R R32, SRZ ;  /* 0x0000000000207805 */ /* 0x000fe4000001ff00 */
[----:B------:R-:W-:Y:S01]  /*13e50*/  CS2R R34, SRZ ;  /* 0x0000000000227805 */ /* 0x000fe2000001ff00 */
[----:B------:R-:W-:Y:S06]  /*13e60*/  @P0 BRA `(.L_x_615) ;  /* 0x0000000000ac0947 */ /* 0x000fec0003800000 */
[----:B------:R-:W4:Y:S04]  /*13e70*/  LDL R41, [R1+0x40] ;  /* 0x0000400001297983 */ /* 0x000f280000100800 */
[----:B------:R-:W4:Y:S01]  /*13e80*/  LDL R40, [R1+0x48] ;  /* 0x0000480001287983 */ /* 0x000f220000100800 */
[C---:B------:R-:W-:Y:S01]  /*13e90*/  VIADD R4, R18.reuse, 0x20 ;  /* 0x0000002012047836 */ /* 0x040fe20000000000 */
[----:B------:R-:W-:Y:S01]  /*13ea0*/  ULDC UR4, c[0x0][0x3f4] ;  /* 0x0000fd0000047ab9 */ /* 0x000fe20000000800 */
[C---:B------:R-:W-:Y:S01]  /*13eb0*/  VIADD R5, R18.reuse, 0x40 ;  /* 0x0000004012057836 */ /* 0x040fe20000000000 */
[----:B------:R-:W-:Y:S02]  /*13ec0*/  ISETP.GE.AND P2, PT, R18, UR4, PT ;  /* 0x0000000412007c0c */ /* 0x000fe4000bf46270 */
[----:B------:R-:W-:-:S02]  /*13ed0*/  CS2R R24, SRZ ;  /* 0x0000000000187805 */ /* 0x000fc4000001ff00 */
[----:B------:R-:W-:Y:S02]  /*13ee0*/  ISETP.GE.AND P1, PT, R4, UR4, PT ;  /* 0x0000000404007c0c */ /* 0x000fe4000bf26270 */
[----:B------:R-:W-:Y:S02]  /*13ef0*/  CS2R R26, SRZ ;  /* 0x00000000001a7805 */ /* 0x000fe4000001ff00 */
[----:B------:R-:W-:Y:S02]  /*13f00*/  ISETP.GE.AND P0, PT, R5, UR4, PT ;  /* 0x0000000405007c0c */ /* 0x000fe4000bf06270 */
[----:B------:R-:W-:Y:S02]  /*13f10*/  CS2R R6, SRZ ;  /* 0x0000000000067805 */ /* 0x000fe4000001ff00 */
[----:B------:R-:W-:Y:S02]  /*13f20*/  CS2R R28, SRZ ;  /* 0x00000000001c7805 */ /* 0x000fe4000001ff00 */
[----:B------:R-:W-:-:S02]  /*13f30*/  CS2R R30, SRZ ;  /* 0x00000000001e7805 */ /* 0x000fc4000001ff00 */
[----:B------:R-:W-:Y:S02]  /*13f40*/  @!P2 SHF.R.S32.HI R5, RZ, 0x1f, R18 ;  /* 0x0000001fff05a819 */ /* 0x000fe40000011412 */
[C---:B-1----:R-:W-:Y:S02]  /*13f50*/  @!P2 IADD3 R36, P3, R18.reuse, R3, RZ ;  /* 0x000000031224a210 */ /* 0x042fe40007f7e0ff */
[----:B--2---:R-:W-:-:S03]  /*13f60*/  @!P2 IADD3 R38, P4, R18, R21, RZ ;  /* 0x000000151226a210 */ /* 0x004fc60007f9e0ff */
[----:B---3--:R-:W-:Y:S01]  /*13f70*/  @!P2 IMAD.X R37, R0, 0x1, R5, P3 ;  /* 0x000000010025a824 */ /* 0x008fe200018e0605 */
[----:B----4-:R-:W-:Y:S02]  /*13f80*/  @!P2 IADD3.X R39, R20, R5, RZ, P4, !PT ;  /* 0x000000051427a210 */ /* 0x010fe400027fe4ff */
[----:B------:R-:W-:Y:S02]  /*13f90*/  CS2R R8, SRZ ;  /* 0x0000000000087805 */ /* 0x000fe4000001ff00 */
[----:B------:R-:W-:Y:S02]  /*13fa0*/  CS2R R10, SRZ ;  /* 0x00000000000a7805 */ /* 0x000fe4000001ff00 */
[----:B------:R-:W-:Y:S02]  /*13fb0*/  CS2R R32, SRZ ;  /* 0x0000000000207805 */ /* 0x000fe4000001ff00 */
[----:B------:R-:W-:Y:S02]  /*13fc0*/  CS2R R34, SRZ ;  /* 0x0000000000227805 */ /* 0x000fe4000001ff00 */
[----:B------:R-:W-:-:S02]  /*13fd0*/  CS2R R12, SRZ ;  /* 0x00000000000c7805 */ /* 0x000fc4000001ff00 */
[----:B------:R-:W-:Y:S01]  /*13fe0*/  CS2R R14, SRZ ;  /* 0x00000000000e7805 */ /* 0x000fe2000001ff00 */
[----:B------:R0:W5:Y:S01]  /*13ff0*/  @!P2 LD.E.128 R24, desc[UR54][R36.64] ;  /* 0x000000362418a980 */ /* 0x000162000c101d00 */
[----:B------:R-:W-:Y:S02]  /*14000*/  @!P1 IMAD.SHL.U32 R42, R41, 0x10, RZ ;  /* 0x00000010292a9824 */ /* 0x000fe400078e00ff */
[----:B------:R-:W-:-:S03]  /*14010*/  @!P0 IMAD.SHL.U32 R48, R40, 0x10, RZ ;  /* 0x0000001028308824 */ /* 0x000fc600078e00ff */
[----:B------:R-:W-:Y:S02]  /*14020*/  @!P1 SHF.R.S32.HI R5, RZ, 0x1f, R42 ;  /* 0x0000001fff059819 */ /* 0x000fe4000001142a */
[-C--:B------:R-:W-:Y:S02]  /*14030*/  @!P1 IADD3 R40, P5, R3, R42.reuse, RZ ;  /* 0x0000002a03289210 */ /* 0x080fe40007fbe0ff */
[----:B------:R-:W-:Y:S02]  /*14040*/  @!P1 IADD3 R42, P4, R21, R42, RZ ;  /* 0x0000002a152a9210 */ /* 0x000fe40007f9e0ff */
[-C--:B------:R-:W-:Y:S01]  /*14050*/  @!P0 IADD3 R46, P3, R3, R48.reuse, RZ ;  /* 0x00000030032e8210 */ /* 0x080fe20007f7e0ff */
[--C-:B------:R-:W-:Y:S01]  /*14060*/  @!P1 IMAD.X R41, R0, 0x1, R5.reuse, P5 ;  /* 0x0000000100299824 */ /* 0x100fe200028e0605 */
[----:B------:R-:W-:Y:S01]  /*14070*/  @!P0 SHF.R.S32.HI R3, RZ, 0x1f, R48 ;  /* 0x0000001fff038819 */ /* 0x000fe20000011430 */
[----:B------:R-:W-:Y:S01]  /*14080*/  @!P1 IMAD.X R43, R20, 0x1, R5, P4 ;  /* 0x00000001142b9824 */ /* 0x000fe200020e0605 */
[----:B------:R-:W-:-:S02]  /*14090*/  @!P0 IADD3 R48, P5, R21, R48, RZ ;  /* 0x0000003015308210 */ /* 0x000fc40007fbe0ff */
[----:B------:R-:W-:Y:S01]  /*140a0*/  CS2R R4, SRZ ;  /* 0x0000000000047805 */ /* 0x000fe2000001ff00 */
[----:B------:R0:W5:Y:S01]  /*140b0*/  @!P1 LD.E.128 R28, desc[UR54][R40.64] ;  /* 0x00000036281c9980 */ /* 0x000162000c101d00 */
[--C-:B------:R-:W-:Y:S02]  /*140c0*/  @!P0 IMAD.X R47, R0, 0x1, R3.reuse, P3 ;  /* 0x00000001002f8824 */ /* 0x100fe400018e0603 */
[----:B------:R-:W-:Y:S01]  /*140d0*/  @!P0 IMAD.X R49, R20, 0x1, R3, P5 ;  /* 0x0000000114318824 */ /* 0x000fe200028e0603 */
[----:B------:R0:W5:Y:S04]  /*140e0*/  @!P1 LD.E.128 R8, desc[UR54][R42.64] ;  /* 0x000000362a089980 */ /* 0x000168000c101d00 */
[----:B------:R0:W5:Y:S04]  /*140f0*/  @!P2 LD.E.128 R4, desc[UR54][R38.64] ;  /* 0x000000362604a980 */ /* 0x000168000c101d00 */
[----:B------:R0:W5:Y:S04]  /*14100*/  @!P0 LD.E.128 R32, desc[UR54][R46.64] ;  /* 0x000000362e208980 */ /* 0x000168000c101d00 */
[----:B------:R0:W5:Y:S02]  /*14110*/  @!P0 LD.E.128 R12, desc[UR54][R48.64] ;  /* 0x00000036300c8980 */ /* 0x000164000c101d00 */
.L_x_615:
[----:B------:R-:W-:Y:S05]  /*14120*/  BSYNC B1 ;  /* 0x0000000000017941 */ /* 0x000fea0003800000 */
.L_x_614:
[----:B---3--:R-:W3:Y:S01]  /*14130*/  LDL.LU R0, [R1+0x14] ;  /* 0x0000140001007983 */ /* 0x008ee20000300800 */
[----:B------:R-:W-:Y:S01]  /*14140*/  ULEA.HI UR4, UR43, UR43, URZ, 0x1 ;  /* 0x0000002b2b047291 */ /* 0x000fe2000f8f083f */
[----:B------:R-:W-:Y:S03]  /*14150*/  BSSY B1, `(.L_x_616) ;  /* 0x000000a000017945 */ /* 0x000fe60003800000 */
[----:B------:R-:W-:-:S04]  /*14160*/  ULOP3.LUT UR4, UR4, 0xfffffffe, URZ, 0xc0, !UPT ;  /* 0xfffffffe04047892 */ /* 0x000fc8000f8ec03f */
[----:B------:R-:W-:-:S06]  /*14170*/  UIADD3 UR4, UR43, -UR4, URZ ;  /* 0x800000042b047290 */ /* 0x000fcc000fffe03f */
[----:B--2---:R-:W-:-:S05]  /*14180*/  IMAD.U32 R21, RZ, RZ, UR4 ;  /* 0x00000004ff157e24 */ /* 0x004fca000f8e00ff */
[----:B------:R-:W-:-:S04]  /*14190*/  SHF.L.U32 R21, R21, 0x1f, RZ ;  /* 0x0000001f15157819 */ /* 0x000fc800000006ff */
[----:B------:R-:W2:Y:S01]  /*141a0*/  SYNCS.PHASECHK.TRANS64.TRYWAIT P0, [R16+URZ+0x33400], R21 ;  /* 0x03340015100075a7 */ /* 0x000ea2000800017f */
[----:B---3--:R-:W-:-:S05]  /*141b0*/  IMAD R0, R0, -0x80, R153 ;  /* 0xffffff8000007824 */ /* 0x008fca00078e0299 */
[----:B-1----:R-:W-:-:S04]  /*141c0*/  VIMNMX R3, R0, 0x80, PT ;  /* 0x0000008000037848 */ /* 0x002fc80003fe0100 */
[----:B------:R-:W-:Y:S01]  /*141d0*/  ISETP.GE.AND P1, PT, R220, R3, PT ;  /* 0x00000003dc00720c */ /* 0x000fe20003f26270 */
[----:B--2---:R-:W-:-:S12]  /*141e0*/  @!P0 BRA `(.L_x_617) ;  /* 0x0000015800008947 */ /* 0x004fd80003800000 */
.L_x_828:
[----:B------:R-:W-:Y:S05]  /*141f0*/  BSYNC B1 ;  /* 0x0000000000017941 */ /* 0x000fea0003800000 */
.L_x_616:
[----:B------:R-:W-:Y:S05]  /*14200*/  @P1 BRA `(.L_x_602) ;  /* 0x0000003000041947 */ /* 0x000fea0003800000 */
[----:B------:R-:W2:Y:S01]  /*14210*/  LDC R3, c[0x0][0x3f4] ;  /* 0x0000fd00ff037b82 */ /* 0x000ea20000000800 */
[C---:B----4-:R-:W-:Y:S01]  /*14220*/  VIADD R20, R18.reuse, 0x40 ;  /* 0x0000004012147836 */ /* 0x050fe20000000000 */
[C---:B------:R-:W-:Y:S01]  /*14230*/  IADD3 R0, R18.reuse, 0x20, RZ ;  /* 0x0000002012007810 */ /* 0x040fe20007ffe0ff */
[----:B------:R-:W-:Y:S01]  /*14240*/  BSSY B1, `(.L_x_618) ;  /* 0x0000101000017945 */ /* 0x000fe20003800000 */
[-C--:B--2---:R-:W-:Y:S02]  /*14250*/  ISETP.GE.AND P0, PT, R18, R3.reuse, PT ;  /* 0x000000031200720c */ /* 0x084fe40003f06270 */
[-C--:B------:R-:W-:Y:S02]  /*14260*/  ISETP.GE.AND P1, PT, R0, R3.reuse, PT ;  /* 0x000000030000720c */ /* 0x080fe40003f26270 */
[----:B------:R-:W-:-:S09]  /*14270*/  ISETP.GE.AND P2, PT, R20, R3, PT ;  /* 0x000000031400720c */ /* 0x000fd20003f46270 */
[----:B------:R-:W-:Y:S05]  /*14280*/  @P0 BRA `(.L_x_619) ;  /* 0x0000000c00f00947 */ /* 0x000fea0003800000 */
[----:B------:R-:W2:Y:S01]  /*14290*/  LDL R68, [R1+0x68] ;  /* 0x0000680001447983 */ /* 0x000ea20000100800 */
[----:B0-----:R-:W0:Y:S01]  /*142a0*/  S2R R36, SR_TID.X ;  /* 0x0000000000247919 */ /* 0x001e220000002100 */
[----:B-----5:R-:W-:Y:S02]  /*142b0*/  SHF.R.U32.HI R0, RZ, 0x8, R24 ;  /* 0x00000008ff007819 */ /* 0x020fe40000011618 */
[----:B------:R-:W-:Y:S02]  /*142c0*/  LOP3.LUT R20, R24, 0xff, RZ, 0xc0, !PT ;  /* 0x000000ff18147812 */ /* 0x000fe400078ec0ff */
[----:B-1----:R-:W-:-:S04]  /*142d0*/  LOP3.LUT R21, R0, 0xff, RZ, 0xc0, !PT ;  /* 0x000000ff00157812 */ /* 0x002fc800078ec0ff */
[----:B------:R-:W-:Y:S01]  /*142e0*/  PRMT R45, R21, 0x7604, R20 ;  /* 0x00007604152d7816 */ /* 0x000fe20000000014 */
[----:B0-----:R-:W-:-:S05]  /*142f0*/  VIADD R38, R36, 0xffffff80 ;  /* 0xffffff8024267836 */ /* 0x001fca0000000000 */
[----:B------:R-:W-:-:S04]  /*14300*/  LEA.HI R40, R38, R38, RZ, 0x1 ;  /* 0x0000002626287211 */ /* 0x000fc800078f08ff */
[----:B------:R-:W-:-:S05]  /*14310*/  LOP3.LUT R40, R40, 0xfffffffe, RZ, 0xc0, !PT ;  /* 0xfffffffe28287812 */ /* 0x000fca00078ec0ff */
[----:B------:R-:W-:-:S05]  /*14320*/  IMAD.IADD R40, R38, 0x1, -R40 ;  /* 0x0000000126287824 */ /* 0x000fca00078e0a28 */
[----:B------:R-:W-:-:S04]  /*14330*/  LEA.HI R0, R3, R40, RZ, 0x1c ;  /* 0x0000002803007211 */ /* 0x000fc800078fe0ff */
[----:B------:R-:W-:-:S04]  /*14340*/  SHF.R.S32.HI R21, RZ, 0x1f, R0 ;  /* 0x0000001fff157819 */ /* 0x000fc80000011400 */
[----:B------:R-:W-:Y:S01]  /*14350*/  LEA.HI R20, R21, R0, RZ, 0x2 ;  /* 0x0000000015147211 */ /* 0x000fe200078f10ff */
[----:B------:R-:W-:Y:S01]  /*14360*/  IMAD.SHL.U32 R0, R0, 0x10, RZ ;  /* 0x0000001000007824 */ /* 0x000fe200078e00ff */
[----:B------:R-:W-:-:S03]  /*14370*/  SHF.R.U32.HI R37, RZ, 0x8, R25 ;  /* 0x00000008ff257819 */ /* 0x000fc60000011619 */
[----:B------:R-:W-:Y:S01]  /*14380*/  IMAD.SHL.U32 R20, R20, 0x800, RZ ;  /* 0x0000080014147824 */ /* 0x000fe200078e00ff */
[----:B------:R-:W-:Y:S02]  /*14390*/  LOP3.LUT R21, R227, 0x30, R0, 0xf8, !PT ;  /* 0x00000030e3157812 */ /* 0x000fe400078ef800 */
[----:B------:R-:W-:Y:S02]  /*143a0*/  SHF.R.U32.HI R39, RZ, 0x8, R26 ;  /* 0x00000008ff277819 */ /* 0x000fe4000001161a */
[----:B------:R-:W-:Y:S02]  /*143b0*/  LOP3.LUT R21, R21, R228, RZ, 0x3c, !PT ;  /* 0x000000e415157212 */ /* 0x000fe400078e3cff */
[----:B------:R-:W-:Y:S02]  /*143c0*/  LOP3.LUT R20, R20, 0xffffe000, RZ, 0xc0, !PT ;  /* 0xffffe00014147812 */ /* 0x000fe400078ec0ff */
[----:B------:R-:W-:Y:S02]  /*143d0*/  LOP3.LUT R36, R25, 0xff, RZ, 0xc0, !PT ;  /* 0x000000ff19247812 */ /* 0x000fe400078ec0ff */
[----:B------:R-:W-:-:S02]  /*143e0*/  LOP3.LUT R38, R26, 0xff, RZ, 0xc0, !PT ;  /* 0x000000ff1a267812 */ /* 0x000fc400078ec0ff */
[----:B------:R-:W-:Y:S02]  /*143f0*/  LOP3.LUT R37, R37, 0xff, RZ, 0xc0, !PT ;  /* 0x000000ff25257812 */ /* 0x000fe400078ec0ff */
[----:B------:R-:W-:Y:S02]  /*14400*/  LOP3.LUT R39, R39, 0xff, RZ, 0xc0, !PT ;  /* 0x000000ff27277812 */ /* 0x000fe400078ec0ff */
[----:B------:R-:W-:Y:S02]  /*14410*/  IADD3 R21, R21, R229, R20 ;  /* 0x000000e515157210 */ /* 0x000fe40007ffe014 */
[----:B------:R-:W-:Y:S02]  /*14420*/  PRMT R46, R37, 0x7604, R36 ;  /* 0x00007604252e7816 */ /* 0x000fe40000000024 */
[----:B------:R-:W-:Y:S02]  /*14430*/  PRMT R47, R39, 0x7604, R38 ;  /* 0x00007604272f7816 */ /* 0x000fe40000000026 */
[----:B------:R-:W-:-:S02]  /*14440*/  SHF.R.U32.HI R37, RZ, 0x8, R27 ;  /* 0x00000008ff257819 */ /* 0x000fc4000001161b */
[----:B------:R-:W-:Y:S02]  /*14450*/  SHF.R.U32.HI R39, RZ, 0x8, R4 ;  /* 0x00000008ff277819 */ /* 0x000fe40000011604 */
[----:B------:R-:W-:Y:S02]  /*14460*/  SHF.R.U32.HI R40, RZ, 0x8, R5 ;  /* 0x00000008ff287819 */ /* 0x000fe40000011605 */
[----:B------:R-:W-:Y:S02]  /*14470*/  IADD3 R0, R16, R21, RZ ;  /* 0x0000001510007210 */ /* 0x000fe40007ffe0ff */
[----:B------:R-:W-:Y:S02]  /*14480*/  LOP3.LUT R36, R27, 0xff, RZ, 0xc0, !PT ;  /* 0x000000ff1b247812 */ /* 0x000fe400078ec0ff */
[----:B------:R-:W-:Y:S02]  /*14490*/  LOP3.LUT R38, R4, 0xff, RZ, 0xc0, !PT ;  /* 0x000000ff04267812 */ /* 0x000fe400078ec0ff */
[----:B------:R-:W-:-:S02]  /*144a0*/  LOP3.LUT R37, R37, 0xff, RZ, 0xc0, !PT ;  /* 0x000000ff25257812 */ /* 0x000fc400078ec0ff */
[----:B------:R-:W-:Y:S02]  /*144b0*/  LOP3.LUT R39, R39, 0xff, RZ, 0xc0, !PT ;  /* 0x000000ff27277812 */ /* 0x000fe400078ec0ff */
[----:B------:R-:W-:Y:S02]  /*144c0*/  LOP3.LUT R21, R40, 0xff, RZ, 0xc0, !PT ;  /* 0x000000ff28157812 */ /* 0x000fe400078ec0ff */
[----:B------:R-:W0:Y:S01]  /*144d0*/  LDS.128 R40, [R0+0x1e200] ;  /* 0x01e2000000287984 */ /* 0x000e220000000c00 */
[----:B------:R-:W-:Y:S02]  /*144e0*/  PRMT R48, R37, 0x7604, R36 ;  /* 0x0000760425307816 */ /* 0x000fe40000000024 */
[----:B------:R-:W-:Y:S02]  /*144f0*/  PRMT R53, R39, 0x7604, R38 ;  /* 0x0000760427357816 */ /* 0x000fe40000000026 */
[----:B------:R-:W-:Y:S02]  /*14500*/  SHF.R.U32.HI R50, RZ, 0x8, R6 ;  /* 0x00000008ff327819 */ /* 0x000fe40000011606 */
[----:B------:R-:W-:-:S02]  /*14510*/  LOP3.LUT R20, R5, 0xff, RZ, 0xc0, !PT ;  /* 0x000000ff05147812 */ /* 0x000fc400078ec0ff */
[----:B------:R-:W-:Y:S02]  /*14520*/  LOP3.LUT R49, R6, 0xff, RZ, 0xc0, !PT ;  /* 0x000000ff06317812 */ /* 0x000fe400078ec0ff */
[----:B------:R-:W-:Y:S02]  /*14530*/  LOP3.LUT R50, R50, 0xff, RZ, 0xc0, !PT ;  /* 0x000000ff32327812 */ /* 0x000fe400078ec0ff */
[----:B------:R-:W-:Y:S02]  /*14540*/  PRMT R20, R21, 0x7604, R20 ;  /* 0x0000760415147816 */ /* 0x000fe40000000014 */
[----:B------:R-:W-:Y:S02]  /*14550*/  SHF.R.U32.HI R55, RZ, 0x10, R5 ;  /* 0x00000010ff377819 */ /* 0x000fe40000011605 */
[----:B------:R-:W-:Y:S02]  /*14560*/  SHF.R.U32.HI R21, RZ, 0x10, R25 ;  /* 0x00000010ff157819 */ /* 0x000fe40000011619 */
[----:B------:R-:W-:-:S02]  /*14570*/  PRMT R57, R50, 0x7604, R49 ;  /* 0x0000760432397816 */ /* 0x000fc40000000031 */
[----:B------:R-:W-:Y:S01]  /*14580*/  SHF.R.U32.HI R49, RZ, 0x10, R27 ;  /* 0x00000010ff317819 */ /* 0x000fe2000001161b */
[----:B------:R-:W-:Y:S01]  /*14590*/  IMAD.U32 R55, R55, 0x10000, RZ ;  /* 0x0001000037377824 */ /* 0x000fe200078e00ff */
[----:B------:R-:W-:Y:S01]  /*145a0*/  SHF.R.U32.HI R52, RZ, 0x8, R7 ;  /* 0x00000008ff347819 */ /* 0x000fe20000011607 */
[----:B------:R-:W-:Y:S01]  /*145b0*/  IMAD.U32 R21, R21, 0x10000, RZ ;  /* 0x0001000015157824 */ /* 0x000fe200078e00ff */
[----:B------:R-:W-:Y:S01]  /*145c0*/  LOP3.LUT R51, R7, 0xff, RZ, 0xc0, !PT ;  /* 0x000000ff07337812 */ /* 0x000fe200078ec0ff */
[----:B------:R-:W-:Y:S01]  /*145d0*/  IMAD.U32 R49, R49, 0x10000, RZ ;  /* 0x0001000031317824 */ /* 0x000fe200078e00ff */
[----:B------:R-:W-:Y:S02]  /*145e0*/  LOP3.LUT R52, R52, 0xff, RZ, 0xc0, !PT ;  /* 0x000000ff34347812 */ /* 0x000fe400078ec0ff */
[----:B------:R-:W-:Y:S02]  /*145f0*/  LOP3.LUT R55, R20, 0xff0000, R55, 0xf8, !PT ;  /* 0x00ff000014377812 */ /* 0x000fe400078ef837 */
[----:B------:R-:W-:-:S02]  /*14600*/  LOP3.LUT R21, R46, 0xff0000, R21, 0xf8, !PT ;  /* 0x00ff00002e157812 */ /* 0x000fc400078ef815 */
[----:B------:R-:W-:Y:S02]  /*14610*/  PRMT R52, R52, 0x7604, R51 ;  /* 0x0000760434347816 */ /* 0x000fe40000000033 */
[----:B------:R-:W-:Y:S02]  /*14620*/  SHF.R.U32.HI R59, RZ, 0x10, R7 ;  /* 0x00000010ff3b7819 */ /* 0x000fe40000011607 */
[----:B------:R-:W-:Y:S02]  /*14630*/  LOP3.LUT R51, R48, 0xff0000, R49, 0xf8, !PT ;  /* 0x00ff000030337812 */ /* 0x000fe400078ef831 */
[----:B------:R-:W-:Y:S02]  /*14640*/  LOP3.LUT R47, R47, 0xff0000, R26, 0xf8, !PT ;  /* 0x00ff00002f2f7812 */ /* 0x000fe400078ef81a */
[----:B------:R-:W-:Y:S02]  /*14650*/  LOP3.LUT R55, R55, 0xff000000, R5, 0xf8, !PT ;  /* 0xff00000037377812 */ /* 0x000fe400078ef805 */
[----:B------:R-:W-:-:S02]  /*14660*/  LOP3.LUT R50, R21, 0xff000000, R25, 0xf8, !PT ;  /* 0xff00000015327812 */ /* 0x000fc400078ef819 */
[----:B------:R-:W-:Y:S01]  /*14670*/  LOP3.LUT R21, R53, 0xff0000, R4, 0xf8, !PT ;  /* 0x00ff000035157812 */ /* 0x000fe200078ef804 */
[----:B------:R-:W-:Y:S01]  /*14680*/  IMAD.U32 R59, R59, 0x10000, RZ ;  /* 0x000100003b3b7824 */ /* 0x000fe200078e00ff */
[----:B------:R-:W-:Y:S02]  /*14690*/  LOP3.LUT R45, R45, 0xff0000, R24, 0xf8, !PT ;  /* 0x00ff00002d2d7812 */ /* 0x000fe400078ef818 */
[----:B------:R-:W-:Y:S02]  /*146a0*/  LOP3.LUT R53, R51, 0xff000000, R27, 0xf8, !PT ;  /* 0xff00000033357812 */ /* 0x000fe400078ef81b */
[----:B------:R-:W-:Y:S02]  /*146b0*/  LOP3.LUT R20, R47, 0xff000000, R26, 0xf8, !PT ;  /* 0xff0000002f147812 */ /* 0x000fe400078ef81a */
[----:B------:R-:W-:Y:S02]  /*146c0*/  F2FP.F16.E4M3.UNPACK_B R56, R55 ;  /* 0x00000037ff38723e */ /* 0x000fe400020006ff */
[----:B0-----:R-:W-:-:S02]  /*146d0*/  F2FP.F16.E4M3.UNPACK_B R27, R41 ;  /* 0x00000029ff1b723e */ /* 0x001fc400020006ff */
[----:B------:R-:W-:Y:S02]  /*146e0*/  F2FP.F16.E4M3.UNPACK_B R26, R50 ;  /* 0x00000032ff1a723e */ /* 0x000fe400020006ff */
[----:B------:R-:W-:Y:S01]  /*146f0*/  LOP3.LUT R49, R45, 0xff000000, R24, 0xf8, !PT ;  /* 0xff0000002d317812 */ /* 0x000fe200078ef818 */
[----:B------:R-:W-:Y:S01]  /*14700*/  HADD2.F32 R58, -RZ, R56.H0_H0 ;  /* 0x20000038ff3a7230 */ /* 0x000fe20000004100 */
[----:B------:R-:W-:Y:S01]  /*14710*/  LOP3.LUT R59, R52, 0xff0000, R59, 0xf8, !PT ;  /* 0x00ff0000343b7812 */ /* 0x000fe200078ef83b */
[----:B------:R-:W-:Y:S02]  /*14720*/  HADD2.F32 R5, -RZ, R27.H0_H0 ;  /* 0x2000001bff057230 */ /* 0x000fe40000004100 */
[----:B------:R-:W-:Y:S01]  /*14730*/  HADD2.F32 R52, -RZ, R26.H0_H0 ;  /* 0x2000001aff347230 */ /* 0x000fe20000004100 */
[----:B------:R-:W-:Y:S02]  /*14740*/  F2FP.F16.E4M3.UNPACK_B R46, R41.H1 ;  /* 0x00000029ff2e723e */ /* 0x000fe400030006ff */
[C---:B------:R-:W-:Y:S01]  /*14750*/  FMUL.FTZ R60, R5.reuse, R58 ;  /* 0x0000003a053c7220 */ /* 0x040fe20000410000 */
[----:B------:R-:W-:Y:S01]  /*14760*/  F2FP.F16.E4M3.UNPACK_B R50, R50.H1 ;  /* 0x00000032ff32723e */ /* 0x000fe200030006ff */
[----:B------:R-:W-:Y:S01]  /*14770*/  FMUL.FTZ R51, R5, R52 ;  /* 0x0000003405337220 */ /* 0x000fe20000410000 */
[----:B------:R-:W-:-:S02]  /*14780*/  LOP3.LUT R57, R57, 0xff0000, R6, 0xf8, !PT ;  /* 0x00ff000039397812 */ /* 0x000fc400078ef806 */
[----:B------:R-:W-:Y:S02]  /*14790*/  LOP3.LUT R59, R59, 0xff000000, R7, 0xf8, !PT ;  /* 0xff0000003b3b7812 */ /* 0x000fe400078ef807 */
[-C--:B------:R-:W-:Y:S02]  /*147a0*/  F2FP.F16.E4M3.UNPACK_B R47, R43.reuse ;  /* 0x0000002bff2f723e */ /* 0x080fe400020006ff */
[----:B------:R-:W-:Y:S02]  /*147b0*/  F2FP.F16.E4M3.UNPACK_B R48, R43.H1 ;  /* 0x0000002bff30723e */ /* 0x000fe400030006ff */
[-C--:B------:R-:W-:Y:S02]  /*147c0*/  F2FP.F16.E4M3.UNPACK_B R7, R42.reuse ;  /* 0x0000002aff07723e */ /* 0x080fe400020006ff */
[----:B------:R-:W-:Y:S01]  /*147d0*/  F2FP.F16.E4M3.UNPACK_B R43, R42.H1 ;  /* 0x0000002aff2b723e */ /* 0x000fe200030006ff */
[----:B------:R-:W-:Y:S01]  /*147e0*/  HADD2.F32 R42, -RZ, R46.H0_H0 ;  /* 0x2000002eff2a7230 */ /* 0x000fe20000004100 */
[----:B------:R-:W-:-:S02]  /*147f0*/  F2FP.F16.E4M3.UNPACK_B R55, R55.H1 ;  /* 0x00000037ff37723e */ /* 0x000fc400030006ff */
[----:B------:R-:W-:Y:S01]  /*14800*/  LOP3.LUT R6, R57, 0xff000000, R6, 0xf8, !PT ;  /* 0xff00000039067812 */ /* 0x000fe200078ef806 */
[----:B------:R-:W-:Y:S02]  /*14810*/  HADD2.F32 R57, -RZ, R56.H1_H1 ;  /* 0x30000038ff397230 */ /* 0x000fe40000004100 */
[--C-:B------:R-:W-:Y:S02]  /*14820*/  HADD2.F32 R56, -RZ, R55.reuse.H0_H0 ;  /* 0x20000037ff387230 */ /* 0x100fe40000004100 */
[----:B------:R-:W-:Y:S02]  /*14830*/  HADD2.F32 R55, -RZ, R55.H1_H1 ;  /* 0x30000037ff377230 */ /* 0x000fe40000004100 */
[----:B------:R-:W-:Y:S01]  /*14840*/  HADD2.F32 R46, -RZ, R46.H1_H1 ;  /* 0x3000002eff2e7230 */ /* 0x000fe20000004100 */
[----:B------:R-:W-:Y:S02]  /*14850*/  LOP3.LUT R54, R21, 0xff000000, R4, 0xf8, !PT ;  /* 0xff00000015367812 */ /* 0x000fe400078ef804 */
[----:B------:R-:W-:-:S02]  /*14860*/  F2FP.F16.E4M3.UNPACK_B R41, R40 ;  /* 0x00000028ff29723e */ /* 0x000fc400020006ff */
[----:B------:R-:W-:Y:S01]  /*14870*/  F2FP.F16.E4M3.UNPACK_B R40, R40.H1 ;  /* 0x00000028ff28723e */ /* 0x000fe200030006ff */
[----:B--2---:R-:W0:Y:S02]  /*14880*/  LDS.128 R36, [R68+0x1e200] ;  /* 0x01e2000044247984 */ /* 0x004e240000000c00 */
[----:B0-----:R-:W-:-:S05]  /*14890*/  F2FP.F16.E4M3.UNPACK_B R24, R37 ;  /* 0x00000025ff18723e */ /* 0x001fca00020006ff */
[----:B------:R-:W-:Y:S01]  /*148a0*/  HADD2.F32 R25, -RZ, R24.H0_H0 ;  /* 0x20000018ff197230 */ /* 0x000fe20000004100 */
[----:B------:R-:W-:-:S04]  /*148b0*/  F2FP.F16.E4M3.UNPACK_B R37, R37.H1 ;  /* 0x00000025ff25723e */ /* 0x000fc800030006ff */
[C---:B------:R-:W-:Y:S01]  /*148c0*/  FFMA.FTZ R5, R25.reuse, R52, -R60 ;  /* 0x0000003419057223 */ /* 0x040fe2000001083c */
[----:B------:R-:W-:Y:S01]  /*148d0*/  FFMA.FTZ R25, R25, R58, R51 ;  /* 0x0000003a19197223 */ /* 0x000fe20000010033 */
[----:B------:R-:W-:Y:S02]  /*148e0*/  HADD2.F32 R51, -RZ, R26.H1_H1 ;  /* 0x3000001aff337230 */ /* 0x000fe40000004100 */
[----:B------:R-:W-:Y:S02]  /*148f0*/  HADD2.F32 R26, -RZ, R24.H1_H1 ;  /* 0x30000018ff1a7230 */ /* 0x000fe40000004100 */
[----:B------:R-:W-:Y:S02]  /*14900*/  HADD2.F32 R52, -RZ, R50.H0_H0 ;  /* 0x20000032ff347230 */ /* 0x000fe40000004100 */
[----:B------:R-:W-:Y:S02]  /*14910*/  HADD2.F32 R24, -RZ, R27.H1_H1 ;  /* 0x3000001bff187230 */ /* 0x000fe40000004100 */
[----:B------:R-:W-:-:S02]  /*14920*/  HADD2.F32 R27, -RZ, R37.H0_H0 ;  /* 0x20000025ff1b7230 */ /* 0x000fc40000004100 */
[----:B------:R-:W-:Y:S01]  /*14930*/  FMUL.FTZ R63, R42, R52 ;  /* 0x000000342a3f7220 */ /* 0x000fe20000410000 */
[C---:B------:R-:W-:Y:S01]  /*14940*/  FMUL.FTZ R61, R24.reuse, R57 ;  /* 0x00000039183d7220 */ /* 0x040fe20000410000 */
[-C--:B------:R-:W-:Y:S01]  /*14950*/  FMUL.FTZ R58, R24, R51.reuse ;  /* 0x00000033183a7220 */ /* 0x080fe20000410000 */
[-C--:B------:R-:W-:Y:S01]  /*14960*/  FMUL.FTZ R60, R42, R56.reuse ;  /* 0x000000382a3c7220 */ /* 0x080fe20000410000 */
[C---:B------:R-:W-:Y:S01]  /*14970*/  FFMA.FTZ R63, R27.reuse, R56, R63 ;  /* 0x000000381b3f7223 */ /* 0x040fe2000001003f */
[C---:B------:R-:W-:Y:S01]  /*14980*/  FFMA.FTZ R24, R26.reuse, R51, -R61 ;  /* 0x000000331a187223 */ /* 0x040fe2000001083d */
[----:B------:R-:W-:Y:S02]  /*14990*/  F2FP.F16.E4M3.UNPACK_B R56, R59 ;  /* 0x0000003bff38723e */ /* 0x000fe400020006ff */
[----:B------:R-:W-:Y:S01]  /*149a0*/  F2FP.F16.E4M3.UNPACK_B R51, R53 ;  /* 0x00000035ff33723e */ /* 0x000fe200020006ff */
[----:B------:R-:W-:Y:S01]  /*149b0*/  FFMA.FTZ R26, R26, R57, R58 ;  /* 0x000000391a1a7223 */ /* 0x000fe2000001003a */
[----:B------:R-:W-:Y:S01]  /*149c0*/  F2FP.F16.E4M3.UNPACK_B R45, R39 ;  /* 0x00000027ff2d723e */ /* 0x000fe200020006ff */
[----:B------:R-:W-:Y:S01]  /*149d0*/  FFMA.FTZ R60, R27, R52, -R60 ;  /* 0x000000341b3c7223 */ /* 0x000fe2000001083c */
[----:B------:R-:W-:-:S02]  /*149e0*/  HADD2.F32 R57, -RZ, R56.H0_H0 ;  /* 0x20000038ff397230 */ /* 0x000fc40000004100 */
[----:B------:R-:W-:Y:S02]  /*149f0*/  HADD2.F32 R42, -RZ, R47.H0_H0 ;  /* 0x2000002fff2a7230 */ /* 0x000fe40000004100 */
[----:B------:R-:W-:Y:S02]  /*14a00*/  HADD2.F32 R52, -RZ, R51.H0_H0 ;  /* 0x20000033ff347230 */ /* 0x000fe40000004100 */
[----:B------:R-:W-:Y:S02]  /*14a10*/  HADD2.F32 R50, -RZ, R50.H1_H1 ;  /* 0x30000032ff327230 */ /* 0x000fe40000004100 */
[C---:B------:R-:W-:Y:S01]  /*14a20*/  FMUL.FTZ R62, R42.reuse, R57 ;  /* 0x000000392a3e7220 */ /* 0x040fe20000410000 */
[----:B------:R-:W-:Y:S02]  /*14a30*/  HADD2.F32 R27, -RZ, R45.H0_H0 ;  /* 0x2000002dff1b7230 */ /* 0x000fe40000004100 */
[----:B------:R-:W-:Y:S01]  /*14a40*/  FMUL.FTZ R42, R42, R52 ;  /* 0x000000342a2a7220 */ /* 0x000fe20000410000 */
[----:B------:R-:W-:-:S02]  /*14a50*/  HADD2.F32 R37, -RZ, R37.H1_H1 ;  /* 0x30000025ff257230 */ /* 0x000fc40000004100 */
[C---:B------:R-:W-:Y:S01]  /*14a60*/  FMUL.FTZ R58, R46.reuse, R55 ;  /* 0x000000372e3a7220 */ /* 0x040fe20000410000 */
[-C--:B------:R-:W-:Y:S01]  /*14a70*/  FMUL.FTZ R46, R46, R50.reuse ;  /* 0x000000322e2e7220 */ /* 0x080fe20000410000 */
[----:B------:R-:W-:Y:S01]  /*14a80*/  FFMA.FTZ R57, R27, R57, R42 ;  /* 0x000000391b397223 */ /* 0x000fe2000001002a */
[----:B------:R-:W-:Y:S01]  /*14a90*/  F2FP.F16.E4M3.UNPACK_B R59, R59.H1 ;  /* 0x0000003bff3b723e */ /* 0x000fe200030006ff */
[----:B------:R-:W-:Y:S01]  /*14aa0*/  HADD2.F32 R56, -RZ, R56.H1_H1 ;  /* 0x30000038ff387230 */ /* 0x000fe20000004100 */
[----:B------:R-:W-:Y:S01]  /*14ab0*/  F2FP.F16.E4M3.UNPACK_B R53, R53.H1 ;  /* 0x00000035ff35723e */ /* 0x000fe200030006ff */
[----:B------:R-:W-:Y:S02]  /*14ac0*/  HADD2.F32 R47, -RZ, R47.H1_H1 ;  /* 0x3000002fff2f7230 */ /* 0x000fe40000004100 */
[----:B------:R-:W-:Y:S02]  /*14ad0*/  HADD2.F32 R42, -RZ, R51.H1_H1 ;  /* 0x30000033ff2a7230 */ /* 0x000fe40000004100 */
[C---:B------:R-:W-:Y:S01]  /*14ae0*/  FFMA.FTZ R61, R37.reuse, R50, -R58 ;  /* 0x00000032253d7223 */ /* 0x040fe2000001083a */
[----:B------:R-:W-:Y:S01]  /*14af0*/  FFMA.FTZ R58, R37, R55, R46 ;  /* 0x00000037253a7223 */ /* 0x000fe2000001002e */
[----:B------:R-:W-:Y:S01]  /*14b00*/  FFMA.FTZ R62, R27, R52, -R62 ;  /* 0x000000341b3e7223 */ /* 0x000fe2000001083e */
[----:B------:R-:W-:Y:S01]  /*14b10*/  F2FP.F16.E4M3.UNPACK_B R39, R39.H1 ;  /* 0x00000027ff27723e */ /* 0x000fe200030006ff */
[----:B------:R-:W-:-:S02]  /*14b20*/  HADD2.F32 R45, -RZ, R45.H1_H1 ;  /* 0x3000002dff2d7230 */ /* 0x000fc40000004100 */
[C---:B------:R-:W-:Y:S01]  /*14b30*/  FMUL.FTZ R52, R47.reuse, R56 ;  /* 0x000000382f347220 */ /* 0x040fe20000410000 */
[----:B------:R-:W-:Y:S02]  /*14b40*/  HADD2.F32 R50, -RZ, R59.H0_H0 ;  /* 0x2000003bff327230 */ /* 0x000fe40000004100 */
[-C--:B------:R-:W-:Y:S01]  /*14b50*/  FMUL.FTZ R47, R47, R42.reuse ;  /* 0x0000002a2f2f7220 */ /* 0x080fe20000410000 */
[----:B------:R-:W-:Y:S02]  /*14b60*/  HADD2.F32 R37, -RZ, R48.H0_H0 ;  /* 0x20000030ff257230 */ /* 0x000fe40000004100 */
[----:B------:R-:W-:Y:S02]  /*14b70*/  HADD2.F32 R46, -RZ, R53.H0_H0 ;  /* 0x20000035ff2e7230 */ /* 0x000fe40000004100 */
[----:B------:R-:W-:Y:S01]  /*14b80*/  FFMA.FTZ R55, R45, R42, -R52 ;  /* 0x0000002a2d377223 */ /* 0x000fe20000010834 */
[----:B------:R-:W-:Y:S02]  /*14b90*/  HADD2.F32 R27, -RZ, R39.H0_H0 ;  /* 0x20000027ff1b7230 */ /* 0x000fe40000004100 */
[----:B------:R-:W-:Y:S01]  /*14ba0*/  FMUL.FTZ R64, R37, R50 ;  /* 0x0000003225407220 */ /* 0x000fe20000410000 */
[----:B------:R-:W-:Y:S01]  /*14bb0*/  FFMA.FTZ R56, R45, R56, R47 ;  /* 0x000000382d387223 */ /* 0x000fe2000001002f */
[----:B------:R-:W-:Y:S01]  /*14bc0*/  FMUL.FTZ R37, R37, R46 ;  /* 0x0000002e25257220 */ /* 0x000fe20000410000 */
[----:B------:R-:W-:-:S02]  /*14bd0*/  F2FP.F16.E4M3.UNPACK_B R45, R54.H1 ;  /* 0x00000036ff2d723e */ /* 0x000fc400030006ff */
[----:B------:R-:W-:Y:S01]  /*14be0*/  F2FP.F16.E4M3.UNPACK_B R42, R49.H1 ;  /* 0x00000031ff2a723e */ /* 0x000fe200030006ff */
[C---:B------:R-:W-:Y:S01]  /*14bf0*/  FFMA.FTZ R65, R27.reuse, R50, R37 ;  /* 0x000000321b417223 */ /* 0x040fe20000010025 */
[-C--:B------:R-:W-:Y:S01]  /*14c00*/  F2FP.F16.E4M3.UNPACK_B R21, R36.reuse ;  /* 0x00000024ff15723e */ /* 0x080fe200020006ff */
[----:B------:R-:W-:Y:S01]  /*14c10*/  HADD2.F32 R53, -RZ, R53.H1_H1 ;  /* 0x30000035ff357230 */ /* 0x000fe20000004100 */
[----:B------:R-:W-:Y:S01]  /*14c20*/  F2FP.F16.E4M3.UNPACK_B R36, R36.H1 ;  /* 0x00000024ff24723e */ /* 0x000fe200030006ff */
[----:B------:R-:W-:Y:S02]  /*14c30*/  HADD2.F32 R59, -RZ, R59.H1_H1 ;  /* 0x3000003bff3b7230 */ /* 0x000fe40000004100 */
[----:B------:R-:W-:Y:S01]  /*14c40*/  FFMA.FTZ R64, R27, R46, -R64 ;  /* 0x0000002e1b407223 */ /* 0x000fe20000010840 */
[----:B------:R-:W-:Y:S02]  /*14c50*/  HADD2.F32 R48, -RZ, R48.H1_H1 ;  /* 0x30000030ff307230 */ /* 0x000fe40000004100 */
[----:B------:R-:W-:-:S02]  /*14c60*/  HADD2.F32 R50, -RZ, R45.H0_H0 ;  /* 0x2000002dff327230 */ /* 0x000fc40000004100 */
[----:B------:R-:W-:Y:S02]  /*14c70*/  HADD2.F32 R37, -RZ, R40.H0_H0 ;  /* 0x20000028ff257230 */ /* 0x000fe40000004100 */
[----:B------:R-:W-:Y:S02]  /*14c80*/  HADD2.F32 R46, -RZ, R42.H0_H0 ;  /* 0x2000002aff2e7230 */ /* 0x000fe40000004100 */
[C---:B------:R-:W-:Y:S01]  /*14c90*/  FMUL.FTZ R52, R48.reuse, R59 ;  /* 0x0000003b30347220 */ /* 0x040fe20000410000 */
[----:B------:R-:W-:Y:S01]  /*14ca0*/  FMUL.FTZ R66, R48, R53 ;  /* 0x0000003530427220 */ /* 0x000fe20000410000 */
[----:B------:R-:W-:Y:S02]  /*14cb0*/  HADD2.F32 R27, -RZ, R36.H0_H0 ;  /* 0x20000024ff1b7230 */ /* 0x000fe40000004100 */
[C---:B------:R-:W-:Y:S01]  /*14cc0*/  FMUL.FTZ R48, R37.reuse, R50 ;  /* 0x0000003225307220 */ /* 0x040fe20000410000 */
[----:B------:R-:W-:Y:S01]  /*14cd0*/  FMUL.FTZ R37, R37, R46 ;  /* 0x0000002e25257220 */ /* 0x000fe20000410000 */
[----:B------:R-:W-:-:S02]  /*14ce0*/  HADD2.F32 R39, -RZ, R39.H1_H1 ;  /* 0x30000027ff277230 */ /* 0x000fc40000004100 */
[C---:B------:R-:W-:Y:S01]  /*14cf0*/  FFMA.FTZ R47, R27.reuse, R46, -R48 ;  /* 0x0000002e1b2f7223 */ /* 0x040fe20000010830 */
[----:B------:R-:W-:Y:S01]  /*14d00*/  FFMA.FTZ R50, R27, R50, R37 ;  /* 0x000000321b327223 */ /* 0x000fe20000010025 */
[----:B------:R-:W-:Y:S01]  /*14d10*/  HADD2.F32 R45, -RZ, R45.H1_H1 ;  /* 0x3000002dff2d7230 */ /* 0x000fe20000004100 */
[----:B------:R-:W-:Y:S01]  /*14d20*/  F2FP.F16.E4M3.UNPACK_B R54, R54 ;  /* 0x00000036ff36723e */ /* 0x000fe200020006ff */
[----:B------:R-:W-:Y:S02]  /*14d30*/  HADD2.F32 R40, -RZ, R40.H1_H1 ;  /* 0x30000028ff287230 */ /* 0x000fe40000004100 */
[----:B------:R-:W-:Y:S02]  /*14d40*/  HADD2.F32 R27, -RZ, R42.H1_H1 ;  /* 0x3000002aff1b7230 */ /* 0x000fe40000004100 */
[C---:B------:R-:W-:Y:S01]  /*14d50*/  FFMA.FTZ R67, R39.reuse, R53, -R52 ;  /* 0x0000003527437223 */ /* 0x040fe20000010834 */
[----:B------:R-:W-:Y:S01]  /*14d60*/  FFMA.FTZ R66, R39, R59, R66 ;  /* 0x0000003b27427223 */ /* 0x000fe20000010042 */
[----:B------:R-:W-:Y:S01]  /*14d70*/  HADD2.F32 R36, -RZ, R36.H1_H1 ;  /* 0x30000024ff247230 */ /* 0x000fe20000004100 */
[----:B------:R-:W-:Y:S01]  /*14d80*/  F2FP.F16.E4M3.UNPACK_B R49, R49 ;  /* 0x00000031ff31723e */ /* 0x000fe200020006ff */
[C---:B------:R-:W-:Y:S01]  /*14d90*/  FMUL.FTZ R39, R40.reuse, R45 ;  /* 0x0000002d28277220 */ /* 0x040fe20000410000 */
[----:B------:R-:W-:Y:S01]  /*14da0*/  FMUL.FTZ R42, R40, R27 ;  /* 0x0000001b282a7220 */ /* 0x000fe20000410000 */
[----:B------:R-:W-:-:S02]  /*14db0*/  HADD2.F32 R40, -RZ, R54.H0_H0 ;  /* 0x20000036ff287230 */ /* 0x000fc40000004100 */
[----:B------:R-:W-:Y:S02]  /*14dc0*/  HADD2.F32 R37, -RZ, R41.H0_H0 ;  /* 0x20000029ff257230 */ /* 0x000fe40000004100 */
[C---:B------:R-:W-:Y:S01]  /*14dd0*/  FFMA.FTZ R52, R36.reuse, R27, -R39 ;  /* 0x0000001b24347223 */ /* 0x040fe20000010827 */
[----:B------:R-:W-:Y:S01]  /*14de0*/  FFMA.FTZ R51, R36, R45, R42 ;  /* 0x0000002d24337223 */ /* 0x000fe2000001002a */
[----:B------:R-:W-:Y:S02]  /*14df0*/  HADD2.F32 R36, -RZ, R49.H0_H0 ;  /* 0x20000031ff247230 */ /* 0x000fe40000004100 */
[----:B------:R-:W-:Y:S02]  /*14e00*/  HADD2.F32 R27, -RZ, R21.H0_H0 ;  /* 0x20000015ff1b7230 */ /* 0x000fe40000004100 */
[C---:B------:R-:W-:Y:S01]  /*14e10*/  FMUL.FTZ R42, R37.reuse, R40 ;  /* 0x00000028252a7220 */ /* 0x040fe20000410000 */
[----:B------:R-:W-:Y:S02]  /*14e20*/  HADD2.F32 R54, -RZ, R54.H1_H1 ;  /* 0x30000036ff367230 */ /* 0x000fe40000004100 */
[----:B------:R-:W-:Y:S01]  /*14e30*/  FMUL.FTZ R46, R37, R36 ;  /* 0x00000024252e7220 */ /* 0x000fe20000410000 */
[----:B------:R-:W-:-:S02]  /*14e40*/  HADD2.F32 R41, -RZ, R41.H1_H1 ;  /* 0x30000029ff297230 */ /* 0x000fc40000004100 */
[----:B------:R-:W-:Y:S01]  /*14e50*/  FFMA.FTZ R42, R27, R36, -R42 ;  /* 0x000000241b2a7223 */ /* 0x000fe2000001082a */
[----:B------:R-:W-:Y:S01]  /*14e60*/  HADD2.F32 R36, -RZ, R49.H1_H1 ;  /* 0x30000031ff247230 */ /* 0x000fe20000004100 */
[----:B------:R-:W-:Y:S01]  /*14e70*/  F2FP.F16.E4M3.UNPACK_B R39, R6.H1 ;  /* 0x00000006ff27723e */ /* 0x000fe200030006ff */
[----:B------:R-:W-:Y:S02]  /*14e80*/  HADD2.F32 R21, -RZ, R21.H1_H1 ;  /* 0x30000015ff157230 */ /* 0x000fe40000004100 */
[----:B------:R-:W-:Y:S01]  /*14e90*/  FMUL.FTZ R48, R41, R54 ;  /* 0x0000003629307220 */ /* 0x000fe20000410000 */
[----:B------:R-:W-:Y:S01]  /*14ea0*/  F2FP.F16.E4M3.UNPACK_B R37, R20.H1 ;  /* 0x00000014ff25723e */ /* 0x000fe200030006ff */
[----:B------:R-:W-:Y:S01]  /*14eb0*/  FFMA.FTZ R46, R27, R40, R46 ;  /* 0x000000281b2e7223 */ /* 0x000fe2000001002e */
[----:B------:R-:W-:Y:S01]  /*14ec0*/  F2FP.F16.E4M3.UNPACK_B R4, R38 ;  /* 0x00000026ff04723e */ /* 0x000fe200020006ff */
[----:B------:R-:W-:Y:S01]  /*14ed0*/  FMUL.FTZ R45, R41, R36 ;  /* 0x00000024292d7220 */ /* 0x000fe20000410000 */
[----:B------:R-:W-:Y:S01]  /*14ee0*/  F2FP.F16.E4M3.UNPACK_B R38, R38.H1 ;  /* 0x00000026ff26723e */ /* 0x000fe200030006ff */
[----:B------:R-:W-:-:S02]  /*14ef0*/  HADD2.F32 R40, -RZ, R39.H0_H0 ;  /* 0x20000027ff287230 */ /* 0x000fc40000004100 */
[C---:B------:R-:W-:Y:S01]  /*14f00*/  FFMA.FTZ R41, R21.reuse, R36, -R48 ;  /* 0x0000002415297223 */ /* 0x040fe20000010830 */
[----:B------:R-:W-:Y:S02]  /*14f10*/  HADD2.F32 R27, -RZ, R43.H0_H0 ;  /* 0x2000002bff1b7230 */ /* 0x000fe40000004100 */
[----:B------:R-:W-:Y:S01]  /*14f20*/  FFMA.FTZ R45, R21, R54, R45 ;  /* 0x00000036152d7223 */ /* 0x000fe2000001002d */
[----:B------:R-:W-:Y:S02]  /*14f30*/  HADD2.F32 R36, -RZ, R37.H0_H0 ;  /* 0x20000025ff247230 */ /* 0x000fe40000004100 */
[----:B------:R-:W-:Y:S02]  /*14f40*/  HADD2.F32 R39, -RZ, R39.H1_H1 ;  /* 0x30000027ff277230 */ /* 0x000fe40000004100 */
[----:B------:R-:W-:Y:S02]  /*14f50*/  HADD2.F32 R43, -RZ, R43.H1_H1 ;  /* 0x3000002bff2b7230 */ /* 0x000fe40000004100 */
[----:B------:R-:W-:Y:S01]  /*14f60*/  FMUL.FTZ R48, R27, R40 ;  /* 0x000000281b307220 */ /* 0x000fe20000410000 */
[----:B------:R-:W-:-:S02]  /*14f70*/  HADD2.F32 R21, -RZ, R38.H0_H0 ;  /* 0x20000026ff157230 */ /* 0x000fc40000004100 */
[----:B------:R-:W-:Y:S02]  /*14f80*/  HADD2.F32 R37, -RZ, R37.H1_H1 ;  /* 0x30000025ff257230 */ /* 0x000fe40000004100 */
[----:B------:R-:W-:Y:S01]  /*14f90*/  FMUL.FTZ R54, R27, R36 ;  /* 0x000000241b367220 */ /* 0x000fe20000410000 */
[----:B------:R-:W-:Y:S01]  /*14fa0*/  HADD2.F32 R38, -RZ, R38.H1_H1 ;  /* 0x30000026ff267230 */ /* 0x000fe20000004100 */
[----:B------:R-:W-:Y:S01]  /*14fb0*/  F2FP.F16.E4M3.UNPACK_B R20, R20 ;  /* 0x00000014ff14723e */ /* 0x000fe200020006ff */
[----:B------:R-:W-:Y:S01]  /*14fc0*/  FMUL.FTZ R27, R43, R39 ;  /* 0x000000272b1b7220 */ /* 0x000fe20000410000 */
[----:B------:R-:W-:Y:S01]  /*14fd0*/  FFMA.FTZ R48, R21, R36, -R48 ;  /* 0x0000002415307223 */ /* 0x000fe20000010830 */
[----:B------:R-:W-:Y:S01]  /*14fe0*/  F2FP.F16.E4M3.UNPACK_B R6, R6 ;  /* 0x00000006ff06723e */ /* 0x000fe200020006ff */
[-C--:B------:R-:W-:Y:S01]  /*14ff0*/  FMUL.FTZ R36, R43, R37.reuse ;  /* 0x000000252b247220 */ /* 0x080fe20000410000 */
[----:B------:R-:W-:Y:S01]  /*15000*/  FFMA.FTZ R54, R21, R40, R54 ;  /* 0x0000002815367223 */ /* 0x000fe20000010036 */
[----:B------:R-:W-:Y:S01]  /*15010*/  FFMA.FTZ R49, R38, R37, -R27 ;  /* 0x0000002526317223 */ /* 0x000fe2000001081b */
[----:B------:R-:W-:-:S02]  /*15020*/  HADD2.F32 R21, -RZ, R20.H0_H0 ;  /* 0x20000014ff157230 */ /* 0x000fc40000004100 */
[----:B------:R-:W-:Y:S01]  /*15030*/  FFMA.FTZ R53, R38, R39, R36 ;  /* 0x0000002726357223 */ /* 0x000fe20000010024 */
[----:B------:R-:W-:Y:S02]  /*15040*/  HADD2.F32 R27, -RZ, R20.H1_H1 ;  /* 0x30000014ff1b7230 */ /* 0x000fe40000004100 */
[--C-:B------:R-:W-:Y:S02]  /*15050*/  HADD2.F32 R37, -RZ, R6.reuse.H0_H0 ;  /* 0x20000006ff257230 */ /* 0x100fe40000004100 */
[--C-:B------:R-:W-:Y:S02]  /*15060*/  HADD2.F32 R20, -RZ, R7.reuse.H0_H0 ;  /* 0x20000007ff147230 */ /* 0x100fe40000004100 */
[----:B------:R-:W-:Y:S02]  /*15070*/  HADD2.F32 R36, -RZ, R6.H1_H1 ;  /* 0x30000006ff247230 */ /* 0x000fe40000004100 */
[----:B------:R-:W-:Y:S02]  /*15080*/  HADD2.F32 R7, -RZ, R7.H1_H1 ;  /* 0x30000007ff077230 */ /* 0x000fe40000004100 */
[----:B------:R-:W-:Y:S01]  /*15090*/  FMUL.FTZ R39, R20, R37 ;  /* 0x0000002514277220 */ /* 0x000fe20000410000 */
[----:B------:R-:W-:-:S02]  /*150a0*/  HADD2.F32 R6, -RZ, R4.H0_H0 ;  /* 0x20000004ff067230 */ /* 0x000fc40000004100 */
[----:B------:R-:W-:Y:S01]  /*150b0*/  FMUL.FTZ R20, R20, R21 ;  /* 0x0000001514147220 */ /* 0x000fe20000410000 */
[----:B------:R-:W-:Y:S02]  /*150c0*/  HADD2.F32 R4, -RZ, R4.H1_H1 ;  /* 0x30000004ff047230 */ /* 0x000fe40000004100 */
[CC--:B------:R-:W-:Y:S01]  /*150d0*/  FMUL.FTZ R43, R7.reuse, R36.reuse ;  /* 0x00000024072b7220 */ /* 0x0c0fe20000410000 */
[----:B------:R-:W-:Y:S01]  /*150e0*/  FMUL.FTZ R7, R7, R27 ;  /* 0x0000001b07077220 */ /* 0x000fe20000410000 */
[C---:B------:R-:W-:Y:S01]  /*150f0*/  FFMA.FTZ R39, R6.reuse, R21, -R39 ;  /* 0x0000001506277223 */ /* 0x040fe20000010827 */
[----:B------:R-:W-:Y:S01]  /*15100*/  FFMA.FTZ R20, R6, R37, R20 ;  /* 0x0000002506147223 */ /* 0x000fe20000010014 */
[C---:B------:R-:W-:Y:S01]  /*15110*/  FFMA.FTZ R6, R4.reuse, R27, -R43 ;  /* 0x0000001b04067223 */ /* 0x040fe2000001082b */
[----:B------:R-:W-:Y:S01]  /*15120*/  FFMA.FTZ R21, R4, R36, R7 ;  /* 0x0000002404157223 */ /* 0x000fe20000010007 */
[----:B------:R-:W-:Y:S02]  /*15130*/  F2FP.SATFINITE.E4M3.F32.PACK_AB_MERGE_C R60, R61, R60, RZ ;  /* 0x0000003c3d3c723e */ /* 0x000fe400048070ff */
[----:B------:R-:W-:-:S02]  /*15140*/  F2FP.SATFINITE.E4M3.F32.PACK_AB_MERGE_C R7, R67, R64, RZ ;  /* 0x000000404307723e */ /* 0x000fc400048070ff */
[----:B------:R-:W-:Y:S02]  /*15150*/  F2FP.SATFINITE.E4M3.F32.PACK_AB_MERGE_C R58, R58, R63, RZ ;  /* 0x0000003f3a3a723e */ /* 0x000fe400048070ff */
[----:B------:R-:W-:Y:S02]  /*15160*/  F2FP.SATFINITE.E4M3.F32.PACK_AB_MERGE_C R4, R52, R47, RZ ;  /* 0x0000002f3404723e */ /* 0x000fe400048070ff */
[----:B------:R-:W-:Y:S02]  /*15170*/  F2FP.SATFINITE.E4M3.F32.PACK_AB_MERGE_C R48, R49, R48, RZ ;  /* 0x000000303130723e */ /* 0x000fe400048070ff */
[----:B------:R-:W-:Y:S02]  /*15180*/  F2FP.SATFINITE.E4M3.F32.PACK_AB_MERGE_C R27, R66, R65, RZ ;  /* 0x00000041421b723e */ /* 0x000fe400048070ff */
[----:B------:R-:W-:Y:S02]  /*15190*/  F2FP.SATFINITE.E4M3.F32.PACK_AB_MERGE_C R50, R51, R50, RZ ;  /* 0x000000323332723e */ /* 0x000fe400048070ff */
[----:B------:R-:W-:-:S02]  /*151a0*/  F2FP.SATFINITE.E4M3.F32.PACK_AB_MERGE_C R53, R53, R54, RZ ;  /* 0x000000363535723e */ /* 0x000fc400048070ff */
[----:B------:R-:W-:Y:S02]  /*151b0*/  F2FP.SATFINITE.E4M3.F32.PACK_AB_MERGE_C R5, R24, R5, R60 ;  /* 0x000000051805723e */ /* 0x000fe4000480703c */
[----:B------:R-:W-:Y:S02]  /*151c0*/  F2FP.SATFINITE.E4M3.F32.PACK_AB_MERGE_C R7, R55, R62, R7 ;  /* 0x0000003e3707723e */ /* 0x000fe40004807007 */
[----:B------:R-:W-:Y:S02]  /*151d0*/  F2FP.SATFINITE.E4M3.F32.PACK_AB_MERGE_C R25, R26, R25, R58 ;  /* 0x000000191a19723e */ /* 0x000fe4000480703a */
[----:B------:R-:W-:Y:S02]  /*151e0*/  F2FP.SATFINITE.E4M3.F32.PACK_AB_MERGE_C R4, R41, R42, R4 ;  /* 0x0000002a2904723e */ /* 0x000fe40004807004 */
[----:B------:R-:W-:Y:S02]  /*151f0*/  F2FP.SATFINITE.E4M3.F32.PACK_AB_MERGE_C R6, R6, R39, R48 ;  /* 0x000000270606723e */ /* 0x000fe40004807030 */
[----:B------:R-:W-:-:S02]  /*15200*/  F2FP.SATFINITE.E4M3.F32.PACK_AB_MERGE_C R27, R56, R57, R27 ;  /* 0x00000039381b723e */ /* 0x000fc4000480701b */
[----:B------:R-:W-:Y:S02]  /*15210*/  F2FP.SATFINITE.E4M3.F32.PACK_AB_MERGE_C R24, R45, R46, R50 ;  /* 0x0000002e2d18723e */ /* 0x000fe40004807032 */
[----:B------:R-:W-:Y:S01]  /*15220*/  F2FP.SATFINITE.E4M3.F32.PACK_AB_MERGE_C R26, R21, R20, R53 ;  /* 0x00000014151a723e */ /* 0x000fe20004807035 */
[----:B------:R2:W-:Y:S04]  /*15230*/  STS.128 [R68+0x1e200], R4 ;  /* 0x01e2000444007388 */ /* 0x0005e80000000c00 */
[----:B------:R2:W-:Y:S02]  /*15240*/  STS.128 [R0+0x1e200], R24 ;  /* 0x01e2001800007388 */ /* 0x0005e40000000c00 */
.L_x_619:
[----:B------:R-:W-:Y:S05]  /*15250*/  BSYNC B1 ;  /* 0x0000000000017941 */ /* 0x000fea0003800000 */
.L_x_618:
[----:B------:R-:W-:Y:S04]  /*15260*/  BSSY B1, `(.L_x_620) ;  /* 0x0000102000017945 */ /* 0x000fe80003800000 */
[----:B------:R-:W-:Y:S05]  /*15270*/  @P1 BRA `(.L_x_621) ;  /* 0x0000001000001947 */ /* 0x000fea0003800000 */
[----:B------:R-:W3:Y:S04]  /*15280*/  LDL R20, [R1+0x40] ;  /* 0x0000400001147983 */ /* 0x000ee80000100800 */
[----:B------:R-:W4:Y:S01]  /*15290*/  LDL R60, [R1+0x64] ;  /* 0x00006400013c7983 */ /* 0x000f220000100800 */
[----:B--2--5:R-:W-:Y:S02]  /*152a0*/  SHF.R.U32.HI R0, RZ, 0x8, R28 ;  /* 0x00000008ff007819 */ /* 0x024fe4000001161c */
[----:B------:R-:W-:Y:S02]  /*152b0*/  LOP3.LUT R5, R28, 0xff, RZ, 0xc0, !PT ;  /* 0x000000ff1c057812 */ /* 0x000fe400078ec0ff */
[----:B------:R-:W-:Y:S02]  /*152c0*/  LOP3.LUT R4, R0, 0xff, RZ, 0xc0, !PT ;  /* 0x000000ff00047812 */ /* 0x000fe400078ec0ff */
[----:B------:R-:W-:-:S02]  /*152d0*/  SHF.R.U32.HI R24, RZ, 0x8, R31 ;  /* 0x00000008ff187819 */ /* 0x000fc4000001161f */
[----:B0-----:R-:W-:Y:S02]  /*152e0*/  PRMT R37, R4, 0x7604, R5 ;  /* 0x0000760404257816 */ /* 0x001fe40000000005 */
[----:B------:R-:W-:Y:S02]  /*152f0*/  SHF.R.U32.HI R6, RZ, 0x8, R29 ;  /* 0x00000008ff067819 */ /* 0x000fe4000001161d */
[----:B-1----:R-:W-:Y:S02]  /*15300*/  LOP3.LUT R21, R31, 0xff, RZ, 0xc0, !PT ;  /* 0x000000ff1f157812 */ /* 0x002fe400078ec0ff */
[----:B------:R-:W-:Y:S02]  /*15310*/  LOP3.LUT R7, R29, 0xff, RZ, 0xc0, !PT ;  /* 0x000000ff1d077812 */ /* 0x000fe400078ec0ff */
[----:B------:R-:W-:Y:S02]  /*15320*/  LOP3.LUT R6, R6, 0xff, RZ, 0xc0, !PT ;  /* 0x000000ff06067812 */ /* 0x000fe400078ec0ff */
[----:B------:R-:W-:-:S02]  /*15330*/  LOP3.LUT R25, R8, 0xff, RZ, 0xc0, !PT ;  /* 0x000000ff08197812 */ /* 0x000fc400078ec0ff */
[----:B------:R-:W-:Y:S02]  /*15340*/  PRMT R36, R6, 0x7604, R7 ;  /* 0x0000760406247816 */ /* 0x000fe40000000007 */
[----:B------:R-:W-:Y:S02]  /*15350*/  SHF.R.U32.HI R6, RZ, 0x8, R30 ;  /* 0x00000008ff067819 */ /* 0x000fe4000001161e */
[----:B------:R-:W-:Y:S02]  /*15360*/  LOP3.LUT R7, R30, 0xff, RZ, 0xc0, !PT ;  /* 0x000000ff1e077812 */ /* 0x000fe400078ec0ff */
[----:B------:R-:W-:Y:S02]  /*15370*/  LOP3.LUT R6, R6, 0xff, RZ, 0xc0, !PT ;  /* 0x000000ff06067812 */ /* 0x000fe400078ec0ff */
[----:B------:R-:W-:Y:S02]  /*15380*/  LOP3.LUT R27, R10, 0xff, RZ, 0xc0, !PT ;  /* 0x000000ff0a1b7812 */ /* 0x000fe400078ec0ff */
[----:B------:R-:W-:-:S02]  /*15390*/  LOP3.LUT R41, R11, 0xff, RZ, 0xc0, !PT ;  /* 0x000000ff0b297812 */ /* 0x000fc400078ec0ff */
[----:B------:R-:W-:Y:S02]  /*153a0*/  PRMT R39, R6, 0x7604, R7 ;  /* 0x0000760406277816 */ /* 0x000fe40000000007 */
[----:B------:R-:W-:Y:S02]  /*153b0*/  SHF.R.U32.HI R38, RZ, 0x10, R30 ;  /* 0x00000010ff267819 */ /* 0x000fe4000001161e */
[----:B------:R-:W-:Y:S02]  /*153c0*/  SHF.R.U32.HI R40, RZ, 0x10, R31 ;  /* 0x00000010ff287819 */ /* 0x000fe4000001161f */
[----:B------:R-:W-:Y:S02]  /*153d0*/  LOP3.LUT R38, R38, 0xff, RZ, 0xc0, !PT ;  /* 0x000000ff26267812 */ /* 0x000fe400078ec0ff */
[----:B------:R-:W-:Y:S02]  /*153e0*/  LOP3.LUT R40, R40, 0xff, RZ, 0xc0, !PT ;  /* 0x000000ff28287812 */ /* 0x000fe400078ec0ff */
[----:B---3--:R-:W-:-:S02]  /*153f0*/  LEA.HI R0, R3, R20, RZ, 0x1c ;  /* 0x0000001403007211 */ /* 0x008fc400078fe0ff */
[----:B------:R-:W-:Y:S02]  /*15400*/  SHF.R.U32.HI R20, RZ, 0x8, R8 ;  /* 0x00000008ff147819 */ /* 0x000fe40000011608 */
[----:B------:R-:W-:Y:S02]  /*15410*/  SHF.R.S32.HI R5, RZ, 0x1f, R0 ;  /* 0x0000001fff057819 */ /* 0x000fe40000011400 */
[----:B------:R-:W-:Y:S02]  /*15420*/  LOP3.LUT R20, R20, 0xff, RZ, 0xc0, !PT ;  /* 0x000000ff14147812 */ /* 0x000fe400078ec0ff */
[----:B------:R-:W-:Y:S01]  /*15430*/  LEA.HI R4, R5, R0, RZ, 0x2 ;  /* 0x0000000005047211 */ /* 0x000fe200078f10ff */
[----:B------:R-:W-:Y:S01]  /*15440*/  IMAD.SHL.U32 R0, R0, 0x10, RZ ;  /* 0x0000001000007824 */ /* 0x000fe200078e00ff */
[----:B------:R-:W-:Y:S02]  /*15450*/  PRMT R45, R20, 0x7604, R25 ;  /* 0x00007604142d7816 */ /* 0x000fe40000000019 */
[----:B------:R-:W-:-:S02]  /*15460*/  SHF.L.U32 R4, R4, 0xb, RZ ;  /* 0x0000000b04047819 */ /* 0x000fc400000006ff */
[----:B------:R-:W-:Y:S02]  /*15470*/  LOP3.LUT R5, R227, 0x30, R0, 0xf8, !PT ;  /* 0x00000030e3057812 */ /* 0x000fe400078ef800 */
[----:B------:R-:W-:Y:S02]  /*15480*/  LOP3.LUT R0, R24, 0xff, RZ, 0xc0, !PT ;  /* 0x000000ff18007812 */ /* 0x000fe400078ec0ff */
[----:B------:R-:W-:Y:S02]  /*15490*/  LOP3.LUT R5, R5, R228, RZ, 0x3c, !PT ;  /* 0x000000e405057212 */ /* 0x000fe400078e3cff */
[----:B------:R-:W-:Y:S02]  /*154a0*/  PRMT R43, R0, 0x7604, R21 ;  /* 0x00007604002b7816 */ /* 0x000fe40000000015 */
[----:B------:R-:W-:Y:S02]  /*154b0*/  LOP3.LUT R4, R4, 0xffffe000, RZ, 0xc0, !PT ;  /* 0xffffe00004047812 */ /* 0x000fe400078ec0ff */
[----:B------:R-:W-:-:S02]  /*154c0*/  SHF.R.U32.HI R0, RZ, 0x8, R9 ;  /* 0x00000008ff007819 */ /* 0x000fc40000011609 */
[----:B------:R-:W-:Y:S02]  /*154d0*/  IADD3 R21, R5, R229, R4 ;  /* 0x000000e505157210 */ /* 0x000fe40007ffe004 */
[----:B------:R-:W-:Y:S01]  /*154e0*/  LOP3.LUT R25, R9, 0xff, RZ, 0xc0, !PT ;  /* 0x000000ff09197812 */ /* 0x000fe200078ec0ff */
[----:B----4-:R-:W0:Y:S01]  /*154f0*/  LDS.128 R4, [R60+0x1e200] ;  /* 0x01e200003c047984 */ /* 0x010e220000000c00 */
[----:B------:R-:W-:Y:S02]  /*15500*/  SHF.R.U32.HI R24, RZ, 0x8, R11 ;  /* 0x00000008ff187819 */ /* 0x000fe4000001160b */
[----:B------:R-:W-:Y:S02]  /*15510*/  LOP3.LUT R0, R0, 0xff, RZ, 0xc0, !PT ;  /* 0x000000ff00007812 */ /* 0x000fe400078ec0ff */
[----:B------:R-:W-:Y:S02]  /*15520*/  SHF.R.U32.HI R20, RZ, 0x8, R10 ;  /* 0x00000008ff147819 */ /* 0x000fe4000001160a */
[----:B------:R-:W-:-:S02]  /*15530*/  LOP3.LUT R24, R24, 0xff, RZ, 0xc0, !PT ;  /* 0x000000ff18187812 */ /* 0x000fc400078ec0ff */
[----:B------:R-:W-:Y:S01]  /*15540*/  PRMT R47, R0, 0x7604, R25 ;  /* 0x00007604002f7816 */ /* 0x000fe20000000019 */
[----:B------:R-:W-:Y:S01]  /*15550*/  IMAD.IADD R0, R16, 0x1, R21 ;  /* 0x0000000110007824 */ /* 0x000fe200078e0215 */
[----:B------:R-:W-:Y:S02]  /*15560*/  LOP3.LUT R20, R20, 0xff, RZ, 0xc0, !PT ;  /* 0x000000ff14147812 */ /* 0x000fe400078ec0ff */
[----:B------:R-:W-:Y:S02]  /*15570*/  PRMT R42, R24, 0x7604, R41 ;  /* 0x00007604182a7816 */ /* 0x000fe40000000029 */
[----:B------:R-:W-:Y:S02]  /*15580*/  PRMT R49, R20, 0x7604, R27 ;  /* 0x0000760414317816 */ /* 0x000fe4000000001b */
[----:B------:R-:W1:Y:S01]  /*15590*/  LDS.128 R24, [R0+0x1e200] ;  /* 0x01e2000000187984 */ /* 0x000e620000000c00 */
[----:B------:R-:W-:Y:S02]  /*155a0*/  SHF.R.U32.HI R21, RZ, 0x10, R29 ;  /* 0x00000010ff157819 */ /* 0x000fe4000001161d */
[----:B------:R-:W-:-:S02]  /*155b0*/  SHF.R.U32.HI R20, RZ, 0x10, R28 ;  /* 0x00000010ff147819 */ /* 0x000fc4000001161c */
[----:B------:R-:W-:Y:S02]  /*155c0*/  LOP3.LUT R21, R21, 0xff, RZ, 0xc0, !PT ;  /* 0x000000ff15157812 */ /* 0x000fe400078ec0ff */
[----:B------:R-:W-:Y:S02]  /*155d0*/  LOP3.LUT R20, R20, 0xff, RZ, 0xc0, !PT ;  /* 0x000000ff14147812 */ /* 0x000fe400078ec0ff */
[----:B------:R-:W-:Y:S02]  /*155e0*/  PRMT R21, R21, 0x7054, R36 ;  /* 0x0000705415157816 */ /* 0x000fe40000000024 */
[----:B------:R-:W-:Y:S02]  /*155f0*/  PRMT R37, R20, 0x7054, R37 ;  /* 0x0000705414257816 */ /* 0x000fe40000000025 */
[----:B------:R-:W-:Y:S02]  /*15600*/  SHF.R.U32.HI R36, RZ, 0x10, R9 ;  /* 0x00000010ff247819 */ /* 0x000fe40000011609 */
[----:B------:R-:W-:-:S02]  /*15610*/  SHF.R.U32.HI R20, RZ, 0x10, R8 ;  /* 0x00000010ff147819 */ /* 0x000fc40000011608 */
[----:B------:R-:W-:Y:S02]  /*15620*/  PRMT R41, R38, 0x7054, R39 ;  /* 0x0000705426297816 */ /* 0x000fe40000000027 */
[----:B------:R-:W-:Y:S02]  /*15630*/  SHF.R.U32.HI R39, RZ, 0x10, R11 ;  /* 0x00000010ff277819 */ /* 0x000fe4000001160b */
[----:B------:R-:W-:Y:S02]  /*15640*/  LOP3.LUT R36, R36, 0xff, RZ, 0xc0, !PT ;  /* 0x000000ff24247812 */ /* 0x000fe400078ec0ff */
[----:B------:R-:W-:Y:S02]  /*15650*/  LOP3.LUT R20, R20, 0xff, RZ, 0xc0, !PT ;  /* 0x000000ff14147812 */ /* 0x000fe400078ec0ff */
[----:B------:R-:W-:Y:S02]  /*15660*/  SHF.R.U32.HI R38, RZ, 0x10, R10 ;  /* 0x00000010ff267819 */ /* 0x000fe4000001160a */
[----:B------:R-:W-:-:S02]  /*15670*/  LOP3.LUT R39, R39, 0xff, RZ, 0xc0, !PT ;  /* 0x000000ff27277812 */ /* 0x000fc400078ec0ff */
[----:B------:R-:W-:Y:S02]  /*15680*/  PRMT R47, R36, 0x7054, R47 ;  /* 0x00007054242f7816 */ /* 0x000fe4000000002f */
[----:B------:R-:W-:Y:S02]  /*15690*/  PRMT R45, R20, 0x7054, R45 ;  /* 0x00007054142d7816 */ /* 0x000fe4000000002d */
[----:B------:R-:W-:Y:S02]  /*156a0*/  PRMT R43, R40, 0x7054, R43 ;  /* 0x00007054282b7816 */ /* 0x000fe4000000002b */
[----:B------:R-:W-:Y:S02]  /*156b0*/  LOP3.LUT R38, R38, 0xff, RZ, 0xc0, !PT ;  /* 0x000000ff26267812 */ /* 0x000fe400078ec0ff */
[----:B------:R-:W-:Y:S02]  /*156c0*/  PRMT R51, R39, 0x7054, R42 ;  /* 0x0000705427337816 */ /* 0x000fe4000000002a */
[----:B------:R-:W-:-:S02]  /*156d0*/  LOP3.LUT R39, R37, 0xff000000, R28, 0xf8, !PT ;  /* 0xff00000025277812 */ /* 0x000fc400078ef81c */
[----:B------:R-:W-:Y:S02]  /*156e0*/  LOP3.LUT R40, R21, 0xff000000, R29, 0xf8, !PT ;  /* 0xff00000015287812 */ /* 0x000fe400078ef81d */
[----:B------:R-:W-:Y:S02]  /*156f0*/  LOP3.LUT R47, R47, 0xff000000, R9, 0xf8, !PT ;  /* 0xff0000002f2f7812 */ /* 0x000fe400078ef809 */
[----:B------:R-:W-:Y:S02]  /*15700*/  LOP3.LUT R45, R45, 0xff000000, R8, 0xf8, !PT ;  /* 0xff0000002d2d7812 */ /* 0x000fe400078ef808 */
[-C--:B0-----:R-:W-:Y:S02]  /*15710*/  F2FP.F16.E4M3.UNPACK_B R28, R7.reuse ;  /* 0x00000007ff1c723e */ /* 0x081fe400020006ff */
[----:B------:R-:W-:Y:S02]  /*15720*/  F2FP.F16.E4M3.UNPACK_B R29, R7.H1 ;  /* 0x00000007ff1d723e */ /* 0x000fe400030006ff */
[----:B------:R-:W-:-:S02]  /*15730*/  F2FP.F16.E4M3.UNPACK_B R7, R4 ;  /* 0x00000004ff07723e */ /* 0x000fc400020006ff */
[----:B------:R-:W-:Y:S02]  /*15740*/  F2FP.F16.E4M3.UNPACK_B R8, R4.H1 ;  /* 0x00000004ff08723e */ /* 0x000fe400030006ff */
[----:B------:R-:W-:Y:S02]  /*15750*/  PRMT R49, R38, 0x7054, R49 ;  /* 0x0000705426317816 */ /* 0x000fe40000000031 */
[-C--:B------:R-:W-:Y:S02]  /*15760*/  F2FP.F16.E4M3.UNPACK_B R4, R6.reuse ;  /* 0x00000006ff04723e */ /* 0x080fe400020006ff */
[----:B------:R-:W-:Y:S02]  /*15770*/  F2FP.F16.E4M3.UNPACK_B R21, R6.H1 ;  /* 0x00000006ff15723e */ /* 0x000fe400030006ff */
[----:B------:R-:W-:Y:S02]  /*15780*/  LOP3.LUT R20, R41, 0xff000000, R30, 0xf8, !PT ;  /* 0xff00000029147812 */ /* 0x000fe400078ef81e */
[----:B------:R-:W-:-:S02]  /*15790*/  F2FP.F16.E4M3.UNPACK_B R46, R47 ;  /* 0x0000002fff2e723e */ /* 0x000fc400020006ff */
[----:B-1----:R-:W-:Y:S02]  /*157a0*/  F2FP.F16.E4M3.UNPACK_B R6, R25 ;  /* 0x00000019ff06723e */ /* 0x002fe400020006ff */
[----:B------:R-:W-:Y:S01]  /*157b0*/  F2FP.F16.E4M3.UNPACK_B R41, R40 ;  /* 0x00000028ff29723e */ /* 0x000fe200020006ff */
[--C-:B------:R-:W-:Y:S01]  /*157c0*/  HADD2.F32 R48, -RZ, R46.reuse.H0_H0 ;  /* 0x2000002eff307230 */ /* 0x100fe20000004100 */
[----:B------:R-:W-:Y:S01]  /*157d0*/  LOP3.LUT R50, R49, 0xff000000, R10, 0xf8, !PT ;  /* 0xff00000031327812 */ /* 0x000fe200078ef80a */
[----:B------:R-:W-:Y:S01]  /*157e0*/  HADD2.F32 R49, -RZ, R46.H1_H1 ;  /* 0x3000002eff317230 */ /* 0x000fe20000004100 */
[----:B------:R-:W-:Y:S01]  /*157f0*/  LOP3.LUT R51, R51, 0xff000000, R11, 0xf8, !PT ;  /* 0xff00000033337812 */ /* 0x000fe200078ef80b */
[--C-:B------:R-:W-:Y:S01]  /*15800*/  HADD2.F32 R42, -RZ, R41.reuse.H0_H0 ;  /* 0x20000029ff2a7230 */ /* 0x100fe20000004100 */
[-C--:B------:R-:W-:Y:S01]  /*15810*/  F2FP.F16.E4M3.UNPACK_B R10, R5.reuse ;  /* 0x00000005ff0a723e */ /* 0x080fe200020006ff */
[----:B------:R-:W-:Y:S01]  /*15820*/  HADD2.F32 R41, -RZ, R41.H1_H1 ;  /* 0x30000029ff297230 */ /* 0x000fe20000004100 */
[----:B------:R-:W-:Y:S01]  /*15830*/  F2FP.F16.E4M3.UNPACK_B R11, R5.H1 ;  /* 0x00000005ff0b723e */ /* 0x000fe200030006ff */
[----:B------:R-:W-:Y:S01]  /*15840*/  HADD2.F32 R5, -RZ, R6.H0_H0 ;  /* 0x20000006ff057230 */ /* 0x000fe20000004100 */
[----:B------:R-:W-:Y:S01]  /*15850*/  LOP3.LUT R43, R43, 0xff000000, R31, 0xf8, !PT ;  /* 0xff0000002b2b7812 */ /* 0x000fe200078ef81f */
[--C-:B------:R-:W-:Y:S01]  /*15860*/  HADD2.F32 R9, -RZ, R10.reuse.H0_H0 ;  /* 0x2000000aff097230 */ /* 0x100fe20000004100 */
[-C--:B------:R-:W-:Y:S01]  /*15870*/  F2FP.F16.E4M3.UNPACK_B R37, R27.reuse ;  /* 0x0000001bff25723e */ /* 0x080fe200020006ff */
[----:B------:R-:W-:Y:S01]  /*15880*/  HADD2.F32 R10, -RZ, R10.H1_H1 ;  /* 0x3000000aff0a7230 */ /* 0x000fe20000004100 */
[----:B------:R-:W-:Y:S01]  /*15890*/  F2FP.F16.E4M3.UNPACK_B R38, R27.H1 ;  /* 0x0000001bff26723e */ /* 0x000fe200030006ff */
[C---:B------:R-:W-:Y:S01]  /*158a0*/  FMUL.FTZ R52, R5.reuse, R48 ;  /* 0x0000003005347220 */ /* 0x040fe20000410000 */
[----:B------:R-:W-:Y:S01]  /*158b0*/  F2FP.F16.E4M3.UNPACK_B R31, R26 ;  /* 0x0000001aff1f723e */ /* 0x000fe200020006ff */
[----:B------:R-:W-:Y:S01]  /*158c0*/  FMUL.FTZ R27, R5, R42 ;  /* 0x0000002a051b7220 */ /* 0x000fe20000410000 */
[----:B------:R-:W-:Y:S01]  /*158d0*/  F2FP.F16.E4M3.UNPACK_B R36, R26.H1 ;  /* 0x0000001aff24723e */ /* 0x000fe200030006ff */
[----:B------:R-:W-:Y:S01]  /*158e0*/  HADD2.F32 R26, -RZ, R6.H1_H1 ;  /* 0x30000006ff1a7230 */ /* 0x000fe20000004100 */
[----:B------:R-:W-:Y:S01]  /*158f0*/  F2FP.F16.E4M3.UNPACK_B R30, R25.H1 ;  /* 0x00000019ff1e723e */ /* 0x000fe200030006ff */
[C---:B------:R-:W-:Y:S01]  /*15900*/  FFMA.FTZ R5, R9.reuse, R42, -R52 ;  /* 0x0000002a09057223 */ /* 0x040fe20000010834 */
[----:B------:R-:W-:Y:S01]  /*15910*/  F2FP.F16.E4M3.UNPACK_B R47, R47.H1 ;  /* 0x0000002fff2f723e */ /* 0x000fe200030006ff */
[----:B------:R-:W-:Y:S01]  /*15920*/  FFMA.FTZ R9, R9, R48, R27 ;  /* 0x0000003009097223 */ /* 0x000fe2000001001b */
[----:B------:R-:W-:Y:S01]  /*15930*/  F2FP.F16.E4M3.UNPACK_B R40, R40.H1 ;  /* 0x00000028ff28723e */ /* 0x000fe200030006ff */
[----:B------:R-:W-:-:S02]  /*15940*/  HADD2.F32 R27, -RZ, R30.H0_H0 ;  /* 0x2000001eff1b7230 */ /* 0x000fc40000004100 */
[C---:B------:R-:W-:Y:S01]  /*15950*/  FMUL.FTZ R53, R26.reuse, R49 ;  /* 0x000000311a357220 */ /* 0x040fe20000410000 */
[----:B------:R-:W-:Y:S02]  /*15960*/  HADD2.F32 R46, -RZ, R47.H0_H0 ;  /* 0x2000002fff2e7230 */ /* 0x000fe40000004100 */
[-C--:B------:R-:W-:Y:S01]  /*15970*/  FMUL.FTZ R26, R26, R41.reuse ;  /* 0x000000291a1a7220 */ /* 0x080fe20000410000 */
[----:B------:R-:W-:Y:S02]  /*15980*/  HADD2.F32 R42, -RZ, R40.H0_H0 ;  /* 0x20000028ff2a7230 */ /* 0x000fe40000004100 */
[C---:B------:R-:W-:Y:S01]  /*15990*/  FFMA.FTZ R48, R10.reuse, R41, -R53 ;  /* 0x000000290a307223 */ /* 0x040fe20000010835 */
[----:B------:R-:W-:Y:S02]  /*159a0*/  HADD2.F32 R6, -RZ, R11.H0_H0 ;  /* 0x2000000bff067230 */ /* 0x000fe40000004100 */
[C---:B------:R-:W-:Y:S01]  /*159b0*/  FMUL.FTZ R55, R27.reuse, R46 ;  /* 0x0000002e1b377220 */ /* 0x040fe20000410000 */
[----:B------:R-:W-:Y:S01]  /*159c0*/  FFMA.FTZ R52, R10, R49, R26 ;  /* 0x000000310a347223 */ /* 0x000fe2000001001a */
[----:B------:R-:W-:Y:S01]  /*159d0*/  F2FP.F16.E4M3.UNPACK_B R41, R51 ;  /* 0x00000033ff29723e */ /* 0x000fe200020006ff */
[----:B------:R-:W-:Y:S01]  /*159e0*/  FMUL.FTZ R27, R27, R42 ;  /* 0x0000002a1b1b7220 */ /* 0x000fe20000410000 */
[----:B------:R-:W-:Y:S01]  /*159f0*/  F2FP.F16.E4M3.UNPACK_B R26, R43 ;  /* 0x0000002bff1a723e */ /* 0x000fe200020006ff */
[----:B------:R-:W-:-:S02]  /*15a00*/  HADD2.F32 R10, -RZ, R37.H0_H0 ;  /* 0x20000025ff0a7230 */ /* 0x000fc40000004100 */
[C---:B------:R-:W-:Y:S01]  /*15a10*/  FFMA.FTZ R55, R6.reuse, R42, -R55 ;  /* 0x0000002a06377223 */ /* 0x040fe20000010837 */
[----:B------:R-:W-:Y:S01]  /*15a20*/  FFMA.FTZ R46, R6, R46, R27 ;  /* 0x0000002e062e7223 */ /* 0x000fe2000001001b */
[----:B------:R-:W-:Y:S01]  /*15a30*/  HADD2.F32 R49, -RZ, R41.H0_H0 ;  /* 0x20000029ff317230 */ /* 0x000fe20000004100 */
[----:B------:R-:W-:Y:S01]  /*15a40*/  F2FP.F16.E4M3.UNPACK_B R51, R51.H1 ;  /* 0x00000033ff33723e */ /* 0x000fe200030006ff */
[----:B------:R-:W-:Y:S01]  /*15a50*/  HADD2.F32 R27, -RZ, R26.H0_H0 ;  /* 0x2000001aff1b7230 */ /* 0x000fe20000004100 */
[----:B------:R-:W-:Y:S01]  /*15a60*/  F2FP.F16.E4M3.UNPACK_B R43, R43.H1 ;  /* 0x0000002bff2b723e */ /* 0x000fe200030006ff */
[----:B------:R-:W-:Y:S02]  /*15a70*/  HADD2.F32 R47, -RZ, R47.H1_H1 ;  /* 0x3000002fff2f7230 */ /* 0x000fe40000004100 */
[C---:B------:R-:W-:Y:S01]  /*15a80*/  FMUL.FTZ R53, R10.reuse, R49 ;  /* 0x000000310a357220 */ /* 0x040fe20000410000 */
[----:B------:R-:W-:Y:S02]  /*15a90*/  HADD2.F32 R30, -RZ, R30.H1_H1 ;  /* 0x3000001eff1e7230 */ /* 0x000fe40000004100 */
[----:B------:R-:W-:Y:S01]  /*15aa0*/  FMUL.FTZ R10, R10, R27 ;  /* 0x0000001b0a0a7220 */ /* 0x000fe20000410000 */
[----:B------:R-:W-:Y:S01]  /*15ab0*/  HADD2.F32 R40, -RZ, R40.H1_H1 ;  /* 0x30000028ff287230 */ /* 0x000fe20000004100 */
[----:B------:R-:W-:Y:S01]  /*15ac0*/  F2FP.F16.E4M3.UNPACK_B R25, R24 ;  /* 0x00000018ff19723e */ /* 0x000fe200020006ff */
[----:B------:R-:W-:-:S02]  /*15ad0*/  HADD2.F32 R6, -RZ, R28.H0_H0 ;  /* 0x2000001cff067230 */ /* 0x000fc40000004100 */
[C---:B------:R-:W-:Y:S01]  /*15ae0*/  FMUL.FTZ R42, R30.reuse, R47 ;  /* 0x0000002f1e2a7220 */ /* 0x040fe20000410000 */
[----:B------:R-:W-:Y:S02]  /*15af0*/  HADD2.F32 R11, -RZ, R11.H1_H1 ;  /* 0x3000000bff0b7230 */ /* 0x000fe40000004100 */
[-C--:B------:R-:W-:Y:S01]  /*15b00*/  FMUL.FTZ R30, R30, R40.reuse ;  /* 0x000000281e1e7220 */ /* 0x080fe20000410000 */
[----:B------:R-:W-:Y:S02]  /*15b10*/  HADD2.F32 R26, -RZ, R26.H1_H1 ;  /* 0x3000001aff1a7230 */ /* 0x000fe40000004100 */
[C---:B------:R-:W-:Y:S01]  /*15b20*/  FFMA.FTZ R53, R6.reuse, R27, -R53 ;  /* 0x0000001b06357223 */ /* 0x040fe20000010835 */
[----:B------:R-:W-:Y:S01]  /*15b30*/  FFMA.FTZ R49, R6, R49, R10 ;  /* 0x0000003106317223 */ /* 0x000fe2000001000a */
[----:B------:R-:W-:Y:S02]  /*15b40*/  HADD2.F32 R41, -RZ, R41.H1_H1 ;  /* 0x30000029ff297230 */ /* 0x000fe40000004100 */
[----:B------:R-:W-:Y:S01]  /*15b50*/  FFMA.FTZ R42, R11, R40, -R42 ;  /* 0x000000280b2a7223 */ /* 0x000fe2000001082a */
[----:B------:R-:W-:-:S02]  /*15b60*/  HADD2.F32 R37, -RZ, R37.H1_H1 ;  /* 0x30000025ff257230 */ /* 0x000fc40000004100 */
[----:B------:R-:W-:Y:S01]  /*15b70*/  FFMA.FTZ R47, R11, R47, R30 ;  /* 0x0000002f0b2f7223 */ /* 0x000fe2000001001e */
[----:B------:R-:W-:Y:S01]  /*15b80*/  HADD2.F32 R27, -RZ, R51.H0_H0 ;  /* 0x20000033ff1b7230 */ /* 0x000fe20000004100 */
[----:B------:R-:W-:Y:S01]  /*15b90*/  F2FP.F16.E4M3.UNPACK_B R24, R24.H1 ;  /* 0x00000018ff18723e */ /* 0x000fe200030006ff */
[----:B------:R-:W-:Y:S02]  /*15ba0*/  HADD2.F32 R10, -RZ, R38.H0_H0 ;  /* 0x20000026ff0a7230 */ /* 0x000fe40000004100 */
[C---:B------:R-:W-:Y:S01]  /*15bb0*/  FMUL.FTZ R57, R37.reuse, R41 ;  /* 0x0000002925397220 */ /* 0x040fe20000410000 */
[----:B------:R-:W-:Y:S02]  /*15bc0*/  HADD2.F32 R28, -RZ, R28.H1_H1 ;  /* 0x3000001cff1c7230 */ /* 0x000fe40000004100 */
[----:B------:R-:W-:Y:S01]  /*15bd0*/  FMUL.FTZ R30, R37, R26 ;  /* 0x0000001a251e7220 */ /* 0x000fe20000410000 */
[----:B------:R-:W-:Y:S02]  /*15be0*/  HADD2.F32 R11, -RZ, R43.H0_H0 ;  /* 0x2000002bff0b7230 */ /* 0x000fe40000004100 */
[----:B------:R-:W-:Y:S01]  /*15bf0*/  FMUL.FTZ R37, R10, R27 ;  /* 0x0000001b0a257220 */ /* 0x000fe20000410000 */
[----:B------:R-:W-:-:S02]  /*15c00*/  HADD2.F32 R6, -RZ, R29.H0_H0 ;  /* 0x2000001dff067230 */ /* 0x000fc40000004100 */
[----:B------:R-:W-:Y:S01]  /*15c10*/  FFMA.FTZ R40, R28, R26, -R57 ;  /* 0x0000001a1c287223 */ /* 0x000fe20000010839 */
[----:B------:R-:W-:Y:S01]  /*15c20*/  F2FP.F16.E4M3.UNPACK_B R26, R45.H1 ;  /* 0x0000002dff1a723e */ /* 0x000fe200030006ff */
[-C--:B------:R-:W-:Y:S01]  /*15c30*/  FMUL.FTZ R10, R10, R11.reuse ;  /* 0x0000000b0a0a7220 */ /* 0x080fe20000410000 */
[----:B------:R-:W-:Y:S02]  /*15c40*/  HADD2.F32 R51, -RZ, R51.H1_H1 ;  /* 0x30000033ff337230 */ /* 0x000fe40000004100 */
[----:B------:R-:W-:Y:S01]  /*15c50*/  FFMA.FTZ R56, R6, R11, -R37 ;  /* 0x0000000b06387223 */ /* 0x000fe20000010825 */
[----:B------:R-:W-:Y:S01]  /*15c60*/  HADD2.F32 R38, -RZ, R38.H1_H1 ;  /* 0x30000026ff267230 */ /* 0x000fe20000004100 */
[----:B------:R-:W-:Y:S01]  /*15c70*/  F2FP.F16.E4M3.UNPACK_B R11, R39.H1 ;  /* 0x00000027ff0b723e */ /* 0x000fe200030006ff */
[----:B------:R-:W-:Y:S02]  /*15c80*/  HADD2.F32 R43, -RZ, R43.H1_H1 ;  /* 0x3000002bff2b7230 */ /* 0x000fe40000004100 */
[----:B------:R-:W-:Y:S01]  /*15c90*/  FFMA.FTZ R54, R28, R41, R30 ;  /* 0x000000291c367223 */ /* 0x000fe2000001001e */
[----:B------:R-:W-:Y:S01]  /*15ca0*/  FFMA.FTZ R57, R6, R27, R10 ;  /* 0x0000001b06397223 */ /* 0x000fe2000001000a */
[----:B------:R-:W-:-:S02]  /*15cb0*/  HADD2.F32 R29, -RZ, R29.H1_H1 ;  /* 0x3000001dff1d7230 */ /* 0x000fc40000004100 */
[C---:B------:R-:W-:Y:S01]  /*15cc0*/  FMUL.FTZ R28, R38.reuse, R51 ;  /* 0x00000033261c7220 */ /* 0x040fe20000410000 */
[----:B------:R-:W-:Y:S02]  /*15cd0*/  HADD2.F32 R37, -RZ, R26.H0_H0 ;  /* 0x2000001aff257230 */ /* 0x000fe40000004100 */
[-C--:B------:R-:W-:Y:S01]  /*15ce0*/  FMUL.FTZ R38, R38, R43.reuse ;  /* 0x0000002b26267220 */ /* 0x080fe20000410000 */
[----:B------:R-:W-:Y:S02]  /*15cf0*/  HADD2.F32 R10, -RZ, R24.H0_H0 ;  /* 0x20000018ff0a7230 */ /* 0x000fe40000004100 */
[C---:B------:R-:W-:Y:S01]  /*15d00*/  FFMA.FTZ R59, R29.reuse, R43, -R28 ;  /* 0x0000002b1d3b7223 */ /* 0x040fe2000001081c */
[----:B------:R-:W-:Y:S02]  /*15d10*/  HADD2.F32 R27, -RZ, R11.H0_H0 ;  /* 0x2000000bff1b7230 */ /* 0x000fe40000004100 */
[----:B------:R-:W-:Y:S01]  /*15d20*/  FFMA.FTZ R58, R29, R51, R38 ;  /* 0x000000331d3a7223 */ /* 0x000fe20000010026 */
[----:B------:R-:W-:-:S02]  /*15d30*/  HADD2.F32 R6, -RZ, R8.H0_H0 ;  /* 0x20000008ff067230 */ /* 0x000fc40000004100 */
[C---:B------:R-:W-:Y:S01]  /*15d40*/  FMUL.FTZ R41, R10.reuse, R37 ;  /* 0x000000250a297220 */ /* 0x040fe20000410000 */
[----:B------:R-:W-:Y:S02]  /*15d50*/  HADD2.F32 R29, -RZ, R26.H1_H1 ;  /* 0x3000001aff1d7230 */ /* 0x000fe40000004100 */
[----:B------:R-:W-:Y:S01]  /*15d60*/  FMUL.FTZ R10, R10, R27 ;  /* 0x0000001b0a0a7220 */ /* 0x000fe20000410000 */
[----:B------:R-:W-:Y:S01]  /*15d70*/  HADD2.F32 R24, -RZ, R24.H1_H1 ;  /* 0x30000018ff187230 */ /* 0x000fe20000004100 */
[----:B------:R-:W-:Y:S01]  /*15d80*/  F2FP.F16.E4M3.UNPACK_B R45, R45 ;  /* 0x0000002dff2d723e */ /* 0x000fe200020006ff */
[----:B------:R-:W-:Y:S02]  /*15d90*/  HADD2.F32 R11, -RZ, R11.H1_H1 ;  /* 0x3000000bff0b7230 */ /* 0x000fe40000004100 */
[----:B------:R-:W-:Y:S01]  /*15da0*/  FFMA.FTZ R28, R6, R37, R10 ;  /* 0x00000025061c7223 */ /* 0x000fe2000001000a */
[----:B------:R-:W-:Y:S01]  /*15db0*/  HADD2.F32 R8, -RZ, R8.H1_H1 ;  /* 0x30000008ff087230 */ /* 0x000fe20000004100 */
[----:B------:R-:W-:Y:S01]  /*15dc0*/  F2FP.F16.E4M3.UNPACK_B R39, R39 ;  /* 0x00000027ff27723e */ /* 0x000fe200020006ff */
[----:B------:R-:W-:Y:S01]  /*15dd0*/  FMUL.FTZ R37, R24, R29 ;  /* 0x0000001d18257220 */ /* 0x000fe20000410000 */
[----:B------:R-:W-:Y:S01]  /*15de0*/  FFMA.FTZ R41, R6, R27, -R41 ;  /* 0x0000001b06297223 */ /* 0x000fe20000010829 */
[----:B------:R-:W-:Y:S01]  /*15df0*/  FMUL.FTZ R24, R24, R11 ;  /* 0x0000000b18187220 */ /* 0x000fe20000410000 */
[----:B------:R-:W-:-:S02]  /*15e00*/  HADD2.F32 R27, -RZ, R45.H0_H0 ;  /* 0x2000002dff1b7230 */ /* 0x000fc40000004100 */
[C---:B------:R-:W-:Y:S01]  /*15e10*/  FFMA.FTZ R30, R8.reuse, R11, -R37 ;  /* 0x0000000b081e7223 */ /* 0x040fe20000010825 */
[----:B------:R-:W-:Y:S02]  /*15e20*/  HADD2.F32 R10, -RZ, R25.H0_H0 ;  /* 0x20000019ff0a7230 */ /* 0x000fe40000004100 */
[----:B------:R-:W-:Y:S01]  /*15e30*/  FFMA.FTZ R43, R8, R29, R24 ;  /* 0x0000001d082b7223 */ /* 0x000fe20000010018 */
[----:B------:R-:W-:Y:S01]  /*15e40*/  HADD2.F32 R11, -RZ, R39.H0_H0 ;  /* 0x20000027ff0b7230 */ /* 0x000fe20000004100 */
[----:B------:R-:W-:Y:S01]  /*15e50*/  F2FP.SATFINITE.E4M3.F32.PACK_AB_MERGE_C R42, R42, R55, RZ ;  /* 0x000000372a2a723e */ /* 0x000fe200048070ff */
        /* <DEDUP_REMOVED lines=8> */
[----:B------:R-:W-:Y:S01]  /*15ee0*/  HADD2.F32 R7, -RZ, R7.H1_H1 ;  /* 0x30000007ff077230 */ /* 0x000fe20000004100 */
[----:B------:R-:W-:Y:S01]  /*15ef0*/  F2FP.F16.E4M3.UNPACK_B R11, R50.H1 ;  /* 0x00000032ff0b723e */ /* 0x000fe200030006ff */
[C---:B------:R-:W-:Y:S01]  /*15f00*/  FMUL.FTZ R10, R25.reuse, R24 ;  /* 0x00000018190a7220 */ /* 0x040fe20000410000 */
[----:B------:R-:W-:Y:S01]  /*15f10*/  F2FP.F16.E4M3.UNPACK_B R6, R20.H1 ;  /* 0x00000014ff06723e */ /* 0x000fe200030006ff */
[----:B------:R-:W-:Y:S01]  /*15f20*/  FMUL.FTZ R27, R25, R8 ;  /* 0x00000008191b7220 */ /* 0x000fe20000410000 */
[----:B------:R-:W-:Y:S01]  /*15f30*/  F2FP.F16.E4M3.UNPACK_B R50, R50 ;  /* 0x00000032ff32723e */ /* 0x000fe200020006ff */
[----:B------:R-:W-:Y:S01]  /*15f40*/  FFMA.FTZ R26, R7, R8, -R10 ;  /* 0x00000008071a7223 */ /* 0x000fe2000001080a */
[----:B------:R-:W-:-:S02]  /*15f50*/  HADD2.F32 R25, -RZ, R11.H0_H0 ;  /* 0x2000000bff197230 */ /* 0x000fc40000004100 */
[----:B------:R-:W-:Y:S01]  /*15f60*/  FFMA.FTZ R24, R7, R24, R27 ;  /* 0x0000001807187223 */ /* 0x000fe2000001001b */
[----:B------:R-:W-:Y:S01]  /*15f70*/  HADD2.F32 R8, -RZ, R36.H0_H0 ;  /* 0x20000024ff087230 */ /* 0x000fe20000004100 */
[----:B------:R-:W-:Y:S01]  /*15f80*/  F2FP.F16.E4M3.UNPACK_B R20, R20 ;  /* 0x00000014ff14723e */ /* 0x000fe200020006ff */
[----:B------:R-:W-:Y:S01]  /*15f90*/  HADD2.F32 R7, -RZ, R6.H0_H0 ;  /* 0x20000006ff077230 */ /* 0x000fe20000004100 */
[----:B------:R-:W-:Y:S01]  /*15fa0*/  F2FP.SATFINITE.E4M3.F32.PACK_AB_MERGE_C R46, R47, R46, RZ ;  /* 0x0000002e2f2e723e */ /* 0x000fe200048070ff */
[----:B------:R-:W-:Y:S02]  /*15fb0*/  HADD2.F32 R11, -RZ, R11.H1_H1 ;  /* 0x3000000bff0b7230 */ /* 0x000fe40000004100 */
[C---:B------:R-:W-:Y:S01]  /*15fc0*/  FMUL.FTZ R27, R8.reuse, R25 ;  /* 0x00000019081b7220 */ /* 0x040fe20000410000 */
[----:B------:R-:W-:Y:S02]  /*15fd0*/  HADD2.F32 R36, -RZ, R36.H1_H1 ;  /* 0x30000024ff247230 */ /* 0x000fe40000004100 */
[----:B------:R-:W-:Y:S01]  /*15fe0*/  FMUL.FTZ R39, R8, R7 ;  /* 0x0000000708277220 */ /* 0x000fe20000410000 */
[----:B------:R-:W-:Y:S01]  /*15ff0*/  HADD2.F32 R10, -RZ, R6.H1_H1 ;  /* 0x30000006ff0a7230 */ /* 0x000fe20000004100 */
[----:B------:R-:W-:Y:S01]  /*16000*/  F2FP.SATFINITE.E4M3.F32.PACK_AB_MERGE_C R5, R48, R5, R42 ;  /* 0x000000053005723e */ /* 0x000fe2000480702a */
[----:B------:R-:W-:-:S02]  /*16010*/  HADD2.F32 R6, -RZ, R21.H0_H0 ;  /* 0x20000015ff067230 */ /* 0x000fc40000004100 */
[C---:B------:R-:W-:Y:S01]  /*16020*/  FMUL.FTZ R8, R36.reuse, R11 ;  /* 0x0000000b24087220 */ /* 0x040fe20000410000 */
[----:B------:R-:W-:Y:S02]  /*16030*/  HADD2.F32 R21, -RZ, R21.H1_H1 ;  /* 0x30000015ff157230 */ /* 0x000fe40000004100 */
[-C--:B------:R-:W-:Y:S01]  /*16040*/  FMUL.FTZ R38, R36, R10.reuse ;  /* 0x0000000a24267220 */ /* 0x080fe20000410000 */
[----:B------:R-:W-:Y:S01]  /*16050*/  F2FP.SATFINITE.E4M3.F32.PACK_AB_MERGE_C R9, R52, R9, R46 ;  /* 0x000000093409723e */ /* 0x000fe2000480702e */
[C---:B------:R-:W-:Y:S01]  /*16060*/  FFMA.FTZ R27, R6.reuse, R7, -R27 ;  /* 0x00000007061b7223 */ /* 0x040fe2000001081b */
[----:B------:R-:W-:Y:S02]  /*16070*/  HADD2.F32 R7, -RZ, R31.H0_H0 ;  /* 0x2000001fff077230 */ /* 0x000fe40000004100 */
[----:B------:R-:W-:Y:S01]  /*16080*/  FFMA.FTZ R36, R21, R10, -R8 ;  /* 0x0000000a15247223 */ /* 0x000fe20000010808 */
[----:B------:R-:W-:Y:S02]  /*16090*/  HADD2.F32 R10, -RZ, R50.H0_H0 ;  /* 0x20000032ff0a7230 */ /* 0x000fe40000004100 */
[----:B------:R-:W-:Y:S01]  /*160a0*/  FFMA.FTZ R39, R6, R25, R39 ;  /* 0x0000001906277223 */ /* 0x000fe20000010027 */
[----:B------:R-:W-:-:S02]  /*160b0*/  HADD2.F32 R8, -RZ, R20.H0_H0 ;  /* 0x20000014ff087230 */ /* 0x000fc40000004100 */
[----:B------:R-:W-:Y:S01]  /*160c0*/  FFMA.FTZ R38, R21, R11, R38 ;  /* 0x0000000b15267223 */ /* 0x000fe20000010026 */
[----:B------:R-:W-:Y:S02]  /*160d0*/  HADD2.F32 R50, -RZ, R50.H1_H1 ;  /* 0x30000032ff327230 */ /* 0x000fe40000004100 */
[C---:B------:R-:W-:Y:S01]  /*160e0*/  FMUL.FTZ R11, R7.reuse, R10 ;  /* 0x0000000a070b7220 */ /* 0x040fe20000410000 */
[----:B------:R-:W-:Y:S02]  /*160f0*/  HADD2.F32 R31, -RZ, R31.H1_H1 ;  /* 0x3000001fff1f7230 */ /* 0x000fe40000004100 */
[----:B------:R-:W-:Y:S01]  /*16100*/  FMUL.FTZ R7, R7, R8 ;  /* 0x0000000807077220 */ /* 0x000fe20000410000 */
[----:B------:R-:W-:Y:S01]  /*16110*/  HADD2.F32 R20, -RZ, R20.H1_H1 ;  /* 0x30000014ff147230 */ /* 0x000fe20000004100 */
[----:B------:R-:W-:Y:S01]  /*16120*/  F2FP.SATFINITE.E4M3.F32.PACK_AB_MERGE_C R27, R36, R27, RZ ;  /* 0x0000001b241b723e */ /* 0x000fe200048070ff */
[--C-:B------:R-:W-:Y:S02]  /*16130*/  HADD2.F32 R6, -RZ, R4.reuse.H0_H0 ;  /* 0x20000004ff067230 */ /* 0x100fe40000004100 */
[----:B------:R-:W-:Y:S01]  /*16140*/  FMUL.FTZ R25, R31, R50 ;  /* 0x000000321f197220 */ /* 0x000fe20000410000 */
[----:B------:R-:W-:-:S02]  /*16150*/  HADD2.F32 R4, -RZ, R4.H1_H1 ;  /* 0x30000004ff047230 */ /* 0x000fc40000004100 */
[----:B------:R-:W-:Y:S01]  /*16160*/  FMUL.FTZ R31, R31, R20 ;  /* 0x000000141f1f7220 */ /* 0x000fe20000410000 */
[----:B------:R-:W-:Y:S01]  /*16170*/  F2FP.SATFINITE.E4M3.F32.PACK_AB_MERGE_C R38, R38, R39, RZ ;  /* 0x000000272626723e */ /* 0x000fe200048070ff */
[C---:B------:R-:W-:Y:S01]  /*16180*/  FFMA.FTZ R21, R6.reuse, R8, -R11 ;  /* 0x0000000806157223 */ /* 0x040fe2000001080b */
[----:B------:R-:W-:Y:S01]  /*16190*/  FFMA.FTZ R10, R6, R10, R7 ;  /* 0x0000000a060a7223 */ /* 0x000fe20000010007 */
[C---:B------:R-:W-:Y:S01]  /*161a0*/  FFMA.FTZ R6, R4.reuse, R20, -R25 ;  /* 0x0000001404067223 */ /* 0x040fe20000010819 */
[----:B------:R-:W-:Y:S01]  /*161b0*/  FFMA.FTZ R31, R4, R50, R31 ;  /* 0x00000032041f7223 */ /* 0x000fe2000001001f */
[----:B------:R-:W-:Y:S02]  /*161c0*/  F2FP.SATFINITE.E4M3.F32.PACK_AB_MERGE_C R7, R59, R56, RZ ;  /* 0x000000383b07723e */ /* 0x000fe400048070ff */
[----:B------:R-:W-:Y:S02]  /*161d0*/  F2FP.SATFINITE.E4M3.F32.PACK_AB_MERGE_C R4, R30, R41, RZ ;  /* 0x000000291e04723e */ /* 0x000fe400048070ff */
[----:B------:R-:W-:-:S02]  /*161e0*/  F2FP.SATFINITE.E4M3.F32.PACK_AB_MERGE_C R11, R58, R57, RZ ;  /* 0x000000393a0b723e */ /* 0x000fc400048070ff */
[----:B------:R-:W-:Y:S02]  /*161f0*/  F2FP.SATFINITE.E4M3.F32.PACK_AB_MERGE_C R8, R43, R28, RZ ;  /* 0x0000001c2b08723e */ /* 0x000fe400048070ff */
[----:B------:R-:W-:Y:S02]  /*16200*/  F2FP.SATFINITE.E4M3.F32.PACK_AB_MERGE_C R7, R40, R53, R7 ;  /* 0x000000352807723e */ /* 0x000fe40004807007 */
[----:B------:R-:W-:Y:S02]  /*16210*/  F2FP.SATFINITE.E4M3.F32.PACK_AB_MERGE_C R4, R26, R29, R4 ;  /* 0x0000001d1a04723e */ /* 0x000fe40004807004 */
[----:B------:R-:W-:Y:S02]  /*16220*/  F2FP.SATFINITE.E4M3.F32.PACK_AB_MERGE_C R6, R6, R21, R27 ;  /* 0x000000150606723e */ /* 0x000fe4000480701b */
[----:B------:R-:W-:Y:S02]  /*16230*/  F2FP.SATFINITE.E4M3.F32.PACK_AB_MERGE_C R11, R54, R49, R11 ;  /* 0x00000031360b723e */ /* 0x000fe4000480700b */
[----:B------:R-:W-:Y:S01]  /*16240*/  F2FP.SATFINITE.E4M3.F32.PACK_AB_MERGE_C R8, R24, R37, R8 ;  /* 0x000000251808723e */ /* 0x000fe20004807008 */
[----:B------:R3:W-:Y:S01]  /*16250*/  STS.128 [R60+0x1e200], R4 ;  /* 0x01e200043c007388 */ /* 0x0007e20000000c00 */
[----:B------:R-:W-:-:S05]  /*16260*/  F2FP.SATFINITE.E4M3.F32.PACK_AB_MERGE_C R10, R31, R10, R38 ;  /* 0x0000000a1f0a723e */ /* 0x000fca0004807026 */
[----:B------:R3:W-:Y:S02]  /*16270*/  STS.128 [R0+0x1e200], R8 ;  /* 0x01e2000800007388 */ /* 0x0007e40000000c00 */
.L_x_621:
[----:B------:R-:W-:Y:S05]  /*16280*/  BSYNC B1 ;  /* 0x0000000000017941 */ /* 0x000fea0003800000 */
.L_x_620:
[----:B------:R-:W-:Y:S05]  /*16290*/  @P2 BRA `(.L_x_602) ;  /* 0x0000000c00e02947 */ /* 0x000fea0003800000 */
[----:B--23--:R-:W2:Y:S04]  /*162a0*/  LDL R0, [R1+0x48] ;  /* 0x0000480001007983 */ /* 0x00cea80000100800 */
[----:B------:R-:W3:Y:S01]  /*162b0*/  LDL R51, [R1+0x60] ;  /* 0x0000600001337983 */ /* 0x000ee20000100800 */
[----:B-----5:R-:W-:Y:S02]  /*162c0*/  SHF.R.U32.HI R4, RZ, 0x8, R32 ;  /* 0x00000008ff047819 */ /* 0x020fe40000011620 */
[----:B------:R-:W-:Y:S02]  /*162d0*/  SHF.R.U32.HI R8, RZ, 0x8, R34 ;  /* 0x00000008ff087819 */ /* 0x000fe40000011622 */
[----:B------:R-:W-:Y:S02]  /*162e0*/  LOP3.LUT R5, R4, 0xff, RZ, 0xc0, !PT ;  /* 0x000000ff04057812 */ /* 0x000fe400078ec0ff */
[----:B------:R-:W-:-:S02]  /*162f0*/  LOP3.LUT R4, R34, 0xff, RZ, 0xc0, !PT ;  /* 0x000000ff22047812 */ /* 0x000fc400078ec0ff */
[----:B------:R-:W-:Y:S02]  /*16300*/  LOP3.LUT R9, R8, 0xff, RZ, 0xc0, !PT ;  /* 0x000000ff08097812 */ /* 0x000fe400078ec0ff */
[----:B------:R-:W-:Y:S02]  /*16310*/  SHF.R.U32.HI R7, RZ, 0x8, R33 ;  /* 0x00000008ff077819 */ /* 0x000fe40000011621 */
[----:B------:R-:W-:Y:S02]  /*16320*/  PRMT R25, R9, 0x7604, R4 ;  /* 0x0000760409197816 */ /* 0x000fe40000000004 */
[----:B------:R-:W-:Y:S02]  /*16330*/  LOP3.LUT R6, R33, 0xff, RZ, 0xc0, !PT ;  /* 0x000000ff21067812 */ /* 0x000fe400078ec0ff */
[----:B------:R-:W-:Y:S02]  /*16340*/  LOP3.LUT R7, R7, 0xff, RZ, 0xc0, !PT ;  /* 0x000000ff07077812 */ /* 0x000fe400078ec0ff */
[----:B------:R-:W-:-:S02]  /*16350*/  SHF.R.U32.HI R8, RZ, 0x8, R12 ;  /* 0x00000008ff087819 */ /* 0x000fc4000001160c */
[----:B------:R-:W-:Y:S02]  /*16360*/  PRMT R20, R7, 0x7604, R6 ;  /* 0x0000760407147816 */ /* 0x000fe40000000006 */
[----:B------:R-:W-:Y:S02]  /*16370*/  LOP3.LUT R7, R12, 0xff, RZ, 0xc0, !PT ;  /* 0x000000ff0c077812 */ /* 0x000fe400078ec0ff */
[----:B------:R-:W-:Y:S02]  /*16380*/  LOP3.LUT R8, R8, 0xff, RZ, 0xc0, !PT ;  /* 0x000000ff08087812 */ /* 0x000fe400078ec0ff */
[----:B------:R-:W-:Y:S02]  /*16390*/  SHF.R.U32.HI R6, RZ, 0x8, R35 ;  /* 0x00000008ff067819 */ /* 0x000fe40000011623 */
[----:B------:R-:W-:Y:S02]  /*163a0*/  PRMT R31, R8, 0x7604, R7 ;  /* 0x00007604081f7816 */ /* 0x000fe40000000007 */
[----:B------:R-:W-:-:S02]  /*163b0*/  SHF.R.U32.HI R8, RZ, 0x8, R13 ;  /* 0x00000008ff087819 */ /* 0x000fc4000001160d */
[----:B------:R-:W-:Y:S02]  /*163c0*/  LOP3.LUT R6, R6, 0xff, RZ, 0xc0, !PT ;  /* 0x000000ff06067812 */ /* 0x000fe400078ec0ff */
[----:B------:R-:W-:Y:S02]  /*163d0*/  SHF.R.U32.HI R30, RZ, 0x8, R15 ;  /* 0x00000008ff1e7819 */ /* 0x000fe4000001160f */
[----:B------:R-:W-:Y:S02]  /*163e0*/  LOP3.LUT R29, R15, 0xff, RZ, 0xc0, !PT ;  /* 0x000000ff0f1d7812 */ /* 0x000fe400078ec0ff */
[----:B------:R-:W-:Y:S02]  /*163f0*/  LOP3.LUT R30, R30, 0xff, RZ, 0xc0, !PT ;  /* 0x000000ff1e1e7812 */ /* 0x000fe400078ec0ff */
[----:B------:R-:W-:Y:S02]  /*16400*/  LOP3.LUT R26, R13, 0xff, RZ, 0xc0, !PT ;  /* 0x000000ff0d1a7812 */ /* 0x000fe400078ec0ff */
[----:B------:R-:W-:-:S02]  /*16410*/  SHF.R.U32.HI R28, RZ, 0x8, R14 ;  /* 0x00000008ff1c7819 */ /* 0x000fc4000001160e */
[----:B------:R-:W-:Y:S02]  /*16420*/  PRMT R30, R30, 0x7604, R29 ;  /* 0x000076041e1e7816 */ /* 0x000fe4000000001d */
[----:B------:R-:W-:Y:S02]  /*16430*/  SHF.R.U32.HI R29, RZ, 0x10, R13 ;  /* 0x00000010ff1d7819 */ /* 0x000fe4000001160d */
[----:B------:R-:W-:Y:S02]  /*16440*/  LOP3.LUT R27, R14, 0xff, RZ, 0xc0, !PT ;  /* 0x000000ff0e1b7812 */ /* 0x000fe400078ec0ff */
[----:B------:R-:W-:Y:S01]  /*16450*/  LOP3.LUT R28, R28, 0xff, RZ, 0xc0, !PT ;  /* 0x000000ff1c1c7812 */ /* 0x000fe200078ec0ff */
[----:B------:R-:W-:Y:S01]  /*16460*/  IMAD.U32 R29, R29, 0x10000, RZ ;  /* 0x000100001d1d7824 */ /* 0x000fe200078e00ff */
[----:B0-----:R-:W-:Y:S02]  /*16470*/  SHF.R.U32.HI R41, RZ, 0x10, R15 ;  /* 0x00000010ff297819 */ /* 0x001fe4000001160f */
[----:B------:R-:W-:-:S02]  /*16480*/  PRMT R39, R28, 0x7604, R27 ;  /* 0x000076041c277816 */ /* 0x000fc4000000001b */
[----:B------:R-:W-:Y:S01]  /*16490*/  SHF.R.U32.HI R27, RZ, 0x10, R35 ;  /* 0x00000010ff1b7819 */ /* 0x000fe20000011623 */
[----:B------:R-:W-:Y:S01]  /*164a0*/  IMAD.U32 R41, R41, 0x10000, RZ ;  /* 0x0001000029297824 */ /* 0x000fe200078e00ff */
[----:B------:R-:W-:Y:S02]  /*164b0*/  LOP3.LUT R25, R25, 0xff0000, R34, 0xf8, !PT ;  /* 0x00ff000019197812 */ /* 0x000fe400078ef822 */
[----:B------:R-:W-:Y:S02]  /*164c0*/  SHF.L.U32 R27, R27, 0x10, RZ ;  /* 0x000000101b1b7819 */ /* 0x000fe400000006ff */
[----:B------:R-:W-:Y:S02]  /*164d0*/  LOP3.LUT R31, R31, 0xff0000, R12, 0xf8, !PT ;  /* 0x00ff00001f1f7812 */ /* 0x000fe400078ef80c */
[----:B------:R-:W-:Y:S02]  /*164e0*/  LOP3.LUT R41, R30, 0xff0000, R41, 0xf8, !PT ;  /* 0x00ff00001e297812 */ /* 0x000fe400078ef829 */
[----:B------:R-:W-:-:S02]  /*164f0*/  LOP3.LUT R39, R39, 0xff0000, R14, 0xf8, !PT ;  /* 0x00ff000027277812 */ /* 0x000fc400078ef80e */
[----:B------:R-:W-:Y:S02]  /*16500*/  LOP3.LUT R41, R41, 0xff000000, R15, 0xf8, !PT ;  /* 0xff00000029297812 */ /* 0x000fe400078ef80f */
[----:B------:R-:W-:Y:S02]  /*16510*/  LOP3.LUT R40, R39, 0xff000000, R14, 0xf8, !PT ;  /* 0xff00000027287812 */ /* 0x000fe400078ef80e */
[----:B--2---:R-:W-:Y:S02]  /*16520*/  LEA.HI R3, R3, R0, RZ, 0x1c ;  /* 0x0000000003037211 */ /* 0x004fe400078fe0ff */
[----:B------:R-:W-:-:S04]  /*16530*/  LOP3.LUT R0, R32, 0xff, RZ, 0xc0, !PT ;  /* 0x000000ff20007812 */ /* 0x000fc800078ec0ff */
[----:B-1----:R-:W-:Y:S02]  /*16540*/  PRMT R21, R5, 0x7604, R0 ;  /* 0x0000760405157816 */ /* 0x002fe40000000000 */
[----:B------:R-:W-:Y:S02]  /*16550*/  SHF.R.S32.HI R0, RZ, 0x1f, R3 ;  /* 0x0000001fff007819 */ /* 0x000fe40000011403 */
[----:B------:R-:W-:Y:S02]  /*16560*/  LOP3.LUT R5, R35, 0xff, RZ, 0xc0, !PT ;  /* 0x000000ff23057812 */ /* 0x000fe400078ec0ff */
[----:B------:R-:W-:Y:S01]  /*16570*/  LEA.HI R4, R0, R3, RZ, 0x2 ;  /* 0x0000000300047211 */ /* 0x000fe200078f10ff */
[----:B------:R-:W-:Y:S01]  /*16580*/  IMAD.SHL.U32 R0, R3, 0x10, RZ ;  /* 0x0000001003007824 */ /* 0x000fe200078e00ff */
[----:B------:R-:W-:Y:S02]  /*16590*/  PRMT R24, R6, 0x7604, R5 ;  /* 0x0000760406187816 */ /* 0x000fe40000000005 */
[----:B------:R-:W-:Y:S01]  /*165a0*/  LOP3.LUT R21, R21, 0xff0000, R32, 0xf8, !PT ;  /* 0x00ff000015157812 */ /* 0x000fe200078ef820 */
[----:B------:R-:W-:Y:S01]  /*165b0*/  IMAD.SHL.U32 R4, R4, 0x800, RZ ;  /* 0x0000080004047824 */ /* 0x000fe200078e00ff */
[----:B------:R-:W-:-:S02]  /*165c0*/  LOP3.LUT R3, R227, 0x30, R0, 0xf8, !PT ;  /* 0x00000030e3037812 */ /* 0x000fc400078ef800 */
[----:B------:R-:W-:Y:S02]  /*165d0*/  LOP3.LUT R27, R24, 0xff0000, R27, 0xf8, !PT ;  /* 0x00ff0000181b7812 */ /* 0x000fe400078ef81b */
[----:B------:R-:W-:Y:S02]  /*165e0*/  LOP3.LUT R3, R3, R228, RZ, 0x3c, !PT ;  /* 0x000000e403037212 */ /* 0x000fe400078e3cff */
[----:B------:R-:W-:Y:S02]  /*165f0*/  LOP3.LUT R0, R4, 0xffffe000, RZ, 0xc0, !PT ;  /* 0xffffe00004007812 */ /* 0x000fe400078ec0ff */
[----:B---3--:R-:W0:Y:S02]  /*16600*/  LDS.128 R4, [R51+0x1e200] ;  /* 0x01e2000033047984 */ /* 0x008e240000000c00 */
[----:B------:R-:W-:-:S05]  /*16610*/  IADD3 R3, R3, R229, R0 ;  /* 0x000000e503037210 */ /* 0x000fca0007ffe000 */
[----:B------:R-:W-:Y:S01]  /*16620*/  IMAD.IADD R0, R16, 0x1, R3 ;  /* 0x0000000110007824 */ /* 0x000fe200078e0203 */
[----:B------:R-:W-:-:S04]  /*16630*/  LOP3.LUT R3, R8, 0xff, RZ, 0xc0, !PT ;  /* 0x000000ff08037812 */ /* 0x000fc800078ec0ff */
[----:B------:R-:W1:Y:S01]  /*16640*/  LDS.128 R8, [R0+0x1e200] ;  /* 0x01e2000000087984 */ /* 0x000e620000000c00 */
[----:B------:R-:W-:Y:S02]  /*16650*/  PRMT R26, R3, 0x7604, R26 ;  /* 0x00007604031a7816 */ /* 0x000fe4000000001a */
[----:B------:R-:W-:Y:S02]  /*16660*/  SHF.R.U32.HI R3, RZ, 0x10, R33 ;  /* 0x00000010ff037819 */ /* 0x000fe40000011621 */
[----:B------:R-:W-:Y:S02]  /*16670*/  LOP3.LUT R37, R26, 0xff0000, R29, 0xf8, !PT ;  /* 0x00ff00001a257812 */ /* 0x000fe400078ef81d */
[----:B------:R-:W-:Y:S01]  /*16680*/  LOP3.LUT R29, R21, 0xff000000, R32, 0xf8, !PT ;  /* 0xff000000151d7812 */ /* 0x000fe200078ef820 */
[----:B------:R-:W-:Y:S01]  /*16690*/  IMAD.U32 R3, R3, 0x10000, RZ ;  /* 0x0001000003037824 */ /* 0x000fe200078e00ff */
[----:B------:R-:W-:-:S04]  /*166a0*/  LOP3.LUT R37, R37, 0xff000000, R13, 0xf8, !PT ;  /* 0xff00000025257812 */ /* 0x000fc800078ef80d */
[----:B------:R-:W-:Y:S02]  /*166b0*/  LOP3.LUT R3, R20, 0xff0000, R3, 0xf8, !PT ;  /* 0x00ff000014037812 */ /* 0x000fe400078ef803 */
[----:B------:R-:W-:Y:S02]  /*166c0*/  F2FP.F16.E4M3.UNPACK_B R36, R37 ;  /* 0x00000025ff24723e */ /* 0x000fe400020006ff */
[----:B------:R-:W-:Y:S02]  /*166d0*/  LOP3.LUT R32, R3, 0xff000000, R33, 0xf8, !PT ;  /* 0xff00000003207812 */ /* 0x000fe400078ef821 */
[----:B------:R-:W-:Y:S01]  /*166e0*/  LOP3.LUT R33, R25, 0xff000000, R34, 0xf8, !PT ;  /* 0xff00000019217812 */ /* 0x000fe200078ef822 */
[--C-:B------:R-:W-:Y:S01]  /*166f0*/  HADD2.F32 R38, -RZ, R36.reuse.H0_H0 ;  /* 0x20000024ff267230 */ /* 0x100fe20000004100 */
[----:B------:R-:W-:Y:S01]  /*16700*/  F2FP.F16.E4M3.UNPACK_B R30, R32 ;  /* 0x00000020ff1e723e */ /* 0x000fe200020006ff */
[----:B------:R-:W-:Y:S01]  /*16710*/  HADD2.F32 R36, -RZ, R36.H1_H1 ;  /* 0x30000024ff247230 */ /* 0x000fe20000004100 */
[----:B------:R-:W-:-:S02]  /*16720*/  LOP3.LUT R34, R27, 0xff000000, R35, 0xf8, !PT ;  /* 0xff0000001b227812 */ /* 0x000fc400078ef823 */
[----:B------:R-:W-:Y:S01]  /*16730*/  LOP3.LUT R35, R31, 0xff000000, R12, 0xf8, !PT ;  /* 0xff0000001f237812 */ /* 0x000fe200078ef80c */
[--C-:B------:R-:W-:Y:S01]  /*16740*/  HADD2.F32 R31, -RZ, R30.reuse.H0_H0 ;  /* 0x2000001eff1f7230 */ /* 0x100fe20000004100 */
[----:B------:R-:W-:Y:S01]  /*16750*/  F2FP.F16.E4M3.UNPACK_B R37, R37.H1 ;  /* 0x00000025ff25723e */ /* 0x000fe200030006ff */
[----:B------:R-:W-:Y:S01]  /*16760*/  HADD2.F32 R30, -RZ, R30.H1_H1 ;  /* 0x3000001eff1e7230 */ /* 0x000fe20000004100 */
[-C--:B0-----:R-:W-:Y:S02]  /*16770*/  F2FP.F16.E4M3.UNPACK_B R12, R5.reuse ;  /* 0x00000005ff0c723e */ /* 0x081fe400020006ff */
[----:B------:R-:W-:Y:S02]  /*16780*/  F2FP.F16.E4M3.UNPACK_B R13, R5.H1 ;  /* 0x00000005ff0d723e */ /* 0x000fe400030006ff */
[-C--:B------:R-:W-:Y:S02]  /*16790*/  F2FP.F16.E4M3.UNPACK_B R15, R7.reuse ;  /* 0x00000007ff0f723e */ /* 0x080fe400020006ff */
[----:B------:R-:W-:-:S02]  /*167a0*/  F2FP.F16.E4M3.UNPACK_B R20, R7.H1 ;  /* 0x00000007ff14723e */ /* 0x000fc400030006ff */
[-C--:B------:R-:W-:Y:S02]  /*167b0*/  F2FP.F16.E4M3.UNPACK_B R7, R6.reuse ;  /* 0x00000006ff07723e */ /* 0x080fe400020006ff */
[----:B------:R-:W-:Y:S01]  /*167c0*/  F2FP.F16.E4M3.UNPACK_B R14, R6.H1 ;  /* 0x00000006ff0e723e */ /* 0x000fe200030006ff */
[--C-:B------:R-:W-:Y:S01]  /*167d0*/  HADD2.F32 R6, -RZ, R12.reuse.H0_H0 ;  /* 0x2000000cff067230 */ /* 0x100fe20000004100 */
[-C--:B-1----:R-:W-:Y:S01]  /*167e0*/  F2FP.F16.E4M3.UNPACK_B R21, R9.reuse ;  /* 0x00000009ff15723e */ /* 0x082fe200020006ff */
[----:B------:R-:W-:Y:S01]  /*167f0*/  HADD2.F32 R12, -RZ, R12.H1_H1 ;  /* 0x3000000cff0c7230 */ /* 0x000fe20000004100 */
[----:B------:R-:W-:Y:S02]  /*16800*/  F2FP.F16.E4M3.UNPACK_B R24, R9.H1 ;  /* 0x00000009ff18723e */ /* 0x000fe400030006ff */
[----:B------:R-:W-:Y:S01]  /*16810*/  F2FP.F16.E4M3.UNPACK_B R32, R32.H1 ;  /* 0x00000020ff20723e */ /* 0x000fe200030006ff */
[--C-:B------:R-:W-:Y:S01]  /*16820*/  HADD2.F32 R5, -RZ, R21.reuse.H0_H0 ;  /* 0x20000015ff057230 */ /* 0x100fe20000004100 */
[-C--:B------:R-:W-:Y:S01]  /*16830*/  F2FP.F16.E4M3.UNPACK_B R25, R10.reuse ;  /* 0x0000000aff19723e */ /* 0x080fe200020006ff */
[----:B------:R-:W-:Y:S01]  /*16840*/  HADD2.F32 R21, -RZ, R21.H1_H1 ;  /* 0x30000015ff157230 */ /* 0x000fe20000004100 */
[----:B------:R-:W-:Y:S01]  /*16850*/  F2FP.F16.E4M3.UNPACK_B R26, R10.H1 ;  /* 0x0000000aff1a723e */ /* 0x000fe200030006ff */
[----:B------:R-:W-:-:S02]  /*16860*/  HADD2.F32 R10, -RZ, R24.H0_H0 ;  /* 0x20000018ff0a7230 */ /* 0x000fc40000004100 */
[C---:B------:R-:W-:Y:S01]  /*16870*/  FMUL.FTZ R9, R5.reuse, R38 ;  /* 0x0000002605097220 */ /* 0x040fe20000410000 */
[-C--:B------:R-:W-:Y:S01]  /*16880*/  FMUL.FTZ R39, R5, R31.reuse ;  /* 0x0000001f05277220 */ /* 0x080fe20000410000 */
[C---:B------:R-:W-:Y:S01]  /*16890*/  FMUL.FTZ R43, R21.reuse, R36 ;  /* 0x00000024152b7220 */ /* 0x040fe20000410000 */
[----:B------:R-:W-:Y:S01]  /*168a0*/  FMUL.FTZ R21, R21, R30 ;  /* 0x0000001e15157220 */ /* 0x000fe20000410000 */
[C---:B------:R-:W-:Y:S01]  /*168b0*/  FFMA.FTZ R5, R6.reuse, R31, -R9 ;  /* 0x0000001f06057223 */ /* 0x040fe20000010809 */
[----:B------:R-:W-:Y:S01]  /*168c0*/  FFMA.FTZ R9, R6, R38, R39 ;  /* 0x0000002606097223 */ /* 0x000fe20000010027 */
[----:B------:R-:W-:Y:S02]  /*168d0*/  HADD2.F32 R39, -RZ, R37.H0_H0 ;  /* 0x20000025ff277230 */ /* 0x000fe40000004100 */
[----:B------:R-:W-:Y:S01]  /*168e0*/  FFMA.FTZ R38, R12, R30, -R43 ;  /* 0x0000001e0c267223 */ /* 0x000fe2000001082b */
[----:B------:R-:W-:Y:S01]  /*168f0*/  HADD2.F32 R31, -RZ, R32.H0_H0 ;  /* 0x20000020ff1f7230 */ /* 0x000fe20000004100 */
[----:B------:R-:W-:Y:S01]  /*16900*/  F2FP.F16.E4M3.UNPACK_B R27, R11 ;  /* 0x0000000bff1b723e */ /* 0x000fe200020006ff */
[----:B------:R-:W-:-:S02]  /*16910*/  HADD2.F32 R6, -RZ, R13.H0_H0 ;  /* 0x2000000dff067230 */ /* 0x000fc40000004100 */
[----:B------:R-:W-:Y:S01]  /*16920*/  FMUL.FTZ R45, R10, R39 ;  /* 0x000000270a2d7220 */ /* 0x000fe20000410000 */
[----:B------:R-:W-:Y:S01]  /*16930*/  FFMA.FTZ R36, R12, R36, R21 ;  /* 0x000000240c247223 */ /* 0x000fe20000010015 */
[----:B------:R-:W-:Y:S01]  /*16940*/  FMUL.FTZ R10, R10, R31 ;  /* 0x0000001f0a0a7220 */ /* 0x000fe20000410000 */
[----:B------:R-:W-:Y:S01]  /*16950*/  F2FP.F16.E4M3.UNPACK_B R30, R41 ;  /* 0x00000029ff1e723e */ /* 0x000fe200020006ff */
[C---:B------:R-:W-:Y:S01]  /*16960*/  FFMA.FTZ R45, R6.reuse, R31, -R45 ;  /* 0x0000001f062d7223 */ /* 0x040fe2000001082d */
[-C--:B------:R-:W-:Y:S01]  /*16970*/  F2FP.F16.E4M3.UNPACK_B R12, R34.reuse ;  /* 0x00000022ff0c723e */ /* 0x080fe200020006ff */
[----:B------:R-:W-:Y:S01]  /*16980*/  FFMA.FTZ R39, R6, R39, R10 ;  /* 0x0000002706277223 */ /* 0x000fe2000001000a */
[----:B------:R-:W-:Y:S01]  /*16990*/  HADD2.F32 R10, -RZ, R27.H0_H0 ;  /* 0x2000001bff0a7230 */ /* 0x000fe20000004100 */
[----:B------:R-:W-:Y:S01]  /*169a0*/  F2FP.F16.E4M3.UNPACK_B R28, R11.H1 ;  /* 0x0000000bff1c723e */ /* 0x000fe200030006ff */
[----:B------:R-:W-:Y:S01]  /*169b0*/  HADD2.F32 R31, -RZ, R30.H0_H0 ;  /* 0x2000001eff1f7230 */ /* 0x000fe20000004100 */
[----:B------:R-:W-:Y:S01]  /*169c0*/  F2FP.F16.E4M3.UNPACK_B R41, R41.H1 ;  /* 0x00000029ff29723e */ /* 0x000fe200030006ff */
[----:B------:R-:W-:Y:S01]  /*169d0*/  HADD2.F32 R37, -RZ, R37.H1_H1 ;  /* 0x30000025ff257230 */ /* 0x000fe20000004100 */
[----:B------:R-:W-:Y:S01]  /*169e0*/  F2FP.F16.E4M3.UNPACK_B R34, R34.H1 ;  /* 0x00000022ff22723e */ /* 0x000fe200030006ff */
[----:B------:R-:W-:-:S02]  /*169f0*/  HADD2.F32 R24, -RZ, R24.H1_H1 ;  /* 0x30000018ff187230 */ /* 0x000fc40000004100 */
[----:B------:R-:W-:Y:S01]  /*16a00*/  FMUL.FTZ R43, R10, R31 ;  /* 0x0000001f0a2b7220 */ /* 0x000fe20000410000 */
[----:B------:R-:W-:Y:S01]  /*16a10*/  HADD2.F32 R21, -RZ, R12.H0_H0 ;  /* 0x2000000cff157230 */ /* 0x000fe20000004100 */
[----:B------:R-:W-:Y:S01]  /*16a20*/  F2FP.F16.E4M3.UNPACK_B R11, R8 ;  /* 0x00000008ff0b723e */ /* 0x000fe200020006ff */
[----:B------:R-:W-:Y:S02]  /*16a30*/  HADD2.F32 R32, -RZ, R32.H1_H1 ;  /* 0x30000020ff207230 */ /* 0x000fe40000004100 */
[----:B------:R-:W-:Y:S01]  /*16a40*/  FMUL.FTZ R42, R24, R37 ;  /* 0x00000025182a7220 */ /* 0x000fe20000410000 */
[----:B------:R-:W-:Y:S02]  /*16a50*/  HADD2.F32 R13, -RZ, R13.H1_H1 ;  /* 0x3000000dff0d7230 */ /* 0x000fe40000004100 */
[----:B------:R-:W-:Y:S01]  /*16a60*/  FMUL.FTZ R10, R10, R21 ;  /* 0x000000150a0a7220 */ /* 0x000fe20000410000 */
[----:B------:R-:W-:Y:S02]  /*16a70*/  HADD2.F32 R6, -RZ, R15.H0_H0 ;  /* 0x2000000fff067230 */ /* 0x000fe40000004100 */
[----:B------:R-:W-:Y:S01]  /*16a80*/  FMUL.FTZ R24, R24, R32 ;  /* 0x0000002018187220 */ /* 0x000fe20000410000 */
[----:B------:R-:W-:-:S02]  /*16a90*/  HADD2.F32 R30, -RZ, R30.H1_H1 ;  /* 0x3000001eff1e7230 */ /* 0x000fc40000004100 */
[C---:B------:R-:W-:Y:S01]  /*16aa0*/  FFMA.FTZ R42, R13.reuse, R32, -R42 ;  /* 0x000000200d2a7223 */ /* 0x040fe2000001082a */
[----:B------:R-:W-:Y:S02]  /*16ab0*/  HADD2.F32 R27, -RZ, R27.H1_H1 ;  /* 0x3000001bff1b7230 */ /* 0x000fe40000004100 */
[C---:B------:R-:W-:Y:S01]  /*16ac0*/  FFMA.FTZ R43, R6.reuse, R21, -R43 ;  /* 0x00000015062b7223 */ /* 0x040fe2000001082b */
[----:B------:R-:W-:Y:S01]  /*16ad0*/  FFMA.FTZ R46, R6, R31, R10 ;  /* 0x0000001f062e7223 */ /* 0x000fe2000001000a */
[----:B------:R-:W-:Y:S01]  /*16ae0*/  FFMA.FTZ R32, R13, R37, R24 ;  /* 0x000000250d207223 */ /* 0x000fe20000010018 */
[----:B------:R-:W-:Y:S02]  /*16af0*/  HADD2.F32 R21, -RZ, R41.H0_H0 ;  /* 0x20000029ff157230 */ /* 0x000fe40000004100 */
[----:B------:R-:W-:Y:S01]  /*16b00*/  FMUL.FTZ R24, R27, R30 ;  /* 0x0000001e1b187220 */ /* 0x000fe20000410000 */
[----:B------:R-:W-:Y:S01]  /*16b10*/  HADD2.F32 R10, -RZ, R28.H0_H0 ;  /* 0x2000001cff0a7230 */ /* 0x000fe20000004100 */
[----:B------:R-:W-:Y:S01]  /*16b20*/  F2FP.F16.E4M3.UNPACK_B R8, R8.H1 ;  /* 0x00000008ff08723e */ /* 0x000fe200030006ff */
[----:B------:R-:W-:Y:S01]  /*16b30*/  HADD2.F32 R13, -RZ, R34.H0_H0 ;  /* 0x20000022ff0d7230 */ /* 0x000fe20000004100 */
[----:B------:R-:W-:Y:S01]  /*16b40*/  F2FP.F16.E4M3.UNPACK_B R3, R4 ;  /* 0x00000004ff03723e */ /* 0x000fe200020006ff */
[----:B------:R-:W-:-:S02]  /*16b50*/  HADD2.F32 R6, -RZ, R20.H0_H0 ;  /* 0x20000014ff067230 */ /* 0x000fc40000004100 */
[C---:B------:R-:W-:Y:S01]  /*16b60*/  FMUL.FTZ R31, R10.reuse, R21 ;  /* 0x000000150a1f7220 */ /* 0x040fe20000410000 */
[----:B------:R-:W-:Y:S02]  /*16b70*/  HADD2.F32 R12, -RZ, R12.H1_H1 ;  /* 0x3000000cff0c7230 */ /* 0x000fe40000004100 */
[----:B------:R-:W-:Y:S01]  /*16b80*/  FMUL.FTZ R10, R10, R13 ;  /* 0x0000000d0a0a7220 */ /* 0x000fe20000410000 */
[----:B------:R-:W-:Y:S01]  /*16b90*/  HADD2.F32 R15, -RZ, R15.H1_H1 ;  /* 0x3000000fff0f7230 */ /* 0x000fe20000004100 */
[----:B------:R-:W-:Y:S01]  /*16ba0*/  F2FP.F16.E4M3.UNPACK_B R4, R4.H1 ;  /* 0x00000004ff04723e */ /* 0x000fe200030006ff */
[----:B------:R-:W-:Y:S02]  /*16bb0*/  HADD2.F32 R41, -RZ, R41.H1_H1 ;  /* 0x30000029ff297230 */ /* 0x000fe40000004100 */
[C---:B------:R-:W-:Y:S01]  /*16bc0*/  FFMA.FTZ R50, R6.reuse, R21, R10 ;  /* 0x0000001506327223 */ /* 0x040fe2000001000a */
[-C--:B------:R-:W-:Y:S01]  /*16bd0*/  FMUL.FTZ R27, R27, R12.reuse ;  /* 0x0000000c1b1b7220 */ /* 0x080fe20000410000 */
[C---:B------:R-:W-:Y:S01]  /*16be0*/  FFMA.FTZ R48, R15.reuse, R12, -R24 ;  /* 0x0000000c0f307223 */ /* 0x040fe20000010818 */
[----:B------:R-:W-:Y:S01]  /*16bf0*/  F2FP.F16.E4M3.UNPACK_B R21, R35.H1 ;  /* 0x00000023ff15723e */ /* 0x000fe200030006ff */
[----:B------:R-:W-:Y:S01]  /*16c00*/  HADD2.F32 R28, -RZ, R28.H1_H1 ;  /* 0x3000001cff1c7230 */ /* 0x000fe20000004100 */
[----:B------:R-:W-:Y:S01]  /*16c10*/  F2FP.F16.E4M3.UNPACK_B R12, R29.H1 ;  /* 0x0000001dff0c723e */ /* 0x000fe200030006ff */
[----:B------:R-:W-:Y:S01]  /*16c20*/  FFMA.FTZ R47, R15, R30, R27 ;  /* 0x0000001e0f2f7223 */ /* 0x000fe2000001001b */
[----:B------:R-:W-:Y:S01]  /*16c30*/  FFMA.FTZ R49, R6, R13, -R31 ;  /* 0x0000000d06317223 */ /* 0x000fe2000001081f */
[----:B------:R-:W-:-:S02]  /*16c40*/  HADD2.F32 R15, -RZ, R34.H1_H1 ;  /* 0x30000022ff0f7230 */ /* 0x000fc40000004100 */
[C---:B------:R-:W-:Y:S01]  /*16c50*/  FMUL.FTZ R37, R28.reuse, R41 ;  /* 0x000000291c257220 */ /* 0x040fe20000410000 */
[----:B------:R-:W-:Y:S01]  /*16c60*/  HADD2.F32 R27, -RZ, R21.H0_H0 ;  /* 0x20000015ff1b7230 */ /* 0x000fe20000004100 */
[----:B------:R-:W-:Y:S01]  /*16c70*/  F2FP.F16.E4M3.UNPACK_B R35, R35 ;  /* 0x00000023ff23723e */ /* 0x000fe200020006ff */
[----:B------:R-:W-:Y:S02]  /*16c80*/  HADD2.F32 R10, -RZ, R8.H0_H0 ;  /* 0x20000008ff0a7230 */ /* 0x000fe40000004100 */
[----:B------:R-:W-:Y:S01]  /*16c90*/  FMUL.FTZ R28, R28, R15 ;  /* 0x0000000f1c1c7220 */ /* 0x000fe20000410000 */
[----:B------:R-:W-:Y:S01]  /*16ca0*/  HADD2.F32 R13, -RZ, R12.H0_H0 ;  /* 0x2000000cff0d7230 */ /* 0x000fe20000004100 */
[----:B------:R-:W-:Y:S01]  /*16cb0*/  F2FP.F16.E4M3.UNPACK_B R29, R29 ;  /* 0x0000001dff1d723e */ /* 0x000fe200020006ff */
[----:B------:R-:W-:Y:S02]  /*16cc0*/  HADD2.F32 R20, -RZ, R20.H1_H1 ;  /* 0x30000014ff147230 */ /* 0x000fe40000004100 */
[----:B------:R-:W-:Y:S01]  /*16cd0*/  FMUL.FTZ R31, R10, R27 ;  /* 0x0000001b0a1f7220 */ /* 0x000fe20000410000 */
[----:B------:R-:W-:-:S02]  /*16ce0*/  HADD2.F32 R6, -RZ, R4.H0_H0 ;  /* 0x20000004ff067230 */ /* 0x000fc40000004100 */
[----:B------:R-:W-:Y:S01]  /*16cf0*/  FMUL.FTZ R10, R10, R13 ;  /* 0x0000000d0a0a7220 */ /* 0x000fe20000410000 */
[----:B------:R-:W-:Y:S02]  /*16d00*/  HADD2.F32 R21, -RZ, R21.H1_H1 ;  /* 0x30000015ff157230 */ /* 0x000fe40000004100 */
[----:B------:R-:W-:Y:S01]  /*16d10*/  FFMA.FTZ R41, R20, R41, R28 ;  /* 0x0000002914297223 */ /* 0x000fe2000001001c */
[----:B------:R-:W-:Y:S02]  /*16d20*/  HADD2.F32 R8, -RZ, R8.H1_H1 ;  /* 0x30000008ff087230 */ /* 0x000fe40000004100 */
[C---:B------:R-:W-:Y:S01]  /*16d30*/  FFMA.FTZ R31, R6.reuse, R13, -R31 ;  /* 0x0000000d061f7223 */ /* 0x040fe2000001081f */
[----:B------:R-:W-:Y:S01]  /*16d40*/  FFMA.FTZ R28, R6, R27, R10 ;  /* 0x0000001b061c7223 */ /* 0x000fe2000001000a */
[----:B------:R-:W-:Y:S02]  /*16d50*/  HADD2.F32 R13, -RZ, R12.H1_H1 ;  /* 0x3000000cff0d7230 */ /* 0x000fe40000004100 */
[----:B------:R-:W-:Y:S01]  /*16d60*/  FFMA.FTZ R34, R20, R15, -R37 ;  /* 0x0000000f14227223 */ /* 0x000fe20000010825 */
        /* <DEDUP_REMOVED lines=8> */
[----:B------:R-:W-:-:S02]  /*16df0*/  HADD2.F32 R10, -RZ, R35.H1_H1 ;  /* 0x30000023ff0a7230 */ /* 0x000fc40000004100 */
[C---:B------:R-:W-:Y:S01]  /*16e00*/  FMUL.FTZ R21, R6.reuse, R15 ;  /* 0x0000000f06157220 */ /* 0x040fe20000410000 */
[----:B------:R-:W-:Y:S02]  /*16e10*/  HADD2.F32 R11, -RZ, R11.H1_H1 ;  /* 0x3000000bff0b7230 */ /* 0x000fe40000004100 */
[-C--:B------:R-:W-:Y:S01]  /*16e20*/  FMUL.FTZ R27, R6, R13.reuse ;  /* 0x0000000d061b7220 */ /* 0x080fe20000410000 */
[----:B------:R-:W-:Y:S01]  /*16e30*/  HADD2.F32 R4, -RZ, R3.H0_H0 ;  /* 0x20000003ff047230 */ /* 0x000fe20000004100 */
[----:B------:R-:W-:Y:S01]  /*16e40*/  F2FP.F16.E4M3.UNPACK_B R12, R40.H1 ;  /* 0x00000028ff0c723e */ /* 0x000fe200030006ff */
[----:B------:R-:W-:Y:S02]  /*16e50*/  HADD2.F32 R6, -RZ, R29.H1_H1 ;  /* 0x3000001dff067230 */ /* 0x000fe40000004100 */
[C---:B------:R-:W-:Y:S01]  /*16e60*/  FMUL.FTZ R20, R11.reuse, R10 ;  /* 0x0000000a0b147220 */ /* 0x040fe20000410000 */
[----:B------:R-:W-:Y:S02]  /*16e70*/  HADD2.F32 R3, -RZ, R3.H1_H1 ;  /* 0x30000003ff037230 */ /* 0x000fe40000004100 */
[C---:B------:R-:W-:Y:S01]  /*16e80*/  FFMA.FTZ R21, R4.reuse, R13, -R21 ;  /* 0x0000000d04157223 */ /* 0x040fe20000010815 */
[----:B------:R-:W-:Y:S01]  /*16e90*/  FFMA.FTZ R27, R4, R15, R27 ;  /* 0x0000000f041b7223 */ /* 0x000fe2000001001b */
[----:B------:R-:W-:Y:S01]  /*16ea0*/  F2FP.F16.E4M3.UNPACK_B R8, R33.H1 ;  /* 0x00000021ff08723e */ /* 0x000fe200030006ff */
[----:B------:R-:W-:Y:S01]  /*16eb0*/  FMUL.FTZ R11, R11, R6 ;  /* 0x000000060b0b7220 */ /* 0x000fe20000410000 */
[----:B------:R-:W-:-:S02]  /*16ec0*/  HADD2.F32 R13, -RZ, R12.H0_H0 ;  /* 0x2000000cff0d7230 */ /* 0x000fc40000004100 */
[C---:B------:R-:W-:Y:S01]  /*16ed0*/  FFMA.FTZ R20, R3.reuse, R6, -R20 ;  /* 0x0000000603147223 */ /* 0x040fe20000010814 */
[----:B------:R-:W-:Y:S02]  /*16ee0*/  HADD2.F32 R4, -RZ, R26.H0_H0 ;  /* 0x2000001aff047230 */ /* 0x000fe40000004100 */
[----:B------:R-:W-:Y:S01]  /*16ef0*/  FFMA.FTZ R24, R3, R10, R11 ;  /* 0x0000000a03187223 */ /* 0x000fe2000001000b */
[--C-:B------:R-:W-:Y:S01]  /*16f00*/  HADD2.F32 R6, -RZ, R8.reuse.H0_H0 ;  /* 0x20000008ff067230 */ /* 0x100fe20000004100 */
[----:B------:R-:W-:Y:S01]  /*16f10*/  F2FP.F16.E4M3.UNPACK_B R33, R33 ;  /* 0x00000021ff21723e */ /* 0x000fe200020006ff */
[----:B------:R-:W-:Y:S02]  /*16f20*/  HADD2.F32 R11, -RZ, R8.H1_H1 ;  /* 0x30000008ff0b7230 */ /* 0x000fe40000004100 */
[C---:B------:R-:W-:Y:S01]  /*16f30*/  FMUL.FTZ R8, R4.reuse, R13 ;  /* 0x0000000d04087220 */ /* 0x040fe20000410000 */
[----:B------:R-:W-:Y:S02]  /*16f40*/  HADD2.F32 R3, -RZ, R14.H0_H0 ;  /* 0x2000000eff037230 */ /* 0x000fe40000004100 */
[----:B------:R-:W-:Y:S01]  /*16f50*/  FMUL.FTZ R4, R4, R6 ;  /* 0x0000000604047220 */ /* 0x000fe20000410000 */
[----:B------:R-:W-:Y:S01]  /*16f60*/  HADD2.F32 R15, -RZ, R12.H1_H1 ;  /* 0x3000000cff0f7230 */ /* 0x000fe20000004100 */
[----:B------:R-:W-:Y:S01]  /*16f70*/  F2FP.F16.E4M3.UNPACK_B R40, R40 ;  /* 0x00000028ff28723e */ /* 0x000fe200020006ff */
[----:B------:R-:W-:-:S02]  /*16f80*/  HADD2.F32 R26, -RZ, R26.H1_H1 ;  /* 0x3000001aff1a7230 */ /* 0x000fc40000004100 */
[C---:B------:R-:W-:Y:S01]  /*16f90*/  FFMA.FTZ R29, R3.reuse, R6, -R8 ;  /* 0x00000006031d7223 */ /* 0x040fe20000010808 */
[----:B------:R-:W-:Y:S02]  /*16fa0*/  HADD2.F32 R14, -RZ, R14.H1_H1 ;  /* 0x3000000eff0e7230 */ /* 0x000fe40000004100 */
[----:B------:R-:W-:Y:S01]  /*16fb0*/  FFMA.FTZ R13, R3, R13, R4 ;  /* 0x0000000d030d7223 */ /* 0x000fe20000010004 */
[----:B------:R-:W-:Y:S02]  /*16fc0*/  HADD2.F32 R10, -RZ, R40.H0_H0 ;  /* 0x20000028ff0a7230 */ /* 0x000fe40000004100 */
[C---:B------:R-:W-:Y:S01]  /*16fd0*/  FMUL.FTZ R35, R26.reuse, R15 ;  /* 0x0000000f1a237220 */ /* 0x040fe20000410000 */
[----:B------:R-:W-:Y:S01]  /*16fe0*/  FMUL.FTZ R6, R26, R11 ;  /* 0x0000000b1a067220 */ /* 0x000fe20000410000 */
[----:B------:R-:W-:Y:S01]  /*16ff0*/  HADD2.F32 R4, -RZ, R25.H0_H0 ;  /* 0x20000019ff047230 */ /* 0x000fe20000004100 */
[----:B------:R-:W-:Y:S01]  /*17000*/  F2FP.SATFINITE.E4M3.F32.PACK_AB_MERGE_C R42, R42, R45, RZ ;  /* 0x0000002d2a2a723e */ /* 0x000fe200048070ff */
[C---:B------:R-:W-:Y:S01]  /*17010*/  FFMA.FTZ R26, R14.reuse, R11, -R35 ;  /* 0x0000000b0e1a7223 */ /* 0x040fe20000010823 */
[----:B------:R-:W-:Y:S01]  /*17020*/  FFMA.FTZ R14, R14, R15, R6 ;  /* 0x0000000f0e0e7223 */ /* 0x000fe20000010006 */
[----:B------:R-:W-:-:S02]  /*17030*/  HADD2.F32 R6, -RZ, R33.H0_H0 ;  /* 0x20000021ff067230 */ /* 0x000fc40000004100 */
[----:B------:R-:W-:Y:S01]  /*17040*/  FMUL.FTZ R12, R4, R10 ;  /* 0x0000000a040c7220 */ /* 0x000fe20000410000 */
[----:B------:R-:W-:Y:S01]  /*17050*/  HADD2.F32 R40, -RZ, R40.H1_H1 ;  /* 0x30000028ff287230 */ /* 0x000fe20000004100 */
[----:B------:R-:W-:Y:S01]  /*17060*/  F2FP.SATFINITE.E4M3.F32.PACK_AB_MERGE_C R26, R26, R29, RZ ;  /* 0x0000001d1a1a723e */ /* 0x000fe200048070ff */
        /* <DEDUP_REMOVED lines=21> */
[----:B------:R-:W-:-:S02]  /*171c0*/  F2FP.SATFINITE.E4M3.F32.PACK_AB_MERGE_C R9, R36, R9, R32 ;  /* 0x000000092409723e */ /* 0x000fc40004807020 */
[----:B------:R-:W-:Y:S01]  /*171d0*/  F2FP.SATFINITE.E4M3.F32.PACK_AB_MERGE_C R11, R47, R46, R11 ;  /* 0x0000002e2f0b723e */ /* 0x000fe2000480700b */
[----:B------:R0:W-:Y:S01]  /*171e0*/  STS.128 [R51+0x1e200], R4 ;  /* 0x01e2000433007388 */ /* 0x0001e20000000c00 */
[----:B------:R-:W-:Y:S02]  /*171f0*/  F2FP.SATFINITE.E4M3.F32.PACK_AB_MERGE_C R8, R24, R27, R8 ;  /* 0x0000001b1808723e */ /* 0x000fe40004807008 */
[----:B------:R-:W-:-:S05]  /*17200*/  F2FP.SATFINITE.E4M3.F32.PACK_AB_MERGE_C R10, R25, R10, R13 ;  /* 0x0000000a190a723e */ /* 0x000fca000480700d */
[----:B------:R0:W-:Y:S02]  /*17210*/  STS.128 [R0+0x1e200], R8 ;  /* 0x01e2000800007388 */ /* 0x0001e40000000c00 */
.L_x_602:
[----:B------:R-:W-:Y:S05]  /*17220*/  BSYNC B0 ;  /* 0x0000000000007941 */ /* 0x000fea0003800000 */
.L_x_595:
[----:B------:R-:W-:Y:S01]  /*17230*/  @!PT LDS RZ, [RZ] ;  /* 0x00000000fffff984 */ /* 0x000fe20000000800 */
[----:B------:R-:W-:Y:S01]  /*17240*/  @!PT LDS RZ, [RZ] ;  /* 0x00000000fffff984 */ /* 0x000fe20000000800 */
[----:B------:R-:W-:Y:S01]  /*17250*/  @!PT LDS RZ, [RZ] ;  /* 0x00000000fffff984 */ /* 0x000fe20000000800 */
[----:B------:R-:W-:Y:S01]  /*17260*/  @!PT LDS RZ, [RZ] ;  /* 0x00000000fffff984 */ /* 0x000fe20000000800 */
[----:B------:R1:W-:Y:S06]  /*17270*/  MEMBAR.ALL.CTA ;  /* 0x0000000000007992 */ /* 0x0003ec0000008000 */
[----:B-1----:R-:W1:Y:S01]  /*17280*/  FENCE.VIEW.ASYNC.S ;  /* 0x00000000000073c6 */ /* 0x002e620000000000 */
[----:B------:R-:W-:Y:S05]  /*17290*/  WARPSYNC.ALL ;  /* 0x0000000000007948 */ /* 0x000fea0003800000 */
[----:B-1----:R-:W-:Y:S06]  /*172a0*/  BAR.SYNC.DEFER_BLOCKING 0xd, 0x100 ;  /* 0x0344000000007b1d */ /* 0x002fec0000010000 */
.L_x_593:
[----:B0-23--:R-:W-:-:S05]  /*172b0*/  IMAD.U32 R0, RZ, RZ, UR53 ;  /* 0x00000035ff007e24 */ /* 0x00dfca000f8e00ff */
[----:B------:R-:W-:-:S13]  /*172c0*/  ISETP.NE.AND P0, PT, R0, 0x3, PT ;  /* 0x000000030000780c */ /* 0x000fda0003f05270 */
[----:B------:R-:W-:Y:S05]  /*172d0*/  @!P0 BRA `(.L_x_622) ;  /* 0x0000000000048947 */ /* 0x000fea0003800000 */
[----:B------:R-:W-:Y:S01]  /*172e0*/  BPT.TRAP 0x1 ;  /* 0x000000040000795c */ /* 0x000fe20000300000 */
.L_x_622:
[----:B------:R-:W-:Y:S01]  /*172f0*/  IMAD R0, R147, 0x8, R16 ;  /* 0x0000000893007824 */ /* 0x000fe200078e0210 */
[----:B-1----:R-:W-:-:S04]  /*17300*/  SHF.L.U32 R3, R230, 0x1f, RZ ;  /* 0x0000001fe6037819 */ /* 0x002fc800000006ff */
[----:B------:R0:W1:Y:S01]  /*17310*/  SYNCS.PHASECHK.TRANS64.TRYWAIT P2, [R0+URZ+0x33430], R3 ;  /* 0x03343003000075a7 */ /* 0x000062000804017f */
[----:B------:R-:W-:Y:S05]  /*17320*/  @!P0 BRA `(.L_x_623) ;  /* 0x0000000000048947 */ /* 0x000fea0003800000 */
[----:B------:R-:W-:Y:S01]  /*17330*/  BPT.TRAP 0x1 ;  /* 0x000000040000795c */ /* 0x000fe20000300000 */
.L_x_623:
[----:B----45:R-:W2:Y:S01]  /*17340*/  S2R R4, SR_TID.X ;  /* 0x0000000000047919 */ /* 0x030ea20000002100 */
[----:B------:R-:W-:Y:S01]  /*17350*/  IMAD.MOV.U32 R119, RZ, RZ, RZ ;  /* 0x000000ffff777224 */ /* 0x000fe200078e00ff */
[----:B--2---:R-:W-:-:S04]  /*17360*/  LOP3.LUT R4, R4, 0x7f, RZ, 0xc0, !PT ;  /* 0x0000007f04047812 */ /* 0x004fc800078ec0ff */
[----:B------:R-:W-:Y:S01]  /*17370*/  ISETP.NE.AND P1, PT, R4, RZ, PT ;  /* 0x000000ff0400720c */ /* 0x000fe20003f25270 */
[----:B-1----:R-:W-:-:S12]  /*17380*/  @P2 BRA `(.L_x_624) ;  /* 0x0000000000082947 */ /* 0x002fd80003800000 */
[----:B------:R-:W1:Y:S02]  /*17390*/  SYNCS.PHASECHK.TRANS64.TRYWAIT P2, [R0+URZ+0x33430], R3 ;  /* 0x03343003000075a7 */ /* 0x000e64000804017f */
[----:B-1----:R-:W-:Y:S05]  /*173a0*/  @!P2 BRA `(.L_x_625) ;  /* 0x0000012400a4a947 */ /* 0x002fea0003800000 */
.L_x_624:
[----:B------:R-:W-:Y:S05]  /*173b0*/  WARPSYNC.ALL ;  /* 0x0000000000007948 */ /* 0x000fea0003800000 */
[----:B01----:R-:W-:Y:S01]  /*173c0*/  IADD3 R3, R16, 0x24200, RZ ;  /* 0x0002420010037810 */ /* 0x003fe20007ffe0ff */
[----:B------:R-:W2:Y:S01]  /*173d0*/  LDL R13, [R1+0x70] ;  /* 0x00007000010d7983 */ /* 0x000ea20000100800 */
[----:B------:R-:W-:Y:S01]  /*173e0*/  R2UR UR28, R44 ;  /* 0x000000002c1c72ca */ /* 0x000fe200000e0000 */
[----:B------:R-:W-:Y:S01]  /*173f0*/  IMAD.MOV.U32 R5, RZ, RZ, -0x7fffffe0 ;  /* 0x80000020ff057424 */ /* 0x000fe200078e00ff */
[----:B------:R-:W-:Y:S01]  /*17400*/  SHF.R.U32.HI R3, RZ, 0x4, R3 ;  /* 0x00000004ff037819 */ /* 0x000fe20000011603 */
[----:B------:R-:W-:Y:S01]  /*17410*/  WARPGROUP.ARRIVE ;  /* 0x00000000000079c5 */ /* 0x000fe20000000000 */
[----:B------:R-:W-:Y:S01]  /*17420*/  UMOV UR29, 0x80000020 ;  /* 0x80000020001d7882 */ /* 0x000fe20000000000 */
[----:B------:R-:W-:Y:S01]  /*17430*/  IMAD.MOV.U32 R7, RZ, RZ, -0x7fffffe0 ;  /* 0x80000020ff077424 */ /* 0x000fe200078e00ff */
[----:B------:R-:W-:Y:S01]  /*17440*/  LOP3.LUT R3, R3, 0x3fff, RZ, 0xc0, !PT ;  /* 0x00003fff03037812 */ /* 0x000fe200078ec0ff */
[----:B------:R-:W-:Y:S01]  /*17450*/  UMOV UR9, UR29 ;  /* 0x0000001d00097c82 */ /* 0x000fe20008000000 */
[----:B------:R-:W-:Y:S01]  /*17460*/  R2UR UR31, R5 ;  /* 0x00000000051f72ca */ /* 0x000fe200000e0000 */
[----:B------:R-:W-:Y:S01]  /*17470*/  UMOV UR5, UR29 ;  /* 0x0000001d00057c82 */ /* 0x000fe20008000000 */
[----:B------:R-:W-:Y:S01]  /*17480*/  LOP3.LUT R14, R3, 0x10000, RZ, 0xfc, !PT ;  /* 0x00010000030e7812 */ /* 0x000fe200078efcff */
[----:B------:R-:W-:Y:S01]  /*17490*/  IMAD.MOV.U32 R9, RZ, RZ, -0x7fffffe0 ;  /* 0x80000020ff097424 */ /* 0x000fe200078e00ff */
[----:B------:R-:W-:Y:S01]  /*174a0*/  R2UR UR11, R7 ;  /* 0x00000000070b72ca */ /* 0x000fe200000e0000 */
[----:B------:R-:W-:Y:S01]  /*174b0*/  ULOP3.LUT UR28, UR28, 0x10000, URZ, 0xfc, !UPT ;  /* 0x000100001c1c7892 */ /* 0x000fe2000f8efc3f */
[----:B------:R-:W-:Y:S01]  /*174c0*/  MOV R7, 0x80000020 ;  /* 0x8000002000077802 */ /* 0x000fe20000000f00 */
[----:B------:R-:W-:Y:S01]  /*174d0*/  IMAD R4, R147, 0x780, R14 ;  /* 0x0000078093047824 */ /* 0x000fe200078e020e */
[----:B------:R-:W-:Y:S01]  /*174e0*/  UMOV UR13, UR29 ;  /* 0x0000001d000d7c82 */ /* 0x000fe20008000000 */
[----:B------:R-:W-:Y:S01]  /*174f0*/  IMAD.MOV.U32 R11, RZ, RZ, -0x7fffffe0 ;  /* 0x80000020ff0b7424 */ /* 0x000fe200078e00ff */
[----:B------:R-:W-:Y:S01]  /*17500*/  R2UR UR7, R7 ;  /* 0x00000000070772ca */ /* 0x000fe200000e0000 */
[C---:B------:R-:W-:Y:S01]  /*17510*/  VIADD R6, R4.reuse, 0x80 ;  /* 0x0000008004067836 */ /* 0x040fe20000000000 */
[C---:B------:R-:W-:Y:S01]  /*17520*/  R2UR UR30, R4.reuse ;  /* 0x00000000041e72ca */ /* 0x040fe200000e0000 */
[----:B------:R-:W-:Y:S01]  /*17530*/  UMOV UR8, UR28 ;  /* 0x0000001c00087c82 */ /* 0x000fe20008000000 */
[----:B------:R-:W-:Y:S01]  /*17540*/  UMOV UR4, UR28 ;  /* 0x0000001c00047c82 */ /* 0x000fe20008000000 */
[----:B------:R-:W-:Y:S01]  /*17550*/  VIADD R8, R4, 0x180 ;  /* 0x0000018004087836 */ /* 0x000fe20000000000 */
[----:B------:R-:W-:Y:S01]  /*17560*/  R2UR UR10, R6 ;  /* 0x00000000060a72ca */ /* 0x000fe200000e0000 */
[C---:B------:R-:W-:Y:S01]  /*17570*/  VIADD R6, R4.reuse, 0x100 ;  /* 0x0000010004067836 */ /* 0x040fe20000000000 */
[----:B------:R-:W-:Y:S01]  /*17580*/  UMOV UR12, UR28 ;  /* 0x0000001c000c7c82 */ /* 0x000fe20008000000 */
[----:B------:R-:W-:Y:S01]  /*17590*/  IMAD.MOV.U32 R7, RZ, RZ, -0x7fffffe0 ;  /* 0x80000020ff077424 */ /* 0x000fe200078e00ff */
[----:B------:R-:W-:Y:S01]  /*175a0*/  R2UR UR51, R11 ;  /* 0x000000000b3372ca */ /* 0x000fe200000e0000 */
[----:B------:R-:W-:Y:S01]  /*175b0*/  VIADD R10, R4, 0x2 ;  /* 0x00000002040a7836 */ /* 0x000fe20000000000 */
[----:B------:R-:W-:Y:S01]  /*175c0*/  R2UR UR6, R6 ;  /* 0x00000000060672ca */ /* 0x000fe200000e0000 */
[----:B------:R-:W-:Y:S01]  /*175d0*/  VIADD R6, R4, 0x200 ;  /* 0x0000020004067836 */ /* 0x000fe20000000000 */
[----:B------:R-:W-:Y:S01]  /*175e0*/  R2UR UR15, R7 ;  /* 0x00000000070f72ca */ /* 0x000fe200000e0000 */
[----:B------:R-:W-:Y:S01]  /*175f0*/  QGMMA.64x32x32.F32.E4M3.E4M3 R88, gdesc[UR28], RZ, !UPT, gsb0 ;  /* 0x006000001c5879f3 */ /* 0x000fe2000c0008ff */
[----:B------:R-:W-:Y:S01]  /*17600*/  R2UR UR50, R10 ;  /* 0x000000000a3272ca */ /* 0x000fe200000e0000 */
[----:B------:R-:W-:Y:S01]  /*17610*/  UIADD3 UR48, UR28, 0x2, URZ ;  /* 0x000000021c307890 */ /* 0x000fe2000fffe03f */
[----:B------:R-:W-:Y:S01]  /*17620*/  R2UR UR14, R6 ;  /* 0x00000000060e72ca */ /* 0x000fe200000e0000 */
[----:B------:R-:W-:Y:S01]  /*17630*/  UMOV UR49, 0x80000020 ;  /* 0x8000002000317882 */ /* 0x000fe20000000000 */
[----:B------:R-:W-:Y:S01]  /*17640*/  IMAD.MOV.U32 R7, RZ, RZ, -0x7fffffe0 ;  /* 0x80000020ff077424 */ /* 0x000fe200078e00ff */
[C---:B------:R-:W-:Y:S01]  /*17650*/  IADD3 R6, R4.reuse, 0x82, RZ ;  /* 0x0000008204067810 */ /* 0x040fe20007ffe0ff */
[----:B------:R-:W-:Y:S01]  /*17660*/  IMAD.MOV.U32 R11, RZ, RZ, -0x7fffffe0 ;  /* 0x80000020ff0b7424 */ /* 0x000fe200078e00ff */
[C---:B------:R-:W-:Y:S01]  /*17670*/  IADD3 R10, R4.reuse, 0x280, RZ ;  /* 0x00000280040a7810 */ /* 0x040fe20007ffe0ff */
[----:B------:R-:W-:Y:S01]  /*17680*/  VIADD R20, R4, 0x682 ;  /* 0x0000068204147836 */ /* 0x000fe20000000000 */
[----:B------:R-:W-:Y:S01]  /*17690*/  MOV R5, 0x80000020 ;  /* 0x8000002000057802 */ /* 0x000fe20000000f00 */
[----:B------:R-:W-:Y:S01]  /*176a0*/  IMAD.MOV.U32 R21, RZ, RZ, -0x7fffffe0 ;  /* 0x80000020ff157424 */ /* 0x000fe200078e00ff */
[----:B------:R-:W-:Y:S01]  /*176b0*/  P2R R104, PR, RZ, 0x2 ;  /* 0x00000002ff687803 */ /* 0x000fe20000000000 */
[--C-:B------:R-:W-:Y:S01]  /*176c0*/  IMAD.MOV.U32 R118, RZ, RZ, R119.reuse ;  /* 0x000000ffff767224 */ /* 0x100fe200078e0077 */
[----:B------:R-:W-:Y:S01]  /*176d0*/  P2R R12, PR, RZ, 0x1 ;  /* 0x00000001ff0c7803 */ /* 0x000fe20000000000 */
[--C-:B------:R-:W-:Y:S01]  /*176e0*/  IMAD.MOV.U32 R116, RZ, RZ, R119.reuse ;  /* 0x000000ffff747224 */ /* 0x100fe200078e0077 */
[-C--:B------:R-:W-:Y:S01]  /*176f0*/  MOV R114, R119.reuse ;  /* 0x0000007700727202 */ /* 0x080fe20000000f00 */
[--C-:B------:R-:W-:Y:S01]  /*17700*/  IMAD.MOV.U32 R112, RZ, RZ, R119.reuse ;  /* 0x000000ffff707224 */ /* 0x100fe200078e0077 */
[----:B------:R-:W-:Y:S01]  /*17710*/  MOV R108, R119 ;  /* 0x00000077006c7202 */ /* 0x000fe20000000f00 */
[----:B------:R-:W-:-:S02]  /*17720*/  IMAD.MOV.U32 R110, RZ, RZ, R119 ;  /* 0x000000ffff6e7224 */ /* 0x000fc400078e0077 */
[----:B------:R-:W-:Y:S01]  /*17730*/  IMAD.MOV.U32 R106, RZ, RZ, R119 ;  /* 0x000000ffff6a7224 */ /* 0x000fe200078e0077 */
[----:B------:R-:W-:Y:S02]  /*17740*/  WARPGROUP.DEPBAR.LE gsb0, 0x0 ;  /* 0x00008000000079c5 */ /* 0x000fe40000010000 */
[----:B------:R-:W-:-:S06]  /*17750*/  WARPGROUP.ARRIVE ;  /* 0x00000000000079c5 */ /* 0x000fcc0000000000 */
[----:B------:R-:W-:Y:S01]  /*17760*/  QGMMA.64x32x32.F32.E4M3.E4M3 R72, gdesc[UR8], RZ, !UPT, gsb0 ;  /* 0x00600000084879f3 */ /* 0x000fe2000c0008ff */
[----:B------:R-:W-:Y:S01]  /*17770*/  R2UR UR10, R8 ;  /* 0x00000000080a72ca */ /* 0x000fe200000e0000 */
[----:B------:R-:W-:Y:S01]  /*17780*/  UMOV UR8, UR28 ;  /* 0x0000001c00087c82 */ /* 0x000fe20008000000 */
[----:B------:R-:W-:Y:S01]  /*17790*/  R2UR UR11, R9 ;  /* 0x00000000090b72ca */ /* 0x000fe200000e0000 */
[----:B------:R-:W-:Y:S01]  /*177a0*/  UMOV UR9, UR29 ;  /* 0x0000001d00097c82 */ /* 0x000fe20008000000 */
[----:B------:R-:W-:Y:S02]  /*177b0*/  VIADD R8, R4, 0x182 ;  /* 0x0000018204087836 */ /* 0x000fe40000000000 */
[----:B------:R-:W-:Y:S01]  /*177c0*/  IMAD.MOV.U32 R9, RZ, RZ, -0x7fffffe0 ;  /* 0x80000020ff097424 */ /* 0x000fe200078e00ff */
        /* <DEDUP_REMOVED lines=21> */
[----:B------:R-:W-:Y:S01]  /*17920*/  UMOV UR12, UR48 ;  /* 0x00000030000c7c82 */ /* 0x000fe20008000000 */
[----:B------:R-:W-:Y:S01]  /*17930*/  UMOV UR13, UR49 ;  /* 0x00000031000d7c82 */ /* 0x000fe20008000000 */
[----:B------:R-:W-:Y:S02]  /*17940*/  WARPGROUP.DEPBAR.LE gsb0, 0x0 ;  /* 0x00008000000079c5 */ /* 0x000fe40000010000 */
[----:B------:R-:W-:-:S06]  /*17950*/  WARPGROUP.ARRIVE ;  /* 0x00000000000079c5 */ /* 0x000fcc0000000000 */
[----:B------:R-:W-:Y:S01]  /*17960*/  QGMMA.64x32x32.F32.E4M3.E4M3 R88, gdesc[UR48], R88, gsb0 ;  /* 0x00600000305879f3 */ /* 0x000fe20008000858 */
[----:B------:R-:W-:Y:S01]  /*17970*/  R2UR UR50, R6 ;  /* 0x00000000063272ca */ /* 0x000fe200000e0000 */
[----:B------:R-:W-:Y:S01]  /*17980*/  VIADD R6, R4, 0x202 ;  /* 0x0000020204067836 */ /* 0x000fe20000000000 */
[----:B------:R-:W-:Y:S01]  /*17990*/  R2UR UR51, R7 ;  /* 0x00000000073372ca */ /* 0x000fe200000e0000 */
[----:B------:R-:W-:-:S03]  /*179a0*/  IMAD.MOV.U32 R7, RZ, RZ, -0x7fffffe0 ;  /* 0x80000020ff077424 */ /* 0x000fc600078e00ff */
[----:B------:R-:W-:Y:S01]  /*179b0*/  R2UR UR14, R6 ;  /* 0x00000000060e72ca */ /* 0x000fe200000e0000 */
[----:B------:R-:W-:Y:S01]  /*179c0*/  VIADD R6, R4, 0x300 ;  /* 0x0000030004067836 */ /* 0x000fe20000000000 */
[----:B------:R-:W-:Y:S01]  /*179d0*/  R2UR UR15, R7 ;  /* 0x00000000070f72ca */ /* 0x000fe200000e0000 */
[----:B------:R-:W-:Y:S01]  /*179e0*/  IMAD.MOV.U32 R7, RZ, RZ, -0x7fffffe0 ;  /* 0x80000020ff077424 */ /* 0x000fe200078e00ff */
[----:B------:R-:W-:Y:S02]  /*179f0*/  WARPGROUP.DEPBAR.LE gsb0, 0x0 ;  /* 0x00008000000079c5 */ /* 0x000fe40000010000 */
[----:B------:R-:W-:-:S06]  /*17a00*/  WARPGROUP.ARRIVE ;  /* 0x00000000000079c5 */ /* 0x000fcc0000000000 */
[----:B------:R-:W-:Y:S01]  /*17a10*/  QGMMA.64x32x32.F32.E4M3.E4M3 R72, gdesc[UR4], R72, gsb0 ;  /* 0x00600000044879f3 */ /* 0x000fe20008000848 */
[----:B------:R-:W-:Y:S01]  /*17a20*/  R2UR UR6, R10 ;  /* 0x000000000a0672ca */ /* 0x000fe200000e0000 */
[----:B------:R-:W-:Y:S01]  /*17a30*/  UIADD3 UR4, UR28, 0x200, URZ ;  /* 0x000002001c047890 */ /* 0x000fe2000fffe03f */
[----:B------:R-:W-:Y:S01]  /*17a40*/  R2UR UR7, R11 ;  /* 0x000000000b0772ca */ /* 0x000fe200000e0000 */
[----:B------:R-:W-:Y:S01]  /*17a50*/  UMOV UR5, 0x80000020 ;  /* 0x8000002000057882 */ /* 0x000fe20000000000 */
[----:B------:R-:W-:Y:S01]  /*17a60*/  VIADD R10, R4, 0x282 ;  /* 0x00000282040a7836 */ /* 0x000fe20000000000 */
[----:B------:R-:W-:Y:S01]  /*17a70*/  UMOV UR17, UR5 ;  /* 0x0000000500117c82 */ /* 0x000fe20008000000 */
[----:B------:R-:W-:Y:S02]  /*17a80*/  IMAD.MOV.U32 R11, RZ, RZ, -0x7fffffe0 ;  /* 0x80000020ff0b7424 */ /* 0x000fe400078e00ff */
[----:B------:R-:W-:Y:S01]  /*17a90*/  UMOV UR16, UR4 ;  /* 0x0000000400107c82 */ /* 0x000fe20008000000 */
[----:B------:R-:W-:-:S02]  /*17aa0*/  WARPGROUP.DEPBAR.LE gsb0, 0x0 ;  /* 0x00008000000079c5 */ /* 0x000fc40000010000 */
[----:B------:R-:W-:-:S06]  /*17ab0*/  WARPGROUP.ARRIVE ;  /* 0x00000000000079c5 */ /* 0x000fcc0000000000 */
[----:B------:R-:W-:Y:S03]  /*17ac0*/  QGMMA.64x32x32.F32.E4M3.E4M3 R56, gdesc[UR48], R56, gsb0 ;  /* 0x00600000303879f3 */ /* 0x000fe60008000838 */
[----:B------:R-:W-:Y:S02]  /*17ad0*/  WARPGROUP.DEPBAR.LE gsb0, 0x0 ;  /* 0x00008000000079c5 */ /* 0x000fe40000010000 */
[----:B------:R-:W-:-:S06]  /*17ae0*/  WARPGROUP.ARRIVE ;  /* 0x00000000000079c5 */ /* 0x000fcc0000000000 */
[----:B------:R-:W-:Y:S01]  /*17af0*/  QGMMA.64x32x32.F32.E4M3.E4M3 R40, gdesc[UR8], R40, gsb0 ;  /* 0x00600000082879f3 */ /* 0x000fe20008000828 */
[----:B------:R-:W-:Y:S01]  /*17b00*/  R2UR UR10, R6 ;  /* 0x00000000060a72ca */ /* 0x000fe200000e0000 */
[----:B------:R-:W-:Y:S01]  /*17b10*/  UMOV UR8, UR4 ;  /* 0x0000000400087c82 */ /* 0x000fe20008000000 */
[----:B------:R-:W-:Y:S01]  /*17b20*/  R2UR UR11, R7 ;  /* 0x00000000070b72ca */ /* 0x000fe200000e0000 */
[----:B------:R-:W-:Y:S01]  /*17b30*/  UMOV UR9, UR5 ;  /* 0x0000000500097c82 */ /* 0x000fe20008000000 */
[----:B------:R-:W-:Y:S01]  /*17b40*/  IMAD.MOV.U32 R7, RZ, RZ, -0x7fffffe0 ;  /* 0x80000020ff077424 */ /* 0x000fe200078e00ff */
[----:B------:R-:W-:Y:S01]  /*17b50*/  IADD3 R6, R4, 0x380, RZ ;  /* 0x0000038004067810 */ /* 0x000fe20007ffe0ff */
[----:B------:R-:W-:Y:S02]  /*17b60*/  WARPGROUP.DEPBAR.LE gsb0, 0x0 ;  /* 0x00008000000079c5 */ /* 0x000fe40000010000 */
[----:B------:R-:W-:-:S06]  /*17b70*/  WARPGROUP.ARRIVE ;  /* 0x00000000000079c5 */ /* 0x000fcc0000000000 */
[----:B------:R-:W-:Y:S01]  /*17b80*/  QGMMA.64x32x32.F32.E4M3.E4M3 R24, gdesc[UR12], R24, gsb0 ;  /* 0x006000000c1879f3 */ /* 0x000fe20008000818 */
        /* <DEDUP_REMOVED lines=8> */
[----:B------:R-:W-:Y:S01]  /*17c10*/  QGMMA.64x32x32.F32.E4M3.E4M3 R88, gdesc[UR4], R88, gsb0 ;  /* 0x00600000045879f3 */ /* 0x000fe20008000858 */
[----:B------:R-:W-:Y:S01]  /*17c20*/  R2UR UR6, R6 ;  /* 0x00000000060672ca */ /* 0x000fe200000e0000 */
[----:B------:R-:W-:Y:S01]  /*17c30*/  VIADD R6, R4, 0x480 ;  /* 0x0000048004067836 */ /* 0x000fe20000000000 */
[----:B------:R-:W-:Y:S02]  /*17c40*/  R2UR UR7, R7 ;  /* 0x00000000070772ca */ /* 0x000fe400000e0000 */
[----:B------:R-:W-:Y:S02]  /*17c50*/  MOV R7, 0x80000020 ;  /* 0x8000002000077802 */ /* 0x000fe40000000f00 */
[----:B------:R-:W-:Y:S01]  /*17c60*/  R2UR UR18, R6 ;  /* 0x00000000061272ca */ /* 0x000fe200000e0000 */
[----:B------:R-:W-:Y:S01]  /*17c70*/  VIADD R6, R4, 0x302 ;  /* 0x0000030204067836 */ /* 0x000fe20000000000 */
[----:B------:R-:W-:Y:S01]  /*17c80*/  R2UR UR19, R7 ;  /* 0x00000000071372ca */ /* 0x000fe200000e0000 */
[----:B------:R-:W-:Y:S01]  /*17c90*/  IMAD.MOV.U32 R7, RZ, RZ, -0x7fffffe0 ;  /* 0x80000020ff077424 */ /* 0x000fe200078e00ff */
[----:B------:R-:W-:-:S02]  /*17ca0*/  WARPGROUP.DEPBAR.LE gsb0, 0x0 ;  /* 0x00008000000079c5 */ /* 0x000fc40000010000 */
        /* <DEDUP_REMOVED lines=20> */
[----:B------:R-:W-:Y:S01]  /*17df0*/  VIADD R6, R4, 0x382 ;  /* 0x0000038204067836 */ /* 0x000fe20000000000 */
[----:B------:R-:W-:Y:S01]  /*17e00*/  MOV R7, 0x80000020 ;  /* 0x8000002000077802 */ /* 0x000fe20000000f00 */
        /* <DEDUP_REMOVED lines=14> */
[----:B------:R-:W-:Y:S01]  /*17ef0*/  R2UR UR11, R7 ;  /* 0x00000000070b72ca */ /* 0x000fe200000e0000 */
[----:B------:R-:W-:-:S03]  /*17f00*/  IMAD.MOV.U32 R7, RZ, RZ, -0x7fffffe0 ;  /* 0x80000020ff077424 */ /* 0x000fc600078e00ff */
[----:B------:R-:W-:Y:S02]  /*17f10*/  R2UR UR22, R6 ;  /* 0x00000000061672ca */ /* 0x000fe400000e0000 */
[----:B------:R-:W-:Y:S01]  /*17f20*/  R2UR UR23, R7 ;  /* 0x00000000071772ca */ /* 0x000fe200000e0000 */
[----:B------:R-:W-:Y:S01]  /*17f30*/  IMAD.MOV.U32 R7, RZ, RZ, -0x7fffffe0 ;  /* 0x80000020ff077424 */ /* 0x000fe200078e00ff */
[----:B------:R-:W-:Y:S01]  /*17f40*/  IADD3 R6, R4, 0x580, RZ ;  /* 0x0000058004067810 */ /* 0x000fe20007ffe0ff */
[----:B------:R-:W-:Y:S02]  /*17f50*/  WARPGROUP.DEPBAR.LE gsb0, 0x0 ;  /* 0x00008000000079c5 */ /* 0x000fe40000010000 */
[----:B------:R-:W-:-:S06]  /*17f60*/  WARPGROUP.ARRIVE ;  /* 0x00000000000079c5 */ /* 0x000fcc0000000000 */
[----:B------:R-:W-:Y:S01]  /*17f70*/  QGMMA.64x32x32.F32.E4M3.E4M3 R72, gdesc[UR12], R72, gsb0 ;  /* 0x006000000c4879f3 */ /* 0x000fe20008000848 */
[----:B------:R-:W-:Y:S01]  /*17f80*/  R2UR UR14, R10 ;  /* 0x000000000a0e72ca */ /* 0x000fe200000e0000 */
[----:B------:R-:W-:Y:S01]  /*17f90*/  UIADD3 UR12, UR28, 0x400, URZ ;  /* 0x000004001c0c7890 */ /* 0x000fe2000fffe03f */
[----:B------:R-:W-:Y:S01]  /*17fa0*/  R2UR UR15, R11 ;  /* 0x000000000b0f72ca */ /* 0x000fe200000e0000 */
[----:B------:R-:W-:Y:S01]  /*17fb0*/  UMOV UR13, 0x80000020 ;  /* 0x80000020000d7882 */ /* 0x000fe20000000000 */
[----:B------:R-:W-:Y:S01]  /*17fc0*/  IMAD.MOV.U32 R11, RZ, RZ, -0x7fffffe0 ;  /* 0x80000020ff0b7424 */ /* 0x000fe200078e00ff */
[----:B------:R-:W-:Y:S01]  /*17fd0*/  UMOV UR25, UR13 ;  /* 0x0000000d00197c82 */ /* 0x000fe20008000000 */
[----:B------:R-:W-:Y:S02]  /*17fe0*/  IADD3 R10, R4, 0x502, RZ ;  /* 0x00000502040a7810 */ /* 0x000fe40007ffe0ff */
        /* <DEDUP_REMOVED lines=30> */
[C---:B------:R-:W-:Y:S01]  /*181d0*/  VIADD R6, R4.reuse, 0x582 ;  /* 0x0000058204067836 */ /* 0x040fe20000000000 */
[----:B------:R-:W-:Y:S01]  /*181e0*/  R2UR UR27, R7 ;  /* 0x00000000071b72ca */ /* 0x000fe200000e0000 */
[----:B------:R-:W-:Y:S02]  /*181f0*/  IMAD.MOV.U32 R7, RZ, RZ, -0x7fffffe0 ;  /* 0x80000020ff077424 */ /* 0x000fe400078e00ff */
[----:B------:R-:W-:Y:S01]  /*18200*/  VIADD R4, R4, 0x702 ;  /* 0x0000070204047836 */ /* 0x000fe20000000000 */
[----:B------:R-:W-:Y:S02]  /*18210*/  WARPGROUP.DEPBAR.LE gsb0, 0x0 ;  /* 0x00008000000079c5 */ /* 0x000fe40000010000 */
[----:B------:R-:W-:-:S06]  /*18220*/  WARPGROUP.ARRIVE ;  /* 0x00000000000079c5 */ /* 0x000fcc0000000000 */
[----:B------:R-:W-:Y:S01]  /*18230*/  QGMMA.64x32x32.F32.E4M3.E4M3 R72, gdesc[UR16], R72, gsb0 ;  /* 0x00600000104879f3 */ /* 0x000fe20008000848 */
[----:B------:R-:W-:Y:S01]  /*18240*/  R2UR UR18, R10 ;  /* 0x000000000a1272ca */ /* 0x000fe200000e0000 */
[----:B------:R-:W-:Y:S01]  /*18250*/  UIADD3 UR16, UR28, 0x402, URZ ;  /* 0x000004021c107890 */ /* 0x000fe2000fffe03f */
[----:B------:R-:W-:Y:S01]  /*18260*/  R2UR UR19, R11 ;  /* 0x000000000b1372ca */ /* 0x000fe200000e0000 */
[----:B------:R-:W-:Y:S01]  /*18270*/  UMOV UR17, 0x80000020 ;  /* 0x8000002000117882 */ /* 0x000fe20000000000 */
[----:B------:R-:W-:Y:S02]  /*18280*/  WARPGROUP.DEPBAR.LE gsb0, 0x0 ;  /* 0x00008000000079c5 */ /* 0x000fe40000010000 */
        /* <DEDUP_REMOVED lines=9> */
[----:B------:R-:W-:Y:S02]  /*18320*/  WARPGROUP.DEPBAR.LE gsb0, 0x0 ;  /* 0x00008000000079c5 */ /* 0x000fe40000010000 */
[----:B------:R-:W-:-:S06]  /*18330*/  WARPGROUP.ARRIVE ;  /* 0x00000000000079c5 */ /* 0x000fcc0000000000 */
[----:B------:R-:W-:Y:S03]  /*18340*/  QGMMA.64x32x32.F32.E4M3.E4M3 R24, gdesc[UR24], R24, gsb0 ;  /* 0x00600000181879f3 */ /* 0x000fe60008000818 */
[----:B------:R-:W-:Y:S02]  /*18350*/  WARPGROUP.DEPBAR.LE gsb0, 0x0 ;  /* 0x00008000000079c5 */ /* 0x000fe40000010000 */
[----:B------:R-:W-:-:S06]  /*18360*/  WARPGROUP.ARRIVE ;  /* 0x00000000000079c5 */ /* 0x000fcc0000000000 */
[----:B------:R-:W-:Y:S01]  /*18370*/  QGMMA.64x32x32.F32.E4M3.E4M3 R88, gdesc[UR16], R88, gsb0 ;  /* 0x00600000105879f3 */ /* 0x000fe20008000858 */
[----:B------:R-:W-:Y:S02]  /*18380*/  R2UR UR18, R6 ;  /* 0x00000000061272ca */ /* 0x000fe400000e0000 */
[----:B------:R-:W-:Y:S02]  /*18390*/  R2UR UR19, R7 ;  /* 0x00000000071372ca */ /* 0x000fe400000e0000 */
[----:B--2---:R-:W-:-:S05]  /*183a0*/  IADD3 R6, R13, R159, RZ ;  /* 0x0000009f0d067210 */ /* 0x004fca0007ffe0ff */
[----:B------:R-:W-:-:S05]  /*183b0*/  IMAD R6, R161, -0xa0, R6 ;  /* 0xffffff60a1067824 */ /* 0x000fca00078e0206 */
[C---:B------:R-:W-:Y:S02]  /*183c0*/  ISETP.GT.AND P4, PT, R6.reuse, RZ, PT ;  /* 0x000000ff0600720c */ /* 0x040fe40003f84270 */
[C---:B------:R-:W-:Y:S02]  /*183d0*/  ISETP.GT.AND P5, PT, R6.reuse, 0x1, PT ;  /* 0x000000010600780c */ /* 0x040fe40003fa4270 */
[C---:B------:R-:W-:Y:S02]  /*183e0*/  ISETP.GT.AND P2, PT, R6.reuse, 0x8, PT ;  /* 0x000000080600780c */ /* 0x040fe40003f44270 */
[C---:B------:R-:W-:Y:S02]  /*183f0*/  ISETP.GT.AND P3, PT, R6.reuse, 0x9, PT ;  /* 0x000000090600780c */ /* 0x040fe40003f64270 */
[C---:B------:R-:W-:Y:S02]  /*18400*/  ISETP.GT.AND P6, PT, R6.reuse, 0x80, PT ;  /* 0x000000800600780c */ /* 0x040fe40003fc4270 */
[----:B------:R-:W-:-:S02]  /*18410*/  ISETP.GT.AND P1, PT, R6, 0x81, PT ;  /* 0x000000810600780c */ /* 0x000fc40003f24270 */
[----:B------:R-:W-:-:S04]  /*18420*/  ISETP.GT.AND P0, PT, R6, 0x88, PT ;  /* 0x000000880600780c */ /* 0x000fc80003f04270 */
[----:B------:R-:W-:Y:S01]  /*18430*/  P2R R4, PR, RZ, 0x1 ;  /* 0x00000001ff047803 */ /* 0x000fe20000000000 */
[----:B------:R-:W-:Y:S02]  /*18440*/  WARPGROUP.DEPBAR.LE gsb0, 0x0 ;  /* 0x00008000000079c5 */ /* 0x000fe40000010000 */
[----:B------:R-:W-:Y:S01]  /*18450*/  WARPGROUP.ARRIVE ;  /* 0x00000000000079c5 */ /* 0x000fe20000000000 */
[----:B------:R-:W-:Y:S01]  /*18460*/  FSEL R11, R88, -INF , P4 ;  /* 0xff800000580b7808 */ /* 0x000fe20002000000 */
[--C-:B------:R-:W-:Y:S01]  /*18470*/  IMAD.MOV.U32 R88, RZ, RZ, R119.reuse ;  /* 0x000000ffff587224 */ /* 0x100fe200078e0077 */
[----:B------:R-:W-:Y:S02]  /*18480*/  FSEL R89, R89, -INF , P5 ;  /* 0xff80000059597808 */ /* 0x000fe40002800000 */
[----:B------:R-:W-:Y:S01]  /*18490*/  FSEL R105, R92, -INF , P2 ;  /* 0xff8000005c697808 */ /* 0x000fe20001000000 */
[----:B------:R-:W-:Y:S01]  /*184a0*/  QGMMA.64x32x32.F32.E4M3.E4M3 R72, gdesc[UR16], R72, gsb0 ;  /* 0x00600000104879f3 */ /* 0x000fe20008000848 */
[----:B------:R-:W-:Y:S01]  /*184b0*/  R2UR UR18, R8 ;  /* 0x00000000081272ca */ /* 0x000fe200000e0000 */
[----:B------:R-:W-:Y:S01]  /*184c0*/  IMAD.MOV.U32 R92, RZ, RZ, R119 ;  /* 0x000000ffff5c7224 */ /* 0x000fe200078e0077 */
[----:B------:R-:W-:-:S02]  /*184d0*/  R2UR UR19, R9 ;  /* 0x00000000091372ca */ /* 0x000fc400000e0000 */
        /* <DEDUP_REMOVED lines=9> */
[----:B------:R-:W-:Y:S01]  /*18570*/  FSEL R7, R94, -INF , P2 ;  /* 0xff8000005e077808 */ /* 0x000fe20001000000 */
[----:B------:R-:W-:Y:S01]  /*18580*/  IMAD.MOV.U32 R94, RZ, RZ, R119 ;  /* 0x000000ffff5e7224 */ /* 0x000fe200078e0077 */
[----:B------:R-:W-:Y:S02]  /*18590*/  ISETP.GT.AND P2, PT, R6, 0x18, PT ;  /* 0x000000180600780c */ /* 0x000fe40003f44270 */
        /* <DEDUP_REMOVED lines=8> */
[----:B------:R-:W-:Y:S02]  /*18620*/  FSEL R101, R101, -INF , P3 ;  /* 0xff80000065657808 */ /* 0x000fe40001800000 */
[----:B------:R-:W-:Y:S02]  /*18630*/  ISETP.GT.AND P5, PT, R6, 0x20, PT ;  /* 0x000000200600780c */ /* 0x000fe40003fa4270 */
[----:B------:R-:W-:Y:S02]  /*18640*/  FMNMX.FTZ R8, R109, R8, !PT ;  /* 0x000000086d087209 */ /* 0x000fe40007810000 */
[----:B------:R-:W-:Y:S01]  /*18650*/  FSEL R9, R98, -INF , P4 ;  /* 0xff80000062097808 */ /* 0x000fe20002000000 */
[----:B------:R-:W-:Y:S01]  /*18660*/  IMAD.MOV.U32 R98, RZ, RZ, R119 ;  /* 0x000000ffff627224 */ /* 0x000fe200078e0077 */
[----:B------:R-:W-:Y:S02]  /*18670*/  ISETP.GT.AND P4, PT, R6, 0x21, PT ;  /* 0x000000210600780c */ /* 0x000fe40003f84270 */
[----:B------:R-:W-:-:S02]  /*18680*/  FMNMX.FTZ R8, R101, R8, !PT ;  /* 0x0000000865087209 */ /* 0x000fc40007810000 */
[----:B------:R-:W-:Y:S02]  /*18690*/  FSEL R103, R103, -INF , P3 ;  /* 0xff80000067677808 */ /* 0x000fe40001800000 */
[----:B------:R-:W-:Y:S02]  /*186a0*/  ISETP.GT.AND P3, PT, R6, 0x28, PT ;  /* 0x000000280600780c */ /* 0x000fe40003f64270 */
[----:B------:R-:W-:Y:S02]  /*186b0*/  FSEL R13, R102, -INF , P2 ;  /* 0xff800000660d7808 */ /* 0x000fe40001000000 */
[----:B------:R-:W-:Y:S01]  /*186c0*/  ISETP.GT.AND P2, PT, R6, 0x29, PT ;  /* 0x000000290600780c */ /* 0x000fe20003f44270 */
[----:B------:R-:W-:Y:S02]  /*186d0*/  WARPGROUP.DEPBAR.LE gsb0, 0x0 ;  /* 0x00008000000079c5 */ /* 0x000fe40000010000 */
[----:B------:R-:W-:Y:S01]  /*186e0*/  WARPGROUP.ARRIVE ;  /* 0x00000000000079c5 */ /* 0x000fe20000000000 */
[----:B------:R-:W-:-:S02]  /*186f0*/  FSEL R127, R72, -INF , P5 ;  /* 0xff800000487f7808 */ /* 0x000fc40002800000 */
[----:B------:R-:W-:Y:S02]  /*18700*/  FSEL R117, R73, -INF , P4 ;  /* 0xff80000049757808 */ /* 0x000fe40002000000 */
[----:B------:R-:W-:Y:S01]  /*18710*/  FMNMX.FTZ R8, R127, R8, !PT ;  /* 0x000000087f087209 */ /* 0x000fe20007810000 */
[----:B------:R-:W-:Y:S01]  /*18720*/  QGMMA.64x32x32.F32.E4M3.E4M3 R56, gdesc[UR16], R56, gsb0 ;  /* 0x00600000103879f3 */ /* 0x000fe20008000838 */
[----:B------:R-:W-:Y:S02]  /*18730*/  R2UR UR18, R20 ;  /* 0x00000000141272ca */ /* 0x000fe400000e0000 */
[----:B------:R-:W-:Y:S02]  /*18740*/  R2UR UR19, R21 ;  /* 0x00000000151372ca */ /* 0x000fe400000e0000 */
[----:B------:R-:W-:Y:S02]  /*18750*/  FSEL R111, R76, -INF , P3 ;  /* 0xff8000004c6f7808 */ /* 0x000fe40001800000 */
[----:B------:R-:W-:-:S02]  /*18760*/  FMNMX.FTZ R8, R117, R8, !PT ;  /* 0x0000000875087209 */ /* 0x000fc40007810000 */
[----:B------:R-:W-:Y:S02]  /*18770*/  FSEL R5, R74, -INF , P5 ;  /* 0xff8000004a057808 */ /* 0x000fe40002800000 */
[C---:B------:R-:W-:Y:S02]  /*18780*/  ISETP.GT.AND P5, PT, R6.reuse, 0x30, PT ;  /* 0x000000300600780c */ /* 0x040fe40003fa4270 */
        /* <DEDUP_REMOVED lines=20> */
[----:B------:R-:W-:Y:S02]  /*188d0*/  FMNMX.FTZ R8, R121, R8, !PT ;  /* 0x0000000879087209 */ /* 0x000fe40007810000 */
[----:B------:R-:W-:-:S02]  /*188e0*/  FSEL R73, R86, -INF , P3 ;  /* 0xff80000056497808 */ /* 0x000fc40001800000 */
[----:B------:R-:W-:Y:S02]  /*188f0*/  ISETP.GT.AND P3, PT, R6, 0x48, PT ;  /* 0x000000480600780c */ /* 0x000fe40003f64270 */
[----:B------:R-:W-:Y:S01]  /*18900*/  FSEL R87, R87, -INF , P2 ;  /* 0xff80000057577808 */ /* 0x000fe20001000000 */
[----:B------:R-:W-:Y:S02]  /*18910*/  WARPGROUP.DEPBAR.LE gsb0, 0x0 ;  /* 0x00008000000079c5 */ /* 0x000fe40000010000 */
[----:B------:R-:W-:Y:S01]  /*18920*/  WARPGROUP.ARRIVE ;  /* 0x00000000000079c5 */ /* 0x000fe20000000000 */
[----:B------:R-:W-:Y:S02]  /*18930*/  FSEL R85, R56, -INF , P5 ;  /* 0xff80000038557808 */ /* 0x000fe40002800000 */
[----:B------:R-:W-:Y:S02]  /*18940*/  FSEL R77, R57, -INF , P4 ;  /* 0xff800000394d7808 */ /* 0x000fe40002000000 */
[----:B------:R-:W-:Y:S01]  /*18950*/  FMNMX.FTZ R8, R85, R8, !PT ;  /* 0x0000000855087209 */ /* 0x000fe20007810000 */
[----:B------:R-:W-:Y:S01]  /*18960*/  QGMMA.64x32x32.F32.E4M3.E4M3 R40, gdesc[UR16], R40, gsb0 ;  /* 0x00600000102879f3 */ /* 0x000fe20008000828 */
        /* <DEDUP_REMOVED lines=25> */
[----:B------:R-:W-:Y:S02]  /*18b00*/  FMNMX.FTZ R8, R137, R8, !PT ;  /* 0x0000000889087209 */ /* 0x000fe40007810000 */
[----:B------:R-:W-:Y:S02]  /*18b10*/  FSEL R69, R70, -INF , P3 ;  /* 0xff80000046457808 */ /* 0x000fe40001800000 */
[C---:B------:R-:W-:Y:S02]  /*18b20*/  ISETP.GT.AND P3, PT, R6.reuse, 0x68, PT ;  /* 0x000000680600780c */ /* 0x040fe40003f64270 */
        /* <DEDUP_REMOVED lines=27> */
[----:B------:R-:W-:Y:S02]  /*18ce0*/  FMNMX.FTZ R8, R153, R8, !PT ;  /* 0x0000000899087209 */ /* 0x000fe40007810000 */
[----:B------:R-:W-:Y:S02]  /*18cf0*/  FSEL R55, R55, -INF , P2 ;  /* 0xff80000037377808 */ /* 0x000fe40001000000 */
[----:B------:R-:W-:-:S02]  /*18d00*/  FMNMX.FTZ R8, R155, R8, !PT ;  /* 0x000000089b087209 */ /* 0x000fc40007810000 */
[----:B------:R-:W-:Y:S02]  /*18d10*/  ISETP.GT.AND P2, PT, R6, 0x89, PT ;  /* 0x000000890600780c */ /* 0x000fe40003f44270 */
[----:B------:R-:W-:Y:S02]  /*18d20*/  FSEL R53, R54, -INF , P3 ;  /* 0xff80000036357808 */ /* 0x000fe40001800000 */
[C---:B------:R-:W-:Y:S02]  /*18d30*/  ISETP.GT.AND P3, PT, R6.reuse, 0x90, PT ;  /* 0x000000900600780c */ /* 0x040fe40003f64270 */
[----:B------:R-:W-:Y:S02]  /*18d40*/  FSEL R51, R51, -INF , P4 ;  /* 0xff80000033337808 */ /* 0x000fe40002000000 */
[----:B------:R-:W-:Y:S02]  /*18d50*/  ISETP.GT.AND P4, PT, R6, 0x91, PT ;  /* 0x000000910600780c */ /* 0x000fe40003f84270 */
[----:B------:R-:W-:-:S02]  /*18d60*/  FSEL R49, R50, -INF , P5 ;  /* 0xff80000032317808 */ /* 0x000fc40002800000 */
[----:B------:R-:W-:Y:S02]  /*18d70*/  ISETP.GT.AND P5, PT, R6, 0x98, PT ;  /* 0x000000980600780c */ /* 0x000fe40003fa4270 */
[----:B------:R-:W-:Y:S01]  /*18d80*/  MOV R102, R119 ;  /* 0x0000007700667202 */ /* 0x000fe20000000f00 */
[----:B------:R-:W-:Y:S02]  /*18d90*/  WARPGROUP.DEPBAR.LE gsb0, 0x0 ;  /* 0x00008000000079c5 */ /* 0x000fe40000010000 */
[----:B------:R-:W-:Y:S02]  /*18da0*/  FSEL R157, R24, -INF , P6 ;  /* 0xff800000189d7808 */ /* 0x000fe40003000000 */
[----:B------:R-:W-:Y:S02]  /*18db0*/  FSEL R163, R25, -INF , P1 ;  /* 0xff80000019a37808 */ /* 0x000fe40000800000 */
[----:B------:R-:W-:Y:S02]  /*18dc0*/  FMNMX.FTZ R8, R157, R8, !PT ;  /* 0x000000089d087209 */ /* 0x000fe40007810000 */
[----:B------:R-:W-:-:S02]  /*18dd0*/  FSEL R165, R28, -INF , P0 ;  /* 0xff8000001ca57808 */ /* 0x000fc40000000000 */
[----:B------:R-:W-:Y:S02]  /*18de0*/  FMNMX.FTZ R8, R163, R8, !PT ;  /* 0x00000008a3087209 */ /* 0x000fe40007810000 */
[----:B------:R-:W-:Y:S02]  /*18df0*/  FSEL R167, R29, -INF , P2 ;  /* 0xff8000001da77808 */ /* 0x000fe40001000000 */
[----:B------:R-:W-:Y:S02]  /*18e00*/  FMNMX.FTZ R8, R165, R8, !PT ;  /* 0x00000008a5087209 */ /* 0x000fe40007810000 */
[----:B------:R-:W-:Y:S02]  /*18e10*/  FSEL R169, R32, -INF , P3 ;  /* 0xff80000020a97808 */ /* 0x000fe40001800000 */
[----:B------:R-:W-:Y:S02]  /*18e20*/  FMNMX.FTZ R8, R167, R8, !PT ;  /* 0x00000008a7087209 */ /* 0x000fe40007810000 */
[----:B------:R-:W-:-:S02]  /*18e30*/  FSEL R173, R33, -INF , P4 ;  /* 0xff80000021ad7808 */ /* 0x000fc40002000000 */
[----:B------:R-:W-:Y:S02]  /*18e40*/  FMNMX.FTZ R8, R169, R8, !PT ;  /* 0x00000008a9087209 */ /* 0x000fe40007810000 */
[----:B------:R-:W-:Y:S02]  /*18e50*/  FSEL R171, R36, -INF , P5 ;  /* 0xff80000024ab7808 */ /* 0x000fe40002800000 */
[----:B------:R-:W-:Y:S02]  /*18e60*/  FMNMX.FTZ R8, R173, R8, !PT ;  /* 0x00000008ad087209 */ /* 0x000fe40007810000 */
[----:B------:R-:W-:Y:S02]  /*18e70*/  ISETP.GT.AND P6, PT, R6, 0x99, PT ;  /* 0x000000990600780c */ /* 0x000fe40003fc4270 */
[----:B------:R-:W-:Y:S02]  /*18e80*/  FMNMX.FTZ R8, R171, R8, !PT ;  /* 0x00000008ab087209 */ /* 0x000fe40007810000 */
[----:B------:R-:W-:-:S02]  /*18e90*/  FSEL R175, R37, -INF , P6 ;  /* 0xff80000025af7808 */ /* 0x000fc40003000000 */
[----:B------:R-:W-:Y:S02]  /*18ea0*/  P2R R24, PR, RZ, 0x2 ;  /* 0x00000002ff187803 */ /* 0x000fe40000000000 */
[----:B------:R-:W-:Y:S02]  /*18eb0*/  FMNMX.FTZ R8, R175, R8, !PT ;  /* 0x00000008af087209 */ /* 0x000fe40007810000 */
[----:B------:R-:W-:Y:S02]  /*18ec0*/  ISETP.GT.AND P1, PT, R6, 0x80, PT ;  /* 0x000000800600780c */ /* 0x000fe40003f24270 */
[----:B------:R-:W-:Y:S01]  /*18ed0*/  FSEL R31, R31, -INF , P2 ;  /* 0xff8000001f1f7808 */ /* 0x000fe20001000000 */
[----:B------:R-:W0:Y:S01]  /*18ee0*/  SHFL.BFLY PT, R25, R8, 0x2, 0x1f ;  /* 0x0c401f0008197f89 */ /* 0x000e2200000e0000 */
[----:B------:R-:W-:Y:S02]  /*18ef0*/  FSEL R35, R35, -INF , P4 ;  /* 0xff80000023237808 */ /* 0x000fe40002000000 */
[----:B------:R-:W-:-:S02]  /*18f00*/  MOV R96, R119 ;  /* 0x0000007700607202 */ /* 0x000fc40000000f00 */
[----:B------:R-:W-:Y:S02]  /*18f10*/  MOV R90, R119 ;  /* 0x00000077005a7202 */ /* 0x000fe40000000f00 */
[----:B0-----:R-:W-:-:S05]  /*18f20*/  FMNMX.FTZ R20, R8, R25, !PT ;  /* 0x0000001908147209 */ /* 0x001fca0007810000 */
[----:B------:R-:W0:Y:S02]  /*18f30*/  SHFL.BFLY PT, R25, R20, 0x1, 0x1f ;  /* 0x0c201f0014197f89 */ /* 0x000e2400000e0000 */
[----:B0-----:R-:W-:Y:S02]  /*18f40*/  FMNMX.FTZ R10, R20, R25, !PT ;  /* 0x00000019140a7209 */ /* 0x001fe40007810000 */
[----:B------:R-:W-:Y:S02]  /*18f50*/  FMNMX.FTZ R20, R3, R91, !PT ;  /* 0x0000005b03147209 */ /* 0x000fe40007810000 */
[----:B------:R-:W-:Y:S01]  /*18f60*/  FSEL R25, R26, -INF , P1 ;  /* 0xff8000001a197808 */ /* 0x000fe20000800000 */
[----:B------:R-:W-:-:S01]  /*18f70*/  FFMA.FTZ R28, R2, R10, -8 ;  /* 0xc1000000021c7423 */ /* 0x000fc2000001000a */
[----:B------:R-:W-:Y:S02]  /*18f80*/  FMNMX.FTZ R20, R7, R20, !PT ;  /* 0x0000001407147209 */ /* 0x000fe40007810000 */
[----:B------:R-:W-:-:S02]  /*18f90*/  ISETP.NE.AND P1, PT, R24, RZ, PT ;  /* 0x000000ff1800720c */ /* 0x000fc40003f25270 */
[----:B------:R-:W-:Y:S02]  /*18fa0*/  FMNMX.FTZ R24, R95, R20, !PT ;  /* 0x000000145f187209 */ /* 0x000fe40007810000 */
[----:B------:R-:W-:Y:S02]  /*18fb0*/  FSETP.NEU.FTZ.AND P0, PT, R10, -INF , PT ;  /* 0xff8000000a00780b */ /* 0x000fe40003f1d000 */
[----:B------:R-:W-:Y:S02]  /*18fc0*/  FMNMX.FTZ R24, R9, R24, !PT ;  /* 0x0000001809187209 */ /* 0x000fe40007810000 */
[----:B------:R-:W-:Y:S02]  /*18fd0*/  FSEL R28, R28, RZ, P0 ;  /* 0x000000ff1c1c7208 */ /* 0x000fe40000000000 */
[----:B------:R-:W-:Y:S02]  /*18fe0*/  FMNMX.FTZ R24, R99, R24, !PT ;  /* 0x0000001863187209 */ /* 0x000fe40007810000 */
[----:B------:R-:W-:Y:S01]  /*18ff0*/  ISETP.NE.AND P0, PT, R4, RZ, PT ;  /* 0x000000ff0400720c */ /* 0x000fe20003f05270 */
[C-C-:B------:R-:W-:Y:S01]  /*19000*/  FFMA.FTZ R111, R2.reuse, R111, -R28.reuse ;  /* 0x0000006f026f7223 */ /* 0x140fe2000001081c */
[----:B------:R-:W-:Y:S01]  /*19010*/  FMNMX.FTZ R24, R13, R24, !PT ;  /* 0x000000180d187209 */ /* 0x000fe20007810000 */
[--C-:B------:R-:W-:Y:S01]  /*19020*/  FFMA.FTZ R6, R2, R105, -R28.reuse ;  /* 0x0000006902067223 */ /* 0x100fe2000001081c */
[----:B------:R-:W-:Y:S01]  /*19030*/  FSEL R29, R30, -INF , P0 ;  /* 0xff8000001e1d7808 */ /* 0x000fe20000000000 */
[C-C-:B------:R-:W-:Y:S01]  /*19040*/  FFMA.FTZ R115, R2.reuse, R115, -R28.reuse ;  /* 0x0000007302737223 */ /* 0x140fe2000001081c */
[----:B------:R-:W-:Y:S01]  /*19050*/  FMNMX.FTZ R26, R103, R24, !PT ;  /* 0x00000018671a7209 */ /* 0x000fe20007810000 */
[C-C-:B------:R-:W-:Y:S01]  /*19060*/  FFMA.FTZ R105, R2.reuse, R113, -R28.reuse ;  /* 0x0000007102697223 */ /* 0x140fe2000001081c */
[----:B------:R-:W-:Y:S01]  /*19070*/  FSEL R27, R27, -INF , P1 ;  /* 0xff8000001b1b7808 */ /* 0x000fe20000800000 */
[----:B------:R0:W-:Y:S01]  /*19080*/  MUFU.EX2 R24, R111 ;  /* 0x0000006f00187308 */ /* 0x0001e20000000800 */
[----:B------:R-:W-:Y:S01]  /*19090*/  FMNMX.FTZ R26, R5, R26, !PT ;  /* 0x0000001a051a7209 */ /* 0x000fe20007810000 */
[--C-:B------:R-:W-:Y:S01]  /*190a0*/  FFMA.FTZ R4, R2, R11, -R28.reuse ;  /* 0x0000000b02047223 */ /* 0x100fe2000001081c */
[----:B------:R-:W-:Y:S01]  /*190b0*/  FSEL R113, R38, -INF , P5 ;  /* 0xff80000026717808 */ /* 0x000fe20002800000 */
[C-C-:B------:R-:W-:Y:S01]  /*190c0*/  FFMA.FTZ R11, R2.reuse, R81, -R28.reuse ;  /* 0x00000051020b7223 */ /* 0x140fe2000001081c */
[----:B------:R-:W-:Y:S01]  /*190d0*/  FMNMX.FTZ R26, R75, R26, !PT ;  /* 0x0000001a4b1a7209 */ /* 0x000fe20007810000 */
[C-C-:B------:R-:W-:Y:S01]  /*190e0*/  FFMA.FTZ R85, R2.reuse, R85, -R28.reuse ;  /* 0x0000005502557223 */ /* 0x140fe2000001081c */
[----:B------:R-:W-:-:S01]  /*190f0*/  FFMA.FTZ R127, R2, R127, -R28 ;  /* 0x0000007f027f7223 */ /* 0x000fc2000001081c */
[C-C-:B------:R-:W-:Y:S01]  /*19100*/  FFMA.FTZ R125, R2.reuse, R125, -R28.reuse ;  /* 0x0000007d027d7223 */ /* 0x140fe2000001081c */
[----:B------:R-:W-:Y:S01]  /*19110*/  FMNMX.FTZ R26, R15, R26, !PT ;  /* 0x0000001a0f1a7209 */ /* 0x000fe20007810000 */
[--C-:B------:R-:W-:Y:S01]  /*19120*/  FFMA.FTZ R129, R2, R129, -R28.reuse ;  /* 0x0000008102817223 */ /* 0x100fe2000001081c */
[----:B0-----:R-:W-:Y:S01]  /*19130*/  FSEL R111, R34, -INF , P3 ;  /* 0xff800000226f7808 */ /* 0x001fe20001800000 */
[C-C-:B------:R-:W-:Y:S01]  /*19140*/  FFMA.FTZ R131, R2.reuse, R131, -R28.reuse ;  /* 0x0000008302837223 */ /* 0x140fe2000001081c */
[----:B------:R-:W-:Y:S01]  /*19150*/  FMNMX.FTZ R30, R79, R26, !PT ;  /* 0x0000001a4f1e7209 */ /* 0x000fe20007810000 */
[C-C-:B------:R-:W-:Y:S01]  /*19160*/  FFMA.FTZ R33, R2.reuse, R89, -R28.reuse ;  /* 0x0000005902217223 */ /* 0x140fe2000001081c */
[----:B------:R0:W-:Y:S01]  /*19170*/  MUFU.EX2 R26, R115 ;  /* 0x00000073001a7308 */ /* 0x0001e20000000800 */
[----:B------:R-:W-:-:S01]  /*19180*/  FFMA.FTZ R37, R2, R93, -R28 ;  /* 0x0000005d02257223 */ /* 0x000fc2000001081c */
[----:B------:R-:W-:Y:S01]  /*19190*/  FMNMX.FTZ R30, R21, R30, !PT ;  /* 0x0000001e151e7209 */ /* 0x000fe20007810000 */
[----:B------:R-:W-:-:S01]  /*191a0*/  FFMA.FTZ R89, R2, R97, -R28 ;  /* 0x0000006102597223 */ /* 0x000fc2000001081c */
[----:B------:R-:W-:Y:S01]  /*191b0*/  ISETP.NE.AND P0, PT, R12, RZ, PT ;  /* 0x000000ff0c00720c */ /* 0x000fe20003f05270 */
[----:B------:R-:W-:-:S01]  /*191c0*/  FFMA.FTZ R93, R2, R101, -R28 ;  /* 0x00000065025d7223 */ /* 0x000fc2000001081c */
[----:B------:R-:W-:Y:S01]  /*191d0*/  FMNMX.FTZ R30, R83, R30, !PT ;  /* 0x0000001e531e7209 */ /* 0x000fe20007810000 */
[----:B------:R-:W-:-:S01]  /*191e0*/  FFMA.FTZ R8, R2, R107, -R28 ;  /* 0x0000006b02087223 */ /* 0x000fc2000001081c */
[C-C-:B------:R-:W-:Y:S01]  /*191f0*/  FFMA.FTZ R12, R2.reuse, R109, -R28.reuse ;  /* 0x0000006d020c7223 */ /* 0x140fe2000001081c */
[----:B0-----:R-:W-:Y:S01]  /*19200*/  FSEL R115, R39, -INF , P6 ;  /* 0xff80000027737808 */ /* 0x001fe20003000000 */
[----:B------:R0:W-:Y:S01]  /*19210*/  MUFU.EX2 R20, R127 ;  /* 0x0000007f00147308 */ /* 0x0001e20000000800 */
[----:B------:R-:W-:Y:S01]  /*19220*/  FMNMX.FTZ R30, R73, R30, !PT ;  /* 0x0000001e491e7209 */ /* 0x000fe20007810000 */
[C-C-:B------:R-:W-:Y:S01]  /*19230*/  FFMA.FTZ R97, R2.reuse, R117, -R28.reuse ;  /* 0x0000007502617223 */ /* 0x140fe2000001081c */
[----:B------:R-:W-:-:S01]  /*19240*/  FFMA.FTZ R101, R2, R123, -R28 ;  /* 0x0000007b02657223 */ /* 0x000fc2000001081c */
[C-C-:B------:R-:W-:Y:S01]  /*19250*/  FFMA.FTZ R81, R2.reuse, R121, -R28.reuse ;  /* 0x0000007902517223 */ /* 0x140fe2000001081c */
[----:B------:R-:W-:Y:S01]  /*19260*/  FMNMX.FTZ R32, R87, R30, !PT ;  /* 0x0000001e57207209 */ /* 0x000fe20007810000 */
[C-C-:B------:R-:W-:Y:S01]  /*19270*/  FFMA.FTZ R77, R2.reuse, R77, -R28.reuse ;  /* 0x0000004d024d7223 */ /* 0x140fe2000001081c */
[----:B------:R-:W-:-:S01]  /*19280*/  FFMA.FTZ R107, R2, R133, -R28 ;  /* 0x00000085026b7223 */ /* 0x000fc2000001081c */
[----:B------:R-:W-:Y:S01]  /*19290*/  MUFU.EX2 R30, R11 ;  /* 0x0000000b001e7308 */ /* 0x000fe20000000800 */
[----:B------:R-:W-:Y:S01]  /*192a0*/  FMNMX.FTZ R32, R57, R32, !PT ;  /* 0x0000002039207209 */ /* 0x000fe20007810000 */
[C-C-:B------:R-:W-:Y:S01]  /*192b0*/  FFMA.FTZ R135, R2.reuse, R135, -R28.reuse ;  /* 0x0000008702877223 */ /* 0x140fe2000001081c */
[----:B------:R-:W-:-:S01]  /*192c0*/  FFMA.FTZ R109, R2, R137, -R28 ;  /* 0x00000089026d7223 */ /* 0x000fc2000001081c */
[C-C-:B------:R-:W-:Y:S01]  /*192d0*/  FFMA.FTZ R34, R2.reuse, R139, -R28.reuse ;  /* 0x0000008b02227223 */ /* 0x140fe2000001081c */
        /* <DEDUP_REMOVED lines=10> */
[----:B------:R-:W-:Y:S01]  /*19380*/  MUFU.EX2 R32, R85 ;  /* 0x0000005500207308 */ /* 0x000fe20000000800 */
[----:B0-----:R-:W-:-:S01]  /*19390*/  FFMA.FTZ R127, R2, R167, -R28 ;  /* 0x000000a7027f7223 */ /* 0x001fc2000001081c */
[----:B------:R-:W-:Y:S01]  /*193a0*/  FMNMX.FTZ R36, R65, R36, !PT ;  /* 0x0000002441247209 */ /* 0x000fe20007810000 */
[----:B------:R-:W-:-:S01]  /*193b0*/  FFMA.FTZ R52, R2, R169, -R28 ;  /* 0x000000a902347223 */ /* 0x000fc2000001081c */
[----:B------:R-:W-:Y:S01]  /*193c0*/  ISETP.NE.AND P1, PT, R104, RZ, PT ;  /* 0x000000ff6800720c */ /* 0x000fe20003f25270 */
[----:B------:R-:W-:Y:S01]  /*193d0*/  IMAD.MOV.U32 R104, RZ, RZ, R119 ;  /* 0x000000ffff687224 */ /* 0x000fe200078e0077 */
[----:B------:R-:W-:-:S02]  /*193e0*/  FMNMX.FTZ R36, R67, R36, !PT ;  /* 0x0000002443247209 */ /* 0x000fc40007810000 */
[----:B------:R0:W-:Y:S02]  /*193f0*/  MUFU.EX2 R85, R129 ;  /* 0x0000008100557308 */ /* 0x0001e40000000800 */
[----:B------:R-:W-:-:S04]  /*19400*/  FMNMX.FTZ R36, R69, R36, !PT ;  /* 0x0000002445247209 */ /* 0x000fc80007810000 */
[----:B------:R-:W-:Y:S02]  /*19410*/  FMNMX.FTZ R40, R71, R36, !PT ;  /* 0x0000002447287209 */ /* 0x000fe40007810000 */
[----:B------:R1:W2:Y:S01]  /*19420*/  MUFU.EX2 R36, R125 ;  /* 0x0000007d00247308 */ /* 0x0002a20000000800 */
[----:B0-----:R-:W-:-:S01]  /*19430*/  FFMA.FTZ R129, R2, R173, -R28 ;  /* 0x000000ad02817223 */ /* 0x001fc2000001081c */
[----:B------:R-:W-:-:S04]  /*19440*/  FMNMX.FTZ R40, R41, R40, !PT ;  /* 0x0000002829287209 */ /* 0x000fc80007810000 */
[----:B------:R-:W-:Y:S02]  /*19450*/  FMNMX.FTZ R40, R43, R40, !PT ;  /* 0x000000282b287209 */ /* 0x000fe40007810000 */
[----:B------:R-:W-:Y:S01]  /*19460*/  MUFU.EX2 R4, R4 ;  /* 0x0000000400047308 */ /* 0x000fe20000000800 */
[----:B-1----:R-:W-:-:S01]  /*19470*/  FFMA.FTZ R125, R2, R163, -R28 ;  /* 0x000000a3027d7223 */ /* 0x002fc2000001081c */
[----:B------:R-:W-:-:S04]  /*19480*/  FMNMX.FTZ R40, R45, R40, !PT ;  /* 0x000000282d287209 */ /* 0x000fc80007810000 */
[----:B------:R-:W-:Y:S02]  /*19490*/  FMNMX.FTZ R42, R47, R40, !PT ;  /* 0x000000282f2a7209 */ /* 0x000fe40007810000 */
[----:B------:R0:W-:Y:S01]  /*194a0*/  MUFU.EX2 R40, R131 ;  /* 0x0000008300287308 */ /* 0x0001e20000000800 */
[----:B--2---:R-:W-:Y:S02]  /*194b0*/  F2FP.SATFINITE.E4M3.F32.PACK_AB_MERGE_C R208, R85, R36, RZ ;  /* 0x0000002455d0723e */ /* 0x004fe400048070ff */
[----:B------:R-:W-:-:S04]  /*194c0*/  FMNMX.FTZ R42, R49, R42, !PT ;  /* 0x0000002a312a7209 */ /* 0x000fc80007810000 */
[----:B------:R-:W-:Y:S01]  /*194d0*/  FMNMX.FTZ R42, R51, R42, !PT ;  /* 0x0000002a332a7209 */ /* 0x000fe20007810000 */
[----:B------:R-:W-:Y:S01]  /*194e0*/  MUFU.EX2 R33, R33 ;  /* 0x0000002100217308 */ /* 0x000fe20000000800 */
[----:B0-----:R-:W-:-:S02]  /*194f0*/  FFMA.FTZ R131, R2, R175, -R28 ;  /* 0x000000af02837223 */ /* 0x001fc4000001081c */
[----:B------:R-:W-:-:S04]  /*19500*/  FMNMX.FTZ R42, R53, R42, !PT ;  /* 0x0000002a352a7209 */ /* 0x000fc80007810000 */
[----:B------:R-:W-:Y:S01]  /*19510*/  FMNMX.FTZ R44, R55, R42, !PT ;  /* 0x0000002a372c7209 */ /* 0x000fe20007810000 */
[----:B------:R-:W-:Y:S03]  /*19520*/  MUFU.EX2 R6, R6 ;  /* 0x0000000600067308 */ /* 0x000fe60000000800 */
[----:B------:R-:W-:-:S04]  /*19530*/  FMNMX.FTZ R44, R25, R44, !PT ;  /* 0x0000002c192c7209 */ /* 0x000fc80007810000 */
[----:B------:R-:W-:Y:S01]  /*19540*/  FMNMX.FTZ R44, R27, R44, !PT ;  /* 0x0000002c1b2c7209 */ /* 0x000fe20007810000 */
[----:B------:R-:W0:Y:S03]  /*19550*/  MUFU.EX2 R37, R37 ;  /* 0x0000002500257308 */ /* 0x000e260000000800 */
[----:B------:R-:W-:-:S04]  /*19560*/  FMNMX.FTZ R44, R29, R44, !PT ;  /* 0x0000002c1d2c7209 */ /* 0x000fc80007810000 */
[----:B------:R-:W-:Y:S01]  /*19570*/  FMNMX.FTZ R44, R31, R44, !PT ;  /* 0x0000002c1f2c7209 */ /* 0x000fe20007810000 */
[----:B------:R-:W-:Y:S03]  /*19580*/  MUFU.EX2 R8, R8 ;  /* 0x0000000800087308 */ /* 0x000fe60000000800 */
[----:B------:R-:W-:-:S04]  /*19590*/  FMNMX.FTZ R44, R111, R44, !PT ;  /* 0x0000002c6f2c7209 */ /* 0x000fc80007810000 */
[----:B------:R-:W-:Y:S01]  /*195a0*/  FMNMX.FTZ R44, R35, R44, !PT ;  /* 0x0000002c232c7209 */ /* 0x000fe20007810000 */
[----:B------:R-:W-:Y:S01]  /*195b0*/  MUFU.EX2 R89, R89 ;  /* 0x0000005900597308 */ /* 0x000fe20000000800 */
[----:B0-----:R-:W-:Y:S02]  /*195c0*/  F2FP.SATFINITE.E4M3.F32.PACK_AB_MERGE_C R200, R37, R6, RZ ;  /* 0x0000000625c8723e */ /* 0x001fe400048070ff */
[----:B------:R-:W-:Y:S02]  /*195d0*/  FMNMX.FTZ R44, R113, R44, !PT ;  /* 0x0000002c712c7209 */ /* 0x000fe40007810000 */
[----:B------:R-:W-:Y:S02]  /*195e0*/  F2FP.SATFINITE.E4M3.F32.PACK_AB_MERGE_C R200, R33, R4, R200 ;  /* 0x0000000421c8723e */ /* 0x000fe400048070c8 */
[----:B------:R-:W-:Y:S01]  /*195f0*/  FMNMX.FTZ R11, R115, R44, !PT ;  /* 0x0000002c730b7209 */ /* 0x000fe20007810000 */
[----:B------:R-:W-:-:S01]  /*19600*/  FFMA.FTZ R44, R2, R149, -R28 ;  /* 0x00000095022c7223 */ /* 0x000fc2000001081c */
[----:B------:R-:W-:Y:S03]  /*19610*/  MUFU.EX2 R12, R12 ;  /* 0x0000000c000c7308 */ /* 0x000fe60000000800 */
[----:B------:R-:W0:Y:S05]  /*19620*/  SHFL.BFLY PT, R48, R11, 0x2, 0x1f ;  /* 0x0c401f000b307f89 */ /* 0x000e2a00000e0000 */
[----:B------:R-:W1:Y:S08]  /*19630*/  MUFU.EX2 R93, R93 ;  /* 0x0000005d005d7308 */ /* 0x000e700000000800 */
[----:B------:R-:W-:Y:S08]  /*19640*/  MUFU.EX2 R97, R97 ;  /* 0x0000006100617308 */ /* 0x000ff00000000800 */
[----:B------:R-:W2:Y:S01]  /*19650*/  MUFU.EX2 R101, R101 ;  /* 0x0000006500657308 */ /* 0x000ea20000000800 */
[----:B-1----:R-:W-:-:S02]  /*19660*/  F2FP.SATFINITE.E4M3.F32.PACK_AB_MERGE_C R202, R93, R12, RZ ;  /* 0x0000000c5dca723e */ /* 0x002fc400048070ff */
[----:B0-----:R-:W-:Y:S01]  /*19670*/  FMNMX.FTZ R54, R11, R48, !PT ;  /* 0x000000300b367209 */ /* 0x001fe20007810000 */
[----:B------:R-:W-:-:S01]  /*19680*/  FFMA.FTZ R48, R2, R157, -R28 ;  /* 0x0000009d02307223 */ /* 0x000fc2000001081c */
[----:B------:R-:W-:-:S03]  /*19690*/  F2FP.SATFINITE.E4M3.F32.PACK_AB_MERGE_C R202, R89, R8, R202 ;  /* 0x0000000859ca723e */ /* 0x000fc600048070ca */
[----:B------:R-:W0:Y:S01]  /*196a0*/  SHFL.BFLY PT, R11, R54, 0x1, 0x1f ;  /* 0x0c201f00360b7f89 */ /* 0x000e2200000e0000 */
[----:B------:R-:W-:Y:S08]  /*196b0*/  MUFU.EX2 R105, R105 ;  /* 0x0000006900697308 */ /* 0x000ff00000000800 */
[----:B------:R-:W1:Y:S01]  /*196c0*/  MUFU.EX2 R81, R81 ;  /* 0x0000005100517308 */ /* 0x000e620000000800 */
[----:B--2---:R-:W-:-:S04]  /*196d0*/  F2FP.SATFINITE.E4M3.F32.PACK_AB_MERGE_C R204, R101, R24, RZ ;  /* 0x0000001865cc723e */ /* 0x004fc800048070ff */
[----:B------:R-:W-:-:S03]  /*196e0*/  F2FP.SATFINITE.E4M3.F32.PACK_AB_MERGE_C R204, R97, R20, R204 ;  /* 0x0000001461cc723e */ /* 0x000fc600048070cc */
[----:B------:R-:W2:Y:S01]  /*196f0*/  MUFU.EX2 R77, R77 ;  /* 0x0000004d004d7308 */ /* 0x000ea20000000800 */
[----:B0-----:R-:W-:Y:S01]  /*19700*/  FMNMX.FTZ R11, R54, R11, !PT ;  /* 0x0000000b360b7209 */ /* 0x001fe20007810000 */
[----:B------:R-:W-:-:S06]  /*19710*/  FFMA.FTZ R54, R2, R171, -R28 ;  /* 0x000000ab02367223 */ /* 0x000fcc000001081c */
[----:B------:R-:W-:Y:S01]  /*19720*/  MUFU.EX2 R107, R107 ;  /* 0x0000006b006b7308 */ /* 0x000fe20000000800 */
[----:B-1----:R-:W-:Y:S01]  /*19730*/  F2FP.SATFINITE.E4M3.F32.PACK_AB_MERGE_C R206, R81, R30, RZ ;  /* 0x0000001e51ce723e */ /* 0x002fe200048070ff */
[----:B------:R-:W-:Y:S01]  /*19740*/  FFMA.FTZ R58, R2, R11, -8 ;  /* 0xc1000000023a7423 */ /* 0x000fe2000001000b */
[----:B------:R-:W-:Y:S02]  /*19750*/  FSETP.NEU.FTZ.AND P2, PT, R11, -INF , PT ;  /* 0xff8000000b00780b */ /* 0x000fe40003f5d000 */
[----:B------:R-:W-:Y:S02]  /*19760*/  F2FP.SATFINITE.E4M3.F32.PACK_AB_MERGE_C R206, R105, R26, R206 ;  /* 0x0000001a69ce723e */ /* 0x000fe400048070ce */
[----:B------:R-:W-:Y:S01]  /*19770*/  FSEL R58, R58, RZ, P2 ;  /* 0x000000ff3a3a7208 */ /* 0x000fe20001000000 */
[----:B------:R-:W-:Y:S01]  /*19780*/  MUFU.EX2 R42, R135 ;  /* 0x00000087002a7308 */ /* 0x000fe20000000800 */
[----:B------:R-:W-:Y:S02]  /*19790*/  ISETP.GE.AND P2, PT, R159, 0xa1, PT ;  /* 0x000000a19f00780c */ /* 0x000fe40003f46270 */
[----:B--2---:R-:W-:Y:S01]  /*197a0*/  F2FP.SATFINITE.E4M3.F32.PACK_AB_MERGE_C R208, R77, R32, R208 ;  /* 0x000000204dd0723e */ /* 0x004fe200048070d0 */
[----:B------:R-:W-:-:S01]  /*197b0*/  FFMA.FTZ R3, R2, R3, -R58 ;  /* 0x0000000302037223 */ /* 0x000fc2000001083a */
[C-C-:B------:R-:W-:Y:S01]  /*197c0*/  FFMA.FTZ R28, R2.reuse, R91, -R58.reuse ;  /* 0x0000005b021c7223 */ /* 0x140fe2000001083a */
[----:B------:R-:W-:-:S01]  /*197d0*/  FFMA.FTZ R62, R2, R7, -R58 ;  /* 0x00000007023e7223 */ /* 0x000fc2000001083a */
[C-C-:B------:R-:W-:Y:S01]  /*197e0*/  FFMA.FTZ R91, R2.reuse, R95, -R58.reuse ;  /* 0x0000005f025b7223 */ /* 0x140fe2000001083a */
[----:B------:R-:W-:-:S01]  /*197f0*/  FFMA.FTZ R7, R2, R9, -R58 ;  /* 0x0000000902077223 */ /* 0x000fc2000001083a */
[C-C-:B------:R-:W-:Y:S01]  /*19800*/  FFMA.FTZ R56, R2.reuse, R99, -R58.reuse ;  /* 0x0000006302387223 */ /* 0x140fe2000001083a */
[----:B------:R-:W-:Y:S01]  /*19810*/  MUFU.EX2 R3, R3 ;  /* 0x0000000300037308 */ /* 0x000fe20000000800 */
[----:B------:R-:W-:-:S01]  /*19820*/  FFMA.FTZ R13, R2, R13, -R58 ;  /* 0x0000000d020d7223 */ /* 0x000fc2000001083a */
[C-C-:B------:R-:W-:Y:S01]  /*19830*/  FFMA.FTZ R70, R2.reuse, R15, -R58.reuse ;  /* 0x0000000f02467223 */ /* 0x140fe2000001083a */
[----:B------:R-:W-:-:S01]  /*19840*/  FFMA.FTZ R15, R2, R57, -R58 ;  /* 0x00000039020f7223 */ /* 0x000fc2000001083a */
[----:B------:R-:W-:Y:S01]  /*19850*/  FFMA.FTZ R66, R2, R59, -R58 ;  /* 0x0000003b02427223 */ /* 0x000fe2000001083a */
[----:B------:R-:W-:-:S01]  /*19860*/  FADD.FTZ R57, R4, R33 ;  /* 0x0000002104397221 */ /* 0x000fc20000010000 */
[C-C-:B------:R-:W-:Y:S01]  /*19870*/  FFMA.FTZ R68, R2.reuse, R103, -R58.reuse ;  /* 0x0000006702447223 */ /* 0x140fe2000001083a */
[----:B------:R-:W-:-:S01]  /*19880*/  FFMA.FTZ R5, R2, R5, -R58 ;  /* 0x0000000502057223 */ /* 0x000fc2000001083a */
[----:B------:R-:W0:Y:S01]  /*19890*/  MUFU.EX2 R28, R28 ;  /* 0x0000001c001c7308 */ /* 0x000e220000000800 */
[----:B------:R-:W-:-:S01]  /*198a0*/  FADD.FTZ R76, R6, R57 ;  /* 0x00000039064c7221 */ /* 0x000fc20000010000 */
[C-C-:B------:R-:W-:Y:S01]  /*198b0*/  FFMA.FTZ R60, R2.reuse, R75, -R58.reuse ;  /* 0x0000004b023c7223 */ /* 0x140fe2000001083a */
[----:B------:R-:W-:-:S01]  /*198c0*/  FFMA.FTZ R63, R2, R63, -R58 ;  /* 0x0000003f023f7223 */ /* 0x000fc2000001083a */
[----:B------:R-:W-:Y:S01]  /*198d0*/  FFMA.FTZ R57, R2, R41, -R58 ;  /* 0x0000002902397223 */ /* 0x000fe2000001083a */
[----:B------:R-:W-:-:S02]  /*198e0*/  @!P1 VIADD R41, R0, 0x33440 ;  /* 0x0003344000299836 */ /* 0x000fc40000000000 */
[C-C-:B------:R-:W-:Y:S01]  /*198f0*/  FFMA.FTZ R75, R2.reuse, R79, -R58.reuse ;  /* 0x0000004f024b7223 */ /* 0x140fe2000001083a */
[----:B------:R-:W-:-:S01]  /*19900*/  FFMA.FTZ R9, R2, R21, -R58 ;  /* 0x0000001502097223 */ /* 0x000fc2000001083a */
[----:B------:R-:W1:Y:S01]  /*19910*/  MUFU.EX2 R62, R62 ;  /* 0x0000003e003e7308 */ /* 0x000e620000000800 */
[----:B------:R-:W-:-:S01]  /*19920*/  FFMA.FTZ R43, R2, R43, -R58 ;  /* 0x0000002b022b7223 */ /* 0x000fc2000001083a */
[----:B------:R-:W-:Y:S01]  /*19930*/  @!P1 PRMT R41, RZ, 0x654, R41 ;  /* 0x00000654ff299816 */ /* 0x000fe20000000029 */
[----:B------:R-:W-:-:S01]  /*19940*/  FFMA.FTZ R64, R2, R83, -R58 ;  /* 0x0000005302407223 */ /* 0x000fc2000001083a */
[C-C-:B------:R-:W-:Y:S01]  /*19950*/  FFMA.FTZ R73, R2.reuse, R73, -R58.reuse ;  /* 0x0000004902497223 */ /* 0x140fe2000001083a */
[----:B------:R-:W-:-:S01]  /*19960*/  FFMA.FTZ R74, R2, R87, -R58 ;  /* 0x00000057024a7223 */ /* 0x000fc2000001083a */
[----:B------:R2:W-:Y:S01]  /*19970*/  @!P1 SYNCS.ARRIVE.TRANS64.RED.A1T0 RZ, [R41+URZ], RZ ;  /* 0x000000ff29ff99a7 */ /* 0x0005e2000810043f */
[----:B------:R-:W-:-:S01]  /*19980*/  FFMA.FTZ R47, R2, R47, -R58 ;  /* 0x0000002f022f7223 */ /* 0x000fc2000001083a */
[----:B------:R-:W3:Y:S01]  /*19990*/  MUFU.EX2 R91, R91 ;  /* 0x0000005b005b7308 */ /* 0x000ee20000000800 */
[----:B0-----:R-:W-:-:S01]  /*199a0*/  FADD.FTZ R59, R3, R28 ;  /* 0x0000001c033b7221 */ /* 0x001fc20000010000 */
[C-C-:B------:R-:W-:Y:S01]  /*199b0*/  FFMA.FTZ R61, R2.reuse, R61, -R58.reuse ;  /* 0x0000003d023d7223 */ /* 0x140fe2000001083a */
[----:B------:R-:W-:-:S01]  /*199c0*/  FFMA.FTZ R49, R2, R49, -R58 ;  /* 0x0000003102317223 */ /* 0x000fc2000001083a */
[C-C-:B------:R-:W-:Y:S01]  /*199d0*/  FFMA.FTZ R21, R2.reuse, R65, -R58.reuse ;  /* 0x0000004102157223 */ /* 0x140fe2000001083a */
[----:B------:R-:W-:-:S01]  /*199e0*/  FFMA.FTZ R72, R2, R67, -R58 ;  /* 0x0000004302487223 */ /* 0x000fc2000001083a */
[C-C-:B------:R-:W-:Y:S01]  /*199f0*/  FFMA.FTZ R69, R2.reuse, R69, -R58.reuse ;  /* 0x0000004502457223 */ /* 0x140fe2000001083a */
[----:B------:R-:W-:-:S01]  /*19a00*/  FFMA.FTZ R71, R2, R71, -R58 ;  /* 0x0000004702477223 */ /* 0x000fc2000001083a */
[----:B------:R-:W0:Y:S01]  /*19a10*/  MUFU.EX2 R7, R7 ;  /* 0x0000000700077308 */ /* 0x000e220000000800 */
[----:B-1----:R-:W-:-:S01]  /*19a20*/  FADD.FTZ R82, R62, R59 ;  /* 0x0000003b3e527221 */ /* 0x002fc20000010000 */
[----:B------:R-:W-:Y:S01]  /*19a30*/  FADD.FTZ R59, R37, R76 ;  /* 0x0000004c253b7221 */ /* 0x000fe20000010000 */
[----:B------:R-:W-:-:S01]  /*19a40*/  FFMA.FTZ R45, R2, R45, -R58 ;  /* 0x0000002d022d7223 */ /* 0x000fc2000001083a */
[C-C-:B------:R-:W-:Y:S01]  /*19a50*/  FFMA.FTZ R53, R2.reuse, R53, -R58.reuse ;  /* 0x0000003502357223 */ /* 0x140fe2000001083a */
[----:B------:R-:W-:-:S01]  /*19a60*/  FFMA.FTZ R55, R2, R55, -R58 ;  /* 0x0000003702377223 */ /* 0x000fc2000001083a */
[----:B------:R-:W-:Y:S01]  /*19a70*/  FADD.FTZ R76, R8, R59 ;  /* 0x0000003b084c7221 */ /* 0x000fe20000010000 */
[----:B------:R-:W-:-:S01]  /*19a80*/  FFMA.FTZ R27, R2, R27, -R58 ;  /* 0x0000001b021b7223 */ /* 0x000fc2000001083a */
[----:B------:R-:W-:Y:S01]  /*19a90*/  MUFU.EX2 R56, R56 ;  /* 0x0000003800387308 */ /* 0x000fe20000000800 */
[----:B---3--:R-:W-:-:S01]  /*19aa0*/  FADD.FTZ R82, R91, R82 ;  /* 0x000000525b527221 */ /* 0x008fc20000010000 */
[C-C-:B------:R-:W-:Y:S01]  /*19ab0*/  FFMA.FTZ R29, R2.reuse, R29, -R58.reuse ;  /* 0x0000001d021d7223 */ /* 0x140fe2000001083a */
[----:B------:R-:W-:-:S01]  /*19ac0*/  FFMA.FTZ R31, R2, R31, -R58 ;  /* 0x0000001f021f7223 */ /* 0x000fc2000001083a */
[C-C-:B------:R-:W-:Y:S01]  /*19ad0*/  FFMA.FTZ R111, R2.reuse, R111, -R58.reuse ;  /* 0x0000006f026f7223 */ /* 0x140fe2000001083a */
[----:B------:R-:W-:Y:S01]  /*19ae0*/  F2FP.SATFINITE.E4M3.F32.PACK_AB_MERGE_C R201, R91, R62, RZ ;  /* 0x0000003e5bc9723e */ /* 0x000fe200048070ff */
[C-C-:B------:R-:W-:Y:S01]  /*19af0*/  FFMA.FTZ R35, R2.reuse, R35, -R58.reuse ;  /* 0x0000002302237223 */ /* 0x140fe2000001083a */
[----:B------:R-:W-:-:S01]  /*19b00*/  FFMA.FTZ R113, R2, R113, -R58 ;  /* 0x0000007102717223 */ /* 0x000fc2000001083a */
[----:B------:R-:W-:Y:S01]  /*19b10*/  MUFU.EX2 R13, R13 ;  /* 0x0000000d000d7308 */ /* 0x000fe20000000800 */
[----:B0-----:R-:W-:-:S01]  /*19b20*/  FADD.FTZ R59, R7, R82 ;  /* 0x00000052073b7221 */ /* 0x001fc20000010000 */
[----:B------:R-:W-:Y:S01]  /*19b30*/  F2FP.SATFINITE.E4M3.F32.PACK_AB_MERGE_C R201, R28, R3, R201 ;  /* 0x000000031cc9723e */ /* 0x000fe200048070c9 */
[----:B------:R-:W-:-:S02]  /*19b40*/  IMAD.MOV.U32 R103, RZ, RZ, R119 ;  /* 0x000000ffff677224 */ /* 0x000fc400078e0077 */
[--C-:B------:R-:W-:Y:S02]  /*19b50*/  IMAD.MOV.U32 R99, RZ, RZ, R119.reuse ;  /* 0x000000ffff637224 */ /* 0x100fe400078e0077 */
[--C-:B------:R-:W-:Y:S01]  /*19b60*/  IMAD.MOV.U32 R95, RZ, RZ, R119.reuse ;  /* 0x000000ffff5f7224 */ /* 0x100fe200078e0077 */
[----:B------:R-:W0:Y:S01]  /*19b70*/  MUFU.EX2 R68, R68 ;  /* 0x0000004400447308 */ /* 0x000e220000000800 */
[--C-:B------:R-:W-:Y:S02]  /*19b80*/  IMAD.MOV.U32 R91, RZ, RZ, R119.reuse ;  /* 0x000000ffff5b7224 */ /* 0x100fe400078e0077 */
[--C-:B------:R-:W-:Y:S02]  /*19b90*/  IMAD.MOV.U32 R87, RZ, RZ, R119.reuse ;  /* 0x000000ffff577224 */ /* 0x100fe400078e0077 */
[--C-:B------:R-:W-:Y:S02]  /*19ba0*/  IMAD.MOV.U32 R83, RZ, RZ, R119.reuse ;  /* 0x000000ffff537224 */ /* 0x100fe400078e0077 */
[--C-:B------:R-:W-:Y:S01]  /*19bb0*/  IMAD.MOV.U32 R79, RZ, RZ, R119.reuse ;  /* 0x000000ffff4f7224 */ /* 0x100fe200078e0077 */
[----:B------:R-:W-:Y:S01]  /*19bc0*/  MUFU.EX2 R5, R5 ;  /* 0x0000000500057308 */ /* 0x000fe20000000800 */
[----:B------:R-:W-:-:S02]  /*19bd0*/  IMAD.MOV.U32 R67, RZ, RZ, R119 ;  /* 0x000000ffff437224 */ /* 0x000fc400078e0077 */
[--C-:B------:R-:W-:Y:S02]  /*19be0*/  IMAD.MOV.U32 R65, RZ, RZ, R119.reuse ;  /* 0x000000ffff417224 */ /* 0x100fe400078e0077 */
[--C-:B------:R-:W-:Y:S02]  /*19bf0*/  IMAD.MOV.U32 R62, RZ, RZ, R119.reuse ;  /* 0x000000ffff3e7224 */ /* 0x100fe400078e0077 */
[--C-:B------:R-:W-:Y:S01]  /*19c00*/  IMAD.MOV.U32 R33, RZ, RZ, R119.reuse ;  /* 0x000000ffff217224 */ /* 0x100fe200078e0077 */
[----:B------:R1:W-:Y:S01]  /*19c10*/  MUFU.EX2 R78, R63 ;  /* 0x0000003f004e7308 */ /* 0x0003e20000000800 */
[----:B0-----:R-:W-:Y:S01]  /*19c20*/  F2FP.SATFINITE.E4M3.F32.PACK_AB_MERGE_C R203, R68, R13, RZ ;  /* 0x0000000d44cb723e */ /* 0x001fe200048070ff */
[----:B------:R-:W-:-:S03]  /*19c30*/  IMAD.MOV.U32 R28, RZ, RZ, R119 ;  /* 0x000000ffff1c7224 */ /* 0x000fc600078e0077 */
[----:B------:R-:W-:-:S03]  /*19c40*/  F2FP.SATFINITE.E4M3.F32.PACK_AB_MERGE_C R203, R56, R7, R203 ;  /* 0x0000000738cb723e */ /* 0x000fc600048070cb */
[----:B------:R-:W-:Y:S01]  /*19c50*/  MUFU.EX2 R60, R60 ;  /* 0x0000003c003c7308 */ /* 0x000fe20000000800 */
[----:B-1----:R-:W-:-:S01]  /*19c60*/  FADD.FTZ R63, R89, R76 ;  /* 0x0000004c593f7221 */ /* 0x002fc20000010000 */
[----:B------:R-:W-:Y:S01]  /*19c70*/  FADD.FTZ R76, R56, R59 ;  /* 0x0000003b384c7221 */ /* 0x000fe20000010000 */
[----:B------:R-:W-:Y:S02]  /*19c80*/  IMAD.MOV.U32 R89, RZ, RZ, R119 ;  /* 0x000000ffff597224 */ /* 0x000fe400078e0077 */
[----:B------:R-:W-:Y:S01]  /*19c90*/  FADD.FTZ R82, R12, R63 ;  /* 0x0000003f0c527221 */ /* 0x000fe20000010000 */
[----:B------:R-:W-:Y:S02]  /*19ca0*/  IMAD.MOV.U32 R63, RZ, RZ, R119 ;  /* 0x000000ffff3f7224 */ /* 0x000fe400078e0077 */
[----:B------:R-:W-:Y:S01]  /*19cb0*/  MUFU.EX2 R70, R70 ;  /* 0x0000004600467308 */ /* 0x000fe20000000800 */
[----:B------:R-:W-:-:S01]  /*19cc0*/  FADD.FTZ R59, R93, R82 ;  /* 0x000000525d3b7221 */ /* 0x000fc20000010000 */
[----:B------:R-:W-:-:S02]  /*19cd0*/  IMAD.MOV.U32 R93, RZ, RZ, R119 ;  /* 0x000000ffff5d7224 */ /* 0x000fc400078e0077 */
[----:B------:R-:W-:Y:S02]  /*19ce0*/  IMAD.MOV.U32 R56, RZ, RZ, R119 ;  /* 0x000000ffff387224 */ /* 0x000fe400078e0077 */
[----:B------:R-:W-:Y:S01]  /*19cf0*/  FADD.FTZ R84, R20, R59 ;  /* 0x0000003b14547221 */ /* 0x000fe20000010000 */
[----:B------:R-:W-:Y:S01]  /*19d00*/  IMAD.MOV.U32 R59, RZ, RZ, R119 ;  /* 0x000000ffff3b7224 */ /* 0x000fe200078e0077 */
[----:B------:R0:W-:Y:S08]  /*19d10*/  MUFU.EX2 R0, R57 ;  /* 0x0000003900007308 */ /* 0x0001f00000000800 */
[----:B------:R-:W1:Y:S01]  /*19d20*/  MUFU.EX2 R75, R75 ;  /* 0x0000004b004b7308 */ /* 0x000e620000000800 */
[----:B0-----:R-:W-:-:S01]  /*19d30*/  FADD.FTZ R57, R13, R76 ;  /* 0x0000004c0d397221 */ /* 0x001fc20000010000 */
[----:B------:R-:W-:Y:S01]  /*19d40*/  FFMA.FTZ R76, R2, R51, -R58 ;  /* 0x00000033024c7223 */ /* 0x000fe2000001083a */
[----:B------:R-:W-:-:S01]  /*19d50*/  FADD.FTZ R51, R97, R84 ;  /* 0x0000005461337221 */ /* 0x000fc20000010000 */
[----:B------:R-:W-:-:S02]  /*19d60*/  IMAD.MOV.U32 R97, RZ, RZ, R119 ;  /* 0x000000ffff617224 */ /* 0x000fc400078e0077 */
[----:B------:R-:W-:-:S01]  /*19d70*/  FADD.FTZ R82, R68, R57 ;  /* 0x0000003944527221 */ /* 0x000fc20000010000 */
[----:B------:R-:W-:Y:S02]  /*19d80*/  IMAD.MOV.U32 R68, RZ, RZ, R119 ;  /* 0x000000ffff447224 */ /* 0x000fe400078e0077 */
[----:B------:R-:W-:-:S01]  /*19d90*/  FADD.FTZ R84, R24, R51 ;  /* 0x0000003318547221 */ /* 0x000fc20000010000 */
[----:B------:R-:W0:Y:S03]  /*19da0*/  MUFU.EX2 R9, R9 ;  /* 0x0000000900097308 */ /* 0x000e260000000800 */
[----:B------:R-:W-:-:S01]  /*19db0*/  FADD.FTZ R51, R101, R84 ;  /* 0x0000005465337221 */ /* 0x000fc20000010000 */
[----:B------:R-:W-:-:S03]  /*19dc0*/  IMAD.MOV.U32 R101, RZ, RZ, R119 ;  /* 0x000000ffff657224 */ /* 0x000fc600078e0077 */
[----:B------:R-:W-:Y:S01]  /*19dd0*/  FADD.FTZ R84, R26, R51 ;  /* 0x000000331a547221 */ /* 0x000fe20000010000 */
[----:B--2---:R2:W-:Y:S01]  /*19de0*/  MUFU.EX2 R41, R43 ;  /* 0x0000002b00297308 */ /* 0x0045e20000000800 */
[----:B-1----:R-:W-:Y:S01]  /*19df0*/  F2FP.SATFINITE.E4M3.F32.PACK_AB_MERGE_C R205, R75, R70, RZ ;  /* 0x000000464bcd723e */ /* 0x002fe200048070ff */
[----:B------:R-:W-:Y:S02]  /*19e00*/  IMAD.MOV.U32 R26, RZ, RZ, R119 ;  /* 0x000000ffff1a7224 */ /* 0x000fe400078e0077 */
[----:B------:R-:W-:-:S01]  /*19e10*/  FADD.FTZ R51, R105, R84 ;  /* 0x0000005469337221 */ /* 0x000fc20000010000 */
[----:B------:R-:W-:Y:S01]  /*19e20*/  IMAD.MOV.U32 R105, RZ, RZ, R119 ;  /* 0x000000ffff697224 */ /* 0x000fe200078e0077 */
[----:B------:R-:W-:Y:S02]  /*19e30*/  F2FP.SATFINITE.E4M3.F32.PACK_AB_MERGE_C R205, R60, R5, R205 ;  /* 0x000000053ccd723e */ /* 0x000fe400048070cd */
[----:B------:R-:W1:Y:S01]  /*19e40*/  MUFU.EX2 R64, R64 ;  /* 0x0000004000407308 */ /* 0x000e620000000800 */
[----:B--2---:R-:W-:-:S04]  /*19e50*/  FADD.FTZ R43, R5, R82 ;  /* 0x00000052052b7221 */ /* 0x004fc80000010000 */
[----:B------:R-:W-:Y:S01]  /*19e60*/  FADD.FTZ R57, R60, R43 ;  /* 0x0000002b3c397221 */ /* 0x000fe20000010000 */
[----:B------:R-:W-:-:S01]  /*19e70*/  FFMA.FTZ R43, R2, R25, -R58 ;  /* 0x00000019022b7223 */ /* 0x000fc2000001083a */
[----:B------:R-:W-:Y:S01]  /*19e80*/  FFMA.FTZ R58, R2, R115, -R58 ;  /* 0x00000073023a7223 */ /* 0x000fe2000001083a */
[----:B------:R-:W2:Y:S01]  /*19e90*/  MUFU.EX2 R73, R73 ;  /* 0x0000004900497308 */ /* 0x000ea20000000800 */
[----:B------:R-:W-:-:S01]  /*19ea0*/  FADD.FTZ R86, R70, R57 ;  /* 0x0000003946567221 */ /* 0x000fc20000010000 */
[--C-:B------:R-:W-:Y:S01]  /*19eb0*/  IMAD.MOV.U32 R115, RZ, RZ, R119.reuse ;  /* 0x000000ffff737224 */ /* 0x100fe200078e0077 */
[----:B------:R-:W-:Y:S01]  /*19ec0*/  MOV R60, R119 ;  /* 0x00000077003c7202 */ /* 0x000fe20000000f00 */
[----:B------:R-:W-:Y:S02]  /*19ed0*/  IMAD.MOV.U32 R70, RZ, RZ, R119 ;  /* 0x000000ffff467224 */ /* 0x000fe400078e0077 */
[----:B------:R-:W-:-:S01]  /*19ee0*/  FADD.FTZ R86, R75, R86 ;  /* 0x000000564b567221 */ /* 0x000fc20000010000 */
[--C-:B------:R-:W-:Y:S01]  /*19ef0*/  IMAD.MOV.U32 R75, RZ, RZ, R119.reuse ;  /* 0x000000ffff4b7224 */ /* 0x100fe200078e0077 */
[----:B------:R-:W3:Y:S01]  /*19f00*/  MUFU.EX2 R74, R74 ;  /* 0x0000004a004a7308 */ /* 0x000ee20000000800 */
[----:B------:R-:W-:-:S07]  /*19f10*/  IMAD.MOV.U32 R57, RZ, RZ, R119 ;  /* 0x000000ffff397224 */ /* 0x000fce00078e0077 */
[----:B------:R-:W4:Y:S08]  /*19f20*/  MUFU.EX2 R15, R15 ;  /* 0x0000000f000f7308 */ /* 0x000f300000000800 */
[----:B------:R0:W-:Y:S08]  /*19f30*/  MUFU.EX2 R82, R47 ;  /* 0x0000002f00527308 */ /* 0x0001f00000000800 */
[----:B------:R-:W5:Y:S01]  /*19f40*/  MUFU.EX2 R66, R66 ;  /* 0x0000004200427308 */ /* 0x000f620000000800 */
[----:B0-----:R-:W-:-:S01]  /*19f50*/  FADD.FTZ R47, R9, R86 ;  /* 0x00000056092f7221 */ /* 0x001fc20000010000 */
[----:B------:R-:W-:Y:S01]  /*19f60*/  FADD.FTZ R86, R30, R51 ;  /* 0x000000331e567221 */ /* 0x000fe20000010000 */
[----:B------:R-:W-:-:S02]  /*19f70*/  IMAD.MOV.U32 R51, RZ, RZ, R119 ;  /* 0x000000ffff337224 */ /* 0x000fc400078e0077 */
[----:B-1----:R-:W-:-:S03]  /*19f80*/  FADD.FTZ R84, R64, R47 ;  /* 0x0000002f40547221 */ /* 0x002fc60000010000 */
[----:B------:R-:W0:Y:S01]  /*19f90*/  MUFU.EX2 R61, R61 ;  /* 0x0000003d003d7308 */ /* 0x000e220000000800 */
[----:B--2---:R-:W-:-:S01]  /*19fa0*/  FADD.FTZ R47, R73, R84 ;  /* 0x00000054492f7221 */ /* 0x004fc20000010000 */
[----:B---3--:R-:W-:-:S03]  /*19fb0*/  F2FP.SATFINITE.E4M3.F32.PACK_AB_MERGE_C R73, R74, R73, RZ ;  /* 0x000000494a49723e */ /* 0x008fc600048070ff */
[----:B------:R-:W-:Y:S01]  /*19fc0*/  FADD.FTZ R6, R74, R47 ;  /* 0x0000002f4a067221 */ /* 0x000fe20000010000 */
[----:B------:R-:W-:Y:S01]  /*19fd0*/  F2FP.SATFINITE.E4M3.F32.PACK_AB_MERGE_C R207, R64, R9, R73 ;  /* 0x0000000940cf723e */ /* 0x000fe20004807049 */
[----:B------:R-:W-:Y:S01]  /*19fe0*/  IMAD.MOV.U32 R74, RZ, RZ, R119 ;  /* 0x000000ffff4a7224 */ /* 0x000fe200078e0077 */
[----:B------:R1:W-:Y:S01]  /*19ff0*/  MUFU.EX2 R25, R49 ;  /* 0x0000003100197308 */ /* 0x0003e20000000800 */
[----:B----4-:R-:W-:-:S01]  /*1a000*/  FADD.FTZ R37, R15, R6 ;  /* 0x000000060f257221 */ /* 0x010fc20000010000 */
[--C-:B------:R-:W-:Y:S02]  /*1a010*/  IMAD.MOV.U32 R73, RZ, RZ, R119.reuse ;  /* 0x000000ffff497224 */ /* 0x100fe400078e0077 */
[----:B------:R-:W-:Y:S02]  /*1a020*/  IMAD.MOV.U32 R64, RZ, RZ, R119 ;  /* 0x000000ffff407224 */ /* 0x000fe400078e0077 */
[----:B-----5:R-:W-:Y:S02]  /*1a030*/  FADD.FTZ R12, R66, R37 ;  /* 0x00000025420c7221 */ /* 0x020fe40000010000 */
[----:B------:R-:W2:Y:S01]  /*1a040*/  MUFU.EX2 R21, R21 ;  /* 0x0000001500157308 */ /* 0x000ea20000000800 */
[----:B-1----:R-:W-:-:S01]  /*1a050*/  FADD.FTZ R49, R81, R86 ;  /* 0x0000005651317221 */ /* 0x002fc20000010000 */
[----:B0-----:R-:W-:Y:S01]  /*1a060*/  FADD.FTZ R37, R61, R12 ;  /* 0x0000000c3d257221 */ /* 0x001fe20000010000 */
[----:B------:R-:W-:Y:S01]  /*1a070*/  F2FP.SATFINITE.E4M3.F32.PACK_AB_MERGE_C R61, R78, R61, RZ ;  /* 0x0000003d4e3d723e */ /* 0x000fe200048070ff */
[----:B------:R-:W-:-:S02]  /*1a080*/  IMAD.MOV.U32 R86, RZ, RZ, R119 ;  /* 0x000000ffff567224 */ /* 0x000fc400078e0077 */
[----:B------:R-:W-:-:S01]  /*1a090*/  FADD.FTZ R84, R32, R49 ;  /* 0x0000003120547221 */ /* 0x000fc20000010000 */
[----:B------:R-:W-:Y:S01]  /*1a0a0*/  FADD.FTZ R12, R78, R37 ;  /* 0x000000254e0c7221 */ /* 0x000fe20000010000 */
[----:B------:R-:W-:Y:S01]  /*1a0b0*/  F2FP.SATFINITE.E4M3.F32.PACK_AB_MERGE_C R209, R66, R15, R61 ;  /* 0x0000000f42d1723e */ /* 0x000fe2000480703d */
[----:B------:R-:W0:Y:S01]  /*1a0c0*/  MUFU.EX2 R72, R72 ;  /* 0x0000004800487308 */ /* 0x000e220000000800 */
[----:B------:R-:W-:-:S01]  /*1a0d0*/  FADD.FTZ R47, R77, R84 ;  /* 0x000000544d2f7221 */ /* 0x000fc20000010000 */
[-C--:B------:R-:W-:Y:S01]  /*1a0e0*/  MOV R84, R119.reuse ;  /* 0x0000007700547202 */ /* 0x080fe20000000f00 */
[----:B------:R-:W-:Y:S01]  /*1a0f0*/  IMAD.MOV.U32 R81, RZ, RZ, R119 ;  /* 0x000000ffff517224 */ /* 0x000fe200078e0077 */
[----:B------:R-:W-:Y:S01]  /*1a100*/  MOV R78, R119 ;  /* 0x00000077004e7202 */ /* 0x000fe20000000f00 */
[----:B------:R-:W-:-:S01]  /*1a110*/  FADD.FTZ R24, R36, R47 ;  /* 0x0000002f24187221 */ /* 0x000fc20000010000 */
[----:B------:R-:W-:Y:S01]  /*1a120*/  IMAD.MOV.U32 R77, RZ, RZ, R119 ;  /* 0x000000ffff4d7224 */ /* 0x000fe200078e0077 */
[----:B------:R-:W-:Y:S01]  /*1a130*/  MOV R66, R119 ;  /* 0x0000007700427202 */ /* 0x000fe20000000f00 */
[----:B------:R-:W1:Y:S01]  /*1a140*/  MUFU.EX2 R69, R69 ;  /* 0x0000004500457308 */ /* 0x000e620000000800 */
[----:B------:R-:W-:-:S01]  /*1a150*/  FADD.FTZ R85, R85, R24 ;  /* 0x0000001855557221 */ /* 0x000fc20000010000 */
[----:B--2---:R-:W-:Y:S01]  /*1a160*/  FADD.FTZ R13, R21, R12 ;  /* 0x0000000c150d7221 */ /* 0x004fe20000010000 */
[----:B------:R-:W-:Y:S01]  /*1a170*/  IMAD.MOV.U32 R61, RZ, RZ, R119 ;  /* 0x000000ffff3d7224 */ /* 0x000fe200078e0077 */
[----:B------:R-:W-:Y:S01]  /*1a180*/  MOV R36, R119 ;  /* 0x0000007700247202 */ /* 0x000fe20000000f00 */
[----:B------:R-:W-:-:S01]  /*1a190*/  FADD.FTZ R24, R40, R85 ;  /* 0x0000005528187221 */ /* 0x000fc20000010000 */
[----:B------:R-:W-:-:S02]  /*1a1a0*/  IMAD.MOV.U32 R85, RZ, RZ, R119 ;  /* 0x000000ffff557224 */ /* 0x000fc400078e0077 */
[----:B------:R-:W2:Y:S01]  /*1a1b0*/  MUFU.EX2 R109, R109 ;  /* 0x0000006d006d7308 */ /* 0x000ea20000000800 */
[----:B------:R-:W-:-:S01]  /*1a1c0*/  FADD.FTZ R37, R107, R24 ;  /* 0x000000186b257221 */ /* 0x000fc20000010000 */
[----:B0-----:R-:W-:Y:S01]  /*1a1d0*/  FADD.FTZ R24, R72, R13 ;  /* 0x0000000d48187221 */ /* 0x001fe20000010000 */
[----:B------:R-:W-:Y:S02]  /*1a1e0*/  IMAD.MOV.U32 R49, RZ, RZ, R119 ;  /* 0x000000ffff317224 */ /* 0x000fe400078e0077 */
[----:B------:R-:W-:Y:S01]  /*1a1f0*/  FADD.FTZ R30, R42, R37 ;  /* 0x000000252a1e7221 */ /* 0x000fe20000010000 */
[----:B------:R-:W-:Y:S02]  /*1a200*/  IMAD.MOV.U32 R47, RZ, RZ, R119 ;  /* 0x000000ffff2f7224 */ /* 0x000fe400078e0077 */
[----:B------:R0:W3:Y:S01]  /*1a210*/  MUFU.EX2 R80, R71 ;  /* 0x0000004700507308 */ /* 0x0000e20000000800 */
[----:B-1----:R-:W-:-:S01]  /*1a220*/  FADD.FTZ R13, R69, R24 ;  /* 0x00000018450d7221 */ /* 0x002fc20000010000 */
[--C-:B------:R-:W-:Y:S01]  /*1a230*/  IMAD.MOV.U32 R37, RZ, RZ, R119.reuse ;  /* 0x000000ffff257224 */ /* 0x100fe200078e0077 */
[----:B------:R-:W-:Y:S01]  /*1a240*/  MOV R24, R119 ;  /* 0x0000007700187202 */ /* 0x000fe20000000f00 */
[----:B------:R-:W-:-:S04]  /*1a250*/  IMAD.MOV.U32 R32, RZ, RZ, R119 ;  /* 0x000000ffff207224 */ /* 0x000fc800078e0077 */
[----:B------:R-:W1:Y:S01]  /*1a260*/  MUFU.EX2 R34, R34 ;  /* 0x0000002200227308 */ /* 0x000e620000000800 */
[C---:B--2---:R-:W-:Y:S01]  /*1a270*/  F2FP.SATFINITE.E4M3.F32.PACK_AB_MERGE_C R210, R109.reuse, R42, RZ ;  /* 0x0000002a6dd2723e */ /* 0x044fe200048070ff */
[----:B------:R-:W-:Y:S01]  /*1a280*/  FADD.FTZ R109, R109, R30 ;  /* 0x0000001e6d6d7221 */ /* 0x000fe20000010000 */
[--C-:B0-----:R-:W-:Y:S01]  /*1a290*/  IMAD.MOV.U32 R71, RZ, RZ, R119.reuse ;  /* 0x000000ffff477224 */ /* 0x101fe200078e0077 */
[----:B------:R-:W-:Y:S02]  /*1a2a0*/  MOV R42, R119 ;  /* 0x00000077002a7202 */ /* 0x000fe40000000f00 */
[----:B------:R-:W-:Y:S01]  /*1a2b0*/  F2FP.SATFINITE.E4M3.F32.PACK_AB_MERGE_C R210, R107, R40, R210 ;  /* 0x000000286bd2723e */ /* 0x000fe200048070d2 */
[----:B------:R-:W-:Y:S01]  /*1a2c0*/  IMAD.MOV.U32 R107, RZ, RZ, R119 ;  /* 0x000000ffff6b7224 */ /* 0x000fe200078e0077 */
[----:B------:R-:W0:Y:S01]  /*1a2d0*/  MUFU.EX2 R39, R141 ;  /* 0x0000008d00277308 */ /* 0x000e220000000800 */
[----:B---3--:R-:W-:-:S01]  /*1a2e0*/  FADD.FTZ R13, R80, R13 ;  /* 0x0000000d500d7221 */ /* 0x008fc20000010000 */
[----:B------:R-:W-:Y:S01]  /*1a2f0*/  F2FP.SATFINITE.E4M3.F32.PACK_AB_MERGE_C R69, R80, R69, RZ ;  /* 0x000000455045723e */ /* 0x000fe200048070ff */
[----:B------:R-:W-:Y:S01]  /*1a300*/  IMAD.MOV.U32 R80, RZ, RZ, R119 ;  /* 0x000000ffff507224 */ /* 0x000fe200078e0077 */
[----:B------:R-:W-:Y:S01]  /*1a310*/  MOV R30, R119 ;  /* 0x00000077001e7202 */ /* 0x000fe20000000f00 */
[----:B------:R-:W-:-:S01]  /*1a320*/  FADD.FTZ R8, R0, R13 ;  /* 0x0000000d00087221 */ /* 0x000fc20000010000 */
[----:B------:R-:W-:Y:S01]  /*1a330*/  F2FP.SATFINITE.E4M3.F32.PACK_AB_MERGE_C R211, R72, R21, R69 ;  /* 0x0000001548d3723e */ /* 0x000fe20004807045 */
[----:B------:R-:W-:Y:S01]  /*1a340*/  IMAD.MOV.U32 R69, RZ, RZ, R119 ;  /* 0x000000ffff457224 */ /* 0x000fe200078e0077 */
[----:B------:R-:W2:Y:S01]  /*1a350*/  MUFU.EX2 R38, R38 ;  /* 0x0000002600267308 */ /* 0x000ea20000000800 */
[----:B-1----:R-:W-:-:S01]  /*1a360*/  FADD.FTZ R4, R34, R109 ;  /* 0x0000006d22047221 */ /* 0x002fc20000010000 */
[----:B------:R-:W-:Y:S01]  /*1a370*/  FADD.FTZ R8, R41, R8 ;  /* 0x0000000829087221 */ /* 0x000fe20000010000 */
[--C-:B------:R-:W-:Y:S01]  /*1a380*/  IMAD.MOV.U32 R109, RZ, RZ, R119.reuse ;  /* 0x000000ffff6d7224 */ /* 0x100fe200078e0077 */
[----:B------:R-:W-:Y:S01]  /*1a390*/  MOV R72, R119 ;  /* 0x0000007700487202 */ /* 0x000fe20000000f00 */
[----:B------:R-:W-:-:S03]  /*1a3a0*/  IMAD.MOV.U32 R40, RZ, RZ, R119 ;  /* 0x000000ffff287224 */ /* 0x000fc600078e0077 */
[----:B------:R-:W1:Y:S01]  /*1a3b0*/  MUFU.EX2 R45, R45 ;  /* 0x0000002d002d7308 */ /* 0x000e620000000800 */
[----:B0-----:R-:W-:-:S07]  /*1a3c0*/  FADD.FTZ R13, R39, R4 ;  /* 0x00000004270d7221 */ /* 0x001fce0000010000 */
[----:B------:R-:W0:Y:S01]  /*1a3d0*/  MUFU.EX2 R117, R117 ;  /* 0x0000007500757308 */ /* 0x000e220000000800 */
[----:B--2---:R-:W-:-:S07]  /*1a3e0*/  FADD.FTZ R20, R38, R13 ;  /* 0x0000000d26147221 */ /* 0x004fce0000010000 */
[----:B------:R-:W2:Y:S01]  /*1a3f0*/  MUFU.EX2 R44, R44 ;  /* 0x0000002c002c7308 */ /* 0x000ea20000000800 */
[----:B-1----:R-:W-:-:S01]  /*1a400*/  FADD.FTZ R13, R45, R8 ;  /* 0x000000082d0d7221 */ /* 0x002fc20000010000 */
[----:B------:R-:W-:-:S03]  /*1a410*/  F2FP.SATFINITE.E4M3.F32.PACK_AB_MERGE_C R45, R82, R45, RZ ;  /* 0x0000002d522d723e */ /* 0x000fc600048070ff */
[----:B------:R-:W-:Y:S01]  /*1a420*/  FADD.FTZ R82, R82, R13 ;  /* 0x0000000d52527221 */ /* 0x000fe20000010000 */
[----:B------:R-:W-:Y:S01]  /*1a430*/  F2FP.SATFINITE.E4M3.F32.PACK_AB_MERGE_C R213, R41, R0, R45 ;  /* 0x0000000029d5723e */ /* 0x000fe2000480702d */
[----:B------:R-:W-:Y:S01]  /*1a440*/  IMAD.MOV.U32 R45, RZ, RZ, R119 ;  /* 0x000000ffff2d7224 */ /* 0x000fe200078e0077 */
[----:B------:R-:W-:Y:S01]  /*1a450*/  MUFU.EX2 R121, R121 ;  /* 0x0000007900797308 */ /* 0x000fe20000000800 */
[C---:B0-----:R-:W-:Y:S01]  /*1a460*/  F2FP.SATFINITE.E4M3.F32.PACK_AB_MERGE_C R212, R117.reuse, R38, RZ ;  /* 0x0000002675d4723e */ /* 0x041fe200048070ff */
[----:B------:R-:W-:Y:S01]  /*1a470*/  FADD.FTZ R117, R117, R20 ;  /* 0x0000001475757221 */ /* 0x000fe20000010000 */
[----:B------:R-:W-:-:S01]  /*1a480*/  FADD.FTZ R13, R25, R82 ;  /* 0x00000052190d7221 */ /* 0x000fc20000010000 */
[--C-:B------:R-:W-:Y:S01]  /*1a490*/  IMAD.MOV.U32 R82, RZ, RZ, R119.reuse ;  /* 0x000000ffff527224 */ /* 0x100fe200078e0077 */
[----:B------:R-:W-:Y:S01]  /*1a4a0*/  F2FP.SATFINITE.E4M3.F32.PACK_AB_MERGE_C R212, R39, R34, R212 ;  /* 0x0000002227d4723e */ /* 0x000fe200048070d4 */
[----:B------:R-:W-:Y:S02]  /*1a4b0*/  IMAD.MOV.U32 R41, RZ, RZ, R119 ;  /* 0x000000ffff297224 */ /* 0x000fe400078e0077 */
[----:B------:R-:W0:Y:S01]  /*1a4c0*/  MUFU.EX2 R76, R76 ;  /* 0x0000004c004c7308 */ /* 0x000e220000000800 */
[----:B--2---:R-:W-:-:S01]  /*1a4d0*/  FADD.FTZ R8, R44, R117 ;  /* 0x000000752c087221 */ /* 0x004fc20000010000 */
[----:B------:R-:W-:-:S02]  /*1a4e0*/  IMAD.MOV.U32 R117, RZ, RZ, R119 ;  /* 0x000000ffff757224 */ /* 0x000fc400078e0077 */
[--C-:B------:R-:W-:Y:S02]  /*1a4f0*/  IMAD.MOV.U32 R39, RZ, RZ, R119.reuse ;  /* 0x000000ffff277224 */ /* 0x100fe400078e0077 */
[--C-:B------:R-:W-:Y:S02]  /*1a500*/  IMAD.MOV.U32 R38, RZ, RZ, R119.reuse ;  /* 0x000000ffff267224 */ /* 0x100fe400078e0077 */
[----:B------:R-:W-:Y:S01]  /*1a510*/  MUFU.EX2 R46, R46 ;  /* 0x0000002e002e7308 */ /* 0x000fe20000000800 */
[----:B------:R-:W-:-:S07]  /*1a520*/  IMAD.MOV.U32 R34, RZ, RZ, R119 ;  /* 0x000000ffff227224 */ /* 0x000fce00078e0077 */
[----:B------:R-:W1:Y:S01]  /*1a530*/  MUFU.EX2 R123, R123 ;  /* 0x0000007b007b7308 */ /* 0x000e620000000800 */
[----:B0-----:R-:W-:-:S07]  /*1a540*/  FADD.FTZ R20, R76, R13 ;  /* 0x0000000d4c147221 */ /* 0x001fce0000010000 */
[----:B------:R-:W0:Y:S08]  /*1a550*/  MUFU.EX2 R53, R53 ;  /* 0x0000003500357308 */ /* 0x000e300000000800 */
[----:B------:R2:W3:Y:S01]  /*1a560*/  MUFU.EX2 R6, R55 ;  /* 0x0000003700067308 */ /* 0x0004e20000000800 */
[----:B-1----:R-:W-:-:S04]  /*1a570*/  F2FP.SATFINITE.E4M3.F32.PACK_AB_MERGE_C R214, R123, R46, RZ ;  /* 0x0000002e7bd6723e */ /* 0x002fc800048070ff */
[----:B------:R-:W-:Y:S01]  /*1a580*/  F2FP.SATFINITE.E4M3.F32.PACK_AB_MERGE_C R214, R121, R44, R214 ;  /* 0x0000002c79d6723e */ /* 0x000fe200048070d6 */
[----:B------:R-:W-:Y:S02]  /*1a590*/  IMAD.MOV.U32 R44, RZ, RZ, R119 ;  /* 0x000000ffff2c7224 */ /* 0x000fe400078e0077 */
[----:B------:R-:W-:Y:S01]  /*1a5a0*/  MUFU.EX2 R50, R50 ;  /* 0x0000003200327308 */ /* 0x000fe20000000800 */
[----:B0-----:R-:W-:-:S01]  /*1a5b0*/  FADD.FTZ R13, R53, R20 ;  /* 0x00000014350d7221 */ /* 0x001fc20000010000 */
[----:B--2---:R-:W-:-:S06]  /*1a5c0*/  IMAD.MOV.U32 R55, RZ, RZ, R119 ;  /* 0x000000ffff377224 */ /* 0x004fcc00078e0077 */
[----:B------:R-:W0:Y:S01]  /*1a5d0*/  MUFU.EX2 R127, R127 ;  /* 0x0000007f007f7308 */ /* 0x000e220000000800 */
[C---:B---3--:R-:W-:Y:S01]  /*1a5e0*/  F2FP.SATFINITE.E4M3.F32.PACK_AB_MERGE_C R53, R6.reuse, R53, RZ ;  /* 0x000000350635723e */ /* 0x048fe200048070ff */
[----:B------:R-:W-:-:S03]  /*1a5f0*/  FADD.FTZ R6, R6, R13 ;  /* 0x0000000d06067221 */ /* 0x000fc60000010000 */
[----:B------:R-:W-:Y:S01]  /*1a600*/  F2FP.SATFINITE.E4M3.F32.PACK_AB_MERGE_C R215, R76, R25, R53 ;  /* 0x000000194cd7723e */ /* 0x000fe20004807035 */
[--C-:B------:R-:W-:Y:S02]  /*1a610*/  IMAD.MOV.U32 R76, RZ, RZ, R119.reuse ;  /* 0x000000ffff4c7224 */ /* 0x100fe400078e0077 */
[----:B------:R-:W-:Y:S01]  /*1a620*/  MUFU.EX2 R48, R48 ;  /* 0x0000003000307308 */ /* 0x000fe20000000800 */
[--C-:B------:R-:W-:Y:S02]  /*1a630*/  IMAD.MOV.U32 R53, RZ, RZ, R119.reuse ;  /* 0x000000ffff357224 */ /* 0x100fe400078e0077 */
[----:B------:R-:W-:-:S05]  /*1a640*/  IMAD.MOV.U32 R25, RZ, RZ, R119 ;  /* 0x000000ffff197224 */ /* 0x000fca00078e0077 */
[----:B------:R-:W1:Y:S01]  /*1a650*/  MUFU.EX2 R43, R43 ;  /* 0x0000002b002b7308 */ /* 0x000e620000000800 */
[----:B0-----:R-:W-:-:S07]  /*1a660*/  F2FP.SATFINITE.E4M3.F32.PACK_AB_MERGE_C R216, R127, R50, RZ ;  /* 0x000000327fd8723e */ /* 0x001fce00048070ff */
[----:B------:R-:W0:Y:S08]  /*1a670*/  MUFU.EX2 R125, R125 ;  /* 0x0000007d007d7308 */ /* 0x000e300000000800 */
[----:B------:R2:W3:Y:S01]  /*1a680*/  MUFU.EX2 R12, R27 ;  /* 0x0000001b000c7308 */ /* 0x0004e20000000800 */
[----:B-1----:R-:W-:-:S07]  /*1a690*/  FADD.FTZ R3, R43, R6 ;  /* 0x000000062b037221 */ /* 0x002fce0000010000 */
[----:B------:R-:W1:Y:S01]  /*1a6a0*/  MUFU.EX2 R29, R29 ;  /* 0x0000001d001d7308 */ /* 0x000e620000000800 */
[----:B--2---:R-:W-:-:S01]  /*1a6b0*/  FADD.FTZ R27, R121, R8 ;  /* 0x00000008791b7221 */ /* 0x004fc20000010000 */
[----:B0-----:R-:W-:-:S03]  /*1a6c0*/  F2FP.SATFINITE.E4M3.F32.PACK_AB_MERGE_C R216, R125, R48, R216 ;  /* 0x000000307dd8723e */ /* 0x001fc600048070d8 */
[----:B------:R-:W-:Y:S01]  /*1a6d0*/  FADD.FTZ R46, R46, R27 ;  /* 0x0000001b2e2e7221 */ /* 0x000fe20000010000 */
[----:B------:R-:W-:Y:S02]  /*1a6e0*/  IMAD.MOV.U32 R27, RZ, RZ, R119 ;  /* 0x000000ffff1b7224 */ /* 0x000fe400078e0077 */
[----:B------:R0:W2:Y:S01]  /*1a6f0*/  MUFU.EX2 R4, R31 ;  /* 0x0000001f00047308 */ /* 0x0000a20000000800 */
[----:B------:R-:W-:-:S01]  /*1a700*/  FADD.FTZ R123, R123, R46 ;  /* 0x0000002e7b7b7221 */ /* 0x000fc20000010000 */
[----:B---3--:R-:W-:Y:S01]  /*1a710*/  FADD.FTZ R6, R12, R3 ;  /* 0x000000030c067221 */ /* 0x008fe20000010000 */
[----:B------:R-:W-:Y:S02]  /*1a720*/  IMAD.MOV.U32 R46, RZ, RZ, R119 ;  /* 0x000000ffff2e7224 */ /* 0x000fe400078e0077 */
[----:B------:R-:W-:Y:S01]  /*1a730*/  FADD.FTZ R20, R48, R123 ;  /* 0x0000007b30147221 */ /* 0x000fe20000010000 */
[----:B------:R-:W-:Y:S02]  /*1a740*/  MOV R48, R119 ;  /* 0x0000007700307202 */ /* 0x000fe40000000f00 */
[----:B------:R-:W-:Y:S01]  /*1a750*/  MUFU.EX2 R54, R54 ;  /* 0x0000003600367308 */ /* 0x000fe20000000800 */
[----:B------:R-:W-:-:S01]  /*1a760*/  FADD.FTZ R125, R125, R20 ;  /* 0x000000147d7d7221 */ /* 0x000fc20000010000 */
[----:B-1----:R-:W-:Y:S01]  /*1a770*/  FADD.FTZ R3, R29, R6 ;  /* 0x000000061d037221 */ /* 0x002fe20000010000 */
[----:B0-----:R-:W-:-:S02]  /*1a780*/  IMAD.MOV.U32 R31, RZ, RZ, R119 ;  /* 0x000000ffff1f7224 */ /* 0x001fc400078e0077 */
[----:B------:R-:W-:-:S03]  /*1a790*/  FADD.FTZ R50, R50, R125 ;  /* 0x0000007d32327221 */ /* 0x000fc60000010000 */
[----:B------:R-:W0:Y:S01]  /*1a7a0*/  MUFU.EX2 R131, R131 ;  /* 0x0000008300837308 */ /* 0x000e220000000800 */
[C---:B--2---:R-:W-:Y:S01]  /*1a7b0*/  F2FP.SATFINITE.E4M3.F32.PACK_AB_MERGE_C R29, R4.reuse, R29, RZ ;  /* 0x0000001d041d723e */ /* 0x044fe200048070ff */
[----:B------:R-:W-:Y:S01]  /*1a7c0*/  FADD.FTZ R127, R127, R50 ;  /* 0x000000327f7f7221 */ /* 0x000fe20000010000 */
[----:B------:R-:W-:-:S01]  /*1a7d0*/  FADD.FTZ R4, R4, R3 ;  /* 0x0000000304047221 */ /* 0x000fc20000010000 */
[----:B------:R-:W-:Y:S01]  /*1a7e0*/  IMAD.MOV.U32 R50, RZ, RZ, R119 ;  /* 0x000000ffff327224 */ /* 0x000fe200078e0077 */
[----:B------:R-:W-:Y:S01]  /*1a7f0*/  F2FP.SATFINITE.E4M3.F32.PACK_AB_MERGE_C R217, R12, R43, R29 ;  /* 0x0000002b0cd9723e */ /* 0x000fe2000480701d */
[--C-:B------:R-:W-:Y:S02]  /*1a800*/  IMAD.MOV.U32 R43, RZ, RZ, R119.reuse ;  /* 0x000000ffff2b7224 */ /* 0x100fe400078e0077 */
[----:B------:R-:W1:Y:S01]  /*1a810*/  MUFU.EX2 R52, R52 ;  /* 0x0000003400347308 */ /* 0x000e620000000800 */
[----:B------:R-:W-:-:S07]  /*1a820*/  IMAD.MOV.U32 R29, RZ, RZ, R119 ;  /* 0x000000ffff1d7224 */ /* 0x000fce00078e0077 */
[----:B------:R-:W2:Y:S01]  /*1a830*/  MUFU.EX2 R111, R111 ;  /* 0x0000006f006f7308 */ /* 0x000ea20000000800 */
[----:B0-----:R-:W-:-:S07]  /*1a840*/  F2FP.SATFINITE.E4M3.F32.PACK_AB_MERGE_C R5, R131, R54, RZ ;  /* 0x000000368305723e */ /* 0x001fce00048070ff */
[----:B------:R-:W0:Y:S01]  /*1a850*/  MUFU.EX2 R129, R129 ;  /* 0x0000008100817308 */ /* 0x000e220000000800 */
[----:B-1----:R-:W-:-:S07]  /*1a860*/  FADD.FTZ R6, R52, R127 ;  /* 0x0000007f34067221 */ /* 0x002fce0000010000 */
[----:B------:R1:W3:Y:S01]  /*1a870*/  MUFU.EX2 R8, R35 ;  /* 0x0000002300087308 */ /* 0x0002e20000000800 */
[----:B--2---:R-:W-:-:S07]  /*1a880*/  FADD.FTZ R3, R111, R4 ;  /* 0x000000046f037221 */ /* 0x004fce0000010000 */
[----:B------:R-:W-:Y:S01]  /*1a890*/  MUFU.EX2 R113, R113 ;  /* 0x0000007100717308 */ /* 0x000fe20000000800 */
[C---:B0-----:R-:W-:Y:S01]  /*1a8a0*/  F2FP.SATFINITE.E4M3.F32.PACK_AB_MERGE_C R218, R129.reuse, R52, R5 ;  /* 0x0000003481da723e */ /* 0x041fe20004807005 */
[----:B------:R-:W-:Y:S01]  /*1a8b0*/  FADD.FTZ R129, R129, R6 ;  /* 0x0000000681817221 */ /* 0x000fe20000010000 */
[--C-:B------:R-:W-:Y:S02]  /*1a8c0*/  IMAD.MOV.U32 R52, RZ, RZ, R119.reuse ;  /* 0x000000ffff347224 */ /* 0x100fe400078e0077 */
[----:B-1----:R-:W-:Y:S02]  /*1a8d0*/  IMAD.MOV.U32 R35, RZ, RZ, R119 ;  /* 0x000000ffff237224 */ /* 0x002fe400078e0077 */
[----:B------:R-:W-:-:S01]  /*1a8e0*/  FADD.FTZ R54, R54, R129 ;  /* 0x0000008136367221 */ /* 0x000fc20000010000 */
[----:B------:R-:W0:Y:S01]  /*1a8f0*/  MUFU.EX2 R58, R58 ;  /* 0x0000003a003a7308 */ /* 0x000e220000000800 */
[----:B---3--:R-:W-:-:S02]  /*1a900*/  FADD.FTZ R0, R8, R3 ;  /* 0x0000000308007221 */ /* 0x008fc40000010000 */
[----:B------:R-:W-:Y:S01]  /*1a910*/  FADD.FTZ R9, R131, R54 ;  /* 0x0000003683097221 */ /* 0x000fe20000010000 */
[----:B------:R-:W-:-:S02]  /*1a920*/  MOV R54, R119 ;  /* 0x0000007700367202 */ /* 0x000fc40000000f00 */
[----:B0-----:R-:W-:Y:S01]  /*1a930*/  F2FP.SATFINITE.E4M3.F32.PACK_AB_MERGE_C R3, R58, R113, RZ ;  /* 0x000000713a03723e */ /* 0x001fe200048070ff */
[----:B------:R-:W-:-:S03]  /*1a940*/  FADD.FTZ R113, R113, R0 ;  /* 0x0000000071717221 */ /* 0x000fc60000010000 */
[----:B------:R-:W-:Y:S01]  /*1a950*/  F2FP.SATFINITE.E4M3.F32.PACK_AB_MERGE_C R219, R8, R111, R3 ;  /* 0x0000006f08db723e */ /* 0x000fe20004807003 */
[----:B------:R-:W-:-:S01]  /*1a960*/  FADD.FTZ R0, R58, R113 ;  /* 0x000000713a007221 */ /* 0x000fc20000010000 */
[--C-:B------:R-:W-:Y:S02]  /*1a970*/  IMAD.MOV.U32 R113, RZ, RZ, R119.reuse ;  /* 0x000000ffff717224 */ /* 0x100fe400078e0077 */
[--C-:B------:R-:W-:Y:S02]  /*1a980*/  IMAD.MOV.U32 R111, RZ, RZ, R119.reuse ;  /* 0x000000ffff6f7224 */ /* 0x100fe400078e0077 */
[----:B------:R-:W-:Y:S01]  /*1a990*/  IMAD.MOV.U32 R58, RZ, RZ, R119 ;  /* 0x000000ffff3a7224 */ /* 0x000fe200078e0077 */
[----:B------:R-:W-:Y:S06]  /*1a9a0*/  @!P2 BRA `(.L_x_626) ;  /* 0x0000003400dca947 */ /* 0x000fec0003800000 */
[----:B------:R-:W-:Y:S01]  /*1a9b0*/  VIADD R3, R161, 0xfffffffe ;  /* 0xfffffffea1037836 */ /* 0x000fe20000000000 */
[----:B------:R-:W-:Y:S01]  /*1a9c0*/  CS2R R118, SRZ ;  /* 0x0000000000767805 */ /* 0x000fe2000001ff00 */
[----:B------:R-:W-:Y:S01]  /*1a9d0*/  IMAD.MOV.U32 R4, RZ, RZ, R11 ;  /* 0x000000ffff047224 */ /* 0x000fe200078e000b */
[----:B------:R-:W-:Y:S01]  /*1a9e0*/  CS2R R116, SRZ ;  /* 0x0000000000747805 */ /* 0x000fe2000001ff00 */
[----:B------:R-:W-:Y:S01]  /*1a9f0*/  IMAD.MOV.U32 R5, RZ, RZ, R10 ;  /* 0x000000ffff057224 */ /* 0x000fe200078e000a */
[----:B------:R-:W-:Y:S01]  /*1aa00*/  CS2R R114, SRZ ;  /* 0x0000000000727805 */ /* 0x000fe2000001ff00 */
[----:B------:R-:W-:Y:S01]  /*1aa10*/  IMAD.MOV.U32 R6, RZ, RZ, R230 ;  /* 0x000000ffff067224 */ /* 0x000fe200078e00e6 */
[----:B------:R-:W-:Y:S01]  /*1aa20*/  CS2R R112, SRZ ;  /* 0x0000000000707805 */ /* 0x000fe2000001ff00 */
[----:B------:R-:W-:Y:S01]  /*1aa30*/  IMAD.MOV.U32 R7, RZ, RZ, R147 ;  /* 0x000000ffff077224 */ /* 0x000fe200078e0093 */
        /* <DEDUP_REMOVED lines=43> */
[----:B------:R-:W-:-:S07]  /*1acf0*/  CS2R R24, SRZ ;  /* 0x0000000000187805 */ /* 0x000fce000001ff00 */
.L_x_637:
[----:B------:R-:W-:Y:S01]  /*1ad00*/  ISETP.NE.AND P1, PT, R7, 0x1, PT ;  /* 0x000000010700780c */ /* 0x000fe20003f25270 */
[----:B------:R-:W-:Y:S05]  /*1ad10*/  YIELD ;  /* 0x0000000000007946 */ /* 0x000fea0003800000 */
[----:B------:R-:W-:Y:S02]  /*1ad20*/  SEL R11, RZ, 0x1, P1 ;  /* 0x00000001ff0b7807 */ /* 0x000fe40000800000 */
[----:B------:R-:W-:Y:S02]  /*1ad30*/  ISETP.NE.AND P1, PT, R233, RZ, PT ;  /* 0x000000ffe900720c */ /* 0x000fe40003f25270 */
[----:B------:R-:W-:-:S11]  /*1ad40*/  LOP3.LUT R230, R6, R11, RZ, 0x3c, !PT ;  /* 0x0000000b06e67212 */ /* 0x000fd600078e3cff */
[----:B------:R-:W-:Y:S05]  /*1ad50*/  @P1 BRA `(.L_x_627) ;  /* 0x00000000003c1947 */ /* 0x000fea0003800000 */
[----:B------:R-:W-:Y:S05]  /*1ad60*/  @!P0 BRA `(.L_x_628) ;  /* 0x0000000000048947 */ /* 0x000fea0003800000 */
[----:B------:R-:W-:Y:S01]  /*1ad70*/  BPT.TRAP 0x1 ;  /* 0x000000040000795c */ /* 0x000fe20000300000 */
.L_x_628:
[----:B------:R-:W-:-:S04]  /*1ad80*/  IADD3 R8, R7, 0x1, RZ ;  /* 0x0000000107087810 */ /* 0x000fc80007ffe0ff */
[----:B------:R-:W-:-:S04]  /*1ad90*/  ISETP.NE.AND P2, PT, R8, 0x2, PT ;  /* 0x000000020800780c */ /* 0x000fc80003f45270 */
[----:B------:R-:W-:Y:S02]  /*1ada0*/  SEL R11, R8, RZ, P2 ;  /* 0x000000ff080b7207 */ /* 0x000fe40001000000 */
[----:B------:R-:W-:-:S03]  /*1adb0*/  SHF.L.U32 R8, R230, 0x1f, RZ ;  /* 0x0000001fe6087819 */ /* 0x000fc600000006ff */
[----:B------:R-:W-:-:S04]  /*1adc0*/  IMAD R11, R11, 0x8, R16 ;  /* 0x000000080b0b7824 */ /* 0x000fc800078e0210 */
[----:B------:R0:W1:Y:S01]  /*1add0*/  SYNCS.PHASECHK.TRANS64.TRYWAIT P2, [R11+URZ+0x33430], R8 ;  /* 0x033430080b0075a7 */ /* 0x000062000804017f */
[----:B------:R-:W-:Y:S05]  /*1ade0*/  @!P0 BRA `(.L_x_629) ;  /* 0x0000000000048947 */ /* 0x000fea0003800000 */
[----:B------:R-:W-:Y:S01]  /*1adf0*/  BPT.TRAP 0x1 ;  /* 0x000000040000795c */ /* 0x000fe20000300000 */
.L_x_629:
[----:B------:R-:W-:Y:S04]  /*1ae00*/  BSSY B0, `(.L_x_627) ;  /* 0x0000004000007945 */ /* 0x000fe80003800000 */
[----:B-1----:R-:W-:Y:S05]  /*1ae10*/  @P2 BRA `(.L_x_630) ;  /* 0x0000000000082947 */ /* 0x002fea0003800000 */
[----:B------:R-:W1:Y:S02]  /*1ae20*/  SYNCS.PHASECHK.TRANS64.TRYWAIT P2, [R11+URZ+0x33430], R8 ;  /* 0x033430080b0075a7 */ /* 0x000e64000804017f */
[----:B-1----:R-:W-:Y:S05]  /*1ae30*/  @!P2 BRA `(.L_x_631) ;  /* 0x000000ec0014a947 */ /* 0x002fea0003800000 */
.L_x_630:
[----:B------:R-:W-:Y:S05]  /*1ae40*/  BSYNC B0 ;  /* 0x0000000000007941 */ /* 0x000fea0003800000 */
.L_x_627:
[----:B01----:R-:W0:Y:S01]  /*1ae50*/  S2R R8, SR_TID.X ;  /* 0x0000000000087919 */ /* 0x003e220000002100 */
[----:B------:R-:W-:Y:S05]  /*1ae60*/  WARPSYNC.ALL ;  /* 0x0000000000007948 */ /* 0x000fea0003800000 */
[----:B------:R-:W-:Y:S01]  /*1ae70*/  IMAD.MOV.U32 R11, RZ, RZ, -0x7fffffe0 ;  /* 0x80000020ff0b7424 */ /* 0x000fe200078e00ff */
[----:B------:R-:W-:Y:S01]  /*1ae80*/  UMOV UR20, UR28 ;  /* 0x0000001c00147c82 */ /* 0x000fe20008000000 */
[----:B------:R-:W-:Y:S01]  /*1ae90*/  UMOV UR21, UR29 ;  /* 0x0000001d00157c82 */ /* 0x000fe20008000000 */
[----:B------:R-:W-:Y:S01]  /*1aea0*/  IMAD.MOV.U32 R121, RZ, RZ, -0x7fffffe0 ;  /* 0x80000020ff797424 */ /* 0x000fe200078e00ff */
[----:B------:R-:W-:Y:S01]  /*1aeb0*/  UMOV UR24, UR28 ;  /* 0x0000001c00187c82 */ /* 0x000fe20008000000 */
[----:B------:R-:W-:Y:S01]  /*1aec0*/  R2UR UR23, R11 ;  /* 0x000000000b1772ca */ /* 0x000fe200000e0000 */
[----:B------:R-:W-:Y:S01]  /*1aed0*/  UMOV UR25, UR29 ;  /* 0x0000001d00197c82 */ /* 0x000fe20008000000 */
[----:B------:R-:W-:Y:S01]  /*1aee0*/  IMAD.MOV.U32 R13, RZ, RZ, -0x7fffffe0 ;  /* 0x80000020ff0d7424 */ /* 0x000fe200078e00ff */
[----:B------:R-:W-:Y:S01]  /*1aef0*/  R2UR UR27, R121 ;  /* 0x00000000791b72ca */ /* 0x000fe200000e0000 */
[----:B------:R-:W-:Y:S01]  /*1af00*/  IMAD.MOV.U32 R21, RZ, RZ, -0x7fffffe0 ;  /* 0x80000020ff157424 */ /* 0x000fe200078e00ff */
[----:B------:R-:W-:Y:S01]  /*1af10*/  UMOV UR32, UR28 ;  /* 0x0000001c00207c82 */ /* 0x000fe20008000000 */
[----:B------:R-:W-:Y:S01]  /*1af20*/  UMOV UR33, UR29 ;  /* 0x0000001d00217c82 */ /* 0x000fe20008000000 */
[----:B------:R-:W-:Y:S01]  /*1af30*/  R2UR UR31, R13 ;  /* 0x000000000d1f72ca */ /* 0x000fe200000e0000 */
[----:B------:R-:W-:Y:S01]  /*1af40*/  UMOV UR44, UR28 ;  /* 0x0000001c002c7c82 */ /* 0x000fe20008000000 */
[----:B------:R-:W-:Y:S01]  /*1af50*/  R2UR UR35, R21 ;  /* 0x00000000152372ca */ /* 0x000fe200000e0000 */
[----:B------:R-:W-:Y:S01]  /*1af60*/  UMOV UR45, UR29 ;  /* 0x0000001d002d7c82 */ /* 0x000fe20008000000 */
[----:B------:R-:W-:Y:S01]  /*1af70*/  R2UR UR47, R121 ;  /* 0x00000000792f72ca */ /* 0x000fe200000e0000 */
[----:B------:R-:W-:Y:S01]  /*1af80*/  IMAD.MOV.U32 R21, RZ, RZ, -0x7fffffe0 ;  /* 0x80000020ff157424 */ /* 0x000fe200078e00ff */
[----:B------:R-:W-:Y:S01]  /*1af90*/  R2UR UR51, R13 ;  /* 0x000000000d3372ca */ /* 0x000fe200000e0000 */
[----:B------:R-:W-:Y:S01]  /*1afa0*/  IMAD.MOV.U32 R13, RZ, RZ, -0x7fffffe0 ;  /* 0x80000020ff0d7424 */ /* 0x000fe200078e00ff */
[----:B------:R-:W-:-:S02]  /*1afb0*/  MOV R11, 0x80000020 ;  /* 0x80000020000b7802 */ /* 0x000fc40000000f00 */
[----:B0-----:R-:W-:Y:S01]  /*1afc0*/  SHF.R.U32.HI R10, RZ, 0x7, R8 ;  /* 0x00000007ff0a7819 */ /* 0x001fe20000011608 */
[----:B------:R-:W-:-:S04]  /*1afd0*/  VIADD R8, R7, 0x1 ;  /* 0x0000000107087836 */ /* 0x000fc80000000000 */
[----:B------:R-:W-:-:S05]  /*1afe0*/  VIADD R15, R10, 0x8 ;  /* 0x000000080a0f7836 */ /* 0x000fca0000000000 */
[----:B------:R0:W-:Y:S01]  /*1aff0*/  BAR.SYNC.DEFER_BLOCKING R15, 0x100 ;  /* 0x0004000f0000751d */ /* 0x0001e20000010000 */
[----:B------:R-:W-:-:S04]  /*1b000*/  ISETP.NE.AND P2, PT, R8, 0x2, PT ;  /* 0x000000020800780c */ /* 0x000fc80003f45270 */
[----:B------:R-:W-:-:S05]  /*1b010*/  SEL R8, R8, RZ, P2 ;  /* 0x000000ff08087207 */ /* 0x000fca0001000000 */
[----:B------:R-:W-:-:S04]  /*1b020*/  IMAD R10, R8, 0x780, R14 ;  /* 0x00000780080a7824 */ /* 0x000fc800078e020e */
[C---:B------:R-:W-:Y:S01]  /*1b030*/  VIADD R120, R10.reuse, 0x80 ;  /* 0x000000800a787836 */ /* 0x040fe20000000000 */
[C---:B------:R-:W-:Y:S01]  /*1b040*/  R2UR UR22, R10.reuse ;  /* 0x000000000a1672ca */ /* 0x040fe200000e0000 */
[C---:B------:R-:W-:Y:S01]  /*1b050*/  VIADD R20, R10.reuse, 0x180 ;  /* 0x000001800a147836 */ /* 0x040fe20000000000 */
[----:B------:R-:W-:Y:S02]  /*1b060*/  IADD3 R12, R10, 0x100, RZ ;  /* 0x000001000a0c7810 */ /* 0x000fe40007ffe0ff */
[----:B------:R-:W-:Y:S01]  /*1b070*/  R2UR UR26, R120 ;  /* 0x00000000781a72ca */ /* 0x000fe200000e0000 */
[----:B------:R-:W-:Y:S01]  /*1b080*/  VIADD R120, R10, 0x200 ;  /* 0x000002000a787836 */ /* 0x000fe20000000000 */
[----:B------:R-:W-:Y:S02]  /*1b090*/  R2UR UR30, R12 ;  /* 0x000000000c1e72ca */ /* 0x000fe400000e0000 */
[----:B------:R-:W-:Y:S01]  /*1b0a0*/  R2UR UR34, R20 ;  /* 0x00000000142272ca */ /* 0x000fe200000e0000 */
[----:B------:R-:W-:Y:S01]  /*1b0b0*/  WARPGROUP.ARRIVE ;  /* 0x00000000000079c5 */ /* 0x000fe20000000000 */
[----:B------:R-:W-:Y:S01]  /*1b0c0*/  R2UR UR46, R120 ;  /* 0x00000000782e72ca */ /* 0x000fe200000e0000 */
[C---:B------:R-:W-:Y:S01]  /*1b0d0*/  VIADD R20, R10.reuse, 0x82 ;  /* 0x000000820a147836 */ /* 0x040fe20000000000 */
[----:B------:R-:W-:-:S03]  /*1b0e0*/  IADD3 R12, R10, 0x2, RZ ;  /* 0x000000020a0c7810 */ /* 0x000fc60007ffe0ff */
[----:B------:R-:W-:Y:S01]  /*1b0f0*/  QGMMA.64x32x32.F32.E4M3.E4M3 R184, gdesc[UR20], RZ, !UPT, gsb0 ;  /* 0x0060000014b879f3 */ /* 0x000fe2000c0008ff */
[----:B------:R-:W-:Y:S01]  /*1b100*/  R2UR UR50, R12 ;  /* 0x000000000c3272ca */ /* 0x000fe200000e0000 */
[----:B------:R-:W-:Y:S01]  /*1b110*/  UMOV UR20, UR48 ;  /* 0x0000003000147c82 */ /* 0x000fe20008000000 */
[----:B------:R-:W-:Y:S01]  /*1b120*/  R2UR UR22, R20 ;  /* 0x00000000141672ca */ /* 0x000fe200000e0000 */
[----:B------:R-:W-:Y:S01]  /*1b130*/  UMOV UR21, UR49 ;  /* 0x0000003100157c82 */ /* 0x000fe20008000000 */
[----:B------:R-:W-:Y:S01]  /*1b140*/  R2UR UR23, R21 ;  /* 0x00000000151772ca */ /* 0x000fe200000e0000 */
[----:B------:R-:W-:Y:S01]  /*1b150*/  VIADD R12, R10, 0x102 ;  /* 0x000001020a0c7836 */ /* 0x000fe20000000000 */
[----:B------:R-:W-:Y:S02]  /*1b160*/  WARPGROUP.DEPBAR.LE gsb0, 0x0 ;  /* 0x00008000000079c5 */ /* 0x000fe40000010000 */
[----:B------:R-:W-:-:S06]  /*1b170*/  WARPGROUP.ARRIVE ;  /* 0x00000000000079c5 */ /* 0x000fcc0000000000 */
[----:B------:R-:W-:Y:S01]  /*1b180*/  QGMMA.64x32x32.F32.E4M3.E4M3 R168, gdesc[UR24], RZ, !UPT, gsb0 ;  /* 0x0060000018a879f3 */ /* 0x000fe2000c0008ff */
        /* <DEDUP_REMOVED lines=8> */
[----:B------:R-:W-:Y:S03]  /*1b210*/  QGMMA.64x32x32.F32.E4M3.E4M3 R152, gdesc[UR28], RZ, !UPT, gsb0 ;  /* 0x006000001c9879f3 */ /* 0x000fe6000c0008ff */
        /* <DEDUP_REMOVED lines=17> */
[----:B------:R-:W-:-:S03]  /*1b330*/  IMAD.MOV.U32 R13, RZ, RZ, -0x7fffffe0 ;  /* 0x80000020ff0d7424 */ /* 0x000fc600078e00ff */
[----:B------:R-:W-:Y:S01]  /*1b340*/  R2UR UR6, R12 ;  /* 0x000000000c0672ca */ /* 0x000fe200000e0000 */
[----:B------:R-:W-:Y:S01]  /*1b350*/  VIADD R12, R10, 0x300 ;  /* 0x000003000a0c7836 */ /* 0x000fe20000000000 */
[----:B------:R-:W-:Y:S02]  /*1b360*/  R2UR UR7, R13 ;  /* 0x000000000d0772ca */ /* 0x000fe400000e0000 */
[----:B------:R-:W-:Y:S01]  /*1b370*/  MOV R13, 0x80000020 ;  /* 0x80000020000d7802 */ /* 0x000fe20000000f00 */
        /* <DEDUP_REMOVED lines=41> */
[----:B------:R-:W-:Y:S01]  /*1b610*/  R2UR UR11, R13 ;  /* 0x000000000d0b72ca */ /* 0x000fe200000e0000 */
[----:B------:R-:W-:Y:S01]  /*1b620*/  IMAD.MOV.U32 R13, RZ, RZ, -0x7fffffe0 ;  /* 0x80000020ff0d7424 */ /* 0x000fe200078e00ff */
        /* <DEDUP_REMOVED lines=38> */
[----:B------:R-:W-:-:S04]  /*1b890*/  MOV R13, 0x80000020 ;  /* 0x80000020000d7802 */ /* 0x000fc80000000f00 */
        /* <DEDUP_REMOVED lines=66> */
[C---:B------:R-:W-:Y:S02]  /*1bcc0*/  VIADD R12, R10.reuse, 0x682 ;  /* 0x000006820a0c7836 */ /* 0x040fe40000000000 */
[----:B------:R-:W-:Y:S02]  /*1bcd0*/  IMAD.MOV.U32 R13, RZ, RZ, -0x7fffffe0 ;  /* 0x80000020ff0d7424 */ /* 0x000fe400078e00ff */
[----:B------:R-:W-:Y:S01]  /*1bce0*/  VIADD R10, R10, 0x702 ;  /* 0x000007020a0a7836 */ /* 0x000fe20000000000 */
[----:B------:R-:W-:-:S02]  /*1bcf0*/  WARPGROUP.DEPBAR.LE gsb0, 0x0 ;  /* 0x00008000000079c5 */ /* 0x000fc40000010000 */
        /* <DEDUP_REMOVED lines=29> */
[----:B0-----:R-:W-:Y:S05]  /*1bed0*/  @P1 BRA `(.L_x_632) ;  /* 0x0000000000281947 */ /* 0x001fea0003800000 */
[----:B------:R-:W-:Y:S05]  /*1bee0*/  @!P0 BRA `(.L_x_633) ;  /* 0x0000000000048947 */ /* 0x000fea0003800000 */
[----:B------:R-:W-:Y:S01]  /*1bef0*/  BPT.TRAP 0x1 ;  /* 0x000000040000795c */ /* 0x000fe20000300000 */
.L_x_633:
[----:B------:R-:W-:Y:S01]  /*1bf00*/  SHF.L.U32 R6, R6, 0x1f, RZ ;  /* 0x0000001f06067819 */ /* 0x000fe200000006ff */
[----:B------:R-:W-:-:S04]  /*1bf10*/  IMAD R10, R7, 0x8, R16 ;  /* 0x00000008070a7824 */ /* 0x000fc800078e0210 */
[----:B------:R0:W1:Y:S01]  /*1bf20*/  SYNCS.PHASECHK.TRANS64.TRYWAIT P1, [R10+URZ+0x33450], R6 ;  /* 0x033450060a0075a7 */ /* 0x000062000802017f */
[----:B------:R-:W-:Y:S05]  /*1bf30*/  @!P0 BRA `(.L_x_634) ;  /* 0x0000000000048947 */ /* 0x000fea0003800000 */
[----:B------:R-:W-:Y:S01]  /*1bf40*/  BPT.TRAP 0x1 ;  /* 0x000000040000795c */ /* 0x000fe20000300000 */
.L_x_634:
[----:B-1----:R-:W-:Y:S05]  /*1bf50*/  @P1 BRA `(.L_x_632) ;  /* 0x0000000000081947 */ /* 0x002fea0003800000 */
[----:B------:R-:W1:Y:S02]  /*1bf60*/  SYNCS.PHASECHK.TRANS64.TRYWAIT P1, [R10+URZ+0x33450], R6 ;  /* 0x033450060a0075a7 */ /* 0x000e64000802017f */
[----:B-1----:R-:W-:Y:S05]  /*1bf70*/  @!P1 BRA `(.L_x_635) ;  /* 0x000000d800d89947 */ /* 0x002fea0003800000 */
.L_x_632:
[----:B01----:R-:W-:Y:S01]  /*1bf80*/  VIADD R6, R16, 0x200 ;  /* 0x0000020010067836 */ /* 0x003fe20000000000 */
[----:B------:R-:W-:Y:S05]  /*1bf90*/  WARPSYNC.ALL ;  /* 0x0000000000007948 */ /* 0x000fea0003800000 */
[----:B------:R-:W-:Y:S01]  /*1bfa0*/  SHF.R.U32.HI R6, RZ, 0x4, R6 ;  /* 0x00000004ff067819 */ /* 0x000fe20000011606 */
[----:B------:R-:W-:Y:S01]  /*1bfb0*/  IMAD.MOV.U32 R11, RZ, RZ, -0x3ffffff0 ;  /* 0xc0000010ff0b7424 */ /* 0x000fe200078e00ff */
[----:B------:R-:W-:Y:S01]  /*1bfc0*/  WARPGROUP.ARRIVE ;  /* 0x00000000000079c5 */ /* 0x000fe20000000000 */
[----:B------:R-:W-:Y:S01]  /*1bfd0*/  IMAD.MOV.U32 R13, RZ, RZ, -0x3ffffff0 ;  /* 0xc0000010ff0d7424 */ /* 0x000fe200078e00ff */
[----:B------:R-:W-:-:S02]  /*1bfe0*/  LOP3.LUT R6, R6, 0x3fff, RZ, 0xc0, !PT ;  /* 0x00003fff06067812 */ /* 0x000fc400078ec0ff */
[----:B------:R-:W-:Y:S02]  /*1bff0*/  R2UR UR7, R11 ;  /* 0x000000000b0772ca */ /* 0x000fe400000e0000 */
[----:B------:R-:W-:-:S05]  /*1c000*/  LOP3.LUT R6, R6, 0x10000, RZ, 0xfc, !PT ;  /* 0x0001000006067812 */ /* 0x000fca00078efcff */
[----:B------:R-:W-:Y:S01]  /*1c010*/  IMAD R10, R7, 0x780, R6 ;  /* 0x00000780070a7824 */ /* 0x000fe200078e0206 */
[----:B------:R-:W-:-:S03]  /*1c020*/  FMNMX.FTZ R6, R184, R5, !PT ;  /* 0x00000005b8067209 */ /* 0x000fc60007810000 */
[C---:B------:R-:W-:Y:S01]  /*1c030*/  VIADD R12, R10.reuse, 0x180 ;  /* 0x000001800a0c7836 */ /* 0x040fe20000000000 */
[----:B------:R-:W-:Y:S02]  /*1c040*/  R2UR UR6, R10 ;  /* 0x000000000a0672ca */ /* 0x000fe400000e0000 */
[----:B------:R-:W-:-:S04]  /*1c050*/  FMNMX.FTZ R6, R185, R6, !PT ;  /* 0x00000006b9067209 */ /* 0x000fc80007810000 */
[----:B------:R-:W-:-:S04]  /*1c060*/  FMNMX.FTZ R6, R188, R6, !PT ;  /* 0x00000006bc067209 */ /* 0x000fc80007810000 */
[----:B------:R-:W-:-:S03]  /*1c070*/  FMNMX.FTZ R6, R189, R6, !PT ;  /* 0x00000006bd067209 */ /* 0x000fc60007810000 */
[----:B------:R-:W-:Y:S01]  /*1c080*/  QGMMA.64x192x32.F32.E4M3.E4M3 R24, R200, gdesc[UR4], R24, gsb0 ;  /* 0x02e00004c8187df3 */ /* 0x000fe20008000818 */
[----:B------:R-:W-:Y:S02]  /*1c090*/  R2UR UR6, R12 ;  /* 0x000000000c0672ca */ /* 0x000fe400000e0000 */
[----:B------:R-:W-:Y:S01]  /*1c0a0*/  R2UR UR7, R13 ;  /* 0x000000000d0772ca */ /* 0x000fe200000e0000 */
[----:B------:R-:W-:Y:S01]  /*1c0b0*/  IMAD.MOV.U32 R13, RZ, RZ, -0x3ffffff0 ;  /* 0xc0000010ff0d7424 */ /* 0x000fe200078e00ff */
[----:B------:R-:W-:Y:S02]  /*1c0c0*/  IADD3 R12, R10, 0x300, RZ ;  /* 0x000003000a0c7810 */ /* 0x000fe40007ffe0ff */
[----:B------:R-:W-:-:S04]  /*1c0d0*/  FMNMX.FTZ R6, R192, R6, !PT ;  /* 0x00000006c0067209 */ /* 0x000fc80007810000 */
        /* <DEDUP_REMOVED lines=34> */
[----:B------:R-:W-:-:S05]  /*1c300*/  FMNMX.FTZ R6, R133, R6, !PT ;  /* 0x0000000685067209 */ /* 0x000fca0007810000 */
[----:B------:R-:W0:Y:S02]  /*1c310*/  SHFL.BFLY PT, R11, R6, 0x2, 0x1f ;  /* 0x0c401f00060b7f89 */ /* 0x000e2400000e0000 */
[----:B0-----:R-:W-:Y:S01]  /*1c320*/  FMNMX.FTZ R6, R6, R11, !PT ;  /* 0x0000000b06067209 */ /* 0x001fe20007810000 */
[----:B------:R-:W-:Y:S01]  /*1c330*/  IMAD.MOV.U32 R11, RZ, RZ, -0x3ffffff0 ;  /* 0xc0000010ff0b7424 */ /* 0x000fe200078e00ff */
[----:B------:R-:W-:Y:S02]  /*1c340*/  WARPGROUP.DEPBAR.LE gsb0, 0x0 ;  /* 0x00008000000079c5 */ /* 0x000fe40000010000 */
[----:B------:R-:W-:-:S06]  /*1c350*/  WARPGROUP.ARRIVE ;  /* 0x00000000000079c5 */ /* 0x000fcc0000000000 */
[----:B------:R-:W0:Y:S01]  /*1c360*/  S2R R203, SR_TID.X ;  /* 0x0000000000cb7919 */ /* 0x000e220000002100 */
[----:B------:R-:W-:Y:S01]  /*1c370*/  QGMMA.64x192x32.F32.E4M3.E4M3 R24, R204, gdesc[UR4], R24, gsb0 ;  /* 0x02e00004cc187df3 */ /* 0x000fe20008000818 */
[----:B------:R-:W-:Y:S01]  /*1c380*/  R2UR UR6, R12 ;  /* 0x000000000c0672ca */ /* 0x000fe200000e0000 */
[C---:B------:R-:W-:Y:S01]  /*1c390*/  VIADD R12, R10.reuse, 0x480 ;  /* 0x000004800a0c7836 */ /* 0x040fe20000000000 */
[----:B------:R-:W-:Y:S01]  /*1c3a0*/  R2UR UR7, R13 ;  /* 0x000000000d0772ca */ /* 0x000fe200000e0000 */
[----:B------:R-:W-:Y:S02]  /*1c3b0*/  IMAD.MOV.U32 R13, RZ, RZ, -0x3ffffff0 ;  /* 0xc0000010ff0d7424 */ /* 0x000fe400078e00ff */
[----:B------:R-:W-:Y:S01]  /*1c3c0*/  VIADD R10, R10, 0x600 ;  /* 0x000006000a0a7836 */ /* 0x000fe20000000000 */
[----:B0-----:R-:W-:-:S04]  /*1c3d0*/  LOP3.LUT R203, R203, 0x7f, RZ, 0xc0, !PT ;  /* 0x0000007fcbcb7812 */ /* 0x001fc800078ec0ff */
[----:B------:R-:W-:Y:S02]  /*1c3e0*/  ISETP.NE.AND P1, PT, R203, RZ, PT ;  /* 0x000000ffcb00720c */ /* 0x000fe40003f25270 */
[----:B------:R-:W0:Y:S02]  /*1c3f0*/  S2R R203, SR_TID.X ;  /* 0x0000000000cb7919 */ /* 0x000e240000002100 */
[----:B0-----:R-:W-:Y:S01]  /*1c400*/  SHF.R.U32.HI R203, RZ, 0x7, R203 ;  /* 0x00000007ffcb7819 */ /* 0x001fe200000116cb */
[----:B------:R-:W-:Y:S02]  /*1c410*/  WARPGROUP.DEPBAR.LE gsb0, 0x0 ;  /* 0x00008000000079c5 */ /* 0x000fe40000010000 */
[----:B------:R-:W-:-:S06]  /*1c420*/  WARPGROUP.ARRIVE ;  /* 0x00000000000079c5 */ /* 0x000fcc0000000000 */
[----:B------:R-:W-:Y:S01]  /*1c430*/  QGMMA.64x192x32.F32.E4M3.E4M3 R24, R208, gdesc[UR4], R24, gsb0 ;  /* 0x02e00004d0187df3 */ /* 0x000fe20008000818 */
[----:B------:R-:W-:Y:S02]  /*1c440*/  R2UR UR6, R12 ;  /* 0x000000000c0672ca */ /* 0x000fe400000e0000 */
[----:B------:R-:W-:Y:S02]  /*1c450*/  FMNMX.FTZ R12, R186, R4, !PT ;  /* 0x00000004ba0c7209 */ /* 0x000fe40007810000 */
[----:B------:R-:W-:Y:S02]  /*1c460*/  R2UR UR7, R13 ;  /* 0x000000000d0772ca */ /* 0x000fe400000e0000 */
        /* <DEDUP_REMOVED lines=41> */
[----:B------:R-:W-:Y:S02]  /*1c700*/  WARPGROUP.DEPBAR.LE gsb0, 0x0 ;  /* 0x00008000000079c5 */ /* 0x000fe40000010000 */
[----:B------:R-:W-:-:S06]  /*1c710*/  WARPGROUP.ARRIVE ;  /* 0x00000000000079c5 */ /* 0x000fcc0000000000 */
[----:B------:R-:W-:Y:S01]  /*1c720*/  QGMMA.64x192x32.F32.E4M3.E4M3 R24, R212, gdesc[UR4], R24, gsb0 ;  /* 0x02e00004d4187df3 */ /* 0x000fe20008000818 */
[----:B------:R-:W-:Y:S02]  /*1c730*/  R2UR UR6, R10 ;  /* 0x000000000a0672ca */ /* 0x000fe400000e0000 */
[----:B------:R-:W0:Y:S01]  /*1c740*/  SHFL.BFLY PT, R10, R6, 0x1, 0x1f ;  /* 0x0c201f00060a7f89 */ /* 0x000e2200000e0000 */
[----:B------:R-:W-:-:S03]  /*1c750*/  R2UR UR7, R11 ;  /* 0x000000000b0772ca */ /* 0x000fc600000e0000 */
[----:B------:R-:W1:Y:S01]  /*1c760*/  SHFL.BFLY PT, R11, R13, 0x1, 0x1f ;  /* 0x0c201f000d0b7f89 */ /* 0x000e6200000e0000 */
[----:B0-----:R-:W-:Y:S02]  /*1c770*/  FMNMX.FTZ R10, R6, R10, !PT ;  /* 0x0000000a060a7209 */ /* 0x001fe40007810000 */
[----:B-1----:R-:W-:-:S03]  /*1c780*/  FMNMX.FTZ R11, R13, R11, !PT ;  /* 0x0000000b0d0b7209 */ /* 0x002fc60007810000 */
[----:B------:R-:W-:Y:S01]  /*1c790*/  FFMA.FTZ R15, R2, R10, -8 ;  /* 0xc1000000020f7423 */ /* 0x000fe2000001000a */
[----:B------:R-:W-:-:S03]  /*1c7a0*/  FADD.FTZ R5, -R10, R5 ;  /* 0x000000050a057221 */ /* 0x000fc60000010100 */
[C-C-:B------:R-:W-:Y:S01]  /*1c7b0*/  FFMA.FTZ R6, R2.reuse, R184, -R15.reuse ;  /* 0x000000b802067223 */ /* 0x140fe2000001080f */
[----:B------:R-:W-:-:S01]  /*1c7c0*/  FFMA.FTZ R12, R2, R185, -R15 ;  /* 0x000000b9020c7223 */ /* 0x000fc2000001080f */
        /* <DEDUP_REMOVED lines=38> */
[----:B------:R-:W-:Y:S01]  /*1ca30*/  FADD.FTZ R4, -R11, R4 ;  /* 0x000000040b047221 */ /* 0x000fe20000010100 */
[----:B------:R-:W-:-:S01]  /*1ca40*/  FFMA.FTZ R133, R2, R11, -8 ;  /* 0xc100000002857423 */ /* 0x000fc2000001000b */
[C---:B------:R-:W-:Y:S01]  /*1ca50*/  FMUL.FTZ R5, R2.reuse, R5 ;  /* 0x0000000502057220 */ /* 0x040fe20000410000 */
[----:B------:R-:W-:Y:S01]  /*1ca60*/  MUFU.EX2 R6, R6 ;  /* 0x0000000600067308 */ /* 0x000fe20000000800 */
[C---:B------:R-:W-:Y:S01]  /*1ca70*/  FMUL.FTZ R4, R2.reuse, R4 ;  /* 0x0000000402047220 */ /* 0x040fe20000410000 */
[C-C-:B------:R-:W-:Y:S01]  /*1ca80*/  FFMA.FTZ R186, R2.reuse, R186, -R133.reuse ;  /* 0x000000ba02ba7223 */ /* 0x140fe20000010885 */
[----:B------:R-:W-:-:S01]  /*1ca90*/  FFMA.FTZ R187, R2, R187, -R133 ;  /* 0x000000bb02bb7223 */ /* 0x000fc20000010885 */
[C-C-:B------:R-:W-:Y:S01]  /*1caa0*/  FFMA.FTZ R189, R2.reuse, R190, -R133.reuse ;  /* 0x000000be02bd7223 */ /* 0x140fe20000010885 */
[----:B------:R-:W-:-:S01]  /*1cab0*/  FFMA.FTZ R190, R2, R191, -R133 ;  /* 0x000000bf02be7223 */ /* 0x000fc20000010885 */
[C-C-:B------:R-:W-:Y:S01]  /*1cac0*/  FFMA.FTZ R191, R2.reuse, R194, -R133.reuse ;  /* 0x000000c202bf7223 */ /* 0x140fe20000010885 */
[----:B------:R-:W-:-:S01]  /*1cad0*/  FFMA.FTZ R192, R2, R195, -R133 ;  /* 0x000000c302c07223 */ /* 0x000fc20000010885 */
[----:B------:R-:W0:Y:S01]  /*1cae0*/  MUFU.EX2 R5, R5 ;  /* 0x0000000500057308 */ /* 0x000e220000000800 */
[----:B------:R-:W-:-:S01]  /*1caf0*/  FFMA.FTZ R193, R2, R198, -R133 ;  /* 0x000000c602c17223 */ /* 0x000fc20000010885 */
[C-C-:B------:R-:W-:Y:S01]  /*1cb00*/  FFMA.FTZ R194, R2.reuse, R199, -R133.reuse ;  /* 0x000000c702c27223 */ /* 0x140fe20000010885 */
[----:B------:R-:W-:-:S01]  /*1cb10*/  FFMA.FTZ R170, R2, R170, -R133 ;  /* 0x000000aa02aa7223 */ /* 0x000fc20000010885 */
[C-C-:B------:R-:W-:Y:S01]  /*1cb20*/  FFMA.FTZ R171, R2.reuse, R171, -R133.reuse ;  /* 0x000000ab02ab7223 */ /* 0x140fe20000010885 */
[----:B------:R-:W-:-:S01]  /*1cb30*/  FFMA.FTZ R174, R2, R174, -R133 ;  /* 0x000000ae02ae7223 */ /* 0x000fc20000010885 */
[C-C-:B------:R-:W-:Y:S01]  /*1cb40*/  FFMA.FTZ R175, R2.reuse, R175, -R133.reuse ;  /* 0x000000af02af7223 */ /* 0x140fe20000010885 */
[----:B------:R-:W-:-:S01]  /*1cb50*/  FFMA.FTZ R178, R2, R178, -R133 ;  /* 0x000000b202b27223 */ /* 0x000fc20000010885 */
[----:B------:R-:W-:Y:S01]  /*1cb60*/  MUFU.EX2 R4, R4 ;  /* 0x0000000400047308 */ /* 0x000fe20000000800 */
[----:B------:R-:W-:-:S01]  /*1cb70*/  FFMA.FTZ R179, R2, R179, -R133 ;  /* 0x000000b302b37223 */ /* 0x000fc20000010885 */
[C-C-:B------:R-:W-:Y:S01]  /*1cb80*/  FFMA.FTZ R182, R2.reuse, R182, -R133.reuse ;  /* 0x000000b602b67223 */ /* 0x140fe20000010885 */
[----:B------:R-:W-:-:S01]  /*1cb90*/  FFMA.FTZ R183, R2, R183, -R133 ;  /* 0x000000b702b77223 */ /* 0x000fc20000010885 */
[C-C-:B------:R-:W-:Y:S01]  /*1cba0*/  FFMA.FTZ R154, R2.reuse, R154, -R133.reuse ;  /* 0x0000009a029a7223 */ /* 0x140fe20000010885 */
[----:B------:R-:W-:-:S01]  /*1cbb0*/  FFMA.FTZ R155, R2, R155, -R133 ;  /* 0x0000009b029b7223 */ /* 0x000fc20000010885 */
[C-C-:B------:R-:W-:Y:S01]  /*1cbc0*/  FFMA.FTZ R158, R2.reuse, R158, -R133.reuse ;  /* 0x0000009e029e7223 */ /* 0x140fe20000010885 */
[----:B------:R-:W-:-:S01]  /*1cbd0*/  FFMA.FTZ R159, R2, R159, -R133 ;  /* 0x0000009f029f7223 */ /* 0x000fc20000010885 */
[----:B------:R-:W1:Y:S01]  /*1cbe0*/  MUFU.EX2 R186, R186 ;  /* 0x000000ba00ba7308 */ /* 0x000e620000000800 */
[----:B0-----:R-:W-:-:S01]  /*1cbf0*/  FFMA.FTZ R9, R5, R9, R6 ;  /* 0x0000000905097223 */ /* 0x001fc20000010006 */
        /* <DEDUP_REMOVED lines=14> */
[----:B------:R-:W2:Y:S01]  /*1cce0*/  MUFU.EX2 R187, R187 ;  /* 0x000000bb00bb7308 */ /* 0x000ea20000000800 */
[----:B-1----:R-:W-:-:S01]  /*1ccf0*/  FFMA.FTZ R0, R4, R0, R186 ;  /* 0x0000000004007223 */ /* 0x002fc200000100ba */
[C-C-:B------:R-:W-:Y:S01]  /*1cd00*/  FFMA.FTZ R123, R2.reuse, R123, -R133.reuse ;  /* 0x0000007b027b7223 */ /* 0x140fe20000010885 */
[----:B------:R-:W-:-:S01]  /*1cd10*/  FFMA.FTZ R126, R2, R126, -R133 ;  /* 0x0000007e027e7223 */ /* 0x000fc20000010885 */
[C-C-:B------:R-:W-:Y:S01]  /*1cd20*/  FFMA.FTZ R127, R2.reuse, R127, -R133.reuse ;  /* 0x0000007f027f7223 */ /* 0x140fe20000010885 */
[----:B------:R-:W-:-:S01]  /*1cd30*/  FFMA.FTZ R130, R2, R130, -R133 ;  /* 0x0000008202827223 */ /* 0x000fc20000010885 */
[C-C-:B------:R-:W-:Y:S01]  /*1cd40*/  FFMA.FTZ R131, R2.reuse, R131, -R133.reuse ;  /* 0x0000008302837223 */ /* 0x140fe20000010885 */
[----:B------:R-:W-:-:S01]  /*1cd50*/  FFMA.FTZ R134, R2, R134, -R133 ;  /* 0x0000008602867223 */ /* 0x000fc20000010885 */
[----:B------:R-:W1:Y:S01]  /*1cd60*/  MUFU.EX2 R13, R13 ;  /* 0x0000000d000d7308 */ /* 0x000e620000000800 */
[----:B0-----:R-:W-:-:S01]  /*1cd70*/  FADD.FTZ R9, R12, R9 ;  /* 0x000000090c097221 */ /* 0x001fc20000010000 */
[----:B------:R-:W-:Y:S01]  /*1cd80*/  FFMA.FTZ R133, R2, R135, -R133 ;  /* 0x0000008702857223 */ /* 0x000fe20000010885 */
[----:B------:R-:W-:-:S05]  /*1cd90*/  IADD3 R195, -R203, 0xb, RZ ;  /* 0x0000000bcbc37810 */ /* 0x000fca0007ffe1ff */
        /* <DEDUP_REMOVED lines=18> */
[----:B------:R-:W-:-:S06]  /*1cec0*/  WARPGROUP.DEPBAR.LE gsb0, 0x0 ;  /* 0x00008000000079c5 */ /* 0x000fcc0000010000 */
[----:B------:R-:W0:Y:S01]  /*1ced0*/  MUFU.EX2 R188, R188 ;  /* 0x000000bc00bc7308 */ /* 0x000e220000000800 */
[----:B------:R-:W-:Y:S01]  /*1cee0*/  WARPGROUP.ARRIVE ;  /* 0x00000000000079c5 */ /* 0x000fe20000000000 */
[----:B--2---:R-:W-:-:S05]  /*1cef0*/  FADD.FTZ R9, R185, R9 ;  /* 0x00000009b9097221 */ /* 0x004fca0000010000 */
[----:B------:R-:W-:Y:S01]  /*1cf00*/  QGMMA.64x192x32.F32.E4M3.E4M3 R24, R216, gdesc[UR4], R24, gsb0 ;  /* 0x02e00004d8187df3 */ /* 0x000fe20008000818 */
        /* <DEDUP_REMOVED lines=99> */
[----:B------:R-:W-:-:S05]  /*1d540*/  @!P1 LEA R0, R8, R16, 0x3 ;  /* 0x0000001008009211 */ /* 0x000fca00078e18ff */
[----:B------:R-:W-:Y:S01]  /*1d550*/  @!P1 VIADD R0, R0, 0x33440 ;  /* 0x0003344000009836 */ /* 0x000fe20000000000 */
[----:B------:R-:W1:Y:S01]  /*1d560*/  MUFU.EX2 R120, R120 ;  /* 0x0000007800787308 */ /* 0x000e620000000800 */
[----:B0-----:R-:W-:-:S03]  /*1d570*/  FADD.FTZ R9, R149, R9 ;  /* 0x0000000995097221 */ /* 0x001fc60000010000 */
[----:B------:R-:W-:Y:S01]  /*1d580*/  @!P1 PRMT R0, RZ, 0x654, R0 ;  /* 0x00000654ff009816 */ /* 0x000fe20000000000 */
[----:B------:R0:W-:Y:S06]  /*1d590*/  BAR.ARV R195, 0x100 ;  /* 0x000400c30000751d */ /* 0x0001ec0000002000 */
[----:B------:R-:W3:Y:S01]  /*1d5a0*/  MUFU.EX2 R122, R122 ;  /* 0x0000007a007a7308 */ /* 0x000ee20000000800 */
[----:B--2---:R-:W-:-:S01]  /*1d5b0*/  FADD.FTZ R135, R151, R135 ;  /* 0x0000008797877221 */ /* 0x004fc20000010000 */
[----:B------:R2:W-:Y:S01]  /*1d5c0*/  @!P1 SYNCS.ARRIVE.TRANS64.RED.A1T0 RZ, [R0+URZ], RZ ;  /* 0x000000ff00ff99a7 */ /* 0x0005e2000810043f */
[----:B-1----:R-:W-:-:S05]  /*1d5d0*/  FADD.FTZ R9, R120, R9 ;  /* 0x0000000978097221 */ /* 0x002fca0000010000 */
[----:B------:R-:W1:Y:S08]  /*1d5e0*/  MUFU.EX2 R121, R121 ;  /* 0x0000007900797308 */ /* 0x000e700000000800 */
[----:B------:R-:W4:Y:S01]  /*1d5f0*/  MUFU.EX2 R123, R123 ;  /* 0x0000007b007b7308 */ /* 0x000f220000000800 */
[----:B---3--:R-:W-:-:S07]  /*1d600*/  FADD.FTZ R135, R122, R135 ;  /* 0x000000877a877221 */ /* 0x008fce0000010000 */
[----:B------:R-:W3:Y:S01]  /*1d610*/  MUFU.EX2 R124, R124 ;  /* 0x0000007c007c7308 */ /* 0x000ee20000000800 */
[----:B-1----:R-:W-:-:S07]  /*1d620*/  FADD.FTZ R9, R121, R9 ;  /* 0x0000000979097221 */ /* 0x002fce0000010000 */
[----:B------:R-:W1:Y:S01]  /*1d630*/  MUFU.EX2 R126, R126 ;  /* 0x0000007e007e7308 */ /* 0x000e620000000800 */
[----:B----4-:R-:W-:-:S07]  /*1d640*/  FADD.FTZ R135, R123, R135 ;  /* 0x000000877b877221 */ /* 0x010fce0000010000 */
        /* <DEDUP_REMOVED lines=18> */
[----:B------:R-:W2:Y:S01]  /*1d770*/  MUFU.EX2 R133, R133 ;  /* 0x0000008500857308 */ /* 0x000ea20000000800 */
[----:B---3--:R-:W-:-:S01]  /*1d780*/  FADD.FTZ R135, R134, R135 ;  /* 0x0000008786877221 */ /* 0x008fc20000010000 */
[----:B-1----:R-:W-:-:S03]  /*1d790*/  FADD.FTZ R9, R15, R9 ;  /* 0x000000090f097221 */ /* 0x002fc60000010000 */
[----:B--2---:R-:W-:Y:S01]  /*1d7a0*/  FADD.FTZ R0, R133, R135 ;  /* 0x0000008785007221 */ /* 0x004fe20000010000 */
[----:B0-----:R-:W-:Y:S06]  /*1d7b0*/  @!P0 BRA `(.L_x_636) ;  /* 0x0000000000048947 */ /* 0x001fec0003800000 */
[----:B------:R-:W-:Y:S01]  /*1d7c0*/  BPT.TRAP 0x1 ;  /* 0x000000040000795c */ /* 0x000fe20000300000 */
.L_x_636:
[----:B------:R-:W-:Y:S01]  /*1d7d0*/  IMAD R7, R7, 0x8, R16 ;  /* 0x0000000807077824 */ /* 0x000fe200078e0210 */
[----:B------:R-:W-:Y:S01]  /*1d7e0*/  ISETP.GT.AND P1, PT, R3, RZ, PT ;  /* 0x000000ff0300720c */ /* 0x000fe20003f24270 */
[----:B------:R-:W-:Y:S01]  /*1d7f0*/  IMAD.U32 R135, RZ, RZ, UR42 ;  /* 0x0000002aff877e24 */ /* 0x000fe2000f8e00ff */
[----:B------:R-:W-:Y:S01]  /*1d800*/  F2FP.SATFINITE.E4M3.F32.PACK_AB_MERGE_C R13, R20, R13, RZ ;  /* 0x0000000d140d723e */ /* 0x000fe200048070ff */
[----:B------:R-:W-:Y:S01]  /*1d810*/  VIADD R7, R7, 0x33460 ;  /* 0x0003346007077836 */ /* 0x000fe20000000000 */
[----:B------:R-:W-:Y:S01]  /*1d820*/  F2FP.SATFINITE.E4M3.F32.PACK_AB_MERGE_C R189, R190, R189, RZ ;  /* 0x000000bdbebd723e */ /* 0x000fe200048070ff */
[----:B------:R-:W-:Y:S01]  /*1d830*/  FMUL.FTZ R24, R24, R5 ;  /* 0x0000000518187220 */ /* 0x000fe20000410000 */
[----:B------:R-:W-:Y:S01]  /*1d840*/  F2FP.SATFINITE.E4M3.F32.PACK_AB_MERGE_C R185, R188, R185, RZ ;  /* 0x000000b9bcb9723e */ /* 0x000fe200048070ff */
[-C--:B------:R-:W-:Y:S01]  /*1d850*/  FMUL.FTZ R25, R25, R5.reuse ;  /* 0x0000000519197220 */ /* 0x080fe20000410000 */
[----:B------:R-:W-:Y:S01]  /*1d860*/  PRMT R7, R135, 0x654, R7 ;  /* 0x0000065487077816 */ /* 0x000fe20000000007 */
[----:B------:R-:W-:Y:S01]  /*1d870*/  FMUL.FTZ R28, R28, R5 ;  /* 0x000000051c1c7220 */ /* 0x000fe20000410000 */
        /* <DEDUP_REMOVED lines=113> */
[----:B------:R-:W-:Y:S01]  /*1df90*/  VIADD R3, R3, 0xffffffff ;  /* 0xffffffff03037836 */ /* 0x000fe20000000000 */
[----:B------:R-:W-:Y:S01]  /*1dfa0*/  F2FP.SATFINITE.E4M3.F32.PACK_AB_MERGE_C R202, R184, R21, R185 ;  /* 0x00000015b8ca723e */ /* 0x000fe200048070b9 */
[----:B------:R-:W-:Y:S01]  /*1dfb0*/  IMAD.MOV.U32 R5, RZ, RZ, R10 ;  /* 0x000000ffff057224 */ /* 0x000fe200078e000a */
[----:B------:R-:W-:Y:S01]  /*1dfc0*/  F2FP.SATFINITE.E4M3.F32.PACK_AB_MERGE_C R203, R192, R191, R193 ;  /* 0x000000bfc0cb723e */ /* 0x000fe200048070c1 */
[----:B------:R-:W-:Y:S01]  /*1dfd0*/  IMAD.MOV.U32 R6, RZ, RZ, R230 ;  /* 0x000000ffff067224 */ /* 0x000fe200078e00e6 */
[----:B------:R-:W-:Y:S01]  /*1dfe0*/  F2FP.SATFINITE.E4M3.F32.PACK_AB_MERGE_C R204, R169, R168, R172 ;  /* 0x000000a8a9cc723e */ /* 0x000fe200048070ac */
[----:B0-----:R-:W-:Y:S01]  /*1dff0*/  IMAD.MOV.U32 R7, RZ, RZ, R8 ;  /* 0x000000ffff077224 */ /* 0x001fe200078e0008 */
        /* <DEDUP_REMOVED lines=15> */
[----:B------:R-:W-:Y:S01]  /*1e0f0*/  MOV R4, R11 ;  /* 0x0000000b00047202 */ /* 0x000fe20000000f00 */
[----:B------:R-:W-:Y:S06]  /*1e100*/  @P1 BRA `(.L_x_637) ;  /* 0xffffffc800fc1947 */ /* 0x000fec000383ffff */
[----:B------:R-:W-:-:S07]  /*1e110*/  IMAD.MOV.U32 R147, RZ, RZ, R8 ;  /* 0x000000ffff937224 */ /* 0x000fce00078e0008 */
.L_x_626:
[----:B------:R-:W-:Y:S05]  /*1e120*/  WARPSYNC.ALL ;  /* 0x0000000000007948 */ /* 0x000fea0003800000 */
[----:B------:R-:W-:Y:S06]  /*1e130*/  BAR.ARV 0x8, 0x180 ;  /* 0x0206000000007b1d */ /* 0x000fec0000002000 */
[----:B------:R-:W-:Y:S05]  /*1e140*/  @!P0 BRA `(.L_x_638) ;  /* 0x0000000000048947 */ /* 0x000fea0003800000 */
[----:B------:R-:W-:Y:S01]  /*1e150*/  BPT.TRAP 0x1 ;  /* 0x000000040000795c */ /* 0x000fe20000300000 */
.L_x_638:
[----:B------:R-:W-:Y:S01]  /*1e160*/  IMAD R3, R147, 0x8, R16 ;  /* 0x0000000893037824 */ /* 0x000fe200078e0210 */
[----:B------:R-:W-:-:S04]  /*1e170*/  SHF.L.U32 R4, R230, 0x1f, RZ ;  /* 0x0000001fe6047819 */ /* 0x000fc800000006ff */
[----:B------:R0:W1:Y:S01]  /*1e180*/  SYNCS.PHASECHK.TRANS64.TRYWAIT P1, [R3+URZ+0x33450], R4 ;  /* 0x03345004030075a7 */ /* 0x000062000802017f */
[----:B------:R-:W-:Y:S05]  /*1e190*/  @!P0 BRA `(.L_x_639) ;  /* 0x0000000000048947 */ /* 0x000fea0003800000 */
[----:B------:R-:W-:Y:S01]  /*1e1a0*/  BPT.TRAP 0x1 ;  /* 0x000000040000795c */ /* 0x000fe20000300000 */
.L_x_639:
[----:B------:R-:W-:-:S04]  /*1e1b0*/  IADD3 R16, R16, 0x200, RZ ;  /* 0x0000020010107810 */ /* 0x000fc80007ffe0ff */
[----:B------:R-:W-:-:S04]  /*1e1c0*/  SHF.R.U32.HI R16, RZ, 0x4, R16 ;  /* 0x00000004ff107819 */ /* 0x000fc80000011610 */
[----:B------:R-:W-:-:S04]  /*1e1d0*/  LOP3.LUT R16, R16, 0x3fff, RZ, 0xc0, !PT ;  /* 0x00003fff10107812 */ /* 0x000fc800078ec0ff */
[----:B------:R-:W-:Y:S01]  /*1e1e0*/  LOP3.LUT R16, R16, 0x10000, RZ, 0xfc, !PT ;  /* 0x0001000010107812 */ /* 0x000fe200078efcff */
[----:B-1----:R-:W-:Y:S06]  /*1e1f0*/  @P1 BRA `(.L_x_640) ;  /* 0x0000000000081947 */ /* 0x002fec0003800000 */
[----:B------:R-:W1:Y:S02]  /*1e200*/  SYNCS.PHASECHK.TRANS64.TRYWAIT P1, [R3+URZ+0x33450], R4 ;  /* 0x03345004030075a7 */ /* 0x000e64000802017f */
[----:B-1----:R-:W-:Y:S05]  /*1e210*/  @!P1 BRA `(.L_x_641) ;  /* 0x000000b800449947 */ /* 0x002fea0003800000 */
.L_x_640:
[----:B01----:R-:W-:Y:S01]  /*1e220*/  IMAD R4, R147, 0x780, R16 ;  /* 0x0000078093047824 */ /* 0x003fe200078e0210 */
[----:B------:R-:W2:Y:S01]  /*1e230*/  LDL R8, [R1+0x2c] ;  /* 0x00002c0001087983 */ /* 0x000ea20000100800 */
[----:B------:R-:W-:Y:S01]  /*1e240*/  IMAD.MOV.U32 R5, RZ, RZ, -0x3ffffff0 ;  /* 0xc0000010ff057424 */ /* 0x000fe200078e00ff */
[----:B------:R-:W-:Y:S05]  /*1e250*/  WARPSYNC.ALL ;  /* 0x0000000000007948 */ /* 0x000fea0003800000 */
[C---:B------:R-:W-:Y:S01]  /*1e260*/  R2UR UR6, R4.reuse ;  /* 0x00000000040672ca */ /* 0x040fe200000e0000 */
[----:B------:R-:W3:Y:S01]  /*1e270*/  LDL R20, [R1] ;  /* 0x0000000001147983 */ /* 0x000ee20000100800 */
[----:B------:R-:W-:Y:S01]  /*1e280*/  R2UR UR7, R5 ;  /* 0x00000000050772ca */ /* 0x000fe200000e0000 */
[----:B------:R-:W-:Y:S01]  /*1e290*/  WARPGROUP.ARRIVE ;  /* 0x00000000000079c5 */ /* 0x000fe20000000000 */
[----:B------:R-:W-:Y:S01]  /*1e2a0*/  VIADD R6, R4, 0x180 ;  /* 0x0000018004067836 */ /* 0x000fe20000000000 */
[----:B------:R-:W4:Y:S01]  /*1e2b0*/  LDL.LU R14, [R1+0x18] ;  /* 0x00001800010e7983 */ /* 0x000f220000300800 */
[----:B------:R-:W-:Y:S01]  /*1e2c0*/  IMAD.MOV.U32 R7, RZ, RZ, -0x3ffffff0 ;  /* 0xc0000010ff077424 */ /* 0x000fe200078e00ff */
[----:B------:R-:W-:-:S02]  /*1e2d0*/  ULDC.64 UR4, c[0x0][0x9a0] ;  /* 0x0002680000047ab9 */ /* 0x000fc40000000a00 */
[----:B------:R-:W-:-:S04]  /*1e2e0*/  ISETP.NE.U32.AND P1, PT, RZ, UR4, PT ;  /* 0x00000004ff007c0c */ /* 0x000fc8000bf25070 */
[----:B------:R-:W-:Y:S02]  /*1e2f0*/  ISETP.NE.AND.EX P1, PT, RZ, UR5, PT, P1 ;  /* 0x00000005ff007c0c */ /* 0x000fe4000bf25310 */
[----:B------:R-:W-:Y:S01]  /*1e300*/  QGMMA.64x192x32.F32.E4M3.E4M3 R24, R200, gdesc[UR4], R24, gsb0 ;  /* 0x02e00004c8187df3 */ /* 0x000fe20008000818 */
[----:B------:R-:W-:Y:S01]  /*1e310*/  R2UR UR6, R6 ;  /* 0x00000000060672ca */ /* 0x000fe200000e0000 */
[----:B------:R-:W-:Y:S01]  /*1e320*/  VIADD R6, R4, 0x300 ;  /* 0x0000030004067836 */ /* 0x000fe20000000000 */
[----:B------:R-:W-:Y:S01]  /*1e330*/  R2UR UR7, R7 ;  /* 0x00000000070772ca */ /* 0x000fe200000e0000 */
[----:B------:R-:W-:-:S07]  /*1e340*/  IMAD.MOV.U32 R7, RZ, RZ, -0x3ffffff0 ;  /* 0xc0000010ff077424 */ /* 0x000fce00078e00ff */
[----:B------:R-:W2:Y:S01]  /*1e350*/  @P1 LDC.64 R12, c[0x0][0x9c8] ;  /* 0x00027200ff0c1b82 */ /* 0x000ea20000000a00 */
[----:B------:R-:W-:Y:S02]  /*1e360*/  WARPGROUP.DEPBAR.LE gsb0, 0x0 ;  /* 0x00008000000079c5 */ /* 0x000fe40000010000 */
[----:B------:R-:W-:-:S06]  /*1e370*/  WARPGROUP.ARRIVE ;  /* 0x00000000000079c5 */ /* 0x000fcc0000000000 */
[----:B------:R-:W-:Y:S01]  /*1e380*/  QGMMA.64x192x32.F32.E4M3.E4M3 R24, R204, gdesc[UR4], R24, gsb0 ;  /* 0x02e00004cc187df3 */ /* 0x000fe20008000818 */
[----:B------:R-:W-:Y:S02]  /*1e390*/  R2UR UR6, R6 ;  /* 0x00000000060672ca */ /* 0x000fe400000e0000 */
[----:B------:R-:W-:Y:S02]  /*1e3a0*/  R2UR UR7, R7 ;  /* 0x00000000070772ca */ /* 0x000fe400000e0000 */
[----:B------:R-:W0:Y:S01]  /*1e3b0*/  @P1 LDC.64 R6, c[0x0][0x9d0] ;  /* 0x00027400ff061b82 */ /* 0x000e220000000a00 */
[----:B--2---:R-:W-:-:S04]  /*1e3c0*/  @P1 IMAD R8, R8, R12, RZ ;  /* 0x0000000c08081224 */ /* 0x004fc800078e02ff */
[C---:B---3--:R-:W-:Y:S02]  /*1e3d0*/  @P1 IMAD R5, R20.reuse, R13, R8 ;  /* 0x0000000d14051224 */ /* 0x048fe400078e0208 */
[----:B------:R-:W-:Y:S01]  /*1e3e0*/  @P1 IMAD.WIDE.U32 R12, R20, R12, RZ ;  /* 0x0000000c140c1225 */ /* 0x000fe200078e00ff */
[----:B----4-:R-:W-:-:S04]  /*1e3f0*/  @P1 SHF.R.S32.HI R15, RZ, 0x1f, R14 ;  /* 0x0000001fff0f1819 */ /* 0x010fc8000001140e */
[----:B------:R-:W-:Y:S01]  /*1e400*/  @P1 IADD3 R13, R13, R5, RZ ;  /* 0x000000050d0d1210 */ /* 0x000fe20007ffe0ff */
[-C--:B0-----:R-:W-:Y:S02]  /*1e410*/  @P1 IMAD R8, R15, R6.reuse, RZ ;  /* 0x000000060f081224 */ /* 0x081fe400078e02ff */
[----:B------:R-:W-:-:S04]  /*1e420*/  @P1 IMAD.WIDE.U32 R12, R14, R6, R12 ;  /* 0x000000060e0c1225 */ /* 0x000fc800078e000c */
[----:B------:R-:W-:Y:S01]  /*1e430*/  @P1 IMAD R5, R14, R7, R8 ;  /* 0x000000070e051224 */ /* 0x000fe200078e0208 */
[----:B------:R-:W-:Y:S01]  /*1e440*/  @P1 LEA R6, P2, R12, UR4, 0x2 ;  /* 0x000000040c061c11 */ /* 0x000fe2000f8410ff */
[----:B------:R-:W-:Y:S02]  /*1e450*/  IMAD.MOV.U32 R8, RZ, RZ, 0x3f800000 ;  /* 0x3f800000ff087424 */ /* 0x000fe400078e00ff */
[----:B------:R-:W-:-:S05]  /*1e460*/  @P1 IMAD.IADD R5, R13, 0x1, R5 ;  /* 0x000000010d051824 */ /* 0x000fca00078e0205 */
[----:B------:R-:W-:-:S05]  /*1e470*/  @P1 LEA.HI.X R7, R12, UR5, R5, 0x2, P2 ;  /* 0x000000050c071c11 */ /* 0x000fca00090f1405 */
[----:B------:R0:W2:Y:S01]  /*1e480*/  @P1 LDG.E R8, desc[UR54][R6.64] ;  /* 0x0000003606081981 */ /* 0x0000a2000c1e1900 */
[----:B------:R-:W-:Y:S02]  /*1e490*/  WARPGROUP.DEPBAR.LE gsb0, 0x0 ;  /* 0x00008000000079c5 */ /* 0x000fe40000010000 */
[----:B------:R-:W-:-:S06]  /*1e4a0*/  WARPGROUP.ARRIVE ;  /* 0x00000000000079c5 */ /* 0x000fcc0000000000 */
[----:B------:R-:W-:Y:S01]  /*1e4b0*/  QGMMA.64x192x32.F32.E4M3.E4M3 R24, R208, gdesc[UR4], R24, gsb0 ;  /* 0x02e00004d0187df3 */ /* 0x000fe20008000818 */
[----:B------:R-:W-:Y:S02]  /*1e4c0*/  VIADD R12, R4, 0x480 ;  /* 0x00000480040c7836 */ /* 0x000fe40000000000 */
[----:B------:R-:W-:-:S03]  /*1e4d0*/  IMAD.MOV.U32 R13, RZ, RZ, -0x3ffffff0 ;  /* 0xc0000010ff0d7424 */ /* 0x000fc600078e00ff */
[----:B------:R-:W-:Y:S02]  /*1e4e0*/  R2UR UR6, R12 ;  /* 0x000000000c0672ca */ /* 0x000fe400000e0000 */
[----:B------:R-:W-:Y:S01]  /*1e4f0*/  R2UR UR7, R13 ;  /* 0x000000000d0772ca */ /* 0x000fe200000e0000 */
[----:B------:R-:W-:Y:S01]  /*1e500*/  VIADD R4, R4, 0x600 ;  /* 0x0000060004047836 */ /* 0x000fe20000000000 */
[----:B------:R-:W-:Y:S01]  /*1e510*/  MOV R5, 0xc0000010 ;  /* 0xc000001000057802 */ /* 0x000fe20000000f00 */
[----:B------:R-:W1:Y:S01]  /*1e520*/  SHFL.BFLY PT, R13, R0, 0x2, 0x1f ;  /* 0x0c401f00000d7f89 */ /* 0x000e6200000e0000 */
[----:B------:R-:W-:Y:S02]  /*1e530*/  WARPGROUP.DEPBAR.LE gsb0, 0x0 ;  /* 0x00008000000079c5 */ /* 0x000fe40000010000 */
[----:B------:R-:W-:-:S07]  /*1e540*/  WARPGROUP.ARRIVE ;  /* 0x00000000000079c5 */ /* 0x000fce0000000000 */
[----:B------:R-:W-:Y:S01]  /*1e550*/  QGMMA.64x192x32.F32.E4M3.E4M3 R24, R212, gdesc[UR4], R24, gsb0 ;  /* 0x02e00004d4187df3 */ /* 0x000fe20008000818 */
[----:B------:R-:W-:Y:S02]  /*1e560*/  R2UR UR6, R4 ;  /* 0x00000000040672ca */ /* 0x000fe400000e0000 */
[----:B------:R-:W-:Y:S01]  /*1e570*/  R2UR UR7, R5 ;  /* 0x00000000050772ca */ /* 0x000fe200000e0000 */
[----:B------:R-:W3:Y:S01]  /*1e580*/  SHFL.BFLY PT, R4, R9, 0x2, 0x1f ;  /* 0x0c401f0009047f89 */ /* 0x000ee200000e0000 */
[----:B-1----:R-:W-:-:S05]  /*1e590*/  FADD.FTZ R13, R13, R0 ;  /* 0x000000000d0d7221 */ /* 0x002fca0000010000 */
[----:B0-----:R-:W0:Y:S01]  /*1e5a0*/  SHFL.BFLY PT, R6, R13, 0x1, 0x1f ;  /* 0x0c201f000d067f89 */ /* 0x001e2200000e0000 */
[----:B---3--:R-:W-:-:S05]  /*1e5b0*/  FADD.FTZ R4, R4, R9 ;  /* 0x0000000904047221 */ /* 0x008fca0000010000 */
[----:B------:R-:W1:Y:S01]  /*1e5c0*/  SHFL.BFLY PT, R5, R4, 0x1, 0x1f ;  /* 0x0c201f0004057f89 */ /* 0x000e6200000e0000 */
[----:B0-----:R-:W-:-:S04]  /*1e5d0*/  FADD.FTZ R6, R13, R6 ;  /* 0x000000060d067221 */ /* 0x001fc80000010000 */
[----:B------:R-:W-:Y:S01]  /*1e5e0*/  FMUL.FTZ R15, R6, 0.00390625 ;  /* 0x3b800000060f7820 */ /* 0x000fe20000410000 */
[----:B-1----:R-:W-:-:S05]  /*1e5f0*/  FADD.FTZ R12, R4, R5 ;  /* 0x00000005040c7221 */ /* 0x002fca0000010000 */
[C---:B------:R-:W-:Y:S01]  /*1e600*/  FSETP.NE.FTZ.AND P1, PT, R12.reuse, RZ, PT ;  /* 0x000000ff0c00720b */ /* 0x040fe20003f35000 */
[----:B------:R-:W-:Y:S01]  /*1e610*/  FMUL.FTZ R14, R12, 0.00390625 ;  /* 0x3b8000000c0e7820 */ /* 0x000fe20000410000 */
[----:B------:R-:W-:Y:S01]  /*1e620*/  IMAD.MOV.U32 R5, RZ, RZ, RZ ;  /* 0x000000ffff057224 */ /* 0x000fe200078e00ff */
[----:B------:R-:W-:-:S03]  /*1e630*/  FSETP.NE.FTZ.AND P3, PT, R15, RZ, PT ;  /* 0x000000ff0f00720b */ /* 0x000fc60003f75000 */
[----:B------:R-:W-:-:S07]  /*1e640*/  FSETP.NE.FTZ.AND P2, PT, R14, RZ, PT ;  /* 0x000000ff0e00720b */ /* 0x000fce0003f55000 */
        /* <DEDUP_REMOVED lines=9> */
[----:B------:R-:W-:Y:S01]  /*1e6e0*/  @P2 FMUL.FTZ R7, R2, 0.69314718246459960938 ;  /* 0x3f31721802072820 */ /* 0x000fe20000410000 */
[----:B0-----:R-:W-:Y:S01]  /*1e6f0*/  @P2 FMUL.FTZ R0, R0, 0.69314718246459960938 ;  /* 0x3f31721800002820 */ /* 0x001fe20000410000 */
[----:B------:R-:W-:Y:S01]  /*1e700*/  @P3 FMUL.FTZ R13, R2, 0.69314718246459960938 ;  /* 0x3f317218020d3820 */ /* 0x000fe20000410000 */
[----:B------:R-:W-:-:S02]  /*1e710*/  IMAD.MOV.U32 R120, RZ, RZ, -0x800000 ;  /* 0xff800000ff787424 */ /* 0x000fc400078e00ff */
[----:B--2---:R-:W-:Y:S01]  /*1e720*/  FMUL.FTZ R2, R5, R8 ;  /* 0x0000000805027220 */ /* 0x004fe20000410000 */
[----:B------:R-:W-:Y:S02]  /*1e730*/  IMAD.MOV.U32 R121, RZ, RZ, -0x800000 ;  /* 0xff800000ff797424 */ /* 0x000fe400078e00ff */
[----:B-1----:R-:W-:Y:S01]  /*1e740*/  @P3 FMUL.FTZ R4, R4, 0.69314718246459960938 ;  /* 0x3f31721804043820 */ /* 0x002fe20000410000 */
[----:B------:R-:W-:-:S03]  /*1e750*/  @P2 FFMA.FTZ R120, R7, R10, R0 ;  /* 0x0000000a07782223 */ /* 0x000fc60000010000 */
[----:B------:R-:W-:Y:S01]  /*1e760*/  @P3 FFMA.FTZ R121, R13, R11, R4 ;  /* 0x0000000b0d793223 */ /* 0x000fe20000010004 */
[----:B---3--:R-:W-:Y:S01]  /*1e770*/  FMUL.FTZ R0, R9, R8 ;  /* 0x0000000809007220 */ /* 0x008fe20000410000 */
[----:B------:R-:W-:Y:S02]  /*1e780*/  WARPGROUP.DEPBAR.LE gsb0, 0x0 ;  /* 0x00008000000079c5 */ /* 0x000fe40000010000 */
[----:B------:R-:W-:Y:S05]  /*1e790*/  @!P0 BRA `(.L_x_642) ;  /* 0x0000000000048947 */ /* 0x000fea0003800000 */
[----:B------:R-:W-:Y:S01]  /*1e7a0*/  BPT.TRAP 0x1 ;  /* 0x000000040000795c */ /* 0x000fe20000300000 */
.L_x_642:
[----:B------:R-:W-:Y:S01]  /*1e7b0*/  VIADD R3, R3, 0x33460 ;  /* 0x0003346003037836 */ /* 0x000fe20000000000 */
[----:B------:R-:W-:Y:S01]  /*1e7c0*/  MOV R6, UR42 ;  /* 0x0000002a00067c02 */ /* 0x000fe20008000f00 */
[----:B------:R-:W-:Y:S02]  /*1e7d0*/  VIADD R147, R147, 0x1 ;  /* 0x0000000193937836 */ /* 0x000fe40000000000 */
[-C--:B------:R-:W-:Y:S01]  /*1e7e0*/  FMUL.FTZ R11, R49, R2.reuse ;  /* 0x00000002310b7220 */ /* 0x080fe20000410000 */
[-C--:B------:R-:W-:Y:S01]  /*1e7f0*/  FMUL.FTZ R122, R28, R2.reuse ;  /* 0x000000021c7a7220 */ /* 0x080fe20000410000 */
[----:B------:R-:W-:Y:S01]  /*1e800*/  PRMT R3, R6, 0x654, R3 ;  /* 0x0000065406037816 */ /* 0x000fe20000000003 */
[-C--:B------:R-:W-:Y:S01]  /*1e810*/  FMUL.FTZ R49, R61, R2.reuse ;  /* 0x000000023d317220 */ /* 0x080fe20000410000 */
[----:B------:R-:W-:Y:S01]  /*1e820*/  ISETP.NE.AND P1, PT, R147, 0x2, PT ;  /* 0x000000029300780c */ /* 0x000fe20003f25270 */
        /* <DEDUP_REMOVED lines=9> */
[----:B0-----:R-:W-:Y:S01]  /*1e8c0*/  SEL R3, RZ, 0x1, P1 ;  /* 0x00000001ff037807 */ /* 0x001fe20000800000 */
        /* <DEDUP_REMOVED lines=85> */
[----:B------:R-:W-:Y:S01]  /*1ee20*/  FMUL.FTZ R95, R119, R0 ;  /* 0x00000000775f7220 */ /* 0x000fe20000410000 */
[----:B------:R-:W-:Y:S01]  /*1ee30*/  LOP3.LUT R230, R230, R3, RZ, 0x3c, !PT ;  /* 0x00000003e6e67212 */ /* 0x000fe200078e3cff */
[----:B------:R-:W-:Y:S01]  /*1ee40*/  UIADD3 UR43, UR43, 0x1, URZ ;  /* 0x000000012b2b7890 */ /* 0x000fe2000fffe03f */
[----:B------:R-:W-:-:S11]  /*1ee50*/  SEL R147, R147, RZ, P1 ;  /* 0x000000ff93937207 */ /* 0x000fd60000800000 */
.L_x_586:
[----:B------:R-:W-:Y:S05]  /*1ee60*/  WARPSYNC.ALL ;  /* 0x0000000000007948 */ /* 0x000fea0003800000 */
[----:B------:R-:W0:Y:S08]  /*1ee70*/  S2UR UR42, SR_CgaCtaId ;  /* 0x00000000002a79c3 */ /* 0x000e300000008800 */
[----:B------:R-:W-:Y:S06]  /*1ee80*/  BAR.SYNC.DEFER_BLOCKING 0x5, 0x180 ;  /* 0x0146000000007b1d */ /* 0x000fec0000010000 */
[----:B------:R-:W-:Y:S01]  /*1ee90*/  UMOV UR4, 0x400 ;  /* 0x0000040000047882 */ /* 0x000fe20000000000 */
[----:B------:R-:W-:Y:S01]  /*1eea0*/  BSSY B0, `(.L_x_643) ;  /* 0x000033a000007945 */ /* 0x000fe20003800000 */
[----:B0-----:R-:W-:-:S06]  /*1eeb0*/  ULEA UR4, UR42, UR4, 0x18 ;  /* 0x000000042a047291 */ /* 0x001fcc000f8ec03f */
[----:B------:R-:W-:-:S05]  /*1eec0*/  IMAD.U32 R16, RZ, RZ, UR4 ;  /* 0x00000004ff107e24 */ /* 0x000fca000f8e00ff */
[----:B------:R-:W0:Y:S04]  /*1eed0*/  LDS.128 R132, [R16+0x334d0] ;  /* 0x0334d00010847984 */ /* 0x000e280000000c00 */
[----:B0-----:R0:W-:Y:S04]  /*1eee0*/  STL.64 [R1+0x10], R132 ;  /* 0x0000108401007387 */ /* 0x0011e80000100a00 */
[----:B------:R0:W-:Y:S01]  /*1eef0*/  STL.64 [R1+0x18], R134 ;  /* 0x0000188601007387 */ /* 0x0001e20000100a00 */
[----:B------:R-:W-:Y:S06]  /*1ef00*/  BAR.ARV 0x4, 0x180 ;  /* 0x0106000000007b1d */ /* 0x000fec0000002000 */
[----:B------:R-:W-:Y:S05]  /*1ef10*/  @P0 BRA `(.L_x_644) ;  /* 0x0000002400300947 */ /* 0x000fea0003800000 */
[----:B------:R-:W2:Y:S01]  /*1ef20*/  LDL R83, [R1+0x78] ;  /* 0x0000780001537983 */ /* 0x000ea20000100800 */
[----:B------:R-:W-:Y:S01]  /*1ef30*/  ULDC.64 UR4, c[0x4][0x38] ;  /* 0x01000e0000047ab9 */ /* 0x000fe20000000a00 */
[----:B------:R-:W1:Y:S02]  /*1ef40*/  S2R R90, SR_TID.X ;  /* 0x00000000005a7919 */ /* 0x000e640000002100 */
[----:B-1----:R-:W-:-:S05]  /*1ef50*/  IMAD.SHL.U32 R0, R90, 0x4, RZ ;  /* 0x000000045a007824 */ /* 0x002fca00078e00ff */
[----:B------:R-:W-:-:S04]  /*1ef60*/  LOP3.LUT R0, R0, 0xc, RZ, 0xc0, !PT ;  /* 0x0000000c00007812 */ /* 0x000fc800078ec0ff */
[----:B------:R-:W-:-:S05]  /*1ef70*/  IADD3 R2, P0, R0, UR4, RZ ;  /* 0x0000000400027c10 */ /* 0x000fca000ff1e0ff */
[----:B------:R-:W-:-:S05]  /*1ef80*/  IMAD.X R3, RZ, RZ, UR5, P0 ;  /* 0x00000005ff037e24 */ /* 0x000fca00080e06ff */
[----:B------:R1:W3:Y:S01]  /*1ef90*/  LDG.E.CONSTANT R0, desc[UR54][R2.64] ;  /* 0x0000003602007981 */ /* 0x0002e2000c1e9900 */
[----:B------:R-:W-:Y:S01]  /*1efa0*/  F2FP.BF16.F32.PACK_AB R70, R46, R97 ;  /* 0x000000612e46723e */ /* 0x000fe200000010ff */
[----:B------:R-:W-:Y:S01]  /*1efb0*/  UMOV UR4, 0xffffffff ;  /* 0xffffffff00047882 */ /* 0x000fe20000000000 */
[----:B------:R-:W-:Y:S02]  /*1efc0*/  F2FP.BF16.F32.PACK_AB R46, R49, R10 ;  /* 0x0000000a312e723e */ /* 0x000fe400000010ff */
[----:B------:R-:W-:Y:S02]  /*1efd0*/  F2FP.BF16.F32.PACK_AB R89, R89, R58 ;  /* 0x0000003a5959723e */ /* 0x000fe400000010ff */
[----:B------:R-:W-:Y:S02]  /*1efe0*/  F2FP.BF16.F32.PACK_AB R49, R60, R21 ;  /* 0x000000153c31723e */ /* 0x000fe400000010ff */
[----:B------:R-:W-:Y:S01]  /*1eff0*/  F2FP.BF16.F32.PACK_AB R58, R61, R36 ;  /* 0x000000243d3a723e */ /* 0x000fe200000010ff */
[----:B-1----:R-:W1:Y:S01]  /*1f000*/  S2R R3, SR_SWINHI ;  /* 0x0000000000037919 */ /* 0x002e620000002f00 */
[----:B------:R-:W-:-:S02]  /*1f010*/  F2FP.BF16.F32.PACK_AB R82, R82, R31 ;  /* 0x0000001f5252723e */ /* 0x000fc400000010ff */
[----:B------:R-:W-:Y:S02]  /*1f020*/  F2FP.BF16.F32.PACK_AB R91, R91, R30 ;  /* 0x0000001e5b5b723e */ /* 0x000fe400000010ff */
        /* <DEDUP_REMOVED lines=14> */
[----:B------:R-:W-:Y:S02]  /*1f110*/  MOV R60, R16 ;  /* 0x00000010003c7202 */ /* 0x000fe40000000f00 */
[----:B-1----:R-:W-:Y:S02]  /*1f120*/  MOV R61, R3 ;  /* 0x00000003003d7202 */ /* 0x002fe40000000f00 */
[----:B------:R-:W-:-:S02]  /*1f130*/  F2FP.BF16.F32.PACK_AB R53, R53, R14 ;  /* 0x0000000e3535723e */ /* 0x000fc400000010ff */
[----:B------:R-:W-:Y:S02]  /*1f140*/  F2FP.BF16.F32.PACK_AB R95, R95, R26 ;  /* 0x0000001a5f5f723e */ /* 0x000fe400000010ff */
[----:B------:R-:W-:Y:S02]  /*1f150*/  LOP3.LUT P0, R2, R90, 0x3, RZ, 0xc0, !PT ;  /* 0x000000035a027812 */ /* 0x000fe4000780c0ff */
[----:B------:R-:W-:Y:S02]  /*1f160*/  F2FP.BF16.F32.PACK_AB R5, R122, R5 ;  /* 0x000000057a05723e */ /* 0x000fe400000010ff */
[----:B------:R-:W-:Y:S02]  /*1f170*/  F2FP.BF16.F32.PACK_AB R4, R123, R4 ;  /* 0x000000047b04723e */ /* 0x000fe400000010ff */
[----:B------:R-:W-:Y:S02]  /*1f180*/  ISETP.EQ.OR P0, PT, R2, 0x3, !P0 ;  /* 0x000000030200780c */ /* 0x000fe40004702670 */
[----:B------:R-:W-:-:S02]  /*1f190*/  F2FP.BF16.F32.PACK_AB R35, R124, R13 ;  /* 0x0000000d7c23723e */ /* 0x000fc400000010ff */
[----:B------:R-:W-:Y:S02]  /*1f1a0*/  SEL R13, R5, R4, P0 ;  /* 0x00000004050d7207 */ /* 0x000fe40000000000 */
[----:B------:R-:W-:Y:S02]  /*1f1b0*/  SEL R2, R4, R5, P0 ;  /* 0x0000000504027207 */ /* 0x000fe40000000000 */
        /* <DEDUP_REMOVED lines=21> */
[----:B------:R-:W-:Y:S01]  /*1f310*/  F2FP.BF16.F32.PACK_AB R41, R72, R41 ;  /* 0x000000294829723e */ /* 0x000fe200000010ff */
[----:B--2---:R-:W-:-:S03]  /*1f320*/  IMAD.WIDE R30, R83, 0x2, R60 ;  /* 0x00000002531e7825 */ /* 0x004fc600078e023c */
[C---:B------:R-:W-:Y:S02]  /*1f330*/  IADD3 R33, P3, R30.reuse, 0x8060, RZ ;  /* 0x000080601e217810 */ /* 0x040fe40007f7e0ff */
[C---:B------:R-:W-:Y:S02]  /*1f340*/  IADD3 R21, P4, R30.reuse, 0x4060, RZ ;  /* 0x000040601e157810 */ /* 0x040fe40007f9e0ff */
[----:B------:R-:W-:Y:S02]  /*1f350*/  LOP3.LUT R32, R33, 0x380, RZ, 0xc0, !PT ;  /* 0x0000038021207812 */ /* 0x000fe400078ec0ff */
[----:B------:R-:W-:Y:S02]  /*1f360*/  IADD3 R29, P2, R30, 0x8040, RZ ;  /* 0x000080401e1d7810 */ /* 0x000fe40007f5e0ff */
[----:B------:R-:W-:Y:S02]  /*1f370*/  SHF.R.U64 R32, R32, 0x3, RZ ;  /* 0x0000000320207819 */ /* 0x000fe400000012ff */
[----:B------:R-:W-:-:S02]  /*1f380*/  IADD3 R25, P5, R30, 0x8000, RZ ;  /* 0x000080001e197810 */ /* 0x000fc40007fbe0ff */
[----:B------:R-:W-:Y:S01]  /*1f390*/  LOP3.LUT R32, R32, R33, RZ, 0x3c, !PT ;  /* 0x0000002120207212 */ /* 0x000fe200078e3cff */
[----:B------:R-:W-:Y:S01]  /*1f3a0*/  IMAD.X R33, RZ, RZ, R31, P3 ;  /* 0x000000ffff217224 */ /* 0x000fe200018e061f */
[C---:B------:R-:W-:Y:S02]  /*1f3b0*/  IADD3 R15, P3, R30.reuse, 0x4040, RZ ;  /* 0x000040401e0f7810 */ /* 0x040fe40007f7e0ff */
[----:B------:R-:W-:Y:S02]  /*1f3c0*/  IADD3 R27, P1, R30, 0x8020, RZ ;  /* 0x000080201e1b7810 */ /* 0x000fe40007f3e0ff */
[----:B------:R-:W-:Y:S02]  /*1f3d0*/  LOP3.LUT R20, R21, 0x380, RZ, 0xc0, !PT ;  /* 0x0000038015147812 */ /* 0x000fe400078ec0ff */
[----:B------:R-:W-:Y:S02]  /*1f3e0*/  LOP3.LUT R28, R29, 0x380, RZ, 0xc0, !PT ;  /* 0x000003801d1c7812 */ /* 0x000fe400078ec0ff */
[----:B------:R-:W-:-:S02]  /*1f3f0*/  LOP3.LUT R24, R25, 0x380, RZ, 0xc0, !PT ;  /* 0x0000038019187812 */ /* 0x000fc400078ec0ff */
[----:B------:R-:W-:Y:S02]  /*1f400*/  LOP3.LUT R14, R15, 0x380, RZ, 0xc0, !PT ;  /* 0x000003800f0e7812 */ /* 0x000fe400078ec0ff */
[----:B------:R-:W-:Y:S02]  /*1f410*/  LOP3.LUT R26, R27, 0x380, RZ, 0xc0, !PT ;  /* 0x000003801b1a7812 */ /* 0x000fe400078ec0ff */
[----:B------:R-:W-:Y:S02]  /*1f420*/  SHF.R.U64 R20, R20, 0x3, RZ ;  /* 0x0000000314147819 */ /* 0x000fe400000012ff */
[----:B------:R-:W-:Y:S02]  /*1f430*/  SHF.R.U64 R28, R28, 0x3, RZ ;  /* 0x000000031c1c7819 */ /* 0x000fe400000012ff */
[----:B------:R-:W-:Y:S02]  /*1f440*/  SHF.R.U64 R24, R24, 0x3, RZ ;  /* 0x0000000318187819 */ /* 0x000fe400000012ff */
[----:B------:R-:W-:-:S02]  /*1f450*/  SHF.R.U64 R14, R14, 0x3, RZ ;  /* 0x000000030e0e7819 */ /* 0x000fc400000012ff */
[----:B------:R-:W-:Y:S02]  /*1f460*/  SHF.R.U64 R26, R26, 0x3, RZ ;  /* 0x000000031a1a7819 */ /* 0x000fe400000012ff */
[----:B------:R-:W-:Y:S01]  /*1f470*/  LOP3.LUT R20, R20, R21, RZ, 0x3c, !PT ;  /* 0x0000001514147212 */ /* 0x000fe200078e3cff */
[--C-:B------:R-:W-:Y:S01]  /*1f480*/  IMAD.X R21, RZ, RZ, R31.reuse, P4 ;  /* 0x000000ffff157224 */ /* 0x100fe200020e061f */
[----:B------:R-:W-:Y:S02]  /*1f490*/  LOP3.LUT R28, R28, R29, RZ, 0x3c, !PT ;  /* 0x0000001d1c1c7212 */ /* 0x000fe400078e3cff */
[----:B------:R-:W-:Y:S01]  /*1f4a0*/  LOP3.LUT R24, R24, R25, RZ, 0x3c, !PT ;  /* 0x0000001918187212 */ /* 0x000fe200078e3cff */
[--C-:B------:R-:W-:Y:S01]  /*1f4b0*/  IMAD.X R25, RZ, RZ, R31.reuse, P5 ;  /* 0x000000ffff197224 */ /* 0x100fe200028e061f */
[----:B------:R-:W-:Y:S01]  /*1f4c0*/  LOP3.LUT R14, R14, R15, RZ, 0x3c, !PT ;  /* 0x0000000f0e0e7212 */ /* 0x000fe200078e3cff */
[--C-:B------:R-:W-:Y:S01]  /*1f4d0*/  IMAD.X R15, RZ, RZ, R31.reuse, P3 ;  /* 0x000000ffff0f7224 */ /* 0x100fe200018e061f */
[----:B------:R-:W-:Y:S01]  /*1f4e0*/  LOP3.LUT R26, R26, R27, RZ, 0x3c, !PT ;  /* 0x0000001b1a1a7212 */ /* 0x000fe200078e3cff */
[----:B------:R-:W-:Y:S01]  /*1f4f0*/  IMAD.X R27, RZ, RZ, R31, P1 ;  /* 0x000000ffff1b7224 */ /* 0x000fe200008e061f */
[----:B------:R-:W-:-:S02]  /*1f500*/  IADD3.X R29, RZ, R31, RZ, P2, !PT ;  /* 0x0000001fff1d7210 */ /* 0x000fc400017fe4ff */
[C---:B------:R-:W-:Y:S02]  /*1f510*/  IADD3 R87, P4, R30.reuse, 0x40, RZ ;  /* 0x000000401e577810 */ /* 0x040fe40007f9e0ff */
[C---:B------:R-:W-:Y:S02]  /*1f520*/  IADD3 R11, P2, R30.reuse, 0x4020, RZ ;  /* 0x000040201e0b7810 */ /* 0x040fe40007f5e0ff */
[C---:B------:R-:W-:Y:S02]  /*1f530*/  IADD3 R7, P5, R30.reuse, 0x60, RZ ;  /* 0x000000601e077810 */ /* 0x040fe40007fbe0ff */
[C---:B------:R-:W-:Y:S02]  /*1f540*/  IADD3 R5, P3, R30.reuse, 0x20, RZ ;  /* 0x000000201e057810 */ /* 0x040fe40007f7e0ff */
[----:B------:R-:W-:Y:S02]  /*1f550*/  IADD3 R9, P1, R30, 0x4000, RZ ;  /* 0x000040001e097810 */ /* 0x000fe40007f3e0ff */
[----:B------:R-:W-:-:S02]  /*1f560*/  LOP3.LUT R86, R87, 0x380, RZ, 0xc0, !PT ;  /* 0x0000038057567812 */ /* 0x000fc400078ec0ff */
[----:B------:R-:W-:Y:S02]  /*1f570*/  LOP3.LUT R10, R11, 0x380, RZ, 0xc0, !PT ;  /* 0x000003800b0a7812 */ /* 0x000fe400078ec0ff */
[----:B------:R-:W-:Y:S02]  /*1f580*/  LOP3.LUT R6, R7, 0x380, RZ, 0xc0, !PT ;  /* 0x0000038007067812 */ /* 0x000fe400078ec0ff */
[----:B------:R-:W-:Y:S02]  /*1f590*/  LOP3.LUT R4, R5, 0x380, RZ, 0xc0, !PT ;  /* 0x0000038005047812 */ /* 0x000fe400078ec0ff */
[----:B------:R-:W-:Y:S02]  /*1f5a0*/  LOP3.LUT R8, R9, 0x380, RZ, 0xc0, !PT ;  /* 0x0000038009087812 */ /* 0x000fe400078ec0ff */
[----:B------:R-:W-:Y:S02]  /*1f5b0*/  LOP3.LUT R3, R30, 0x380, RZ, 0xc0, !PT ;  /* 0x000003801e037812 */ /* 0x000fe400078ec0ff */
[----:B------:R-:W-:-:S02]  /*1f5c0*/  SHF.R.U64 R86, R86, 0x3, RZ ;  /* 0x0000000356567819 */ /* 0x000fc400000012ff */
[----:B------:R-:W-:Y:S02]  /*1f5d0*/  SHF.R.U64 R10, R10, 0x3, RZ ;  /* 0x000000030a0a7819 */ /* 0x000fe400000012ff */
[----:B------:R-:W-:Y:S02]  /*1f5e0*/  SHF.R.U64 R6, R6, 0x3, RZ ;  /* 0x0000000306067819 */ /* 0x000fe400000012ff */
[----:B------:R-:W-:Y:S02]  /*1f5f0*/  SHF.R.U64 R4, R4, 0x3, RZ ;  /* 0x0000000304047819 */ /* 0x000fe400000012ff */
[----:B------:R-:W-:Y:S02]  /*1f600*/  SHF.R.U64 R8, R8, 0x3, RZ ;  /* 0x0000000308087819 */ /* 0x000fe400000012ff */
[----:B------:R-:W-:Y:S02]  /*1f610*/  SHF.R.U64 R3, R3, 0x3, RZ ;  /* 0x0000000303037819 */ /* 0x000fe400000012ff */
[----:B------:R-:W-:Y:S01]  /*1f620*/  LOP3.LUT R86, R86, R87, RZ, 0x3c, !PT ;  /* 0x0000005756567212 */ /* 0x000fe200078e3cff */
[--C-:B------:R-:W-:Y:S01]  /*1f630*/  IMAD.X R87, RZ, RZ, R31.reuse, P4 ;  /* 0x000000ffff577224 */ /* 0x100fe200020e061f */
[----:B------:R-:W-:Y:S01]  /*1f640*/  LOP3.LUT R10, R10, R11, RZ, 0x3c, !PT ;  /* 0x0000000b0a0a7212 */ /* 0x000fe200078e3cff */
[--C-:B------:R-:W-:Y:S01]  /*1f650*/  IMAD.X R11, RZ, RZ, R31.reuse, P2 ;  /* 0x000000ffff0b7224 */ /* 0x100fe200010e061f */
[----:B------:R-:W-:Y:S01]  /*1f660*/  LOP3.LUT R6, R6, R7, RZ, 0x3c, !PT ;  /* 0x0000000706067212 */ /* 0x000fe200078e3cff */
[--C-:B------:R-:W-:Y:S01]  /*1f670*/  IMAD.X R7, RZ, RZ, R31.reuse, P5 ;  /* 0x000000ffff077224 */ /* 0x100fe200028e061f */
[----:B------:R-:W-:Y:S01]  /*1f680*/  LOP3.LUT R4, R4, R5, RZ, 0x3c, !PT ;  /* 0x0000000504047212 */ /* 0x000fe200078e3cff */
[----:B------:R-:W-:Y:S01]  /*1f690*/  IMAD.X R5, RZ, RZ, R31, P3 ;  /* 0x000000ffff057224 */ /* 0x000fe200018e061f */
[----:B------:R-:W-:-:S02]  /*1f6a0*/  LOP3.LUT R8, R8, R9, RZ, 0x3c, !PT ;  /* 0x0000000908087212 */ /* 0x000fc400078e3cff */
[----:B------:R-:W-:Y:S02]  /*1f6b0*/  LOP3.LUT R30, R3, R30, RZ, 0x3c, !PT ;  /* 0x0000001e031e7212 */ /* 0x000fe400078e3cff */
[----:B------:R-:W-:Y:S02]  /*1f6c0*/  IADD3.X R9, RZ, R31, RZ, P1, !PT ;  /* 0x0000001fff097210 */ /* 0x000fe40000ffe4ff */
[----:B------:R-:W-:Y:S02]  /*1f6d0*/  MOV R86, R86 ;  /* 0x0000005600567202 */ /* 0x000fe40000000f00 */
[----:B------:R-:W-:Y:S02]  /*1f6e0*/  MOV R77, R30 ;  /* 0x0000001e004d7202 */ /* 0x000fe40000000f00 */
[----:B------:R-:W-:Y:S02]  /*1f6f0*/  MOV R73, R32 ;  /* 0x0000002000497202 */ /* 0x000fe40000000f00 */
[----:B------:R-:W-:-:S02]  /*1f700*/  MOV R71, R28 ;  /* 0x0000001c00477202 */ /* 0x000fc40000000f00 */
[----:B------:R-:W-:Y:S02]  /*1f710*/  MOV R69, R26 ;  /* 0x0000001a00457202 */ /* 0x000fe40000000f00 */
[----:B------:R-:W-:Y:S02]  /*1f720*/  MOV R67, R24 ;  /* 0x0000001800437202 */ /* 0x000fe40000000f00 */
[----:B------:R-:W-:Y:S02]  /*1f730*/  MOV R75, R20 ;  /* 0x00000014004b7202 */ /* 0x000fe40000000f00 */
[----:B------:R-:W-:Y:S02]  /*1f740*/  MOV R79, R14 ;  /* 0x0000000e004f7202 */ /* 0x000fe40000000f00 */
[----:B------:R-:W-:Y:S02]  /*1f750*/  MOV R81, R10 ;  /* 0x0000000a00517202 */ /* 0x000fe40000000f00 */
[----:B------:R-:W-:-:S02]  /*1f760*/  MOV R83, R8 ;  /* 0x0000000800537202 */ /* 0x000fc40000000f00 */
[----:B------:R-:W-:Y:S02]  /*1f770*/  MOV R85, R6 ;  /* 0x0000000600557202 */ /* 0x000fe40000000f00 */
[----:B------:R-:W-:Y:S02]  /*1f780*/  MOV R87, R4 ;  /* 0x0000000400577202 */ /* 0x000fe40000000f00 */
[----:B---3--:R-:W-:Y:S01]  /*1f790*/  LOP3.LUT R3, R0, 0x2, RZ, 0x3c, !PT ;  /* 0x0000000200037812 */ /* 0x008fe200078e3cff */
[----:B------:R-:W-:Y:S06]  /*1f7a0*/  BRA.DIV UR4, `(.L_x_645) ;  /* 0x000000a204f47947 */ /* 0x000fec000b800000 */
[----:B------:R-:W-:Y:S01]  /*1f7b0*/  SEL R31, R53, R52, P0 ;  /* 0x00000034351f7207 */ /* 0x000fe20000000000 */
[----:B------:R-:W-:Y:S01]  /*1f7c0*/  SHFL.IDX PT, R6, R13, R0, 0x1c1f ;  /* 0x001c1f000d067589 */ /* 0x000fe200000e0000 */
[----:B------:R-:W-:Y:S02]  /*1f7d0*/  SEL R40, R52, R53, P0 ;  /* 0x0000003534287207 */ /* 0x000fe40000000000 */
[----:B------:R-:W-:Y:S01]  /*1f7e0*/  SEL R33, R56, R37, P0 ;  /* 0x0000002538217207 */ /* 0x000fe20000000000 */
[----:B------:R1:W2:Y:S01]  /*1f7f0*/  SHFL.IDX PT, R5, R2, R3, 0x1c1f ;  /* 0x001c1f0302057589 */ /* 0x0002a200000e0000 */
[----:B------:R-:W-:Y:S02]  /*1f800*/  SEL R44, R37, R56, P0 ;  /* 0x00000038252c7207 */ /* 0x000fe40000000000 */
[----:B------:R-:W-:Y:S02]  /*1f810*/  SEL R37, R76, R41, P0 ;  /* 0x000000294c257207 */ /* 0x000fe40000000000 */
[----:B------:R-:W-:-:S02]  /*1f820*/  SEL R52, R41, R76, P0 ;  /* 0x0000004c29347207 */ /* 0x000fc40000000000 */
[----:B------:R-:W-:Y:S01]  /*1f830*/  SEL R41, R62, R43, P0 ;  /* 0x0000002b3e297207 */ /* 0x000fe20000000000 */
[----:B------:R-:W-:Y:S01]  /*1f840*/  SHFL.IDX PT, R54, R37, R0, 0x1c1f ;  /* 0x001c1f0025367589 */ /* 0x000fe200000e0000 */
[----:B------:R-:W-:Y:S01]  /*1f850*/  SEL R62, R43, R62, P0 ;  /* 0x0000003e2b3e7207 */ /* 0x000fe20000000000 */
[----:B-1----:R-:W-:Y:S01]  /*1f860*/  IMAD.MOV.U32 R2, RZ, RZ, RZ ;  /* 0x000000ffff027224 */ /* 0x002fe200078e00ff */
[----:B------:R-:W-:Y:S01]  /*1f870*/  SEL R43, R64, R45, P0 ;  /* 0x0000002d402b7207 */ /* 0x000fe20000000000 */
[----:B------:R-:W-:Y:S01]  /*1f880*/  SHFL.IDX PT, R37, R52, R3, 0x1c1f ;  /* 0x001c1f0334257589 */ /* 0x000fe200000e0000 */
[----:B------:R-:W-:Y:S02]  /*1f890*/  SEL R64, R45, R64, P0 ;  /* 0x000000402d407207 */ /* 0x000fe40000000000 */
[----:B------:R-:W-:Y:S01]  /*1f8a0*/  SEL R27, R49, R48, P0 ;  /* 0x00000030311b7207 */ /* 0x000fe20000000000 */
[----:B------:R-:W-:Y:S01]  /*1f8b0*/  SHFL.IDX PT, R41, R41, R0, 0x1c1f ;  /* 0x001c1f0029297589 */ /* 0x000fe200000e0000 */
[----:B------:R-:W-:-:S02]  /*1f8c0*/  SEL R32, R48, R49, P0 ;  /* 0x0000003130207207 */ /* 0x000fc40000000000 */
[----:B------:R-:W-:Y:S01]  /*1f8d0*/  SEL R45, R66, R47, P0 ;  /* 0x0000002f422d7207 */ /* 0x000fe20000000000 */
[----:B------:R-:W-:Y:S01]  /*1f8e0*/  SHFL.IDX PT, R43, R43, R0, 0x1c1f ;  /* 0x001c1f002b2b7589 */ /* 0x000fe200000e0000 */
[----:B------:R-:W-:Y:S02]  /*1f8f0*/  SEL R7, R128, R35, P0 ;  /* 0x0000002380077207 */ /* 0x000fe40000000000 */
[----:B------:R-:W-:Y:S01]  /*1f900*/  SEL R8, R35, R128, P0 ;  /* 0x0000008023087207 */ /* 0x000fe20000000000 */
[----:B------:R-:W-:Y:S01]  /*1f910*/  SHFL.IDX PT, R62, R62, R3, 0x1c1f ;  /* 0x001c1f033e3e7589 */ /* 0x000fe200000e0000 */
[----:B------:R-:W-:Y:S02]  /*1f920*/  SEL R21, R126, R39, P0 ;  /* 0x000000277e157207 */ /* 0x000fe40000000000 */
[----:B------:R-:W-:Y:S01]  /*1f930*/  SEL R24, R39, R126, P0 ;  /* 0x0000007e27187207 */ /* 0x000fe20000000000 */
[----:B------:R-:W-:Y:S01]  /*1f940*/  SHFL.IDX PT, R10, R7, R0, 0x1c1f ;  /* 0x001c1f00070a7589 */ /* 0x000fe200000e0000 */
[----:B------:R-:W-:-:S02]  /*1f950*/  SEL R66, R47, R66, P0 ;  /* 0x000000422f427207 */ /* 0x000fc40000000000 */
[----:B------:R-:W-:Y:S01]  /*1f960*/  SEL R49, R70, R55, P0 ;  /* 0x0000003746317207 */ /* 0x000fe20000000000 */
[----:B------:R-:W1:Y:S01]  /*1f970*/  SHFL.IDX PT, R7, R8, R3, 0x1c1f ;  /* 0x001c1f0308077589 */ /* 0x000e6200000e0000 */
        /* <DEDUP_REMOVED lines=11> */
[----:B------:R-:W3:Y:S01]  /*1fa30*/  SHFL.IDX PT, R20, R20, R3, 0x1c1f ;  /* 0x001c1f0314147589 */ /* 0x000ee200000e0000 */
        /* <DEDUP_REMOVED lines=20> */
[----:B------:R-:W4:Y:S01]  /*1fb80*/  SHFL.IDX PT, R25, R28, R3, 0x1c1f ;  /* 0x001c1f031c197589 */ /* 0x000f2200000e0000 */
[----:B------:R-:W-:-:S02]  /*1fb90*/  SEL R59, R42, R65, P0 ;  /* 0x000000412a3b7207 */ /* 0x000fc40000000000 */
[----:B------:R-:W-:Y:S01]  /*1fba0*/  SEL R80, R65, R42, P0 ;  /* 0x0000002a41507207 */ /* 0x000fe20000000000 */
[----:B------:R-:W0:Y:S01]  /*1fbb0*/  SHFL.IDX PT, R27, R32, R3, 0x1c1f ;  /* 0x001c1f03201b7589 */ /* 0x000e2200000e0000 */
[----:B------:R-:W-:Y:S02]  /*1fbc0*/  SEL R82, R91, R82, P0 ;  /* 0x000000525b527207 */ /* 0x000fe40000000000 */
[----:B------:R-:W-:Y:S01]  /*1fbd0*/  SEL R65, R84, R95, P0 ;  /* 0x0000005f54417207 */ /* 0x000fe20000000000 */
[----:B------:R-:W-:Y:S01]  /*1fbe0*/  SHFL.IDX PT, R42, R31, R0, 0x1c1f ;  /* 0x001c1f001f2a7589 */ /* 0x000fe200000e0000 */
[----:B------:R-:W-:Y:S02]  /*1fbf0*/  SEL R84, R95, R84, P0 ;  /* 0x000000545f547207 */ /* 0x000fe40000000000 */
[----:B--2---:R-:W-:Y:S01]  /*1fc00*/  SEL R4, R6, R5, P0 ;  /* 0x0000000506047207 */ /* 0x004fe20000000000 */
[----:B------:R-:W2:Y:S01]  /*1fc10*/  SHFL.IDX PT, R29, R36, R3, 0x1c1f ;  /* 0x001c1f03241d7589 */ /* 0x000ea200000e0000 */
[----:B-1----:R-:W-:-:S02]  /*1fc20*/  SEL R8, R10, R7, P0 ;  /* 0x000000070a087207 */ /* 0x002fc40000000000 */
[----:B------:R-:W-:Y:S01]  /*1fc30*/  SEL R6, R5, R6, P0 ;  /* 0x0000000605067207 */ /* 0x000fe20000000000 */
[----:B------:R-:W1:Y:S01]  /*1fc40*/  SHFL.IDX PT, R31, R40, R3, 0x1c1f ;  /* 0x001c1f03281f7589 */ /* 0x000e6200000e0000 */
[----:B------:R-:W-:Y:S02]  /*1fc50*/  SEL R10, R7, R10, P0 ;  /* 0x0000000a070a7207 */ /* 0x000fe40000000000 */
[----:B---3--:R-:W-:Y:S01]  /*1fc60*/  SEL R12, R9, R20, P0 ;  /* 0x00000014090c7207 */ /* 0x008fe20000000000 */
[----:B------:R-:W3:Y:S01]  /*1fc70*/  SHFL.IDX PT, R33, R44, R3, 0x1c1f ;  /* 0x001c1f032c217589 */ /* 0x000ee200000e0000 */
[----:B------:R-:W-:Y:S02]  /*1fc80*/  SEL R14, R20, R9, P0 ;  /* 0x00000009140e7207 */ /* 0x000fe40000000000 */
[----:B------:R-:W-:Y:S01]  /*1fc90*/  SEL R52, R54, R37, P0 ;  /* 0x0000002536347207 */ /* 0x000fe20000000000 */
[----:B------:R-:W3:Y:S01]  /*1fca0*/  SHFL.IDX PT, R35, R48, R3, 0x1c1f ;  /* 0x001c1f0330237589 */ /* 0x000ee200000e0000 */
[----:B----4-:R-:W-:-:S02]  /*1fcb0*/  SEL R28, R30, R25, P0 ;  /* 0x000000191e1c7207 */ /* 0x010fc40000000000 */
[----:B------:R-:W-:Y:S01]  /*1fcc0*/  SEL R30, R25, R30, P0 ;  /* 0x0000001e191e7207 */ /* 0x000fe20000000000 */
[----:B------:R-:W4:Y:S01]  /*1fcd0*/  SHFL.IDX PT, R39, R56, R3, 0x1c1f ;  /* 0x001c1f0338277589 */ /* 0x000f2200000e0000 */
[----:B0-----:R-:W-:Y:S02]  /*1fce0*/  SEL R32, R34, R27, P0 ;  /* 0x0000001b22207207 */ /* 0x001fe40000000000 */
[----:B------:R-:W-:Y:S01]  /*1fcf0*/  SEL R34, R27, R34, P0 ;  /* 0x000000221b227207 */ /* 0x000fe20000000000 */
[----:B------:R-:W-:Y:S01]  /*1fd00*/  SHFL.IDX PT, R45, R45, R0, 0x1c1f ;  /* 0x001c1f002d2d7589 */ /* 0x000fe200000e0000 */
[----:B------:R-:W-:Y:S02]  /*1fd10*/  SEL R54, R37, R54, P0 ;  /* 0x0000003625367207 */ /* 0x000fe40000000000 */
[----:B------:R-:W-:Y:S01]  /*1fd20*/  SEL R5, R41, R62, P0 ;  /* 0x0000003e29057207 */ /* 0x000fe20000000000 */
[----:B------:R-:W-:Y:S01]  /*1fd30*/  SHFL.IDX PT, R47, R47, R0, 0x1c1f ;  /* 0x001c1f002f2f7589 */ /* 0x000fe200000e0000 */
[----:B--2---:R-:W-:-:S02]  /*1fd40*/  SEL R36, R38, R29, P0 ;  /* 0x0000001d26247207 */ /* 0x004fc40000000000 */
[----:B------:R-:W-:Y:S01]  /*1fd50*/  SEL R38, R29, R38, P0 ;  /* 0x000000261d267207 */ /* 0x000fe20000000000 */
[----:B------:R-:W-:Y:S01]  /*1fd60*/  SHFL.IDX PT, R49, R49, R0, 0x1c1f ;  /* 0x001c1f0031317589 */ /* 0x000fe200000e0000 */
[----:B-1----:R-:W-:Y:S02]  /*1fd70*/  SEL R40, R42, R31, P0 ;  /* 0x0000001f2a287207 */ /* 0x002fe40000000000 */
[----:B------:R-:W-:Y:S01]  /*1fd80*/  SEL R42, R31, R42, P0 ;  /* 0x0000002a1f2a7207 */ /* 0x000fe20000000000 */
[----:B------:R-:W-:Y:S01]  /*1fd90*/  SHFL.IDX PT, R51, R51, R0, 0x1c1f ;  /* 0x001c1f0033337589 */ /* 0x000fe200000e0000 */
[----:B---3--:R-:W-:Y:S02]  /*1fda0*/  SEL R44, R46, R33, P0 ;  /* 0x000000212e2c7207 */ /* 0x008fe40000000000 */
[----:B------:R-:W-:Y:S01]  /*1fdb0*/  SEL R46, R33, R46, P0 ;  /* 0x0000002e212e7207 */ /* 0x000fe20000000000 */
[----:B------:R-:W-:Y:S01]  /*1fdc0*/  SHFL.IDX PT, R53, R53, R0, 0x1c1f ;  /* 0x001c1f0035357589 */ /* 0x000fe200000e0000 */
[----:B------:R-:W-:-:S02]  /*1fdd0*/  SEL R48, R50, R35, P0 ;  /* 0x0000002332307207 */ /* 0x000fc40000000000 */
[----:B------:R-:W-:Y:S01]  /*1fde0*/  SEL R50, R35, R50, P0 ;  /* 0x0000003223327207 */ /* 0x000fe20000000000 */
[----:B------:R-:W-:Y:S01]  /*1fdf0*/  SHFL.IDX PT, R55, R55, R0, 0x1c1f ;  /* 0x001c1f0037377589 */ /* 0x000fe200000e0000 */
[----:B----4-:R-:W-:Y:S02]  /*1fe00*/  SEL R56, R58, R39, P0 ;  /* 0x000000273a387207 */ /* 0x010fe40000000000 */
[----:B------:R-:W-:Y:S01]  /*1fe10*/  SEL R58, R39, R58, P0 ;  /* 0x0000003a273a7207 */ /* 0x000fe20000000000 */
[----:B------:R-:W0:Y:S01]  /*1fe20*/  SHFL.IDX PT, R21, R24, R3, 0x1c1f ;  /* 0x001c1f0318157589 */ /* 0x000e2200000e0000 */
[----:B------:R-:W-:Y:S02]  /*1fe30*/  SEL R7, R62, R41, P0 ;  /* 0x000000293e077207 */ /* 0x000fe40000000000 */
[----:B------:R-:W-:Y:S01]  /*1fe40*/  SEL R9, R43, R64, P0 ;  /* 0x000000402b097207 */ /* 0x000fe20000000000 */
[----:B------:R-:W1:Y:S01]  /*1fe50*/  SHFL.IDX PT, R66, R66, R3, 0x1c1f ;  /* 0x001c1f0342427589 */ /* 0x000e6200000e0000 */
[----:B------:R-:W-:-:S03]  /*1fe60*/  SEL R11, R64, R43, P0 ;  /* 0x0000002b400b7207 */ /* 0x000fc60000000000 */
[----:B------:R-:W2:Y:S04]  /*1fe70*/  SHFL.IDX PT, R68, R68, R3, 0x1c1f ;  /* 0x001c1f0344447589 */ /* 0x000ea800000e0000 */
[----:B------:R-:W3:Y:S04]  /*1fe80*/  SHFL.IDX PT, R70, R70, R3, 0x1c1f ;  /* 0x001c1f0346467589 */ /* 0x000ee800000e0000 */
[----:B------:R-:W4:Y:S04]  /*1fe90*/  SHFL.IDX PT, R72, R72, R3, 0x1c1f ;  /* 0x001c1f0348487589 */ /* 0x000f2800000e0000 */
[----:B------:R-:W4:Y:S04]  /*1fea0*/  SHFL.IDX PT, R74, R74, R3, 0x1c1f ;  /* 0x001c1f034a4a7589 */ /* 0x000f2800000e0000 */
[----:B------:R-:W4:Y:S01]  /*1feb0*/  SHFL.IDX PT, R76, R76, R3, 0x1c1f ;  /* 0x001c1f034c4c7589 */ /* 0x000f2200000e0000 */
[----:B0-----:R-:W-:-:S02]  /*1fec0*/  SEL R24, R26, R21, P0 ;  /* 0x000000151a187207 */ /* 0x001fc40000000000 */
[----:B------:R-:W-:Y:S01]  /*1fed0*/  SEL R26, R21, R26, P0 ;  /* 0x0000001a151a7207 */ /* 0x000fe20000000000 */
[----:B------:R-:W-:Y:S01]  /*1fee0*/  SHFL.IDX PT, R57, R57, R0, 0x1c1f ;  /* 0x001c1f0039397589 */ /* 0x000fe200000e0000 */
[----:B-1----:R-:W-:Y:S02]  /*1fef0*/  SEL R13, R45, R66, P0 ;  /* 0x000000422d0d7207 */ /* 0x002fe40000000000 */
[----:B------:R-:W-:Y:S01]  /*1ff00*/  SEL R15, R66, R45, P0 ;  /* 0x0000002d420f7207 */ /* 0x000fe20000000000 */
[----:B------:R-:W-:Y:S01]  /*1ff10*/  SHFL.IDX PT, R59, R59, R0, 0x1c1f ;  /* 0x001c1f003b3b7589 */ /* 0x000fe200000e0000 */
[----:B--2---:R-:W-:Y:S02]  /*1ff20*/  SEL R25, R47, R68, P0 ;  /* 0x000000442f197207 */ /* 0x004fe40000000000 */
[----:B------:R-:W-:Y:S01]  /*1ff30*/  SEL R27, R68, R47, P0 ;  /* 0x0000002f441b7207 */ /* 0x000fe20000000000 */
[----:B------:R-:W-:Y:S01]  /*1ff40*/  SHFL.IDX PT, R63, R63, R0, 0x1c1f ;  /* 0x001c1f003f3f7589 */ /* 0x000fe200000e0000 */
[----:B---3--:R-:W-:-:S02]  /*1ff50*/  SEL R29, R49, R70, P0 ;  /* 0x00000046311d7207 */ /* 0x008fc40000000000 */
[----:B------:R-:W-:Y:S01]  /*1ff60*/  SEL R31, R70, R49, P0 ;  /* 0x00000031461f7207 */ /* 0x000fe20000000000 */
[----:B------:R-:W0:Y:S01]  /*1ff70*/  SHFL.IDX PT, R78, R78, R3, 0x1c1f ;  /* 0x001c1f034e4e7589 */ /* 0x000e2200000e0000 */
[----:B----4-:R-:W-:Y:S02]  /*1ff80*/  SEL R33, R51, R72, P0 ;  /* 0x0000004833217207 */ /* 0x010fe40000000000 */
[----:B------:R-:W-:Y:S01]  /*1ff90*/  SEL R35, R72, R51, P0 ;  /* 0x0000003348237207 */ /* 0x000fe20000000000 */
[----:B------:R-:W1:Y:S01]  /*1ffa0*/  SHFL.IDX PT, R80, R80, R3, 0x1c1f ;  /* 0x001c1f0350507589 */ /* 0x000e6200000e0000 */
[----:B------:R-:W-:Y:S02]  /*1ffb0*/  SEL R37, R53, R74, P0 ;  /* 0x0000004a35257207 */ /* 0x000fe40000000000 */
[----:B------:R-:W-:Y:S01]  /*1ffc0*/  SEL R39, R74, R53, P0 ;  /* 0x000000354a277207 */ /* 0x000fe20000000000 */
[----:B------:R-:W2:Y:S01]  /*1ffd0*/  SHFL.IDX PT, R82, R82, R3, 0x1c1f ;  /* 0x001c1f0352527589 */ /* 0x000ea200000e0000 */
[----:B------:R-:W-:-:S02]  /*1ffe0*/  SEL R41, R55, R76, P0 ;  /* 0x0000004c37297207 */ /* 0x000fc40000000000 */
[----:B------:R-:W-:Y:S01]  /*1fff0*/  SEL R43, R76, R55, P0 ;  /* 0x000000374c2b7207 */ /* 0x000fe20000000000 */
[----:B------:R3:W4:Y:S04]  /*20000*/  SHFL.IDX PT, R65, R65, R0, 0x1c1f ;  /* 0x001c1f0041417589 */ /* 0x00072800000e0000 */
[----:B------:R3:W3:Y:S01]  /*20010*/  SHFL.IDX PT, R84, R84, R3, 0x1c1f ;  /* 0x001c1f0354547589 */ /* 0x0006e200000e0000 */
[----:B0-----:R-:W-:Y:S02]  /*20020*/  SEL R45, R57, R78, P0 ;  /* 0x0000004e392d7207 */ /* 0x001fe40000000000 */
[----:B------:R-:W-:Y:S02]  /*20030*/  SEL R47, R78, R57, P0 ;  /* 0x000000394e2f7207 */ /* 0x000fe40000000000 */
[----:B-1----:R-:W-:-:S02]  /*20040*/  SEL R49, R59, R80, P0 ;  /* 0x000000503b317207 */ /* 0x002fc40000000000 */
[----:B------:R-:W-:Y:S02]  /*20050*/  SEL R51, R80, R59, P0 ;  /* 0x0000003b50337207 */ /* 0x000fe40000000000 */
[----:B--2---:R-:W-:Y:S02]  /*20060*/  SEL R53, R63, R82, P0 ;  /* 0x000000523f357207 */ /* 0x004fe40000000000 */
[----:B------:R-:W-:-:S07]  /*20070*/  SEL R55, R82, R63, P0 ;  /* 0x0000003f52377207 */ /* 0x000fce0000000000 */
.L_x_877:
[----:B------:R-:W2:Y:S01]  /*20080*/  LDL.LU R64, [R1+0x24] ;  /* 0x0000240001407983 */ /* 0x000ea20000300800 */
[----:B------:R-:W-:Y:S05]  /*20090*/  WARPSYNC.ALL ;  /* 0x0000000000007948 */ /* 0x000fea0003800000 */
[----:B------:R-:W2:Y:S01]  /*200a0*/  LDL.LU R63, [R1+0x28] ;  /* 0x00002800013f7983 */ /* 0x000ea20000300800 */
[----:B------:R-:W-:Y:S01]  /*200b0*/  ULDC.64 UR4, c[0x0][0xc00] ;  /* 0x0003000000047ab9 */ /* 0x000fe20000000a00 */
[----:B---34-:R-:W-:Y:S01]  /*200c0*/  SEL R57, R65, R84, P0 ;  /* 0x0000005441397207 */ /* 0x018fe20000000000 */
[----:B------:R-:W0:Y:S08]  /*200d0*/  LDC R0, c[0x0][0xbe8] ;  /* 0x0002fa00ff007b82 */ /* 0x000e300000000800 */
[----:B------:R-:W-:Y:S01]  /*200e0*/  BAR.SYNC.DEFER_BLOCKING 0x1, 0x100 ;  /* 0x0044000000007b1d */ /* 0x000fe20000010000 */
[----:B------:R-:W-:-:S02]  /*200f0*/  ISETP.NE.U32.AND P1, PT, RZ, UR4, PT ;  /* 0x00000004ff007c0c */ /* 0x000fc4000bf25070 */
[----:B------:R-:W-:Y:S02]  /*20100*/  SEL R59, R84, R65, P0 ;  /* 0x00000041543b7207 */ /* 0x000fe40000000000 */
[----:B------:R-:W-:Y:S01]  /*20110*/  ISETP.NE.AND.EX P1, PT, RZ, UR5, PT, P1 ;  /* 0x00000005ff007c0c */ /* 0x000fe2000bf25310 */
[----:B------:R-:W3:Y:S04]  /*20120*/  LDL R62, [R1+0x74] ;  /* 0x00007400013e7983 */ /* 0x000ee80000100800 */
[----:B------:R-:W3:Y:S04]  /*20130*/  LDL R66, [R1+0x30] ;  /* 0x0000300001427983 */ /* 0x000ee80000100800 */
[----:B------:R-:W-:Y:S04]  /*20140*/  STSM.16.M88.4 [R77], R4 ;  /* 0x000000044d007844 */ /* 0x000fe80000000200 */
[----:B------:R3:W-:Y:S04]  /*20150*/  STSM.16.M88.4 [R87], R8 ;  /* 0x0000000857007844 */ /* 0x0007e80000000200 */
        /* <DEDUP_REMOVED lines=9> */
[----:B------:R1:W-:Y:S01]  /*201f0*/  STSM.16.M88.4 [R73], R56 ;  /* 0x0000003849007844 */ /* 0x0003e20000000200 */
[----:B------:R-:W-:Y:S01]  /*20200*/  BAR.SYNC.DEFER_BLOCKING 0x1, 0x100 ;  /* 0x0044000000007b1d */ /* 0x000fe20000010000 */
[----:B--2---:R-:W-:-:S04]  /*20210*/  IADD3 R20, P2, R64, UR4, RZ ;  /* 0x0000000440147c10 */ /* 0x004fc8000ff5e0ff */
[----:B------:R-:W-:Y:S01]  /*20220*/  IADD3.X R21, R63, UR5, RZ, P2, !PT ;  /* 0x000000053f157c10 */ /* 0x000fe200097fe4ff */
[----:B------:R-:W-:Y:S02]  /*20230*/  ULDC.64 UR4, c[0x0][0xc08] ;  /* 0x0003020000047ab9 */ /* 0x000fe40000000a00 */
[----:B------:R-:W-:Y:S02]  /*20240*/  ISETP.NE.U32.AND P0, PT, RZ, UR4, PT ;  /* 0x00000004ff007c0c */ /* 0x000fe4000bf05070 */
[----:B------:R1:W5:Y:S01]  /*20250*/  @P1 LDG.E R2, desc[UR54][R20.64] ;  /* 0x0000003614021981 */ /* 0x000362000c1e1900 */
[----:B0-----:R-:W-:Y:S02]  /*20260*/  ISETP.NE.AND P2, PT, R0, 0x1, PT ;  /* 0x000000010000780c */ /* 0x001fe40003f45270 */
[----:B------:R-:W-:Y:S02]  /*20270*/  ISETP.NE.AND.EX P0, PT, RZ, UR5, PT, P0 ;  /* 0x00000005ff007c0c */ /* 0x000fe4000bf05300 */
[----:B---3--:R-:W-:-:S09]  /*20280*/  LEA R8, R66, R62, 0x7 ;  /* 0x0000003e42087211 */ /* 0x008fd200078e38ff */
[----:B------:R-:W0:Y:S02]  /*20290*/  @P2 LDC R3, c[0x0][0xbec] ;  /* 0x0002fb00ff032b82 */ /* 0x000e240000000800 */
[----:B------:R-:W-:Y:S01]  /*202a0*/  @P0 IADD3 R4, P3, R64, UR4, RZ ;  /* 0x0000000440040c10 */ /* 0x000fe2000ff7e0ff */
[----:B------:R-:W-:Y:S02]  /*202b0*/  ULDC UR4, c[0x0][0xa88] ;  /* 0x0002a20000047ab9 */ /* 0x000fe40000000800 */
[----:B------:R-:W-:Y:S01]  /*202c0*/  IMAD.U32 R7, RZ, RZ, UR4 ;  /* 0x00000004ff077e24 */ /* 0x000fe2000f8e00ff */
[----:B------:R-:W-:Y:S02]  /*202d0*/  @P0 IADD3.X R5, R63, UR5, RZ, P3, !PT ;  /* 0x000000053f050c10 */ /* 0x000fe40009ffe4ff */
[----:B------:R-:W2:Y:S03]  /*202e0*/  @P2 LDC R11, c[0x0][0xbf0] ;  /* 0x0002fc00ff0b2b82 */ /* 0x000ea60000000800 */
[----:B------:R1:W5:Y:S01]  /*202f0*/  @P0 LDG.E R7, desc[UR54][R4.64] ;  /* 0x0000003604070981 */ /* 0x000362000c1e1900 */
[----:B------:R-:W-:Y:S05]  /*20300*/  @P0 BRA `(.L_x_646) ;  /* 0x0000000000100947 */ /* 0x000fea0003800000 */
[----:B------:R-:W-:Y:S05]  /*20310*/  @!P1 BRA `(.L_x_646) ;  /* 0x00000000000c9947 */ /* 0x000fea0003800000 */
[----:B-1----:R-:W3:Y:S04]  /*20320*/  LDG.E R4, desc[UR54][R20.64] ;  /* 0x0000003614047981 */ /* 0x002ee8000c1e1900 */
[----:B-----5:R-:W3:Y:S02]  /*20330*/  LDG.E R7, desc[UR54][R20.64+0x4] ;  /* 0x0000043614077981 */ /* 0x020ee4000c1e1900 */
[----:B---3--:R-:W-:-:S07]  /*20340*/  IMAD.IADD R7, R7, 0x1, -R4 ;  /* 0x0000000107077824 */ /* 0x008fce00078e0a04 */
.L_x_646:
[----:B-1----:R-:W3:Y:S01]  /*20350*/  LDL.LU R12, [R1+0x2c] ;  /* 0x00002c00010c7983 */ /* 0x002ee20000300800 */
[----:B------:R-:W-:Y:S01]  /*20360*/  VIADD R67, R90, 0xffffff80 ;  /* 0xffffff805a437836 */ /* 0x000fe20000000000 */
[----:B------:R-:W-:Y:S02]  /*20370*/  ULDC.64 UR4, c[0x0][0xb90] ;  /* 0x0002e40000047ab9 */ /* 0x000fe40000000a00 */
[----:B------:R-:W4:Y:S04]  /*20380*/  LDL.LU R10, [R1] ;  /* 0x00000000010a7983 */ /* 0x000f280000300800 */
[----:B------:R-:W4:Y:S01]  /*20390*/  LDL.LU R69, [R1+0x20] ;  /* 0x0000200001457983 */ /* 0x000f220000300800 */
[----:B0-----:R-:W-:Y:S01]  /*203a0*/  @P2 IMAD.HI.U32 R4, R8, R3, RZ ;  /* 0x0000000308042227 */ /* 0x001fe200078e00ff */
[----:B-----5:R-:W-:-:S02]  /*203b0*/  SHF.R.S32.HI R3, RZ, 0x1f, R2 ;  /* 0x0000001fff037819 */ /* 0x020fc40000011402 */
[----:B------:R-:W4:Y:S01]  /*203c0*/  LDL R14, [R1+0x6c] ;  /* 0x00006c00010e7983 */ /* 0x000f220000100800 */
[----:B------:R-:W-:Y:S01]  /*203d0*/  SHF.R.S32.HI R68, RZ, 0x1f, R67 ;  /* 0x0000001fff447819 */ /* 0x000fe20000011443 */
[----:B------:R-:W-:Y:S01]  /*203e0*/  IMAD.MOV.U32 R9, RZ, RZ, R8 ;  /* 0x000000ffff097224 */ /* 0x000fe200078e0008 */
[----:B--2---:R-:W-:Y:S01]  /*203f0*/  @P2 SHF.R.U32.HI R9, RZ, R11, R4 ;  /* 0x0000000bff092219 */ /* 0x004fe20000011604 */
[----:B------:R-:W0:Y:S01]  /*20400*/  S2R R20, SR_TID.X ;  /* 0x0000000000147919 */ /* 0x000e220000002100 */
[----:B------:R-:W-:-:S03]  /*20410*/  LEA.HI R68, R68, R67, RZ, 0x3 ;  /* 0x0000004344447211 */ /* 0x000fc600078f18ff */
[----:B------:R-:W-:Y:S01]  /*20420*/  IMAD.MOV R15, RZ, RZ, -R9 ;  /* 0x000000ffff0f7224 */ /* 0x000fe200078e0a09 */
[----:B------:R-:W-:-:S05]  /*20430*/  SHF.R.S32.HI R68, RZ, 0x3, R68 ;  /* 0x00000003ff447819 */ /* 0x000fca0000011444 */
[----:B------:R-:W-:-:S04]  /*20440*/  IMAD R13, R68, 0x40, R234 ;  /* 0x00000040440d7824 */ /* 0x000fc800078e02ea */
[----:B------:R-:W-:Y:S01]  /*20450*/  IMAD.WIDE R60, R13, 0x2, R60 ;  /* 0x000000020d3c7825 */ /* 0x000fe200078e023c */
[----:B------:R-:W-:Y:S02]  /*20460*/  SHF.R.S32.HI R13, RZ, 0x1f, R9 ;  /* 0x0000001fff0d7819 */ /* 0x000fe40000011409 */
[----:B------:R-:W-:Y:S02]  /*20470*/  IADD3 R25, P3, R60, 0x3000, RZ ;  /* 0x000030003c197810 */ /* 0x000fe40007f7e0ff */
[----:B0-----:R-:W-:-:S04]  /*20480*/  IADD3 R21, R20, -0x80, RZ ;  /* 0xffffff8014157810 */ /* 0x001fc80007ffe0ff */
[----:B------:R-:W-:-:S04]  /*20490*/  SHF.R.S32.HI R20, RZ, 0x1f, R21 ;  /* 0x0000001fff147819 */ /* 0x000fc80000011415 */
[----:B------:R-:W-:Y:S02]  /*204a0*/  LEA.HI R20, R20, R21, RZ, 0x7 ;  /* 0x0000001514147211 */ /* 0x000fe400078f38ff */
[----:B------:R-:W-:Y:S02]  /*204b0*/  LOP3.LUT R24, R25, 0x380, RZ, 0xc0, !PT ;  /* 0x0000038019187812 */ /* 0x000fe400078ec0ff */
[----:B------:R-:W-:Y:S02]  /*204c0*/  LOP3.LUT R20, R20, 0xffffff80, RZ, 0xc0, !PT ;  /* 0xffffff8014147812 */ /* 0x000fe400078ec0ff */
[----:B------:R-:W-:-:S03]  /*204d0*/  SHF.R.U64 R24, R24, 0x3, RZ ;  /* 0x0000000318187819 */ /* 0x000fc600000012ff */
[----:B------:R-:W-:Y:S01]  /*204e0*/  IMAD.IADD R20, R21, 0x1, -R20 ;  /* 0x0000000115147824 */ /* 0x000fe200078e0a14 */
[----:B------:R-:W-:Y:S01]  /*204f0*/  LOP3.LUT R24, R24, R25, RZ, 0x3c, !PT ;  /* 0x0000001918187212 */ /* 0x000fe200078e3cff */
[----:B------:R-:W-:Y:S01]  /*20500*/  IMAD.X R25, RZ, RZ, R61, P3 ;  /* 0x000000ffff197224 */ /* 0x000fe200018e063d */
[C---:B------:R-:W-:Y:S02]  /*20510*/  IADD3 R45, P3, R60.reuse, 0x8000, RZ ;  /* 0x000080003c2d7810 */ /* 0x040fe40007f7e0ff */
[----:B------:R-:W-:Y:S01]  /*20520*/  IADD3 R29, P5, R60, 0x4000, RZ ;  /* 0x000040003c1d7810 */ /* 0x000fe20007fbe0ff */
[----:B------:R-:W-:Y:S01]  /*20530*/  IMAD R65, R7, R0, RZ ;  /* 0x0000000007417224 */ /* 0x000fe200078e02ff */
[----:B------:R-:W-:Y:S02]  /*20540*/  LOP3.LUT R44, R45, 0x380, RZ, 0xc0, !PT ;  /* 0x000003802d2c7812 */ /* 0x000fe400078ec0ff */
[----:B------:R-:W-:Y:S02]  /*20550*/  LOP3.LUT R28, R29, 0x380, RZ, 0xc0, !PT ;  /* 0x000003801d1c7812 */ /* 0x000fe400078ec0ff */
[----:B------:R-:W-:-:S02]  /*20560*/  SHF.R.U64 R44, R44, 0x3, RZ ;  /* 0x000000032c2c7819 */ /* 0x000fc400000012ff */
[----:B------:R-:W-:Y:S02]  /*20570*/  SHF.R.U64 R28, R28, 0x3, RZ ;  /* 0x000000031c1c7819 */ /* 0x000fe400000012ff */
[----:B------:R-:W-:Y:S01]  /*20580*/  LOP3.LUT R44, R44, R45, RZ, 0x3c, !PT ;  /* 0x0000002d2c2c7212 */ /* 0x000fe200078e3cff */
[--C-:B------:R-:W-:Y:S01]  /*20590*/  IMAD.X R45, RZ, RZ, R61.reuse, P3 ;  /* 0x000000ffff2d7224 */ /* 0x100fe200018e063d */
[----:B------:R-:W-:Y:S01]  /*205a0*/  LOP3.LUT R28, R28, R29, RZ, 0x3c, !PT ;  /* 0x0000001d1c1c7212 */ /* 0x000fe200078e3cff */
[----:B------:R-:W-:Y:S01]  /*205b0*/  IMAD.X R29, RZ, RZ, R61, P5 ;  /* 0x000000ffff1d7224 */ /* 0x000fe200028e063d */
[C---:B------:R-:W-:Y:S02]  /*205c0*/  IADD3 R49, P5, R60.reuse, 0x9000, RZ ;  /* 0x000090003c317810 */ /* 0x040fe40007fbe0ff */
[----:B------:R-:W-:Y:S02]  /*205d0*/  LOP3.LUT R7, R60, 0x380, RZ, 0xc0, !PT ;  /* 0x000003803c077812 */ /* 0x000fe400078ec0ff */
[----:B------:R-:W-:-:S02]  /*205e0*/  LOP3.LUT R48, R49, 0x380, RZ, 0xc0, !PT ;  /* 0x0000038031307812 */ /* 0x000fc400078ec0ff */
[----:B------:R-:W-:Y:S02]  /*205f0*/  SHF.R.U64 R7, R7, 0x3, RZ ;  /* 0x0000000307077819 */ /* 0x000fe400000012ff */
[----:B------:R-:W-:Y:S02]  /*20600*/  SHF.R.S32.HI R70, RZ, 0x1f, R67 ;  /* 0x0000001fff467819 */ /* 0x000fe40000011443 */
[----:B------:R-:W-:Y:S02]  /*20610*/  SHF.R.U64 R48, R48, 0x3, RZ ;  /* 0x0000000330307819 */ /* 0x000fe400000012ff */
[----:B------:R-:W-:Y:S02]  /*20620*/  LEA.HI R70, R70, R67, RZ, 0x3 ;  /* 0x0000004346467211 */ /* 0x000fe400078f18ff */
[----:B------:R-:W-:Y:S01]  /*20630*/  LOP3.LUT R48, R48, R49, RZ, 0x3c, !PT ;  /* 0x0000003130307212 */ /* 0x000fe200078e3cff */
[----:B------:R-:W-:Y:S01]  /*20640*/  IMAD.X R49, RZ, RZ, R61, P5 ;  /* 0x000000ffff317224 */ /* 0x000fe200028e063d */
[----:B------:R-:W-:-:S05]  /*20650*/  LOP3.LUT R70, R70, 0xfffffff8, RZ, 0xc0, !PT ;  /* 0xfffffff846467812 */ /* 0x000fca00078ec0ff */
[----:B------:R-:W-:Y:S02]  /*20660*/  IMAD.IADD R70, R67, 0x1, -R70 ;  /* 0x0000000143467824 */ /* 0x000fe400078e0a46 */
[----:B------:R-:W0:Y:S01]  /*20670*/  @P2 LDC R67, c[0x0][0xbf0] ;  /* 0x0002fc00ff432b82 */ /* 0x000e220000000800 */
[----:B------:R-:W-:Y:S01]  /*20680*/  BSSY B1, `(.L_x_647) ;  /* 0x000009d000017945 */ /* 0x000fe20003800000 */
[----:B---3--:R-:W-:Y:S02]  /*20690*/  SEL R62, R12, RZ, !P1 ;  /* 0x000000ff0c3e7207 */ /* 0x008fe40004800000 */
[----:B----4-:R-:W-:Y:S02]  /*206a0*/  SEL R63, R10, RZ, !P1 ;  /* 0x000000ff0a3f7207 */ /* 0x010fe40004800000 */
[----:B------:R-:W-:Y:S01]  /*206b0*/  SHF.R.S32.HI R64, RZ, 0x1f, R69 ;  /* 0x0000001fff407819 */ /* 0x000fe20000011445 */
[----:B------:R-:W-:-:S04]  /*206c0*/  IMAD.WIDE.U32 R4, R69, UR4, R2 ;  /* 0x0000000445047c25 */ /* 0x000fc8000f8e0002 */
[----:B------:R-:W-:-:S04]  /*206d0*/  IMAD R6, R64, UR4, RZ ;  /* 0x0000000440067c24 */ /* 0x000fc8000f8e02ff */
[----:B------:R-:W-:Y:S01]  /*206e0*/  IMAD R11, R69, UR5, R6 ;  /* 0x00000005450b7c24 */ /* 0x000fe2000f8e0206 */
[----:B------:R-:W-:-:S04]  /*206f0*/  ULDC.64 UR4, c[0x0][0xb98] ;  /* 0x0002e60000047ab9 */ /* 0x000fc80000000a00 */
[----:B------:R-:W-:Y:S01]  /*20700*/  IADD3 R5, R5, R11, RZ ;  /* 0x0000000b05057210 */ /* 0x000fe20007ffe0ff */
[----:B------:R-:W-:Y:S02]  /*20710*/  IMAD R11, R0, R15, R8 ;  /* 0x0000000f000b7224 */ /* 0x000fe400078e0208 */
[----:B------:R-:W-:Y:S02]  /*20720*/  IMAD R6, R62, UR4, RZ ;  /* 0x000000043e067c24 */ /* 0x000fe4000f8e02ff */
[----:B------:R-:W-:-:S04]  /*20730*/  IMAD.WIDE.U32 R4, R63, UR4, R4 ;  /* 0x000000043f047c25 */ /* 0x000fc8000f8e0004 */
[----:B------:R-:W-:Y:S01]  /*20740*/  IMAD R8, R63, UR5, R6 ;  /* 0x000000053f087c24 */ /* 0x000fe2000f8e0206 */
[----:B------:R-:W-:Y:S01]  /*20750*/  SHF.R.S32.HI R6, RZ, 0x1f, R11 ;  /* 0x0000001fff067819 */ /* 0x000fe2000001140b */
[----:B------:R-:W-:Y:S01]  /*20760*/  ULDC.64 UR4, c[0x0][0xb88] ;  /* 0x0002e20000047ab9 */ /* 0x000fe20000000a00 */
[----:B------:R-:W-:-:S03]  /*20770*/  IADD3 R4, P0, R9, R4, RZ ;  /* 0x0000000409047210 */ /* 0x000fc60007f1e0ff */
[----:B------:R-:W-:Y:S01]  /*20780*/  IMAD R6, R6, UR4, RZ ;  /* 0x0000000406067c24 */ /* 0x000fe2000f8e02ff */
[----:B------:R-:W-:-:S03]  /*20790*/  IADD3.X R5, R13, R5, R8, P0, !PT ;  /* 0x000000050d057210 */ /* 0x000fc600007fe408 */
[C---:B------:R-:W-:Y:S02]  /*207a0*/  IMAD R13, R11.reuse, UR5, R6 ;  /* 0x000000050b0d7c24 */ /* 0x040fe4000f8e0206 */
[----:B------:R-:W-:Y:S01]  /*207b0*/  IMAD.WIDE.U32 R4, R11, UR4, R4 ;  /* 0x000000040b047c25 */ /* 0x000fe2000f8e0004 */
[----:B------:R-:W-:-:S03]  /*207c0*/  ULDC.64 UR4, c[0x0][0xb50] ;  /* 0x0002d40000047ab9 */ /* 0x000fc60000000a00 */
[----:B------:R-:W-:Y:S01]  /*207d0*/  IMAD.IADD R5, R5, 0x1, R13 ;  /* 0x0000000105057824 */ /* 0x000fe200078e020d */
[----:B------:R-:W-:Y:S02]  /*207e0*/  IADD3 R13, P1, R60, 0x2000, RZ ;  /* 0x000020003c0d7810 */ /* 0x000fe40007f3e0ff */
[C---:B------:R-:W-:Y:S02]  /*207f0*/  LEA R6, P0, R4.reuse, UR4, 0x2 ;  /* 0x0000000404067c11 */ /* 0x040fe4000f8010ff */
[----:B------:R-:W-:Y:S02]  /*20800*/  LOP3.LUT R12, R13, 0x380, RZ, 0xc0, !PT ;  /* 0x000003800d0c7812 */ /* 0x000fe400078ec0ff */
[----:B------:R-:W-:Y:S02]  /*20810*/  LEA.HI.X R10, R4, UR5, R5, 0x2, P0 ;  /* 0x00000005040a7c11 */ /* 0x000fe400080f1405 */
[----:B------:R-:W-:Y:S02]  /*20820*/  IADD3 R9, P4, R60, 0x1000, RZ ;  /* 0x000010003c097810 */ /* 0x000fe40007f9e0ff */
[----:B------:R-:W-:Y:S01]  /*20830*/  SHF.R.U64 R12, R12, 0x3, RZ ;  /* 0x000000030c0c7819 */ /* 0x000fe200000012ff */
[----:B------:R-:W-:Y:S01]  /*20840*/  SHFL.IDX PT, R54, R6, 0x1, 0x1c1f ;  /* 0x003c1f0006367f89 */ /* 0x000fe200000e0000 */
[----:B------:R-:W-:Y:S01]  /*20850*/  IADD3 R33, P0, R60, 0x5000, RZ ;  /* 0x000050003c217810 */ /* 0x000fe20007f1e0ff */
[----:B------:R-:W-:Y:S01]  /*20860*/  IMAD R4, R66, 0x80, R14 ;  /* 0x0000008042047824 */ /* 0x000fe200078e020e */
[----:B------:R-:W-:Y:S01]  /*20870*/  LOP3.LUT R8, R9, 0x380, RZ, 0xc0, !PT ;  /* 0x0000038009087812 */ /* 0x000fe200078ec0ff */
[----:B------:R-:W-:Y:S01]  /*20880*/  ULDC.64 UR4, c[0x0][0xaa0] ;  /* 0x0002a80000047ab9 */ /* 0x000fe20000000a00 */
[----:B------:R-:W-:-:S02]  /*20890*/  LOP3.LUT R32, R33, 0x380, RZ, 0xc0, !PT ;  /* 0x0000038021207812 */ /* 0x000fc400078ec0ff */
[----:B------:R-:W-:Y:S01]  /*208a0*/  LOP3.LUT R12, R12, R13, RZ, 0x3c, !PT ;  /* 0x0000000d0c0c7212 */ /* 0x000fe200078e3cff */
[--C-:B------:R-:W-:Y:S01]  /*208b0*/  IMAD.X R13, RZ, RZ, R61.reuse, P1 ;  /* 0x000000ffff0d7224 */ /* 0x100fe200008e063d */
[----:B------:R-:W-:Y:S02]  /*208c0*/  SHF.R.U64 R8, R8, 0x3, RZ ;  /* 0x0000000308087819 */ /* 0x000fe400000012ff */
[----:B------:R-:W-:Y:S02]  /*208d0*/  SHF.R.U64 R32, R32, 0x3, RZ ;  /* 0x0000000320207819 */ /* 0x000fe400000012ff */
[----:B------:R-:W-:Y:S02]  /*208e0*/  IADD3 R41, P1, R60, 0x7000, RZ ;  /* 0x000070003c297810 */ /* 0x000fe40007f3e0ff */
[----:B------:R-:W-:Y:S01]  /*208f0*/  LOP3.LUT R8, R8, R9, RZ, 0x3c, !PT ;  /* 0x0000000908087212 */ /* 0x000fe200078e3cff */
[--C-:B------:R-:W-:Y:S01]  /*20900*/  IMAD.X R9, RZ, RZ, R61.reuse, P4 ;  /* 0x000000ffff097224 */ /* 0x100fe200020e063d */
[----:B------:R-:W-:Y:S01]  /*20910*/  LOP3.LUT R32, R32, R33, RZ, 0x3c, !PT ;  /* 0x0000002120207212 */ /* 0x000fe200078e3cff */
[----:B------:R-:W-:Y:S01]  /*20920*/  IMAD.X R33, RZ, RZ, R61, P0 ;  /* 0x000000ffff217224 */ /* 0x000fe200000e063d */
[----:B------:R-:W-:Y:S01]  /*20930*/  LOP3.LUT R40, R41, 0x380, RZ, 0xc0, !PT ;  /* 0x0000038029287812 */ /* 0x000fe200078ec0ff */
[----:B------:R-:W-:Y:S01]  /*20940*/  SHFL.IDX PT, R21, R10, RZ, 0x1c1f ;  /* 0x001c1fff0a157589 */ /* 0x000fe200000e0000 */
[----:B------:R-:W-:-:S02]  /*20950*/  IADD3 R37, P4, R60, 0x6000, RZ ;  /* 0x000060003c257810 */ /* 0x000fc40007f9e0ff */
[----:B------:R-:W-:Y:S01]  /*20960*/  LOP3.LUT P0, RZ, R20, 0x3, RZ, 0xc0, !PT ;  /* 0x0000000314ff7812 */ /* 0x000fe2000780c0ff */
[----:B------:R-:W-:Y:S01]  /*20970*/  SHFL.IDX PT, R55, R10, 0x1, 0x1c1f ;  /* 0x003c1f000a377f89 */ /* 0x000fe200000e0000 */
[----:B------:R-:W-:-:S03]  /*20980*/  SHF.R.U64 R40, R40, 0x3, RZ ;  /* 0x0000000328287819 */ /* 0x000fc600000012ff */
[----:B------:R-:W1:Y:S01]  /*20990*/  SHFL.IDX PT, R20, R6, RZ, 0x1c1f ;  /* 0x001c1fff06147589 */ /* 0x000e6200000e0000 */
[----:B------:R-:W-:Y:S02]  /*209a0*/  LOP3.LUT R36, R37, 0x380, RZ, 0xc0, !PT ;  /* 0x0000038025247812 */ /* 0x000fe400078ec0ff */
[----:B------:R-:W-:Y:S01]  /*209b0*/  LOP3.LUT R40, R40, R41, RZ, 0x3c, !PT ;  /* 0x0000002928287212 */ /* 0x000fe200078e3cff */
[--C-:B------:R-:W-:Y:S01]  /*209c0*/  IMAD.X R41, RZ, RZ, R61.reuse, P1 ;  /* 0x000000ffff297224 */ /* 0x100fe200008e063d */
[----:B------:R-:W-:Y:S02]  /*209d0*/  SHF.R.U64 R36, R36, 0x3, RZ ;  /* 0x0000000324247819 */ /* 0x000fe400000012ff */
[C---:B------:R-:W-:Y:S02]  /*209e0*/  ISETP.GE.OR P1, PT, R4.reuse, R65, P0 ;  /* 0x000000410400720c */ /* 0x040fe40000726670 */
[----:B------:R-:W-:Y:S02]  /*209f0*/  IADD3 R4, R4, 0x8, RZ ;  /* 0x0000000804047810 */ /* 0x000fe40007ffe0ff */
[----:B------:R-:W-:Y:S01]  /*20a00*/  LOP3.LUT R36, R36, R37, RZ, 0x3c, !PT ;  /* 0x0000002524247212 */ /* 0x000fe200078e3cff */
[----:B------:R-:W-:Y:S01]  /*20a10*/  IMAD.X R37, RZ, RZ, R61, P4 ;  /* 0x000000ffff257224 */ /* 0x000fe200020e063d */
[----:B------:R-:W-:-:S02]  /*20a20*/  IADD3 R5, P3, R60, 0xb000, RZ ;  /* 0x0000b0003c057810 */ /* 0x000fc40007f7e0ff */
[----:B------:R-:W-:Y:S02]  /*20a30*/  ISETP.GE.OR P0, PT, R4, R65, P0 ;  /* 0x000000410400720c */ /* 0x000fe40000706670 */
[----:B------:R-:W-:Y:S02]  /*20a40*/  IADD3 R53, P4, R60, 0xa000, RZ ;  /* 0x0000a0003c357810 */ /* 0x000fe40007f9e0ff */
[----:B------:R-:W-:Y:S02]  /*20a50*/  LOP3.LUT R4, R5, 0x380, RZ, 0xc0, !PT ;  /* 0x0000038005047812 */ /* 0x000fe400078ec0ff */
[----:B------:R-:W-:Y:S02]  /*20a60*/  LOP3.LUT R52, R53, 0x380, RZ, 0xc0, !PT ;  /* 0x0000038035347812 */ /* 0x000fe400078ec0ff */
[----:B------:R-:W-:Y:S02]  /*20a70*/  SHF.R.U64 R4, R4, 0x3, RZ ;  /* 0x0000000304047819 */ /* 0x000fe400000012ff */
[----:B------:R-:W-:-:S02]  /*20a80*/  SHF.R.U64 R52, R52, 0x3, RZ ;  /* 0x0000000334347819 */ /* 0x000fc400000012ff */
[----:B------:R-:W-:Y:S01]  /*20a90*/  LOP3.LUT R60, R7, R60, RZ, 0x3c, !PT ;  /* 0x0000003c073c7212 */ /* 0x000fe200078e3cff */
[----:B-1----:R1:W-:Y:S01]  /*20aa0*/  @!P1 ST.E desc[UR54][R20.64], R120 ;  /* 0x0000007814009985 */ /* 0x0023e2000c101936 */
[----:B------:R-:W-:Y:S01]  /*20ab0*/  LOP3.LUT R52, R52, R53, RZ, 0x3c, !PT ;  /* 0x0000003534347212 */ /* 0x000fe200078e3cff */
[--C-:B------:R-:W-:Y:S01]  /*20ac0*/  IMAD.X R53, RZ, RZ, R61.reuse, P4 ;  /* 0x000000ffff357224 */ /* 0x100fe200020e063d */
[----:B------:R-:W-:Y:S01]  /*20ad0*/  LOP3.LUT R56, R4, R5, RZ, 0x3c, !PT ;  /* 0x0000000504387212 */ /* 0x000fe200078e3cff */
[----:B------:R2:W-:Y:S01]  /*20ae0*/  @!P0 ST.E desc[UR54][R54.64], R121 ;  /* 0x0000007936008985 */ /* 0x0005e2000c101936 */
[----:B------:R-:W-:-:S03]  /*20af0*/  IMAD.X R57, RZ, RZ, R61, P3 ;  /* 0x000000ffff397224 */ /* 0x000fc600018e063d */
[----:B------:R3:W5:Y:S01]  /*20b00*/  LD.E.128 R4, desc[UR54][R60.64] ;  /* 0x000000363c047980 */ /* 0x000762000c101d00 */
[----:B------:R-:W-:Y:S02]  /*20b10*/  IMAD R3, R3, UR4, RZ ;  /* 0x0000000403037c24 */ /* 0x000fe4000f8e02ff */
[----:B-1----:R-:W-:Y:S01]  /*20b20*/  IMAD R20, R70, 0x20, R68 ;  /* 0x0000002046147824 */ /* 0x002fe200078e0244 */
[----:B------:R-:W5:Y:S04]  /*20b30*/  LD.E.128 R8, desc[UR54][R8.64] ;  /* 0x0000003608087980 */ /* 0x000f68000c101d00 */
[----:B------:R-:W5:Y:S01]  /*20b40*/  LD.E.128 R12, desc[UR54][R12.64] ;  /* 0x000000360c0c7980 */ /* 0x000f62000c101d00 */
[----:B---3--:R-:W1:Y:S01]  /*20b50*/  @P2 LDC R61, c[0x0][0xbec] ;  /* 0x0002fb00ff3d2b82 */ /* 0x008e620000000800 */
[----:B------:R-:W-:-:S02]  /*20b60*/  IMAD R21, R2, UR5, R3 ;  /* 0x0000000502157c24 */ /* 0x000fc4000f8e0203 */
[----:B------:R-:W-:Y:S01]  /*20b70*/  IMAD.WIDE.U32 R2, R2, UR4, RZ ;  /* 0x0000000402027c25 */ /* 0x000fe2000f8e00ff */
[----:B------:R-:W-:Y:S01]  /*20b80*/  ULDC.64 UR4, c[0x0][0xae8] ;  /* 0x0002ba0000047ab9 */ /* 0x000fe20000000a00 */
[----:B------:R-:W5:Y:S03]  /*20b90*/  LD.E.128 R24, desc[UR54][R24.64] ;  /* 0x0000003618187980 */ /* 0x000f66000c101d00 */
[----:B------:R-:W-:Y:S01]  /*20ba0*/  IADD3 R3, R3, R21, RZ ;  /* 0x0000001503037210 */ /* 0x000fe20007ffe0ff */
[----:B------:R-:W-:Y:S01]  /*20bb0*/  IMAD R21, R64, UR4, RZ ;  /* 0x0000000440157c24 */ /* 0x000fe2000f8e02ff */
[----:B------:R-:W5:Y:S01]  /*20bc0*/  LD.E.128 R28, desc[UR54][R28.64] ;  /* 0x000000361c1c7980 */ /* 0x000f62000c101d00 */
[----:B------:R-:W-:Y:S02]  /*20bd0*/  IMAD R64, R66, 0x80, R20 ;  /* 0x0000008042407824 */ /* 0x000fe400078e0214 */
[C---:B------:R-:W-:Y:S01]  /*20be0*/  IMAD R21, R69.reuse, UR5, R21 ;  /* 0x0000000545157c24 */ /* 0x040fe2000f8e0215 */
[----:B------:R-:W5:Y:S01]  /*20bf0*/  LD.E.128 R32, desc[UR54][R32.64] ;  /* 0x0000003620207980 */ /* 0x000f62000c101d00 */
[----:B------:R-:W-:Y:S01]  /*20c00*/  IMAD.WIDE.U32 R2, R69, UR4, R2 ;  /* 0x0000000445027c25 */ /* 0x000fe2000f8e0002 */
[----:B------:R-:W-:-:S02]  /*20c10*/  ULDC.64 UR4, c[0x0][0xaf0] ;  /* 0x0002bc0000047ab9 */ /* 0x000fc40000000a00 */
[----:B------:R-:W5:Y:S01]  /*20c20*/  LD.E.128 R36, desc[UR54][R36.64] ;  /* 0x0000003624247980 */ /* 0x000f62000c101d00 */
[----:B------:R-:W-:-:S03]  /*20c30*/  IMAD.IADD R3, R3, 0x1, R21 ;  /* 0x0000000103037824 */ /* 0x000fc600078e0215 */
[----:B------:R-:W5:Y:S01]  /*20c40*/  LD.E.128 R40, desc[UR54][R40.64] ;  /* 0x0000003628287980 */ /* 0x000f62000c101d00 */
[----:B-1----:R-:W-:-:S03]  /*20c50*/  @P2 IMAD.HI.U32 R20, R64, R61, RZ ;  /* 0x0000003d40142227 */ /* 0x002fc600078e00ff */
[----:B------:R-:W5:Y:S01]  /*20c60*/  LD.E.128 R44, desc[UR54][R44.64] ;  /* 0x000000362c2c7980 */ /* 0x000f62000c101d00 */
[----:B------:R-:W-:Y:S01]  /*20c70*/  IMAD.MOV.U32 R21, RZ, RZ, R64 ;  /* 0x000000ffff157224 */ /* 0x000fe200078e0040 */
[----:B0-----:R-:W-:Y:S01]  /*20c80*/  @P2 SHF.R.U32.HI R21, RZ, R67, R20 ;  /* 0x00000043ff152219 */ /* 0x001fe20000011614 */
[----:B------:R-:W-:Y:S01]  /*20c90*/  IMAD R60, R62, UR4, RZ ;  /* 0x000000043e3c7c24 */ /* 0x000fe2000f8e02ff */
[----:B------:R-:W5:Y:S01]  /*20ca0*/  LD.E.128 R48, desc[UR54][R48.64] ;  /* 0x0000003630307980 */ /* 0x000f62000c101d00 */
[C---:B------:R-:W-:Y:S01]  /*20cb0*/  IMAD.WIDE.U32 R2, R63.reuse, UR4, R2 ;  /* 0x000000043f027c25 */ /* 0x040fe2000f8e0002 */
[--C-:B------:R-:W-:Y:S02]  /*20cc0*/  SHF.R.S32.HI R20, RZ, 0x1f, R21.reuse ;  /* 0x0000001fff147819 */ /* 0x100fe40000011415 */
[----:B--2---:R-:W5:Y:S01]  /*20cd0*/  LD.E.128 R52, desc[UR54][R52.64] ;  /* 0x0000003634347980 */ /* 0x004f62000c101d00 */
[----:B------:R-:W-:Y:S01]  /*20ce0*/  IMAD R61, R63, UR5, R60 ;  /* 0x000000053f3d7c24 */ /* 0x000fe2000f8e023c */
[----:B------:R-:W-:Y:S01]  /*20cf0*/  ULDC.64 UR4, c[0x0][0xae0] ;  /* 0x0002b80000047ab9 */ /* 0x000fe20000000a00 */
[----:B------:R-:W-:Y:S01]  /*20d00*/  IMAD.MOV R63, RZ, RZ, -R21 ;  /* 0x000000ffff3f7224 */ /* 0x000fe200078e0a15 */
[----:B------:R-:W5:Y:S02]  /*20d10*/  LD.E.128 R56, desc[UR54][R56.64] ;  /* 0x0000003638387980 */ /* 0x000f64000c101d00 */
[----:B------:R-:W-:Y:S01]  /*20d20*/  IADD3 R3, R3, R61, RZ ;  /* 0x0000003d03037210 */ /* 0x000fe20007ffe0ff */
[----:B------:R-:W-:Y:S01]  /*20d30*/  IMAD R61, R0, R63, R64 ;  /* 0x0000003f003d7224 */ /* 0x000fe200078e0240 */
[----:B------:R-:W-:Y:S01]  /*20d40*/  @!PT LDS RZ, [RZ] ;  /* 0x00000000fffff984 */ /* 0x000fe20000000800 */
[----:B------:R-:W-:Y:S01]  /*20d50*/  @!PT LDS RZ, [RZ] ;  /* 0x00000000fffff984 */ /* 0x000fe20000000800 */
[----:B------:R-:W-:Y:S01]  /*20d60*/  @!PT LDS RZ, [RZ] ;  /* 0x00000000fffff984 */ /* 0x000fe20000000800 */
[----:B------:R-:W-:Y:S01]  /*20d70*/  @!PT LDS RZ, [RZ] ;  /* 0x00000000fffff984 */ /* 0x000fe20000000800 */
[----:B------:R0:W-:Y:S06]  /*20d80*/  MEMBAR.ALL.CTA ;  /* 0x0000000000007992 */ /* 0x0001ec0000008000 */
[----:B0-----:R-:W0:Y:S01]  /*20d90*/  FENCE.VIEW.ASYNC.S ;  /* 0x00000000000073c6 */ /* 0x001e220000000000 */
[----:B------:R-:W-:-:S02]  /*20da0*/  IMAD R20, R20, UR4, RZ ;  /* 0x0000000414147c24 */ /* 0x000fc4000f8e02ff */
[----:B------:R-:W-:Y:S01]  /*20db0*/  IMAD.WIDE.U32 R2, R21, UR4, R2 ;  /* 0x0000000415027c25 */ /* 0x000fe2000f8e0002 */
[----:B------:R-:W-:-:S03]  /*20dc0*/  SHF.R.S32.HI R0, RZ, 0x1f, R61 ;  /* 0x0000001fff007819 */ /* 0x000fc6000001143d */
[----:B------:R-:W-:Y:S01]  /*20dd0*/  IMAD R63, R21, UR5, R20 ;  /* 0x00000005153f7c24 */ /* 0x000fe2000f8e0214 */
[----:B------:R-:W-:Y:S01]  /*20de0*/  ULDC.64 UR4, c[0x0][0xad8] ;  /* 0x0002b60000047ab9 */ /* 0x000fe20000000a00 */
[----:B------:R-:W-:Y:S02]  /*20df0*/  IMAD R64, R66, 0x80, R68 ;  /* 0x0000008042407824 */ /* 0x000fe400078e0244 */
[----:B------:R-:W-:Y:S02]  /*20e00*/  IMAD.IADD R3, R3, 0x1, R63 ;  /* 0x0000000103037824 */ /* 0x000fe400078e023f */
[----:B------:R-:W-:Y:S02]  /*20e10*/  IMAD R20, R0, UR4, RZ ;  /* 0x0000000400147c24 */ /* 0x000fe4000f8e02ff */
[----:B------:R-:W-:Y:S02]  /*20e20*/  VIADD R0, R64, 0x20 ;  /* 0x0000002040007836 */ /* 0x000fe40000000000 */
[----:B------:R-:W-:-:S02]  /*20e30*/  IMAD R21, R61, UR5, R20 ;  /* 0x000000053d157c24 */ /* 0x000fc4000f8e0214 */
[----:B------:R-:W-:Y:S01]  /*20e40*/  IMAD.WIDE.U32 R2, R61, UR4, R2 ;  /* 0x000000043d027c25 */ /* 0x000fe2000f8e0002 */
[-C--:B------:R-:W-:Y:S01]  /*20e50*/  ISETP.GE.AND P1, PT, R0, R65.reuse, PT ;  /* 0x000000410000720c */ /* 0x080fe20003f26270 */
[----:B------:R-:W-:Y:S01]  /*20e60*/  ULDC.64 UR4, c[0x0][0xa80] ;  /* 0x0002a00000047ab9 */ /* 0x000fe20000000a00 */
[----:B------:R-:W-:Y:S01]  /*20e70*/  ISETP.GE.AND P2, PT, R64, R65, PT ;  /* 0x000000414000720c */ /* 0x000fe20003f46270 */
[----:B------:R-:W-:Y:S01]  /*20e80*/  VIADD R0, R16, 0x33420 ;  /* 0x0003342010007836 */ /* 0x000fe20000000000 */
[----:B------:R-:W-:Y:S02]  /*20e90*/  IADD3 R3, R3, R21, RZ ;  /* 0x0000001503037210 */ /* 0x000fe40007ffe0ff */
[C---:B------:R-:W-:Y:S02]  /*20ea0*/  LEA R62, P3, R2.reuse, UR4, 0x1 ;  /* 0x00000004023e7c11 */ /* 0x040fe4000f8608ff */
[----:B------:R-:W-:Y:S02]  /*20eb0*/  PRMT R0, RZ, 0x654, R0 ;  /* 0x00000654ff007816 */ /* 0x000fe40000000000 */
[----:B------:R-:W-:Y:S01]  /*20ec0*/  LEA.HI.X R63, R2, UR5, R3, 0x1, P3 ;  /* 0x00000005023f7c11 */ /* 0x000fe200098f0c03 */
[----:B------:R-:W-:Y:S01]  /*20ed0*/  VIADD R20, R64, 0x40 ;  /* 0x0000004040147836 */ /* 0x000fe20000000000 */
[----:B0-----:R0:W-:Y:S01]  /*20ee0*/  SYNCS.ARRIVE.TRANS64.RED.A1T0 RZ, [R0+URZ], RZ ;  /* 0x000000ff00ff79a7 */ /* 0x0011e2000810043f */
[C---:B------:R-:W-:Y:S01]  /*20ef0*/  VIADD R67, R234.reuse, 0x80 ;  /* 0x00000080ea437836 */ /* 0x040fe20000000000 */
[----:B------:R1:W2:Y:S01]  /*20f00*/  SHFL.IDX PT, R60, R62, RZ, 0x181f ;  /* 0x00181fff3e3c7589 */ /* 0x0002a200000e0000 */
[----:B------:R-:W-:Y:S01]  /*20f10*/  VIADD R66, R234, 0x80 ;  /* 0x00000080ea427836 */ /* 0x000fe20000000000 */
[----:B------:R-:W-:-:S02]  /*20f20*/  ISETP.GE.AND P0, PT, R20, R65, PT ;  /* 0x000000411400720c */ /* 0x000fc40003f06270 */
[----:B0-----:R1:W0:Y:S01]  /*20f30*/  SHFL.IDX PT, R0, R63, RZ, 0x181f ;  /* 0x00181fff3f007589 */ /* 0x00122200000e0000 */
[----:B------:R-:W-:Y:S02]  /*20f40*/  SHF.R.S32.HI R67, RZ, 0x1f, R67 ;  /* 0x0000001fff437819 */ /* 0x000fe40000011443 */
[----:B------:R-:W-:Y:S02]  /*20f50*/  SHF.R.S32.HI R68, RZ, 0x1f, R237 ;  /* 0x0000001fff447819 */ /* 0x000fe400000114ed */
[----:B------:R-:W-:Y:S01]  /*20f60*/  SHF.R.S32.HI R69, RZ, 0x1f, R234 ;  /* 0x0000001fff457819 */ /* 0x000fe200000114ea */
[----:B------:R-:W-:Y:S06]  /*20f70*/  @P2 BRA `(.L_x_648) ;  /* 0x0000000000342947 */ /* 0x000fec0003800000 */
[----:B------:R-:W-:Y:S02]  /*20f80*/  ULDC UR4, c[0x0][0xac8] ;  /* 0x0002b20000047ab9 */ /* 0x000fe40000000800 */
[----:B------:R-:W-:Y:S02]  /*20f90*/  ISETP.GE.AND P4, PT, R234, UR4, PT ;  /* 0x00000004ea007c0c */ /* 0x000fe4000bf86270 */
[----:B------:R-:W-:Y:S02]  /*20fa0*/  ISETP.GE.AND P3, PT, R237, UR4, PT ;  /* 0x00000004ed007c0c */ /* 0x000fe4000bf66270 */
[----:B------:R-:W-:-:S09]  /*20fb0*/  ISETP.GE.AND P2, PT, R66, UR4, PT ;  /* 0x0000000442007c0c */ /* 0x000fd2000bf46270 */
[----:B--2---:R-:W-:-:S04]  /*20fc0*/  @!P4 LEA R2, P5, R234, R60, 0x1 ;  /* 0x0000003cea02c211 */ /* 0x004fc800078a08ff */
[----:B0-----:R-:W-:Y:S02]  /*20fd0*/  @!P4 LEA.HI.X R3, R234, R0, R69, 0x1, P5 ;  /* 0x00000000ea03c211 */ /* 0x001fe400028f0c45 */
[----:B------:R-:W-:-:S03]  /*20fe0*/  @!P3 LEA R20, P5, R237, R60, 0x1 ;  /* 0x0000003ced14b211 */ /* 0x000fc600078a08ff */
[----:B-----5:R3:W-:Y:S01]  /*20ff0*/  @!P4 ST.E.128 desc[UR54][R2.64], R4 ;  /* 0x000000040200c985 */ /* 0x0207e2000c101d36 */
[----:B------:R-:W-:Y:S02]  /*21000*/  @!P3 LEA.HI.X R21, R237, R0, R68, 0x1, P5 ;  /* 0x00000000ed15b211 */ /* 0x000fe400028f0c44 */
[----:B------:R-:W-:-:S03]  /*21010*/  @!P2 LEA R60, P5, R66, R60, 0x1 ;  /* 0x0000003c423ca211 */ /* 0x000fc600078a08ff */
[----:B------:R3:W-:Y:S01]  /*21020*/  @!P3 ST.E.128 desc[UR54][R20.64], R28 ;  /* 0x0000001c1400b985 */ /* 0x0007e2000c101d36 */
[----:B------:R-:W-:-:S05]  /*21030*/  @!P2 LEA.HI.X R61, R66, R0, R67, 0x1, P5 ;  /* 0x00000000423da211 */ /* 0x000fca00028f0c43 */
[----:B------:R3:W-:Y:S04]  /*21040*/  @!P2 ST.E.128 desc[UR54][R60.64], R44 ;  /* 0x0000002c3c00a985 */ /* 0x0007e8000c101d36 */
.L_x_648:
[----:B------:R-:W-:Y:S05]  /*21050*/  BSYNC B1 ;  /* 0x0000000000017941 */ /* 0x000fea0003800000 */
.L_x_647:
[----:B0-----:R0:W4:Y:S01]  /*21060*/  SHFL.IDX PT, R0, R63, 0x1, 0x181f ;  /* 0x00381f003f007f89 */ /* 0x00112200000e0000 */
[----:B------:R-:W-:Y:S03]  /*21070*/  BSSY B1, `(.L_x_649) ;  /* 0x0000010000017945 */ /* 0x000fe60003800000 */
[----:B---3-5:R0:W3:Y:S01]  /*21080*/  SHFL.IDX PT, R6, R62, 0x1, 0x181f ;  /* 0x00381f003e067f89 */ /* 0x0280e200000e0000 */
[----:B------:R-:W-:Y:S05]  /*21090*/  @P1 BRA `(.L_x_650) ;  /* 0x0000000000341947 */ /* 0x000fea0003800000 */
[----:B------:R-:W-:Y:S02]  /*210a0*/  ULDC UR4, c[0x0][0xac8] ;  /* 0x0002b20000047ab9 */ /* 0x000fe40000000800 */
[----:B------:R-:W-:Y:S02]  /*210b0*/  ISETP.GE.AND P3, PT, R234, UR4, PT ;  /* 0x00000004ea007c0c */ /* 0x000fe4000bf66270 */
[----:B------:R-:W-:Y:S02]  /*210c0*/  ISETP.GE.AND P2, PT, R237, UR4, PT ;  /* 0x00000004ed007c0c */ /* 0x000fe4000bf46270 */
[----:B------:R-:W-:-:S09]  /*210d0*/  ISETP.GE.AND P1, PT, R66, UR4, PT ;  /* 0x0000000442007c0c */ /* 0x000fd2000bf26270 */
[CC--:B---3--:R-:W-:Y:S02]  /*210e0*/  @!P3 LEA R2, P5, R234.reuse, R6.reuse, 0x1 ;  /* 0x00000006ea02b211 */ /* 0x0c8fe400078a08ff */
[C---:B------:R-:W-:Y:S02]  /*210f0*/  @!P2 LEA R4, P4, R237.reuse, R6, 0x1 ;  /* 0x00000006ed04a211 */ /* 0x040fe400078808ff */
[----:B----4-:R-:W-:Y:S02]  /*21100*/  @!P3 LEA.HI.X R3, R234, R0, R69, 0x1, P5 ;  /* 0x00000000ea03b211 */ /* 0x010fe400028f0c45 */
[C---:B------:R-:W-:Y:S02]  /*21110*/  @!P1 LEA R6, P5, R66.reuse, R6, 0x1 ;  /* 0x0000000642069211 */ /* 0x040fe400078a08ff */
[-C--:B------:R-:W-:Y:S01]  /*21120*/  @!P2 LEA.HI.X R5, R237, R0.reuse, R68, 0x1, P4 ;  /* 0x00000000ed05a211 */ /* 0x080fe200020f0c44 */
[----:B------:R3:W-:Y:S01]  /*21130*/  @!P3 ST.E.128 desc[UR54][R2.64], R8 ;  /* 0x000000080200b985 */ /* 0x0007e2000c101d36 */
[----:B------:R-:W-:-:S03]  /*21140*/  @!P1 LEA.HI.X R7, R66, R0, R67, 0x1, P5 ;  /* 0x0000000042079211 */ /* 0x000fc600028f0c43 */
[----:B------:R3:W-:Y:S04]  /*21150*/  @!P2 ST.E.128 desc[UR54][R4.64], R32 ;  /* 0x000000200400a985 */ /* 0x0007e8000c101d36 */
[----:B------:R3:W-:Y:S02]  /*21160*/  @!P1 ST.E.128 desc[UR54][R6.64], R48 ;  /* 0x0000003006009985 */ /* 0x0007e4000c101d36 */
.L_x_650:
[----:B------:R-:W-:Y:S05]  /*21170*/  BSYNC B1 ;  /* 0x0000000000017941 */ /* 0x000fea0003800000 */
.L_x_649:
[----:B----4-:R4:W0:Y:S01]  /*21180*/  SHFL.IDX PT, R0, R63, 0x2, 0x181f ;  /* 0x00581f003f007f89 */ /* 0x01082200000e0000 */
[----:B------:R-:W-:Y:S03]  /*21190*/  BSSY B1, `(.L_x_651) ;  /* 0x0000010000017945 */ /* 0x000fe60003800000 */
[----:B---3--:R4:W3:Y:S01]  /*211a0*/  SHFL.IDX PT, R6, R62, 0x2, 0x181f ;  /* 0x00581f003e067f89 */ /* 0x0088e200000e0000 */
[----:B------:R-:W-:Y:S05]  /*211b0*/  @P0 BRA `(.L_x_652) ;  /* 0x0000000000340947 */ /* 0x000fea0003800000 */
[----:B------:R-:W-:Y:S02]  /*211c0*/  ULDC UR4, c[0x0][0xac8] ;  /* 0x0002b20000047ab9 */ /* 0x000fe40000000800 */
[----:B------:R-:W-:Y:S02]  /*211d0*/  ISETP.GE.AND P3, PT, R234, UR4, PT ;  /* 0x00000004ea007c0c */ /* 0x000fe4000bf66270 */
[----:B------:R-:W-:Y:S02]  /*211e0*/  ISETP.GE.AND P4, PT, R237, UR4, PT ;  /* 0x00000004ed007c0c */ /* 0x000fe4000bf86270 */
[----:B------:R-:W-:-:S09]  /*211f0*/  ISETP.GE.AND P5, PT, R66, UR4, PT ;  /* 0x0000000442007c0c */ /* 0x000fd2000bfa6270 */
[-C--:B---3--:R-:W-:Y:S02]  /*21200*/  @!P3 LEA R2, P0, R234, R6.reuse, 0x1 ;  /* 0x00000006ea02b211 */ /* 0x088fe400078008ff */
[CC--:B------:R-:W-:Y:S02]  /*21210*/  @!P4 LEA R4, P1, R237.reuse, R6.reuse, 0x1 ;  /* 0x00000006ed04c211 */ /* 0x0c0fe400078208ff */
[----:B------:R-:W-:Y:S02]  /*21220*/  @!P5 LEA R6, P2, R66, R6, 0x1 ;  /* 0x000000064206d211 */ /* 0x000fe400078408ff */
[-C--:B0-----:R-:W-:Y:S02]  /*21230*/  @!P3 LEA.HI.X R3, R234, R0.reuse, R69, 0x1, P0 ;  /* 0x00000000ea03b211 */ /* 0x081fe400000f0c45 */
[-C--:B------:R-:W-:Y:S02]  /*21240*/  @!P4 LEA.HI.X R5, R237, R0.reuse, R68, 0x1, P1 ;  /* 0x00000000ed05c211 */ /* 0x080fe400008f0c44 */
[----:B------:R-:W-:Y:S01]  /*21250*/  @!P5 LEA.HI.X R7, R66, R0, R67, 0x1, P2 ;  /* 0x000000004207d211 */ /* 0x000fe200010f0c43 */
[----:B------:R0:W-:Y:S04]  /*21260*/  @!P3 ST.E.128 desc[UR54][R2.64], R12 ;  /* 0x0000000c0200b985 */ /* 0x0001e8000c101d36 */
[----:B------:R0:W-:Y:S04]  /*21270*/  @!P4 ST.E.128 desc[UR54][R4.64], R36 ;  /* 0x000000240400c985 */ /* 0x0001e8000c101d36 */
[----:B------:R0:W-:Y:S02]  /*21280*/  @!P5 ST.E.128 desc[UR54][R6.64], R52 ;  /* 0x000000340600d985 */ /* 0x0001e4000c101d36 */
.L_x_652:
[----:B------:R-:W-:Y:S05]  /*21290*/  BSYNC B1 ;  /* 0x0000000000017941 */ /* 0x000fea0003800000 */
.L_x_651:
[----:B0-----:R-:W-:Y:S01]  /*212a0*/  VIADD R0, R64, 0x60 ;  /* 0x0000006040007836 */ /* 0x001fe20000000000 */
[----:B-1--4-:R-:W0:Y:S04]  /*212b0*/  SHFL.IDX PT, R63, R63, 0x3, 0x181f ;  /* 0x00781f003f3f7f89 */ /* 0x012e2800000e0000 */
[----:B------:R-:W-:Y:S01]  /*212c0*/  ISETP.GE.AND P0, PT, R0, R65, PT ;  /* 0x000000410000720c */ /* 0x000fe20003f06270 */
[----:B------:R-:W1:-:S12]  /*212d0*/  SHFL.IDX PT, R62, R62, 0x3, 0x181f ;  /* 0x00781f003e3e7f89 */ /* 0x000e5800000e0000 */
[----:B------:R-:W-:Y:S05]  /*212e0*/  @P0 BRA `(.L_x_653) ;  /* 0x0000000c00d40947 */ /* 0x000fea0003800000 */
[----:B------:R-:W-:Y:S02]  /*212f0*/  ULDC UR4, c[0x0][0xac8] ;  /* 0x0002b20000047ab9 */ /* 0x000fe40000000800 */
[----:B------:R-:W-:Y:S02]  /*21300*/  ISETP.GE.AND P2, PT, R234, UR4, PT ;  /* 0x00000004ea007c0c */ /* 0x000fe4000bf46270 */
[----:B------:R-:W-:-:S11]  /*21310*/  ISETP.GE.AND P3, PT, R237, UR4, PT ;  /* 0x00000004ed007c0c */ /* 0x000fd6000bf66270 */
[CC--:B-1----:R-:W-:Y:S02]  /*21320*/  @!P2 LEA R2, P0, R234.reuse, R62.reuse, 0x1 ;  /* 0x0000003eea02a211 */ /* 0x0c2fe400078008ff */
[C---:B------:R-:W-:Y:S02]  /*21330*/  @!P3 LEA R4, P1, R237.reuse, R62, 0x1 ;  /* 0x0000003eed04b211 */ /* 0x040fe400078208ff */
[-C--:B0-----:R-:W-:Y:S02]  /*21340*/  @!P2 LEA.HI.X R3, R234, R63.reuse, R69, 0x1, P0 ;  /* 0x0000003fea03a211 */ /* 0x081fe400000f0c45 */
[----:B------:R-:W-:Y:S02]  /*21350*/  @!P3 LEA.HI.X R5, R237, R63, R68, 0x1, P1 ;  /* 0x0000003fed05b211 */ /* 0x000fe400008f0c44 */
[----:B------:R-:W-:Y:S01]  /*21360*/  ISETP.GE.AND P0, PT, R66, UR4, PT ;  /* 0x0000000442007c0c */ /* 0x000fe2000bf06270 */
[----:B------:R4:W-:Y:S04]  /*21370*/  @!P2 ST.E.128 desc[UR54][R2.64], R24 ;  /* 0x000000180200a985 */ /* 0x0009e8000c101d36 */
[----:B------:R4:W-:Y:S08]  /*21380*/  @!P3 ST.E.128 desc[UR54][R4.64], R40 ;  /* 0x000000280400b985 */ /* 0x0009f0000c101d36 */
[----:B------:R-:W-:Y:S05]  /*21390*/  @P0 BRA `(.L_x_653) ;  /* 0x0000000c00a80947 */ /* 0x000fea0003800000 */
[----:B----4-:R-:W-:-:S04]  /*213a0*/  LEA R2, P0, R66, R62, 0x1 ;  /* 0x0000003e42027211 */ /* 0x010fc800078008ff */
[----:B------:R-:W-:-:S05]  /*213b0*/  LEA.HI.X R3, R66, R63, R67, 0x1, P0 ;  /* 0x0000003f42037211 */ /* 0x000fca00000f0c43 */
[----:B------:R0:W-:Y:S01]  /*213c0*/  ST.E.128 desc[UR54][R2.64], R56 ;  /* 0x0000003802007985 */ /* 0x0001e2000c101d36 */
[----:B------:R-:W-:Y:S05]  /*213d0*/  BRA `(.L_x_653) ;  /* 0x0000000c00987947 */ /* 0x000fea0003800000 */
.L_x_644:
[----:B------:R-:W2:Y:S01]  /*213e0*/  LDL.LU R4, [R1+0x24] ;  /* 0x0000240001047983 */ /* 0x000ea20000300800 */
[----:B------:R-:W-:Y:S01]  /*213f0*/  ULDC.64 UR4, c[0x0][0xc00] ;  /* 0x0003000000047ab9 */ /* 0x000fe20000000a00 */
[----:B------:R-:W-:Y:S01]  /*21400*/  IMAD.MOV.U32 R0, RZ, RZ, RZ ;  /* 0x000000ffff007224 */ /* 0x000fe200078e00ff */
[----:B------:R-:W1:Y:S01]  /*21410*/  LDC R25, c[0x0][0xbe8] ;  /* 0x0002fa00ff197b82 */ /* 0x000e620000000800 */
[----:B------:R-:W3:Y:S01]  /*21420*/  LDL.LU R6, [R1+0x28] ;  /* 0x0000280001067983 */ /* 0x000ee20000300800 */
[----:B------:R-:W-:-:S04]  /*21430*/  ISETP.NE.U32.AND P0, PT, RZ, UR4, PT ;  /* 0x00000004ff007c0c */ /* 0x000fc8000bf05070 */
[----:B------:R-:W-:Y:S02]  /*21440*/  ISETP.NE.AND.EX P0, PT, RZ, UR5, PT, P0 ;  /* 0x00000005ff007c0c */ /* 0x000fe4000bf05300 */
[----:B--2---:R-:W-:-:S04]  /*21450*/  IADD3 R2, P1, R4, UR4, RZ ;  /* 0x0000000404027c10 */ /* 0x004fc8000ff3e0ff */
[----:B---3--:R-:W-:Y:S01]  /*21460*/  IADD3.X R3, R6, UR5, RZ, P1, !PT ;  /* 0x0000000506037c10 */ /* 0x008fe20008ffe4ff */
[----:B------:R-:W-:Y:S02]  /*21470*/  ULDC.64 UR4, c[0x0][0xc08] ;  /* 0x0003020000047ab9 */ /* 0x000fe40000000a00 */
[----:B------:R-:W-:-:S04]  /*21480*/  ISETP.NE.U32.AND P1, PT, RZ, UR4, PT ;  /* 0x00000004ff007c0c */ /* 0x000fc8000bf25070 */
[----:B------:R2:W5:Y:S01]  /*21490*/  @P0 LDG.E R0, desc[UR54][R2.64] ;  /* 0x0000003602000981 */ /* 0x000562000c1e1900 */
[----:B------:R-:W-:Y:S01]  /*214a0*/  ISETP.NE.AND.EX P1, PT, RZ, UR5, PT, P1 ;  /* 0x00000005ff007c0c */ /* 0x000fe2000bf25310 */
[----:B------:R-:W3:-:S12]  /*214b0*/  S2R R7, SR_TID.X ;  /* 0x0000000000077919 */ /* 0x000ed80000002100 */
[----:B------:R-:W-:Y:S01]  /*214c0*/  @P1 IADD3 R4, P2, R4, UR4, RZ ;  /* 0x0000000404041c10 */ /* 0x000fe2000ff5e0ff */
[----:B------:R-:W-:-:S03]  /*214d0*/  ULDC UR4, c[0x0][0xa88] ;  /* 0x0002a20000047ab9 */ /* 0x000fc60000000800 */
[----:B------:R-:W-:Y:S01]  /*214e0*/  @P1 IADD3.X R5, R6, UR5, RZ, P2, !PT ;  /* 0x0000000506051c10 */ /* 0x000fe200097fe4ff */
[----:B------:R-:W-:-:S06]  /*214f0*/  IMAD.U32 R6, RZ, RZ, UR4 ;  /* 0x00000004ff067e24 */ /* 0x000fcc000f8e00ff */
[----:B------:R2:W5:Y:S01]  /*21500*/  @P1 LDG.E R6, desc[UR54][R4.64] ;  /* 0x0000003604061981 */ /* 0x000562000c1e1900 */
[----:B-1----:R-:W-:Y:S02]  /*21510*/  ISETP.NE.AND P2, PT, R25, 0x1, PT ;  /* 0x000000011900780c */ /* 0x002fe40003f45270 */
[----:B---3--:R-:W-:-:S11]  /*21520*/  IADD3 R26, R7, -0x80, RZ ;  /* 0xffffff80071a7810 */ /* 0x008fd60007ffe0ff */
[----:B------:R-:W1:Y:S01]  /*21530*/  @P2 LDC R14, c[0x0][0xbec] ;  /* 0x0002fb00ff0e2b82 */ /* 0x000e620000000800 */
[----:B------:R-:W-:-:S07]  /*21540*/  ISETP.GE.AND P3, PT, R26, 0x80, PT ;  /* 0x000000801a00780c */ /* 0x000fce0003f66270 */
[----:B------:R-:W3:Y:S01]  /*21550*/  @P2 LDC R27, c[0x0][0xbf0] ;  /* 0x0002fc00ff1b2b82 */ /* 0x000ee20000000800 */
[----:B--2---:R-:W-:Y:S05]  /*21560*/  @P1 BRA `(.L_x_654) ;  /* 0x0000000000101947 */ /* 0x004fea0003800000 */
[----:B------:R-:W-:Y:S05]  /*21570*/  @!P0 BRA `(.L_x_654) ;  /* 0x00000000000c8947 */ /* 0x000fea0003800000 */
[----:B------:R-:W2:Y:S04]  /*21580*/  LDG.E R5, desc[UR54][R2.64] ;  /* 0x0000003602057981 */ /* 0x000ea8000c1e1900 */
[----:B-----5:R-:W2:Y:S02]  /*21590*/  LDG.E R6, desc[UR54][R2.64+0x4] ;  /* 0x0000043602067981 */ /* 0x020ea4000c1e1900 */
[----:B--2---:R-:W-:-:S07]  /*215a0*/  IMAD.IADD R6, R6, 0x1, -R5 ;  /* 0x0000000106067824 */ /* 0x004fce00078e0a05 */
.L_x_654:
[----:B------:R-:W2:Y:S04]  /*215b0*/  LDL.LU R3, [R1] ;  /* 0x0000000001037983 */ /* 0x000ea80000300800 */
[----:B------:R-:W4:Y:S04]  /*215c0*/  LDL.LU R2, [R1+0x2c] ;  /* 0x00002c0001027983 */ /* 0x000f280000300800 */
[----:B------:R-:W3:Y:S04]  /*215d0*/  LDL R24, [R1+0x20] ;  /* 0x0000200001187983 */ /* 0x000ee80000100800 */
[----:B------:R0:W5:Y:S01]  /*215e0*/  LDL R20, [R1+0x30] ;  /* 0x0000300001147983 */ /* 0x0001620000100800 */
[----:B------:R-:W-:Y:S01]  /*215f0*/  BSSY B1, `(.L_x_655) ;  /* 0x000002d000017945 */ /* 0x000fe20003800000 */
[----:B-----5:R-:W-:-:S02]  /*21600*/  SHF.R.S32.HI R11, RZ, 0x1f, R0 ;  /* 0x0000001fff0b7819 */ /* 0x020fc40000011400 */
[----:B--2---:R-:W-:Y:S02]  /*21610*/  SEL R13, R3, RZ, !P0 ;  /* 0x000000ff030d7207 */ /* 0x004fe40004000000 */
[----:B----4-:R-:W-:Y:S02]  /*21620*/  SEL R12, R2, RZ, !P0 ;  /* 0x000000ff020c7207 */ /* 0x010fe40004000000 */
[----:B---3--:R-:W-:Y:S01]  /*21630*/  SHF.R.S32.HI R10, RZ, 0x1f, R24 ;  /* 0x0000001fff0a7819 */ /* 0x008fe20000011418 */
[----:B0-----:R-:W-:Y:S06]  /*21640*/  @P3 BRA `(.L_x_656) ;  /* 0x00000000009c3947 */ /* 0x001fec0003800000 */
[----:B------:R-:W0:Y:S01]  /*21650*/  LDC R9, c[0x0][0xbe8] ;  /* 0x0002fa00ff097b82 */ /* 0x000e220000000800 */
[----:B------:R-:W-:-:S04]  /*21660*/  IMAD R2, R20, 0x80, R7 ;  /* 0x0000008014027824 */ /* 0x000fc800078e0207 */
[----:B------:R-:W-:Y:S02]  /*21670*/  VIADD R8, R2, 0xffffff80 ;  /* 0xffffff8002087836 */ /* 0x000fe40000000000 */
[----:B0-----:R-:W-:-:S05]  /*21680*/  IMAD R3, R6, R9, RZ ;  /* 0x0000000906037224 */ /* 0x001fca00078e02ff */
[----:B------:R-:W-:-:S13]  /*21690*/  ISETP.GE.AND P0, PT, R8, R3, PT ;  /* 0x000000030800720c */ /* 0x000fda0003f06270 */
[----:B------:R-:W-:Y:S05]  /*216a0*/  @P0 BRA `(.L_x_656) ;  /* 0x0000000000840947 */ /* 0x000fea0003800000 */
[----:B------:R-:W-:Y:S01]  /*216b0*/  ISETP.NE.AND P0, PT, R9, 0x1, PT ;  /* 0x000000010900780c */ /* 0x000fe20003f05270 */
[----:B------:R-:W-:Y:S01]  /*216c0*/  ULDC.64 UR4, c[0x0][0xb90] ;  /* 0x0002e40000047ab9 */ /* 0x000fe20000000a00 */
[----:B------:R-:W-:Y:S01]  /*216d0*/  MOV R3, R11 ;  /* 0x0000000b00037202 */ /* 0x000fe20000000f00 */
[----:B------:R-:W-:Y:S02]  /*216e0*/  IMAD R7, R10, UR4, RZ ;  /* 0x000000040a077c24 */ /* 0x000fe4000f8e02ff */
[----:B------:R-:W-:Y:S02]  /*216f0*/  IMAD.MOV.U32 R2, RZ, RZ, R0 ;  /* 0x000000ffff027224 */ /* 0x000fe400078e0000 */
[----:B------:R-:W-:Y:S02]  /*21700*/  IMAD.MOV.U32 R5, RZ, RZ, R8 ;  /* 0x000000ffff057224 */ /* 0x000fe400078e0008 */
[----:B------:R-:W-:-:S04]  /*21710*/  IMAD.WIDE.U32 R2, R24, UR4, R2 ;  /* 0x0000000418027c25 */ /* 0x000fc8000f8e0002 */
[----:B------:R-:W0:Y:S01]  /*21720*/  @P0 LDC R15, c[0x0][0xbec] ;  /* 0x0002fb00ff0f0b82 */ /* 0x000e220000000800 */
[----:B------:R-:W-:Y:S01]  /*21730*/  IMAD R7, R24, UR5, R7 ;  /* 0x0000000518077c24 */ /* 0x000fe2000f8e0207 */
[----:B------:R-:W-:-:S03]  /*21740*/  ULDC.64 UR4, c[0x0][0xb98] ;  /* 0x0002e60000047ab9 */ /* 0x000fc60000000a00 */
[----:B------:R-:W-:-:S03]  /*21750*/  IMAD.IADD R3, R3, 0x1, R7 ;  /* 0x0000000103037824 */ /* 0x000fc600078e0207 */
[----:B------:R-:W2:Y:S01]  /*21760*/  @P0 LDC R21, c[0x0][0xbf0] ;  /* 0x0002fc00ff150b82 */ /* 0x000ea20000000800 */
[----:B------:R-:W-:-:S04]  /*21770*/  IMAD.WIDE.U32 R2, R13, UR4, R2 ;  /* 0x000000040d027c25 */ /* 0x000fc8000f8e0002 */
[----:B0-----:R-:W-:-:S05]  /*21780*/  @P0 IMAD.HI.U32 R4, R8, R15, RZ ;  /* 0x0000000f08040227 */ /* 0x001fca00078e00ff */
[----:B--2---:R-:W-:Y:S01]  /*21790*/  @P0 SHF.R.U32.HI R5, RZ, R21, R4 ;  /* 0x00000015ff050219 */ /* 0x004fe20000011604 */
[----:B------:R-:W-:-:S03]  /*217a0*/  IMAD R4, R12, UR4, RZ ;  /* 0x000000040c047c24 */ /* 0x000fc6000f8e02ff */
[----:B------:R-:W-:Y:S01]  /*217b0*/  IADD3 R2, P0, R5, R2, RZ ;  /* 0x0000000205027210 */ /* 0x000fe20007f1e0ff */
[----:B------:R-:W-:-:S04]  /*217c0*/  IMAD.MOV R7, RZ, RZ, -R5 ;  /* 0x000000ffff077224 */ /* 0x000fc800078e0a05 */
[----:B------:R-:W-:Y:S01]  /*217d0*/  IMAD R7, R9, R7, R8 ;  /* 0x0000000709077224 */ /* 0x000fe200078e0208 */
[----:B------:R-:W-:Y:S01]  /*217e0*/  SHF.R.S32.HI R9, RZ, 0x1f, R5 ;  /* 0x0000001fff097819 */ /* 0x000fe20000011405 */
[----:B------:R-:W-:Y:S01]  /*217f0*/  IMAD R8, R13, UR5, R4 ;  /* 0x000000050d087c24 */ /* 0x000fe2000f8e0204 */
[----:B------:R-:W-:Y:S02]  /*21800*/  ULDC.64 UR4, c[0x0][0xb88] ;  /* 0x0002e20000047ab9 */ /* 0x000fe40000000a00 */
[----:B------:R-:W-:Y:S02]  /*21810*/  SHF.R.S32.HI R4, RZ, 0x1f, R7 ;  /* 0x0000001fff047819 */ /* 0x000fe40000011407 */
[----:B------:R-:W-:-:S03]  /*21820*/  IADD3.X R3, R9, R3, R8, P0, !PT ;  /* 0x0000000309037210 */ /* 0x000fc600007fe408 */
[----:B------:R-:W-:Y:S02]  /*21830*/  IMAD R4, R4, UR4, RZ ;  /* 0x0000000404047c24 */ /* 0x000fe4000f8e02ff */
[----:B------:R-:W-:-:S04]  /*21840*/  IMAD.WIDE.U32 R2, R7, UR4, R2 ;  /* 0x0000000407027c25 */ /* 0x000fc8000f8e0002 */
[----:B------:R-:W-:Y:S01]  /*21850*/  IMAD R5, R7, UR5, R4 ;  /* 0x0000000507057c24 */ /* 0x000fe2000f8e0204 */
[----:B------:R-:W-:Y:S02]  /*21860*/  ULDC.64 UR4, c[0x0][0xb50] ;  /* 0x0002d40000047ab9 */ /* 0x000fe40000000a00 */
[----:B------:R-:W-:Y:S01]  /*21870*/  LEA R4, P0, R2, UR4, 0x2 ;  /* 0x0000000402047c11 */ /* 0x000fe2000f8010ff */
[----:B------:R-:W-:-:S05]  /*21880*/  IMAD.IADD R3, R3, 0x1, R5 ;  /* 0x0000000103037824 */ /* 0x000fca00078e0205 */
[----:B------:R-:W-:Y:S01]  /*21890*/  LEA.HI.X R5, R2, UR5, R3, 0x2, P0 ;  /* 0x0000000502057c11 */ /* 0x000fe200080f1403 */
[----:B------:R-:W-:-:S05]  /*218a0*/  IMAD.MOV.U32 R3, RZ, RZ, -0x800000 ;  /* 0xff800000ff037424 */ /* 0x000fca00078e00ff */
[----:B------:R0:W-:Y:S02]  /*218b0*/  STG.E desc[UR54][R4.64], R3 ;  /* 0x0000000304007986 */ /* 0x0001e4000c101936 */
.L_x_656:
[----:B------:R-:W-:Y:S05]  /*218c0*/  BSYNC B1 ;  /* 0x0000000000017941 */ /* 0x000fea0003800000 */
.L_x_655:
[--C-:B0-----:R-:W-:Y:S01]  /*218d0*/  SHF.R.S32.HI R4, RZ, 0x1f, R26.reuse ;  /* 0x0000001fff047819 */ /* 0x101fe2000001141a */
[----:B------:R-:W-:Y:S01]  /*218e0*/  ULDC.64 UR4, c[0x0][0xaa0] ;  /* 0x0002a80000047ab9 */ /* 0x000fe20000000a00 */
[----:B------:R-:W-:Y:S01]  /*218f0*/  SHF.R.S32.HI R8, RZ, 0x1f, R26 ;  /* 0x0000001fff087819 */ /* 0x000fe2000001141a */
[----:B------:R-:W-:Y:S01]  /*21900*/  IMAD R3, R11, UR4, RZ ;  /* 0x000000040b037c24 */ /* 0x000fe2000f8e02ff */
[-C--:B------:R-:W-:Y:S02]  /*21910*/  LEA.HI R4, R4, R26.reuse, RZ, 0x3 ;  /* 0x0000001a04047211 */ /* 0x080fe400078f18ff */
[----:B------:R-:W-:Y:S01]  /*21920*/  LEA.HI R8, R8, R26, RZ, 0x3 ;  /* 0x0000001a08087211 */ /* 0x000fe200078f18ff */
[----:B------:R-:W-:Y:S01]  /*21930*/  IMAD R5, R0, UR5, R3 ;  /* 0x0000000500057c24 */ /* 0x000fe2000f8e0203 */
[----:B------:R-:W-:Y:S01]  /*21940*/  LOP3.LUT R4, R4, 0xfffffff8, RZ, 0xc0, !PT ;  /* 0xfffffff804047812 */ /* 0x000fe200078ec0ff */
[----:B------:R-:W-:Y:S01]  /*21950*/  IMAD.WIDE.U32 R2, R0, UR4, RZ ;  /* 0x0000000400027c25 */ /* 0x000fe2000f8e00ff */
[----:B------:R-:W-:Y:S01]  /*21960*/  SHF.R.S32.HI R8, RZ, 0x3, R8 ;  /* 0x00000003ff087819 */ /* 0x000fe20000011408 */
[----:B------:R-:W-:-:S02]  /*21970*/  ULDC.64 UR4, c[0x0][0xae8] ;  /* 0x0002ba0000047ab9 */ /* 0x000fc40000000a00 */
[----:B------:R-:W-:Y:S02]  /*21980*/  IMAD.IADD R4, R26, 0x1, -R4 ;  /* 0x000000011a047824 */ /* 0x000fe400078e0a04 */
[----:B------:R-:W-:-:S03]  /*21990*/  IMAD.IADD R3, R3, 0x1, R5 ;  /* 0x0000000103037824 */ /* 0x000fc600078e0205 */
[----:B------:R-:W-:Y:S01]  /*219a0*/  LEA R0, R4, R8, 0x5 ;  /* 0x0000000804007211 */ /* 0x000fe200078e28ff */
[----:B------:R-:W-:Y:S02]  /*219b0*/  IMAD R4, R10, UR4, RZ ;  /* 0x000000040a047c24 */ /* 0x000fe4000f8e02ff */
[----:B------:R-:W-:-:S04]  /*219c0*/  IMAD.WIDE.U32 R2, R24, UR4, R2 ;  /* 0x0000000418027c25 */ /* 0x000fc8000f8e0002 */
[----:B------:R-:W-:Y:S02]  /*219d0*/  IMAD R9, R20, 0x80, R0 ;  /* 0x0000008014097824 */ /* 0x000fe400078e0200 */
[----:B------:R-:W-:Y:S01]  /*219e0*/  IMAD R7, R24, UR5, R4 ;  /* 0x0000000518077c24 */ /* 0x000fe2000f8e0204 */
[----:B------:R-:W-:Y:S01]  /*219f0*/  ULDC.64 UR4, c[0x0][0xaf0] ;  /* 0x0002bc0000047ab9 */ /* 0x000fe20000000a00 */
[----:B-1----:R-:W-:-:S04]  /*21a00*/  @P2 IMAD.HI.U32 R0, R9, R14, RZ ;  /* 0x0000000e09002227 */ /* 0x002fc800078e00ff */
[----:B------:R-:W-:Y:S01]  /*21a10*/  IMAD.MOV.U32 R5, RZ, RZ, R9 ;  /* 0x000000ffff057224 */ /* 0x000fe200078e0009 */
[----:B------:R-:W-:Y:S01]  /*21a20*/  @P2 SHF.R.U32.HI R5, RZ, R27, R0 ;  /* 0x0000001bff052219 */ /* 0x000fe20000011600 */
[----:B------:R-:W-:Y:S02]  /*21a30*/  IMAD R4, R12, UR4, RZ ;  /* 0x000000040c047c24 */ /* 0x000fe4000f8e02ff */
[----:B------:R-:W-:Y:S01]  /*21a40*/  IMAD.IADD R3, R3, 0x1, R7 ;  /* 0x0000000103037824 */ /* 0x000fe200078e0207 */
[----:B------:R-:W-:Y:S01]  /*21a50*/  SHF.R.S32.HI R0, RZ, 0x1f, R5 ;  /* 0x0000001fff007819 */ /* 0x000fe20000011405 */
[C---:B------:R-:W-:Y:S02]  /*21a60*/  IMAD R7, R13.reuse, UR5, R4 ;  /* 0x000000050d077c24 */ /* 0x040fe4000f8e0204 */
[----:B------:R-:W-:Y:S01]  /*21a70*/  IMAD.WIDE.U32 R2, R13, UR4, R2 ;  /* 0x000000040d027c25 */ /* 0x000fe2000f8e0002 */
[----:B------:R-:W-:-:S03]  /*21a80*/  ULDC.64 UR4, c[0x0][0xae0] ;  /* 0x0002b80000047ab9 */ /* 0x000fc60000000a00 */
[----:B------:R-:W-:Y:S01]  /*21a90*/  IMAD.MOV R4, RZ, RZ, -R5 ;  /* 0x000000ffff047224 */ /* 0x000fe200078e0a05 */
[----:B------:R-:W-:Y:S01]  /*21aa0*/  IADD3 R3, R3, R7, RZ ;  /* 0x0000000703037210 */ /* 0x000fe20007ffe0ff */
[----:B------:R-:W-:Y:S02]  /*21ab0*/  IMAD R0, R0, UR4, RZ ;  /* 0x0000000400007c24 */ /* 0x000fe4000f8e02ff */
[----:B------:R-:W-:Y:S02]  /*21ac0*/  IMAD R7, R25, R4, R9 ;  /* 0x0000000419077224 */ /* 0x000fe400078e0209 */
[C---:B------:R-:W-:Y:S02]  /*21ad0*/  IMAD R9, R5.reuse, UR5, R0 ;  /* 0x0000000505097c24 */ /* 0x040fe4000f8e0200 */
[----:B------:R-:W-:Y:S01]  /*21ae0*/  IMAD.WIDE.U32 R2, R5, UR4, R2 ;  /* 0x0000000405027c25 */ /* 0x000fe2000f8e0002 */
[----:B------:R-:W-:Y:S01]  /*21af0*/  SHF.R.S32.HI R0, RZ, 0x1f, R7 ;  /* 0x0000001fff007819 */ /* 0x000fe20000011407 */
[----:B------:R-:W-:-:S02]  /*21b00*/  ULDC.64 UR4, c[0x0][0xad8] ;  /* 0x0002b60000047ab9 */ /* 0x000fc40000000a00 */
[----:B------:R-:W-:Y:S02]  /*21b10*/  IMAD.IADD R3, R3, 0x1, R9 ;  /* 0x0000000103037824 */ /* 0x000fe400078e0209 */
[----:B------:R-:W-:Y:S02]  /*21b20*/  IMAD R0, R0, UR4, RZ ;  /* 0x0000000400007c24 */ /* 0x000fe4000f8e02ff */
[----:B------:R-:W-:-:S04]  /*21b30*/  IMAD.WIDE.U32 R4, R7, UR4, R2 ;  /* 0x0000000407047c25 */ /* 0x000fc8000f8e0002 */
[----:B------:R-:W-:Y:S01]  /*21b40*/  IMAD R3, R7, UR5, R0 ;  /* 0x0000000507037c24 */ /* 0x000fe2000f8e0200 */
[----:B------:R-:W-:Y:S02]  /*21b50*/  ULDC.64 UR4, c[0x0][0xa80] ;  /* 0x0002a00000047ab9 */ /* 0x000fe40000000a00 */
[----:B------:R-:W-:Y:S01]  /*21b60*/  LEA R2, P0, R4, UR4, 0x1 ;  /* 0x0000000404027c11 */ /* 0x000fe2000f8008ff */
[----:B------:R-:W-:Y:S01]  /*21b70*/  IMAD.IADD R3, R5, 0x1, R3 ;  /* 0x0000000105037824 */ /* 0x000fe200078e0203 */
[----:B------:R-:W-:-:S04]  /*21b80*/  UMOV UR4, 0xffffffff ;  /* 0xffffffff00047882 */ /* 0x000fc80000000000 */
[----:B------:R-:W-:Y:S01]  /*21b90*/  LEA.HI.X R3, R4, UR5, R3, 0x1, P0 ;  /* 0x0000000504037c11 */ /* 0x000fe200080f0c03 */
[----:B------:R-:W-:Y:S06]  /*21ba0*/  BRA.DIV UR4, `(.L_x_657) ;  /* 0x0000009604f07947 */ /* 0x000fec000b800000 */
[----:B------:R0:W1:Y:S04]  /*21bb0*/  SHFL.IDX PT, R0, R3, RZ, 0x181f ;  /* 0x00181fff03007589 */ /* 0x00006800000e0000 */
[----:B------:R0:W2:Y:S02]  /*21bc0*/  SHFL.IDX PT, R14, R2, RZ, 0x181f ;  /* 0x00181fff020e7589 */ /* 0x0000a400000e0000 */
.L_x_880:
[----:B------:R-:W-:Y:S01]  /*21bd0*/  IMAD R25, R6, R25, RZ ;  /* 0x0000001906197224 */ /* 0x000fe200078e02ff */
[----:B------:R-:W-:Y:S01]  /*21be0*/  BSSY B1, `(.L_x_658) ;  /* 0x0000016000017945 */ /* 0x000fe20003800000 */
[----:B------:R-:W-:-:S05]  /*21bf0*/  IMAD R6, R20, 0x80, R8 ;  /* 0x0000008014067824 */ /* 0x000fca00078e0208 */
[----:B------:R-:W-:-:S13]  /*21c00*/  ISETP.GE.AND P0, PT, R6, R25, PT ;  /* 0x000000190600720c */ /* 0x000fda0003f06270 */
[----:B------:R-:W-:Y:S05]  /*21c10*/  @P0 BRA `(.L_x_659) ;  /* 0x0000000000480947 */ /* 0x000fea0003800000 */
[C---:B------:R-:W-:Y:S01]  /*21c20*/  VIADD R7, R234.reuse, 0x80 ;  /* 0x00000080ea077836 */ /* 0x040fe20000000000 */
[----:B------:R-:W-:Y:S01]  /*21c30*/  ULDC UR4, c[0x0][0xac8] ;  /* 0x0002b20000047ab9 */ /* 0x000fe20000000800 */
[C---:B------:R-:W-:Y:S01]  /*21c40*/  VIADD R10, R234.reuse, 0x80 ;  /* 0x00000080ea0a7836 */ /* 0x040fe20000000000 */
[----:B------:R-:W-:Y:S02]  /*21c50*/  ISETP.GE.AND P3, PT, R234, UR4, PT ;  /* 0x00000004ea007c0c */ /* 0x000fe4000bf66270 */
[----:B------:R-:W-:Y:S02]  /*21c60*/  ISETP.GE.AND P4, PT, R237, UR4, PT ;  /* 0x00000004ed007c0c */ /* 0x000fe4000bf86270 */
[----:B------:R-:W-:Y:S02]  /*21c70*/  ISETP.GE.AND P5, PT, R7, UR4, PT ;  /* 0x0000000407007c0c */ /* 0x000fe4000bfa6270 */
[----:B------:R-:W-:Y:S02]  /*21c80*/  SHF.R.S32.HI R12, RZ, 0x1f, R234 ;  /* 0x0000001fff0c7819 */ /* 0x000fe400000114ea */
[----:B------:R-:W-:-:S02]  /*21c90*/  SHF.R.S32.HI R11, RZ, 0x1f, R237 ;  /* 0x0000001fff0b7819 */ /* 0x000fc400000114ed */
[----:B------:R-:W-:-:S03]  /*21ca0*/  SHF.R.S32.HI R10, RZ, 0x1f, R10 ;  /* 0x0000001fff0a7819 */ /* 0x000fc6000001140a */
[CC--:B--2---:R-:W-:Y:S02]  /*21cb0*/  @!P3 LEA R4, P0, R234.reuse, R14.reuse, 0x1 ;  /* 0x0000000eea04b211 */ /* 0x0c4fe400078008ff */
[-C--:B------:R-:W-:Y:S02]  /*21cc0*/  @!P4 LEA R8, P1, R237, R14.reuse, 0x1 ;  /* 0x0000000eed08c211 */ /* 0x080fe400078208ff */
[----:B------:R-:W-:Y:S02]  /*21cd0*/  @!P5 LEA R14, P2, R7, R14, 0x1 ;  /* 0x0000000e070ed211 */ /* 0x000fe400078408ff */
[-C--:B-1----:R-:W-:Y:S02]  /*21ce0*/  @!P3 LEA.HI.X R5, R234, R0.reuse, R12, 0x1, P0 ;  /* 0x00000000ea05b211 */ /* 0x082fe400000f0c0c */
[-C--:B------:R-:W-:Y:S02]  /*21cf0*/  @!P4 LEA.HI.X R9, R237, R0.reuse, R11, 0x1, P1 ;  /* 0x00000000ed09c211 */ /* 0x080fe400008f0c0b */
[----:B------:R-:W-:Y:S01]  /*21d00*/  @!P5 LEA.HI.X R15, R7, R0, R10, 0x1, P2 ;  /* 0x00000000070fd211 */ /* 0x000fe200010f0c0a */
[----:B------:R3:W-:Y:S04]  /*21d10*/  @!P3 ST.E.128 desc[UR54][R4.64], RZ ;  /* 0x000000ff0400b985 */ /* 0x0007e8000c101d36 */
[----:B------:R3:W-:Y:S04]  /*21d20*/  @!P4 ST.E.128 desc[UR54][R8.64], RZ ;  /* 0x000000ff0800c985 */ /* 0x0007e8000c101d36 */
[----:B------:R3:W-:Y:S02]  /*21d30*/  @!P5 ST.E.128 desc[UR54][R14.64], RZ ;  /* 0x000000ff0e00d985 */ /* 0x0007e4000c101d36 */
.L_x_659:
[----:B------:R-:W-:Y:S05]  /*21d40*/  BSYNC B1 ;  /* 0x0000000000017941 */ /* 0x000fea0003800000 */
.L_x_658:
[----:B------:R-:W-:-:S03]  /*21d50*/  UMOV UR4, 0xffffffff ;  /* 0xffffffff00047882 */ /* 0x000fc60000000000 */
[----:B------:R-:W-:Y:S05]  /*21d60*/  BRA.DIV UR4, `(.L_x_660) ;  /* 0x0000009604b47947 */ /* 0x000fea000b800000 */
[----:B-1----:R1:W4:Y:S04]  /*21d70*/  SHFL.IDX PT, R0, R3, 0x1, 0x181f ;  /* 0x00381f0003007f89 */ /* 0x00232800000e0000 */
[----:B--23--:R1:W2:Y:S02]  /*21d80*/  SHFL.IDX PT, R14, R2, 0x1, 0x181f ;  /* 0x00381f00020e7f89 */ /* 0x00c2a400000e0000 */
.L_x_884:
[----:B------:R-:W-:Y:S01]  /*21d90*/  IADD3 R4, R6, 0x20, RZ ;  /* 0x0000002006047810 */ /* 0x000fe20007ffe0ff */
[----:B------:R-:W-:Y:S03]  /*21da0*/  BSSY B1, `(.L_x_661) ;  /* 0x0000015000017945 */ /* 0x000fe60003800000 */
        /* <DEDUP_REMOVED lines=14> */
[-C--:B----4-:R-:W-:Y:S02]  /*21e90*/  @!P3 LEA.HI.X R5, R234, R0.reuse, R12, 0x1, P0 ;  /* 0x00000000ea05b211 */ /* 0x090fe400000f0c0c */
[-C--:B------:R-:W-:Y:S02]  /*21ea0*/  @!P4 LEA.HI.X R9, R237, R0.reuse, R11, 0x1, P1 ;  /* 0x00000000ed09c211 */ /* 0x080fe400008f0c0b */
[----:B------:R-:W-:Y:S01]  /*21eb0*/  @!P5 LEA.HI.X R15, R7, R0, R10, 0x1, P2 ;  /* 0x00000000070fd211 */ /* 0x000fe200010f0c0a */
[----:B------:R3:W-:Y:S04]  /*21ec0*/  @!P3 ST.E.128 desc[UR54][R4.64], RZ ;  /* 0x000000ff0400b985 */ /* 0x0007e8000c101d36 */
[----:B------:R3:W-:Y:S04]  /*21ed0*/  @!P4 ST.E.128 desc[UR54][R8.64], RZ ;  /* 0x000000ff0800c985 */ /* 0x0007e8000c101d36 */
[----:B------:R3:W-:Y:S02]  /*21ee0*/  @!P5 ST.E.128 desc[UR54][R14.64], RZ ;  /* 0x000000ff0e00d985 */ /* 0x0007e4000c101d36 */
.L_x_662:
[----:B------:R-:W-:Y:S05]  /*21ef0*/  BSYNC B1 ;  /* 0x0000000000017941 */ /* 0x000fea0003800000 */
.L_x_661:
[----:B------:R-:W-:-:S03]  /*21f00*/  UMOV UR4, 0xffffffff ;  /* 0xffffffff00047882 */ /* 0x000fc60000000000 */
[----:B------:R-:W-:Y:S05]  /*21f10*/  BRA.DIV UR4, `(.L_x_663) ;  /* 0x0000009604907947 */ /* 0x000fea000b800000 */
[----:B----4-:R4:W0:Y:S04]  /*21f20*/  SHFL.IDX PT, R0, R3, 0x2, 0x181f ;  /* 0x00581f0003007f89 */ /* 0x01082800000e0000 */
[----:B--23--:R4:W2:Y:S02]  /*21f30*/  SHFL.IDX PT, R14, R2, 0x2, 0x181f ;  /* 0x00581f00020e7f89 */ /* 0x00c8a400000e0000 */
.L_x_888:
[----:B------:R-:W-:Y:S01]  /*21f40*/  VIADD R4, R6, 0x40 ;  /* 0x0000004006047836 */ /* 0x000fe20000000000 */
[----:B------:R-:W-:Y:S04]  /*21f50*/  BSSY B1, `(.L_x_664) ;  /* 0x0000015000017945 */ /* 0x000fe80003800000 */
        /* <DEDUP_REMOVED lines=14> */
[-C--:B0-----:R-:W-:Y:S02]  /*22040*/  @!P3 LEA.HI.X R5, R234, R0.reuse, R12, 0x1, P0 ;  /* 0x00000000ea05b211 */ /* 0x081fe400000f0c0c */
[-C--:B------:R-:W-:Y:S02]  /*22050*/  @!P4 LEA.HI.X R9, R237, R0.reuse, R11, 0x1, P1 ;  /* 0x00000000ed09c211 */ /* 0x080fe400008f0c0b */
[----:B------:R-:W-:Y:S01]  /*22060*/  @!P5 LEA.HI.X R15, R7, R0, R10, 0x1, P2 ;  /* 0x00000000070fd211 */ /* 0x000fe200010f0c0a */
[----:B------:R3:W-:Y:S04]  /*22070*/  @!P3 ST.E.128 desc[UR54][R4.64], RZ ;  /* 0x000000ff0400b985 */ /* 0x0007e8000c101d36 */
[----:B------:R3:W-:Y:S04]  /*22080*/  @!P4 ST.E.128 desc[UR54][R8.64], RZ ;  /* 0x000000ff0800c985 */ /* 0x0007e8000c101d36 */
[----:B------:R3:W-:Y:S02]  /*22090*/  @!P5 ST.E.128 desc[UR54][R14.64], RZ ;  /* 0x000000ff0e00d985 */ /* 0x0007e4000c101d36 */
.L_x_665:
[----:B------:R-:W-:Y:S05]  /*220a0*/  BSYNC B1 ;  /* 0x0000000000017941 */ /* 0x000fea0003800000 */
.L_x_664:
[----:B------:R-:W-:-:S03]  /*220b0*/  UMOV UR4, 0xffffffff ;  /* 0xffffffff00047882 */ /* 0x000fc60000000000 */
[----:B------:R-:W-:Y:S05]  /*220c0*/  BRA.DIV UR4, `(.L_x_666) ;  /* 0x00000096046c7947 */ /* 0x000fea000b800000 */
[----:B0-----:R0:W0:Y:S04]  /*220d0*/  SHFL.IDX PT, R0, R3, 0x3, 0x181f ;  /* 0x00781f0003007f89 */ /* 0x00102800000e0000 */
[----:B--23--:R2:W3:Y:S02]  /*220e0*/  SHFL.IDX PT, R14, R2, 0x3, 0x181f ;  /* 0x00781f00020e7f89 */ /* 0x00c4e400000e0000 */
.L_x_892:
[----:B-12-4-:R-:W-:-:S04]  /*220f0*/  IADD3 R2, R6, 0x60, RZ ;  /* 0x0000006006027810 */ /* 0x016fc80007ffe0ff */
        /* <DEDUP_REMOVED lines=11> */
[CC--:B---3--:R-:W-:Y:S02]  /*221b0*/  @!P3 LEA R2, P0, R234.reuse, R14.reuse, 0x1 ;  /* 0x0000000eea02b211 */ /* 0x0c8fe400078008ff */
        /* <DEDUP_REMOVED lines=8> */
.L_x_653:
[----:B------:R-:W-:Y:S05]  /*22240*/  BSYNC B0 ;  /* 0x0000000000007941 */ /* 0x000fea0003800000 */
.L_x_643:
[----:B0-----:R-:W5:Y:S01]  /*22250*/  LDL R0, [R1+0x1c] ;  /* 0x00001c0001007983 */ /* 0x001f620000100800 */
[----:B------:R-:W-:Y:S02]  /*22260*/  ULDC UR4, c[0x0][0xc3c] ;  /* 0x00030f0000047ab9 */ /* 0x000fe40000000800 */
[----:B-----5:R-:W-:-:S13]  /*22270*/  ISETP.GE.AND P0, PT, R0, UR4, PT ;  /* 0x0000000400007c0c */ /* 0x020fda000bf06270 */
[----:B------:R-:W-:Y:S05]  /*22280*/  @!P0 BRA `(.L_x_667) ;  /* 0xfffffdf0007c8947 */ /* 0x000fea000383ffff */
[----:B------:R-:W-:Y:S05]  /*22290*/  BRA `(.L_x_476) ;  /* 0x0000007000447947 */ /* 0x000fea0003800000 */
.L_x_474:
        /* <DEDUP_REMOVED lines=15> */
[----:B------:R-:W1:Y:S01]  /*22390*/  LDS.128 R16, [UR4+0x334d0] ;  /* 0x0334d004ff107984 */ /* 0x000e620008000c00 */
[----:B------:R-:W-:Y:S06]  /*223a0*/  BAR.ARV 0x4, 0x180 ;  /* 0x0106000000007b1d */ /* 0x000fec0000002000 */
[----:B------:R-:W-:Y:S05]  /*223b0*/  BRA `(.L_x_669) ;  /* 0x0000000400fc7947 */ /* 0x000fea0003800000 */
.L_x_668:
[----:B0-----:R-:W0:Y:S01]  /*223c0*/  S2R R2, SR_TID.X ;  /* 0x0000000000027919 */ /* 0x001e220000002100 */
[----:B------:R-:W-:Y:S01]  /*223d0*/  ULDC UR4, c[0x0][0xc3c] ;  /* 0x00030f0000047ab9 */ /* 0x000fe20000000800 */
[----:B------:R-:W1:Y:S01]  /*223e0*/  S2UR UR6, SR_CTAID.X ;  /* 0x00000000000679c3 */ /* 0x000e620000002500 */
[----:B------:R-:W-:Y:S01]  /*223f0*/  ULDC UR5, c[0x0][0xc38] ;  /* 0x00030e0000057ab9 */ /* 0x000fe20000000800 */
        /* <DEDUP_REMOVED lines=8> */
[C---:B------:R-:W-:Y:S01]  /*22480*/  ISETP.GE.U32.AND P2, PT, R5.reuse, 0x2, PT ;  /* 0x000000020500780c */ /* 0x040fe20003f46070 */
[----:B------:R-:W-:Y:S01]  /*22490*/  IMAD.MOV.U32 R16, RZ, RZ, RZ ;  /* 0x000000ffff107224 */ /* 0x000fe200078e00ff */
        /* <DEDUP_REMOVED lines=10> */
[----:B0-----:R-:W-:-:S04]  /*22540*/  SEL R3, R6, RZ, P3 ;  /* 0x000000ff06037207 */ /* 0x001fc80001800000 */
[----:B------:R-:W-:-:S05]  /*22550*/  IADD3 R3, R4, R3, RZ ;  /* 0x0000000304037210 */ /* 0x000fca0007ffe0ff */
[----:B------:R-:W0:Y:S02]  /*22560*/  SHFL.UP PT, R2, R3, 0x8, RZ ;  /* 0x0500000003027989 */ /* 0x000e2400000e00ff */
[----:B0-----:R-:W-:-:S05]  /*22570*/  SEL R2, R2, RZ, P4 ;  /* 0x000000ff02027207 */ /* 0x001fca0002000000 */
[----:B------:R-:W-:-:S05]  /*22580*/  IMAD.IADD R6, R3, 0x1, R2 ;  /* 0x0000000103067824 */ /* 0x000fca00078e0202 */
[----:B------:R-:W0:Y:S02]  /*22590*/  SHFL.UP PT, R2, R6, 0x10, RZ ;  /* 0x0600000006027989 */ /* 0x000e2400000e00ff */
[----:B0-----:R-:W-:-:S05]  /*225a0*/  SEL R7, R2, RZ, P5 ;  /* 0x000000ff02077207 */ /* 0x001fca0002800000 */
[----:B------:R-:W-:-:S05]  /*225b0*/  IMAD.IADD R2, R6, 0x1, R7 ;  /* 0x0000000106027824 */ /* 0x000fca00078e0207 */
[----:B------:R-:W0:Y:S02]  /*225c0*/  SHFL.IDX PT, R4, R2, 0x1f, 0x1f ;  /* 0x03e01f0002047f89 */ /* 0x000e2400000e0000 */
[----:B0-----:R-:W-:-:S04]  /*225d0*/  IMAD R4, R4, UR5, RZ ;  /* 0x0000000504047c24 */ /* 0x001fc8000f8e02ff */
[----:B------:R-:W-:Y:S01]  /*225e0*/  IMAD.MOV.U32 R7, RZ, RZ, R4 ;  /* 0x000000ffff077224 */ /* 0x000fe200078e0004 */
[----:B-1----:R-:W-:-:S13]  /*225f0*/  ISETP.GT.AND P6, PT, R4, UR6, PT ;  /* 0x0000000604007c0c */ /* 0x002fda000bfc4270 */
[----:B------:R-:W-:Y:S05]  /*22600*/  @P6 BRA `(.L_x_670) ;  /* 0x0000000000a06947 */ /* 0x000fea0003800000 */
[----:B------:R-:W0:Y:S01]  /*22610*/  LDC R6, c[0x0][0xc3c] ;  /* 0x00030f00ff067b82 */ /* 0x000e220000000800 */
[----:B------:R-:W-:Y:S01]  /*22620*/  IMAD.MOV.U32 R4, RZ, RZ, R7 ;  /* 0x000000ffff047224 */ /* 0x000fe200078e0007 */
[----:B------:R-:W-:Y:S01]  /*22630*/  UMOV UR4, URZ ;  /* 0x0000003f00047c82 */ /* 0x000fe20008000000 */
[----:B------:R-:W-:Y:S01]  /*22640*/  ULDC UR7, c[0x0][0xc3c] ;  /* 0x00030f0000077ab9 */ /* 0x000fe20000000800 */
[----:B------:R-:W-:-:S05]  /*22650*/  ULDC UR5, c[0x0][0xc38] ;  /* 0x00030e0000057ab9 */ /* 0x000fca0000000800 */
.L_x_674:
[----:B------:R-:W-:Y:S01]  /*22660*/  UIADD3 UR4, UR4, 0x1f, URZ ;  /* 0x0000001f04047890 */ /* 0x000fe2000fffe03f */
[----:B------:R-:W-:-:S05]  /*22670*/  MOV R19, UR7 ;  /* 0x0000000700137c02 */ /* 0x000fca0008000f00 */
[----:B0-----:R-:W-:-:S13]  /*22680*/  ISETP.LE.AND P6, PT, R6, UR4, PT ;  /* 0x0000000406007c0c */ /* 0x001fda000bfc3270 */
[----:B------:R-:W-:Y:S05]  /*22690*/  @P6 BRA `(.L_x_671) ;  /* 0x0000000400206947 */ /* 0x000fea0003800000 */
[----:B------:R-:W-:Y:S01]  /*226a0*/  VIADD R7, R5, UR4 ;  /* 0x0000000405077c36 */ /* 0x000fe20008000000 */
[----:B------:R-:W-:Y:S01]  /*226b0*/  BSSY B0, `(.L_x_672) ;  /* 0x0000007000007945 */ /* 0x000fe20003800000 */
[----:B------:R-:W-:-:S03]  /*226c0*/  IMAD.MOV.U32 R0, RZ, RZ, RZ ;  /* 0x000000ffff007224 */ /* 0x000fc600078e00ff */
[----:B------:R-:W-:-:S13]  /*226d0*/  ISETP.GE.OR P6, PT, R7, R6, !P0 ;  /* 0x000000060700720c */ /* 0x000fda00047c6670 */
[----:B------:R-:W-:Y:S05]  /*226e0*/  @P6 BRA `(.L_x_673) ;  /* 0x00000000000c6947 */ /* 0x000fea0003800000 */
[----:B------:R-:W0:Y:S02]  /*226f0*/  LDC.64 R2, c[0x0][0xc80] ;  /* 0x00032000ff027b82 */ /* 0x000e240000000a00 */
[----:B0-----:R-:W-:-:S05]  /*22700*/  IMAD.WIDE R2, R7, 0x4, R2 ;  /* 0x0000000407027825 */ /* 0x001fca00078e0202 */
[----:B------:R0:W5:Y:S02]  /*22710*/  LDG.E R0, desc[UR54][R2.64] ;  /* 0x0000003602007981 */ /* 0x000164000c1e1900 */
.L_x_673:
[----:B------:R-:W-:Y:S05]  /*22720*/  BSYNC B0 ;  /* 0x0000000000007941 */ /* 0x000fea0003800000 */
.L_x_672:
        /* <DEDUP_REMOVED lines=15> */
[----:B------:R-:W0:Y:S02]  /*22820*/  SHFL.IDX PT, R3, R9, 0x1f, 0x1f ;  /* 0x03e01f0009037f89 */ /* 0x000e2400000e0000 */
[----:B0-----:R-:W-:-:S04]  /*22830*/  IMAD R3, R3, UR5, RZ ;  /* 0x0000000503037c24 */ /* 0x001fc8000f8e02ff */
[----:B------:R-:W-:-:S05]  /*22840*/  IMAD.IADD R4, R3, 0x1, R4 ;  /* 0x0000000103047824 */ /* 0x000fca00078e0204 */
[----:B------:R-:W-:-:S13]  /*22850*/  ISETP.GT.AND P6, PT, R4, UR6, PT ;  /* 0x0000000604007c0c */ /* 0x000fda000bfc4270 */
[----:B------:R-:W-:Y:S05]  /*22860*/  @!P6 BRA `(.L_x_674) ;  /* 0xfffffffc007ce947 */ /* 0x000fea000383ffff */
[----:B------:R-:W-:Y:S02]  /*22870*/  IMAD.MOV.U32 R2, RZ, RZ, R9 ;  /* 0x000000ffff027224 */ /* 0x000fe400078e0009 */
[----:B------:R-:W-:-:S07]  /*22880*/  IMAD.MOV.U32 R7, RZ, RZ, R3 ;  /* 0x000000ffff077224 */ /* 0x000fce00078e0003 */
.L_x_670:
[----:B------:R-:W-:-:S04]  /*22890*/  IMAD.IADD R7, R4, 0x1, -R7 ;  /* 0x0000000104077824 */ /* 0x000fc800078e0a07 */
[----:B------:R-:W-:-:S05]  /*228a0*/  IMAD R3, R2, UR5, R7 ;  /* 0x0000000502037c24 */ /* 0x000fca000f8e0207 */
[----:B------:R-:W-:-:S13]  /*228b0*/  ISETP.GT.AND P0, PT, R3, UR6, PT ;  /* 0x0000000603007c0c */ /* 0x000fda000bf04270 */
[----:B------:R-:W-:-:S04]  /*228c0*/  VOTE.ANY R6, PT, !P0 ;  /* 0x0000000000067806 */ /* 0x000fc800040e0100 */
[----:B------:R-:W0:Y:S01]  /*228d0*/  POPC R19, R6 ;  /* 0x0000000600137309 */ /* 0x000e220000000000 */
[----:B------:R-:W-:Y:S01]  /*228e0*/  ISETP.NE.AND P0, PT, R6, RZ, PT ;  /* 0x000000ff0600720c */ /* 0x000fe20003f05270 */
[----:B0-----:R-:W0:Y:S02]  /*228f0*/  SHFL.IDX PT, R0, R0, R19, 0x1f ;  /* 0x00001f1300007589 */ /* 0x001e2400000e0000 */
[----:B0-----:R-:W-:-:S04]  /*22900*/  IABS R4, R0 ;  /* 0x0000000000047213 */ /* 0x001fc80000000000 */
[----:B------:R-:W0:Y:S08]  /*22910*/  I2F.RP R8, R4 ;  /* 0x0000000400087306 */ /* 0x000e300000209400 */
[----:B0-----:R-:W0:Y:S02]  /*22920*/  MUFU.RCP R8, R8 ;  /* 0x0000000800087308 */ /* 0x001e240000001000 */
[----:B0-----:R-:W-:-:S06]  /*22930*/  IADD3 R3, R8, 0xffffffe, RZ ;  /* 0x0ffffffe08037810 */ /* 0x001fcc0007ffe0ff */
[----:B------:R-:W0:Y:S02]  /*22940*/  F2I.FTZ.U32.TRUNC.NTZ R3, R3 ;  /* 0x0000000300037305 */ /* 0x000e24000021f000 */
[----:B0-----:R-:W-:Y:S01]  /*22950*/  IMAD.MOV R11, RZ, RZ, -R3 ;  /* 0x000000ffff0b7224 */ /* 0x001fe200078e0a03 */
[----:B------:R-:W-:Y:S06]  /*22960*/  @!P0 BRA `(.L_x_675) ;  /* 0x0000000000088947 */ /* 0x000fec0003800000 */
[----:B------:R-:W-:-:S05]  /*22970*/  VIADD R9, R19, 0xffffffff ;  /* 0xffffffff13097836 */ /* 0x000fca0000000000 */
[----:B------:R0:W1:Y:S02]  /*22980*/  SHFL.IDX PT, R16, R2, R9, 0x1f ;  /* 0x00001f0902107589 */ /* 0x00006400000e0000 */
.L_x_675:
[----:B-1----:R-:W-:Y:S01]  /*22990*/  IMAD R16, R16, UR5, R7 ;  /* 0x0000000510107c24 */ /* 0x002fe2000f8e0207 */
[----:B------:R-:W-:Y:S01]  /*229a0*/  IABS R6, R0 ;  /* 0x0000000000067213 */ /* 0x000fe20000000000 */
[----:B------:R-:W-:Y:S02]  /*229b0*/  IMAD R7, R11, R4, RZ ;  /* 0x000000040b077224 */ /* 0x000fe400078e02ff */
[----:B0-----:R-:W-:Y:S02]  /*229c0*/  IMAD.MOV.U32 R2, RZ, RZ, RZ ;  /* 0x000000ffff027224 */ /* 0x001fe400078e00ff */
[----:B------:R-:W-:Y:S02]  /*229d0*/  IMAD.MOV R6, RZ, RZ, -R6 ;  /* 0x000000ffff067224 */ /* 0x000fe400078e0a06 */
[----:B------:R-:W-:Y:S01]  /*229e0*/  IMAD.HI.U32 R2, R3, R7, R2 ;  /* 0x0000000703027227 */ /* 0x000fe200078e0002 */
[----:B------:R-:W-:-:S03]  /*229f0*/  IADD3 R7, -R16, UR6, RZ ;  /* 0x0000000610077c10 */ /* 0x000fc6000fffe1ff */
[----:B------:R-:W-:Y:S01]  /*22a00*/  VIADD R19, R19, UR4 ;  /* 0x0000000413137c36 */ /* 0x000fe20008000000 */
[----:B------:R-:W-:-:S05]  /*22a10*/  IABS R3, R7 ;  /* 0x0000000700037213 */ /* 0x000fca0000000000 */
[----:B------:R-:W-:-:S04]  /*22a20*/  IMAD.HI.U32 R2, R2, R3, RZ ;  /* 0x0000000302027227 */ /* 0x000fc800078e00ff */
[----:B------:R-:W-:-:S05]  /*22a30*/  IMAD R3, R2, R6, R3 ;  /* 0x0000000602037224 */ /* 0x000fca00078e0203 */
[----:B------:R-:W-:-:S13]  /*22a40*/  ISETP.GT.U32.AND P1, PT, R4, R3, PT ;  /* 0x000000030400720c */ /* 0x000fda0003f24070 */
[----:B------:R-:W-:Y:S01]  /*22a50*/  @!P1 IMAD.IADD R3, R3, 0x1, -R4 ;  /* 0x0000000103039824 */ /* 0x000fe200078e0a04 */
[----:B------:R-:W-:Y:S02]  /*22a60*/  @!P1 IADD3 R2, R2, 0x1, RZ ;  /* 0x0000000102029810 */ /* 0x000fe40007ffe0ff */
[----:B------:R-:W-:Y:S02]  /*22a70*/  ISETP.NE.AND P1, PT, R0, RZ, PT ;  /* 0x000000ff0000720c */ /* 0x000fe40003f25270 */
[----:B------:R-:W-:Y:S02]  /*22a80*/  ISETP.GE.U32.AND P0, PT, R3, R4, PT ;  /* 0x000000040300720c */ /* 0x000fe40003f06070 */
[----:B------:R-:W-:-:S04]  /*22a90*/  LOP3.LUT R3, R7, R0, RZ, 0x3c, !PT ;  /* 0x0000000007037212 */ /* 0x000fc800078e3cff */
[----:B------:R-:W-:-:S07]  /*22aa0*/  ISETP.GE.AND P2, PT, R3, RZ, PT ;  /* 0x000000ff0300720c */ /* 0x000fce0003f46270 */
[----:B------:R-:W-:-:S06]  /*22ab0*/  @P0 VIADD R2, R2, 0x1 ;  /* 0x0000000102020836 */ /* 0x000fcc0000000000 */
[----:B------:R-:W-:Y:S01]  /*22ac0*/  @!P2 IMAD.MOV R2, RZ, RZ, -R2 ;  /* 0x000000ffff02a224 */ /* 0x000fe200078e0a02 */
[----:B------:R-:W-:-:S05]  /*22ad0*/  @!P1 LOP3.LUT R2, RZ, R0, RZ, 0x33, !PT ;  /* 0x00000000ff029212 */ /* 0x000fca00078e33ff */
[--C-:B------:R-:W-:Y:S02]  /*22ae0*/  IMAD.MOV R17, RZ, RZ, -R2.reuse ;  /* 0x000000ffff117224 */ /* 0x100fe400078e0a02 */
[----:B------:R-:W-:Y:S02]  /*22af0*/  IMAD.MOV.U32 R18, RZ, RZ, R2 ;  /* 0x000000ffff127224 */ /* 0x000fe400078e0002 */
[----:B------:R-:W-:Y:S01]  /*22b00*/  IMAD R17, R0, R17, R7 ;  /* 0x0000001100117224 */ /* 0x000fe200078e0207 */
[----:B------:R-:W-:Y:S06]  /*22b10*/  BRA `(.L_x_676) ;  /* 0x00000000000c7947 */ /* 0x000fec0003800000 */
.L_x_671:
[----:B------:R-:W-:Y:S01]  /*22b20*/  MOV R17, RZ ;  /* 0x000000ff00117202 */ /* 0x000fe20000000f00 */
[----:B------:R-:W-:Y:S02]  /*22b30*/  IMAD.U32 R16, RZ, RZ, UR6 ;  /* 0x00000006ff107e24 */ /* 0x000fe4000f8e00ff */
[----:B------:R-:W-:-:S07]  /*22b40*/  IMAD.MOV.U32 R18, RZ, RZ, RZ ;  /* 0x000000ffff127224 */ /* 0x000fce00078e00ff */
.L_x_676:
[----:B------:R-:W-:-:S13]  /*22b50*/  ISETP.NE.AND P0, PT, R5, RZ, PT ;  /* 0x000000ff0500720c */ /* 0x000fda0003f05270 */
[----:B------:R-:W0:Y:S01]  /*22b60*/  @!P0 S2R R3, SR_CgaCtaId ;  /* 0x0000000000038919 */ /* 0x000e220000008800 */
[----:B------:R-:W-:-:S04]  /*22b70*/  @!P0 MOV R0, 0x400 ;  /* 0x0000040000008802 */ /* 0x000fc80000000f00 */
[----:B0-----:R-:W-:-:S05]  /*22b80*/  @!P0 LEA R0, R3, R0, 0x18 ;  /* 0x0000000003008211 */ /* 0x001fca00078ec0ff */
[----:B------:R2:W-:Y:S01]  /*22b90*/  @!P0 STS.128 [R0+0x334d0], R16 ;  /* 0x0334d01000008388 */ /* 0x0005e20000000c00 */
[----:B------:R-:W-:Y:S06]  /*22ba0*/  BAR.ARV 0x5, 0x180 ;  /* 0x0146000000007b1d */ /* 0x000fec0000002000 */
.L_x_669:
[----:B--2---:R-:W-:Y:S01]  /*22bb0*/  IMAD.MOV.U32 R0, RZ, RZ, 0x1 ;  /* 0x00000001ff007424 */ /* 0x004fe200078e00ff */
[----:B------:R2:W-:Y:S01]  /*22bc0*/  STL [R1+0xc], RZ ;  /* 0x00000cff01007387 */ /* 0x0005e20000100800 */
[----:B------:R-:W-:Y:S02]  /*22bd0*/  ULDC UR4, c[0x0][0xc3c] ;  /* 0x00030f0000047ab9 */ /* 0x000fe40000000800 */
[----:B-1----:R-:W-:Y:S01]  /*22be0*/  ISETP.GE.AND P0, PT, R19, UR4, PT ;  /* 0x0000000413007c0c */ /* 0x002fe2000bf06270 */
[----:B------:R2:W-:Y:S04]  /*22bf0*/  STL [R1+0x14], R0 ;  /* 0x0000140001007387 */ /* 0x0005e80000100800 */
[----:B------:R2:W-:Y:S08]  /*22c00*/  STL [R1+0x58], RZ ;  /* 0x000058ff01007387 */ /* 0x0005f00000100800 */
[----:B--2---:R-:W-:Y:S05]  /*22c10*/  @P0 BRA `(.L_x_677) ;  /* 0x0000006000e00947 */ /* 0x004fea0003800000 */
[----:B------:R-:W1:Y:S01]  /*22c20*/  S2R R10, SR_TID.X ;  /* 0x00000000000a7919 */ /* 0x000e620000002100 */
[----:B------:R-:W2:Y:S01]  /*22c30*/  S2UR UR5, SR_CgaCtaId ;  /* 0x00000000000579c3 */ /* 0x000ea20000008800 */
[----:B------:R-:W-:Y:S01]  /*22c40*/  UMOV UR4, 0x400 ;  /* 0x0000040000047882 */ /* 0x000fe20000000000 */
[----:B------:R-:W-:Y:S01]  /*22c50*/  BSSY B7, `(.L_x_677) ;  /* 0x0000634000077945 */ /* 0x000fe20003800000 */
[----:B------:R-:W-:Y:S01]  /*22c60*/  ULDC.64 UR40, c[0x0][0x198] ;  /* 0x0000660000287ab9 */ /* 0x000fe20000000a00 */
[----:B------:R-:W-:Y:S02]  /*22c70*/  ULOP3.LUT UR37, UR36, 0x1, URZ, 0xfc, !UPT ;  /* 0x0000000124257892 */ /* 0x000fe4000f8efc3f */
[----:B------:R-:W-:Y:S01]  /*22c80*/  ULOP3.LUT UR39, UR36, 0x2, URZ, 0xfc, !UPT ;  /* 0x0000000224277892 */ /* 0x000fe2000f8efc3f */
[----:B------:R-:W-:Y:S01]  /*22c90*/  ULDC UR38, c[0x0][0xc] ;  /* 0x0000030000267ab9 */ /* 0x000fe20000000800 */
[----:B--2---:R-:W-:Y:S01]  /*22ca0*/  ULEA UR4, UR5, UR4, 0x18 ;  /* 0x0000000405047291 */ /* 0x004fe2000f8ec03f */
[----:B-1----:R-:W-:Y:S01]  /*22cb0*/  IMAD.SHL.U32 R4, R10, 0x40, RZ ;  /* 0x000000400a047824 */ /* 0x002fe200078e00ff */
[----:B------:R-:W-:-:S02]  /*22cc0*/  SHF.R.U32.HI R3, RZ, 0x1, R10 ;  /* 0x00000001ff037819 */ /* 0x000fc4000001160a */
[----:B------:R-:W-:Y:S02]  /*22cd0*/  LOP3.LUT R9, R10, 0x7f, RZ, 0xc0, !PT ;  /* 0x0000007f0a097812 */ /* 0x000fe400078ec0ff */
[----:B------:R-:W-:Y:S02]  /*22ce0*/  LOP3.LUT R0, R4, 0x180, RZ, 0xc0, !PT ;  /* 0x0000018004007812 */ /* 0x000fe400078ec0ff */
[----:B------:R-:W-:Y:S02]  /*22cf0*/  SHF.L.U32 R5, R10, 0x1, RZ ;  /* 0x000000010a057819 */ /* 0x000fe400000006ff */
        /* <DEDUP_REMOVED lines=13> */
[----:B------:R0:W-:Y:S03]  /*22dd0*/  STL [R1+0x2c], R5 ;  /* 0x00002c0501007387 */ /* 0x0001e60000100800 */
[----:B------:R-:W-:-:S02]  /*22de0*/  LOP3.LUT R6, R3, 0x80, RZ, 0xc0, !PT ;  /* 0x0000008003067812 */ /* 0x000fc400078ec0ff */
[----:B------:R-:W-:Y:S01]  /*22df0*/  LOP3.LUT R8, R7, 0x60, R3, 0xf8, !PT ;  /* 0x0000006007087812 */ /* 0x000fe200078ef803 */
[----:B------:R-:W-:Y:S01]  /*22e00*/  IMAD.SHL.U32 R7, R10, 0x4, RZ ;  /* 0x000000040a077824 */ /* 0x000fe200078e00ff */
[----:B------:R-:W-:Y:S02]  /*22e10*/  LOP3.LUT R6, R6, 0x10, R10, 0xf8, !PT ;  /* 0x0000001006067812 */ /* 0x000fe400078ef80a */
[----:B0-----:R-:W-:Y:S02]  /*22e20*/  SHF.R.U32.HI R5, RZ, 0x2, R9 ;  /* 0x00000002ff057819 */ /* 0x001fe40000011609 */
[----:B------:R-:W-:Y:S02]  /*22e30*/  LOP3.LUT R6, R6, 0x10, R7, 0x78, !PT ;  /* 0x0000001006067812 */ /* 0x000fe400078e7807 */
[--C-:B------:R-:W-:Y:S02]  /*22e40*/  LOP3.LUT R7, R8, 0x100, R3.reuse, 0xf8, !PT ;  /* 0x0000010008077812 */ /* 0x100fe400078ef803 */
[----:B------:R-:W-:-:S02]  /*22e50*/  LOP3.LUT R5, R5, 0x60, R3, 0xf8, !PT ;  /* 0x0000006005057812 */ /* 0x000fc400078ef803 */
[----:B------:R-:W-:-:S05]  /*22e60*/  LOP3.LUT R4, R7, R6, RZ, 0xfc, !PT ;  /* 0x0000000607047212 */ /* 0x000fca00078efcff */
[----:B------:R0:W-:Y:S02]  /*22e70*/  STL [R1+0x28], R4 ;  /* 0x0000280401007387 */ /* 0x0001e40000100800 */
[----:B0-----:R-:W-:-:S05]  /*22e80*/  IMAD.U32 R4, RZ, RZ, UR4 ;  /* 0x00000004ff047e24 */ /* 0x001fca000f8e00ff */
[----:B------:R-:W-:Y:S01]  /*22e90*/  IADD3 R3, R4, R2, RZ ;  /* 0x0000000204037210 */ /* 0x000fe20007ffe0ff */
[----:B------:R-:W-:Y:S01]  /*22ea0*/  IMAD.MOV.U32 R2, RZ, RZ, 0x1 ;  /* 0x00000001ff027424 */ /* 0x000fe200078e00ff */
[----:B------:R-:W-:Y:S04]  /*22eb0*/  STL [R1+0x4], R4 ;  /* 0x0000040401007387 */ /* 0x000fe80000100800 */
[----:B------:R0:W-:Y:S04]  /*22ec0*/  STL [R1+0x34], R3 ;  /* 0x0000340301007387 */ /* 0x0001e80000100800 */
[----:B------:R-:W-:Y:S04]  /*22ed0*/  STL [R1+0x58], RZ ;  /* 0x000058ff01007387 */ /* 0x000fe80000100800 */
[----:B------:R1:W-:Y:S01]  /*22ee0*/  STL [R1+0x18], R2 ;  /* 0x0000180201007387 */ /* 0x0003e20000100800 */
[----:B0-----:R-:W-:-:S03]  /*22ef0*/  IMAD.MOV.U32 R3, RZ, RZ, 0x1 ;  /* 0x00000001ff037424 */ /* 0x001fc600078e00ff */
[----:B------:R0:W-:Y:S04]  /*22f00*/  STL [R1+0x10], RZ ;  /* 0x000010ff01007387 */ /* 0x0001e80000100800 */
[----:B------:R0:W-:Y:S01]  /*22f10*/  STL [R1+0xc], RZ ;  /* 0x00000cff01007387 */ /* 0x0001e20000100800 */
[----:B-1----:R-:W-:-:S03]  /*22f20*/  LOP3.LUT R2, R0, 0x40, RZ, 0xfc, !PT ;  /* 0x0000004000027812 */ /* 0x002fc600078efcff */
[----:B------:R0:W-:Y:S01]  /*22f30*/  STL [R1+0x14], R3 ;  /* 0x0000140301007387 */ /* 0x0001e20000100800 */
[----:B------:R-:W-:-:S07]  /*22f40*/  LOP3.LUT R0, R0, 0x80, RZ, 0xfc, !PT ;  /* 0x0000008000007812 */ /* 0x000fce00078efcff */
.L_x_793:
[----:B0-2---:R-:W0:Y:S02]  /*22f50*/  LDC.64 R2, c[0x0][0xc88] ;  /* 0x00032200ff027b82 */ /* 0x005e240000000a00 */
[----:B0-----:R-:W-:-:S05]  /*22f60*/  IMAD.WIDE R2, R19, 0x4, R2 ;  /* 0x0000000413027825 */ /* 0x001fca00078e0202 */
[----:B------:R-:W2:Y:S01]  /*22f70*/  LDG.E R15, desc[UR54][R2.64] ;  /* 0x00000036020f7981 */ /* 0x000ea2000c1e1900 */
[----:B------:R-:W-:Y:S05]  /*22f80*/  YIELD ;  /* 0x0000000000007946 */ /* 0x000fea0003800000 */
[----:B------:R-:W-:Y:S01]  /*22f90*/  ULDC.64 UR4, c[0x0][0xa28] ;  /* 0x00028a0000047ab9 */ /* 0x000fe20000000a00 */
[----:B---3--:R-:W-:Y:S01]  /*22fa0*/  IMAD.MOV.U32 R0, RZ, RZ, RZ ;  /* 0x000000ffff007224 */ /* 0x008fe200078e00ff */
[----:B------:R-:W-:Y:S01]  /*22fb0*/  ISETP.NE.U32.AND P0, PT, RZ, UR4, PT ;  /* 0x00000004ff007c0c */ /* 0x000fe2000bf05070 */
[----:B------:R-:W-:Y:S01]  /*22fc0*/  ULDC.64 UR10, c[0x0][0xa18] ;  /* 0x00028600000a7ab9 */ /* 0x000fe20000000a00 */
[----:B------:R-:W-:Y:S01]  /*22fd0*/  ULDC.64 UR8, c[0x0][0xa10] ;  /* 0x0002840000087ab9 */ /* 0x000fe20000000a00 */
[----:B------:R-:W-:Y:S01]  /*22fe0*/  ULDC.64 UR6, c[0x0][0xa08] ;  /* 0x0002820000067ab9 */ /* 0x000fe20000000a00 */
[----:B------:R-:W-:-:S02]  /*22ff0*/  ISETP.NE.AND.EX P0, PT, RZ, UR5, PT, P0 ;  /* 0x00000005ff007c0c */ /* 0x000fc4000bf05300 */
[----:B--2---:R-:W-:Y:S01]  /*23000*/  SHF.R.S32.HI R4, RZ, 0x1f, R15 ;  /* 0x0000001fff047819 */ /* 0x004fe2000001140f */
[----:B------:R-:W-:-:S10]  /*23010*/  IMAD.SHL.U32 R14, R15, 0x4, RZ ;  /* 0x000000040f0e7824 */ /* 0x000fd400078e00ff */
[C---:B------:R-:W-:Y:S01]  /*23020*/  @P0 LEA R2, P1, R15.reuse, UR4, 0x2 ;  /* 0x000000040f020c11 */ /* 0x040fe2000f8210ff */
[----:B------:R-:W-:Y:S03]  /*23030*/  STL [R1+0x30], R15 ;  /* 0x0000300f01007387 */ /* 0x000fe60000100800 */
[C-C-:B------:R-:W-:Y:S01]  /*23040*/  @P0 LEA.HI.X R3, R15.reuse, UR5, R4.reuse, 0x2, P1 ;  /* 0x000000050f030c11 */ /* 0x140fe200088f1404 */
[----:B------:R-:W-:Y:S01]  /*23050*/  ULDC.64 UR4, c[0x0][0xa00] ;  /* 0x0002800000047ab9 */ /* 0x000fe20000000a00 */
[----:B------:R0:W-:Y:S01]  /*23060*/  STL [R1+0x40], R4 ;  /* 0x0000400401007387 */ /* 0x0001e20000100800 */
[----:B------:R-:W-:Y:S02]  /*23070*/  ISETP.NE.U32.AND P2, PT, RZ, UR4, PT ;  /* 0x00000004ff007c0c */ /* 0x000fe4000bf45070 */
[----:B------:R-:W-:Y:S01]  /*23080*/  SHF.L.U64.HI R13, R15, 0x2, R4 ;  /* 0x000000020f0d7819 */ /* 0x000fe20000010204 */
[----:B-1----:R1:W5:Y:S01]  /*23090*/  @P0 LDG.E R0, desc[UR54][R2.64] ;  /* 0x0000003602000981 */ /* 0x002362000c1e1900 */
[----:B------:R-:W-:Y:S01]  /*230a0*/  ISETP.NE.AND.EX P2, PT, RZ, UR5, PT, P2 ;  /* 0x00000005ff007c0c */ /* 0x000fe2000bf45320 */
[----:B------:R-:W-:Y:S01]  /*230b0*/  IMAD.MOV.U32 R12, RZ, RZ, RZ ;  /* 0x000000ffff0c7224 */ /* 0x000fe200078e00ff */
[----:B------:R-:W-:Y:S01]  /*230c0*/  ISETP.NE.U32.AND P3, PT, RZ, UR10, PT ;  /* 0x0000000aff007c0c */ /* 0x000fe2000bf65070 */
[----:B------:R-:W-:Y:S01]  /*230d0*/  STL [R1], R14 ;  /* 0x0000000e01007387 */ /* 0x000fe20000100800 */
[----:B------:R-:W-:-:S02]  /*230e0*/  ISETP.NE.U32.AND P0, PT, RZ, UR6, PT ;  /* 0x00000006ff007c0c */ /* 0x000fc4000bf05070 */
[C---:B0-----:R-:W-:Y:S01]  /*230f0*/  IADD3 R4, P4, R14.reuse, UR4, RZ ;  /* 0x000000040e047c10 */ /* 0x041fe2000ff9e0ff */
[----:B------:R-:W-:Y:S01]  /*23100*/  STL [R1+0x20], R13 ;  /* 0x0000200d01007387 */ /* 0x000fe20000100800 */
[----:B------:R-:W-:Y:S02]  /*23110*/  ISETP.NE.AND.EX P3, PT, RZ, UR11, PT, P3 ;  /* 0x0000000bff007c0c */ /* 0x000fe4000bf65330 */
[----:B-1----:R-:W-:Y:S02]  /*23120*/  CS2R R2, SRZ ;  /* 0x0000000000027805 */ /* 0x002fe4000001ff00 */
[C---:B------:R-:W-:Y:S02]  /*23130*/  IADD3.X R5, R13.reuse, UR5, RZ, P4, !PT ;  /* 0x000000050d057c10 */ /* 0x040fe4000a7fe4ff */
[----:B------:R-:W-:Y:S02]  /*23140*/  IADD3 R6, P4, R14, UR8, RZ ;  /* 0x000000080e067c10 */ /* 0x000fe4000ff9e0ff */
[----:B------:R-:W-:Y:S01]  /*23150*/  ISETP.NE.U32.AND P1, PT, RZ, UR8, PT ;  /* 0x00000008ff007c0c */ /* 0x000fe2000bf25070 */
[----:B------:R-:W2:Y:S01]  /*23160*/  @P2 LDG.E R2, desc[UR54][R4.64] ;  /* 0x0000003604022981 */ /* 0x000ea2000c1e1900 */
[----:B------:R-:W-:Y:S01]  /*23170*/  IADD3.X R7, R13, UR9, RZ, P4, !PT ;  /* 0x000000090d077c10 */ /* 0x000fe2000a7fe4ff */
[----:B------:R-:W-:Y:S01]  /*23180*/  ULDC UR4, c[0x0][0x288] ;  /* 0x0000a20000047ab9 */ /* 0x000fe20000000800 */
[----:B------:R-:W-:-:S02]  /*23190*/  ISETP.NE.AND.EX P0, PT, RZ, UR7, PT, P0 ;  /* 0x00000007ff007c0c */ /* 0x000fc4000bf05300 */
[----:B------:R-:W-:Y:S02]  /*231a0*/  ISETP.NE.AND.EX P1, PT, RZ, UR9, PT, P1 ;  /* 0x00000009ff007c0c */ /* 0x000fe4000bf25310 */
[C---:B------:R-:W-:Y:S02]  /*231b0*/  @P3 IADD3 R10, P4, R14.reuse, UR10, RZ ;  /* 0x0000000a0e0a3c10 */ /* 0x040fe4000ff9e0ff */
[----:B------:R-:W-:Y:S02]  /*231c0*/  IADD3 R8, P5, R14, UR6, RZ ;  /* 0x000000060e087c10 */ /* 0x000fe4000ffbe0ff */
[C---:B------:R-:W-:Y:S02]  /*231d0*/  @P3 IADD3.X R11, R13.reuse, UR11, RZ, P4, !PT ;  /* 0x0000000b0d0b3c10 */ /* 0x040fe4000a7fe4ff */
[----:B------:R-:W-:-:S05]  /*231e0*/  IADD3.X R9, R13, UR7, RZ, P5, !PT ;  /* 0x000000070d097c10 */ /* 0x000fca000affe4ff */
[----:B------:R-:W5:Y:S04]  /*231f0*/  @P0 LDG.E R12, desc[UR54][R8.64] ;  /* 0x00000036080c0981 */ /* 0x000f68000c1e1900 */
[----:B------:R-:W5:Y:S04]  /*23200*/  @P1 LDG.E R3, desc[UR54][R6.64] ;  /* 0x0000003606031981 */ /* 0x000f68000c1e1900 */
[----:B--2---:R0:W-:Y:S02]  /*23210*/  STL [R1+0x38], R2 ;  /* 0x0000380201007387 */ /* 0x0041e40000100800 */
[----:B0-----:R-:W-:Y:S01]  /*23220*/  MOV R2, UR4 ;  /* 0x0000000400027c02 */ /* 0x001fe20008000f00 */
[----:B------:R-:W-:-:S05]  /*23230*/  ULDC.64 UR4, c[0x0][0x418] ;  /* 0x0001060000047ab9 */ /* 0x000fca0000000a00 */
[----:B------:R0:W2:Y:S01]  /*23240*/  @P3 LDG.E R2, desc[UR54][R10.64] ;  /* 0x000000360a023981 */ /* 0x0000a2000c1e1900 */
[----:B------:R-:W-:-:S03]  /*23250*/  UISETP.NE.U32.AND UP0, UPT, UR4, URZ, UPT ;  /* 0x0000003f0400728c */ /* 0x000fc6000bf05070 */
[----:B------:R-:W-:Y:S01]  /*23260*/  ULDC UR4, c[0x0][0x424] ;  /* 0x0001090000047ab9 */ /* 0x000fe20000000800 */
[----:B------:R-:W-:-:S03]  /*23270*/  UISETP.NE.AND.EX UP0, UPT, UR5, URZ, UPT, UP0 ;  /* 0x0000003f0500728c */ /* 0x000fc6000bf05300 */
[----:B------:R-:W-:Y:S01]  /*23280*/  ULDC UR5, c[0x0][0x2f0] ;  /* 0x0000bc0000057ab9 */ /* 0x000fe20000000800 */
[----:B------:R-:W-:-:S04]  /*23290*/  USEL UR4, UR4, 0x1, UP0 ;  /* 0x0000000104047887 */ /* 0x000fc80008000000 */
[----:B------:R-:W-:-:S03]  /*232a0*/  UIMAD UR4, UR4, UR5, URZ ;  /* 0x00000005040472a4 */ /* 0x000fc6000f8e023f */
[----:B------:R-:W-:Y:S02]  /*232b0*/  ULDC UR5, c[0x0][0x348] ;  /* 0x0000d20000057ab9 */ /* 0x000fe40000000800 */
[----:B0-----:R-:W-:Y:S01]  /*232c0*/  IMAD.U32 R10, RZ, RZ, UR5 ;  /* 0x00000005ff0a7e24 */ /* 0x001fe2000f8e00ff */
[----:B--2---:R0:W-:Y:S02]  /*232d0*/  STL [R1+0x4c], R2 ;  /* 0x00004c0201007387 */ /* 0x0041e40000100800 */
[----:B0-----:R-:W-:Y:S01]  /*232e0*/  IMAD.U32 R2, RZ, RZ, UR4 ;  /* 0x00000004ff027e24 */ /* 0x001fe2000f8e00ff */
[----:B------:R-:W-:Y:S06]  /*232f0*/  @P3 BRA `(.L_x_678) ;  /* 0x0000000000143947 */ /* 0x000fec0003800000 */
[----:B------:R-:W-:Y:S05]  /*23300*/  @!P2 BRA `(.L_x_678) ;  /* 0x000000000010a947 */ /* 0x000fea0003800000 */
[----:B------:R-:W2:Y:S04]  /*23310*/  LDG.E R11, desc[UR54][R4.64] ;  /* 0x00000036040b7981 */ /* 0x000ea8000c1e1900 */
[----:B------:R-:W2:Y:S02]  /*23320*/  LDG.E R4, desc[UR54][R4.64+0x4] ;  /* 0x0000043604047981 */ /* 0x000ea4000c1e1900 */
[----:B--2---:R-:W-:-:S05]  /*23330*/  IMAD.IADD R4, R4, 0x1, -R11 ;  /* 0x0000000104047824 */ /* 0x004fca00078e0a0b */
[----:B------:R0:W-:Y:S02]  /*23340*/  STL [R1+0x4c], R4 ;  /* 0x00004c0401007387 */ /* 0x0001e40000100800 */
.L_x_678:
[----:B------:R-:W-:Y:S01]  /*23350*/  IMAD.MOV.U32 R11, RZ, RZ, R15 ;  /* 0x000000ffff0b7224 */ /* 0x000fe200078e000f */
[----:B------:R-:W-:Y:S01]  /*23360*/  ULDC.64 UR4, c[0x0][0xa20] ;  /* 0x0002880000047ab9 */ /* 0x000fe20000000a00 */
[----:B0----5:R-:W-:Y:S01]  /*23370*/  IMAD.IADD R4, R12, 0x1, R0 ;  /* 0x000000010c047824 */ /* 0x021fe200078e0200 */
[----:B------:R-:W-:Y:S02]  /*23380*/  ISETP.NE.U32.AND P2, PT, RZ, UR4, PT ;  /* 0x00000004ff007c0c */ /* 0x000fe4000bf45070 */
[----:B------:R0:W-:Y:S02]  /*23390*/  STL [R1+0x1c], R11 ;  /* 0x00001c0b01007387 */ /* 0x0001e40000100800 */
[----:B------:R-:W-:Y:S02]  /*233a0*/  ISETP.NE.AND.EX P2, PT, RZ, UR5, PT, P2 ;  /* 0x00000005ff007c0c */ /* 0x000fe4000bf45320 */
[----:B------:R0:W-:Y:S11]  /*233b0*/  STL [R1+0x24], R4 ;  /* 0x0000240401007387 */ /* 0x0001f60000100800 */
[----:B0-----:R-:W-:Y:S05]  /*233c0*/  @!P2 BRA `(.L_x_679) ;  /* 0x000000000010a947 */ /* 0x001fea0003800000 */
[----:B------:R-:W-:-:S04]  /*233d0*/  IADD3 R4, P0, R14, UR4, RZ ;  /* 0x000000040e047c10 */ /* 0x000fc8000ff1e0ff */
[----:B------:R-:W-:-:S05]  /*233e0*/  IADD3.X R5, R13, UR5, RZ, P0, !PT ;  /* 0x000000050d057c10 */ /* 0x000fca00087fe4ff */
[----:B------:R0:W5:Y:S01]  /*233f0*/  LDG.E R2, desc[UR54][R4.64] ;  /* 0x0000003604027981 */ /* 0x000162000c1e1900 */
[----:B------:R-:W-:Y:S05]  /*23400*/  BRA `(.L_x_680) ;  /* 0x0000000000107947 */ /* 0x000fea0003800000 */
.L_x_679:
[----:B------:R-:W-:Y:S05]  /*23410*/  @!P0 BRA `(.L_x_680) ;  /* 0x00000000000c8947 */ /* 0x000fea0003800000 */
[----:B------:R-:W2:Y:S04]  /*23420*/  LDG.E R4, desc[UR54][R8.64] ;  /* 0x0000003608047981 */ /* 0x000ea8000c1e1900 */
[----:B------:R-:W2:Y:S02]  /*23430*/  LDG.E R2, desc[UR54][R8.64+0x4] ;  /* 0x0000043608027981 */ /* 0x000ea4000c1e1900 */
[----:B--2---:R-:W-:-:S07]  /*23440*/  IADD3 R2, -R4, R2, RZ ;  /* 0x0000000204027210 */ /* 0x004fce0007ffe1ff */
.L_x_680:
[----:B-----5:R-:W-:Y:S02]  /*23450*/  IMAD.IADD R0, R2, 0x1, -R0 ;  /* 0x0000000102007824 */ /* 0x020fe400078e0a00 */
[----:B------:R-:W2:Y:S04]  /*23460*/  @P1 LDG.E R2, desc[UR54][R6.64] ;  /* 0x0000003606021981 */ /* 0x000ea8000c1e1900 */
[----:B------:R-:W2:Y:S01]  /*23470*/  @P1 LDG.E R6, desc[UR54][R6.64+0x4] ;  /* 0x0000043606061981 */ /* 0x000ea2000c1e1900 */
[----:B------:R-:W-:Y:S01]  /*23480*/  BSSY B0, `(.L_x_681) ;  /* 0x000016c000007945 */ /* 0x000fe20003800000 */
[----:B--2---:R-:W-:-:S04]  /*23490*/  @P1 IMAD.IADD R10, R6, 0x1, -R2 ;  /* 0x00000001060a1824 */ /* 0x004fc800078e0a02 */
[----:B0-----:R-:W-:-:S04]  /*234a0*/  IMAD.IADD R4, R0, 0x1, R10 ;  /* 0x0000000100047824 */ /* 0x001fc800078e020a */
[----:B------:R-:W-:Y:S01]  /*234b0*/  VIADD R2, R4, 0x9f ;  /* 0x0000009f04027836 */ /* 0x000fe20000000000 */
[----:B------:R0:W-:Y:S03]  /*234c0*/  STL [R1+0x44], R4 ;  /* 0x0000440401007387 */ /* 0x0001e60000100800 */
[----:B------:R-:W-:-:S05]  /*234d0*/  IMAD.HI R2, R2, 0x66666667, RZ ;  /* 0x6666666702027827 */ /* 0x000fca00078e02ff */
[----:B0-----:R-:W-:-:S04]  /*234e0*/  SHF.R.U32.HI R4, RZ, 0x1f, R2 ;  /* 0x0000001fff047819 */ /* 0x001fc80000011602 */
[----:B------:R-:W-:-:S05]  /*234f0*/  LEA.HI.SX32 R5, R2, R4, 0x1a ;  /* 0x0000000402057211 */ /* 0x000fca00078fd2ff */
[--C-:B------:R-:W-:Y:S01]  /*23500*/  IMAD R2, R5, 0xa0, -R0.reuse ;  /* 0x000000a005027824 */ /* 0x100fe200078e0a00 */
[----:B------:R0:W-:Y:S01]  /*23510*/  STL [R1+0x48], R5 ;  /* 0x0000480501007387 */ /* 0x0001e20000100800 */
[----:B------:R-:W-:-:S03]  /*23520*/  IMAD.MOV R0, RZ, RZ, -R0 ;  /* 0x000000ffff007224 */ /* 0x000fc600078e0a00 */
[----:B------:R-:W-:Y:S02]  /*23530*/  VIMNMX R10, R2, R10, PT ;  /* 0x0000000a020a7248 */ /* 0x000fe40003fe0100 */
[----:B------:R-:W-:-:S04]  /*23540*/  VIMNMX R0, RZ, R0, !PT ;  /* 0x00000000ff007248 */ /* 0x000fc80007fe0100 */
[----:B------:R-:W-:Y:S01]  /*23550*/  ISETP.GT.AND P0, PT, R10, R0, PT ;  /* 0x000000000a00720c */ /* 0x000fe20003f04270 */
[----:B0-----:R-:W-:-:S05]  /*23560*/  IMAD.WIDE.U32 R4, R0, -0x33333333, RZ ;  /* 0xcccccccd00047825 */ /* 0x001fca00078e00ff */
[----:B------:R-:W-:-:S05]  /*23570*/  SHF.R.U32.HI R2, RZ, 0x7, R5 ;  /* 0x00000007ff027819 */ /* 0x000fca0000011605 */
[----:B------:R-:W-:Y:S02]  /*23580*/  IMAD.MOV.U32 R9, RZ, RZ, R2 ;  /* 0x000000ffff097224 */ /* 0x000fe400078e0002 */
[----:B------:R-:W-:-:S05]  /*23590*/  @P0 IADD3 R10, R10, 0x9f, RZ ;  /* 0x0000009f0a0a0810 */ /* 0x000fca0007ffe0ff */
[----:B------:R-:W-:-:S05]  /*235a0*/  @P0 IMAD.HI R0, R10, 0x66666667, RZ ;  /* 0x666666670a000827 */ /* 0x000fca00078e02ff */
[----:B------:R-:W-:-:S04]  /*235b0*/  @P0 SHF.R.U32.HI R4, RZ, 0x1f, R0 ;  /* 0x0000001fff040819 */ /* 0x000fc80000011600 */
[----:B------:R-:W-:Y:S02]  /*235c0*/  @P0 LEA.HI.SX32 R9, R0, R4, 0x1a ;  /* 0x0000000400090211 */ /* 0x000fe400078fd2ff */
[----:B------:R-:W-:Y:S02]  /*235d0*/  PLOP3.LUT P0, PT, PT, PT, PT, 0x80, 0x0 ;  /* 0x000000000000781c */ /* 0x000fe40003f0f070 */
[----:B------:R-:W-:-:S13]  /*235e0*/  ISETP.GT.AND P2, PT, R9, R2, PT ;  /* 0x000000020900720c */ /* 0x000fda0003f44270 */
[----:B------:R-:W-:Y:S05]  /*235f0*/  @!P2 BRA `(.L_x_682) ;  /* 0x000000140050a947 */ /* 0x000fea0003800000 */
[----:B------:R-:W-:Y:S01]  /*23600*/  UMOV UR4, 0xffffffff ;  /* 0xffffffff00047882 */ /* 0x000fe20000000000 */
[----:B------:R-:W-:Y:S02]  /*23610*/  SEL R0, R11, RZ, !P1 ;  /* 0x000000ff0b007207 */ /* 0x000fe40004800000 */
[----:B------:R-:W-:Y:S05]  /*23620*/  BRA.DIV UR4, `(.L_x_683) ;  /* 0x00000082045c7947 */ /* 0x000fea000b800000 */
[----:B------:R-:W0:Y:S02]  /*23630*/  S2R R4, SR_TID.X ;  /* 0x0000000000047919 */ /* 0x000e240000002100 */
[----:B0-----:R-:W-:-:S04]  /*23640*/  SHF.R.U32.HI R4, RZ, 0x5, R4 ;  /* 0x00000005ff047819 */ /* 0x001fc80000011604 */
[----:B------:R-:W-:-:S05]  /*23650*/  LOP3.LUT R4, R4, 0x3, RZ, 0xc0, !PT ;  /* 0x0000000304047812 */ /* 0x000fca00078ec0ff */
[----:B------:R0:W1:Y:S02]  /*23660*/  SHFL.IDX PT, R14, R4, RZ, 0x1f ;  /* 0x00001fff040e7589 */ /* 0x00006400000e0000 */
.L_x_895:
[----:B-1----:R-:W-:Y:S02]  /*23670*/  ISETP.NE.AND P0, PT, R14, RZ, PT ;  /* 0x000000ff0e00720c */ /* 0x002fe40003f05270 */
[----:B------:R-:W-:-:S11]  /*23680*/  PLOP3.LUT P6, PT, PT, PT, PT, 0x8, 0x0 ;  /* 0x000000000000781c */ /* 0x000fd60003fce170 */
[----:B------:R-:W-:Y:S05]  /*23690*/  @P0 BRA `(.L_x_684) ;  /* 0x00000000000c0947 */ /* 0x000fea0003800000 */
[----:B------:R-:W-:-:S03]  /*236a0*/  UMOV UR4, 0xffffffff ;  /* 0xffffffff00047882 */ /* 0x000fc60000000000 */
[----:B------:R-:W-:Y:S05]  /*236b0*/  BRA.DIV UR4, `(.L_x_685) ;  /* 0x00000082046c7947 */ /* 0x000fea000b800000 */
[----:B------:R-:W-:-:S13]  /*236c0*/  ELECT P6, URZ, PT ;  /* 0x00000000003f782f */ /* 0x000fda00038c0000 */
.L_x_684:
[----:B0-----:R-:W2:Y:S04]  /*236d0*/  LDL R4, [R1+0x58] ;  /* 0x0000580001047983 */ /* 0x001ea80000100800 */
[----:B------:R-:W3:Y:S01]  /*236e0*/  LDL R6, [R1+0x4] ;  /* 0x0000040001067983 */ /* 0x000ee20000100800 */
[----:B------:R-:W-:Y:S01]  /*236f0*/  BSSY B1, `(.L_x_686) ;  /* 0x0000008000017945 */ /* 0x000fe20003800000 */
[----:B--2---:R-:W-:-:S05]  /*23700*/  VIADD R4, R4, 0x1 ;  /* 0x0000000104047836 */ /* 0x004fca0000000000 */
[----:B------:R-:W-:-:S04]  /*23710*/  LEA.HI R5, R4, R4, RZ, 0x1 ;  /* 0x0000000404057211 */ /* 0x000fc800078f08ff */
[----:B------:R-:W-:-:S05]  /*23720*/  LOP3.LUT R5, R5, 0xfffffffe, RZ, 0xc0, !PT ;  /* 0xfffffffe05057812 */ /* 0x000fca00078ec0ff */
[----:B------:R-:W-:-:S05]  /*23730*/  IMAD.IADD R4, R4, 0x1, -R5 ;  /* 0x0000000104047824 */ /* 0x000fca00078e0a05 */
[----:B------:R-:W-:-:S04]  /*23740*/  SHF.L.U32 R4, R4, 0x1f, RZ ;  /* 0x0000001f04047819 */ /* 0x000fc800000006ff */
[----:B---3--:R-:W0:Y:S02]  /*23750*/  SYNCS.PHASECHK.TRANS64.TRYWAIT P0, [R6+URZ+0x33420], R4 ;  /* 0x03342004060075a7 */ /* 0x008e24000800017f */
[----:B0-----:R-:W-:Y:S05]  /*23760*/  @!P0 BRA `(.L_x_687) ;  /* 0x0000008000608947 */ /* 0x001fea0003800000 */
.L_x_898:
[----:B------:R-:W-:Y:S05]  /*23770*/  BSYNC B1 ;  /* 0x0000000000017941 */ /* 0x000fea0003800000 */
.L_x_686:
[----:B------:R-:W-:Y:S04]  /*23780*/  BSSY B1, `(.L_x_688) ;  /* 0x0000091000017945 */ /* 0x000fe80003800000 */
[----:B------:R-:W-:Y:S05]  /*23790*/  @!P6 BRA `(.L_x_689) ;  /* 0x00000008003ce947 */ /* 0x000fea0003800000 */
[----:B------:R-:W2:Y:S04]  /*237a0*/  LDL R6, [R1+0x4] ;  /* 0x0000040001067983 */ /* 0x000ea80000100800 */
[----:B------:R-:W3:Y:S01]  /*237b0*/  LDL R7, [R1+0x18] ;  /* 0x0000180001077983 */ /* 0x000ee20000100800 */
[----:B0-----:R-:W0:Y:S01]  /*237c0*/  S2R R5, SR_TID.X ;  /* 0x0000000000057919 */ /* 0x001e220000002100 */
[----:B--2---:R-:W-:Y:S02]  /*237d0*/  IMAD.MOV.U32 R8, RZ, RZ, R6 ;  /* 0x000000ffff087224 */ /* 0x004fe400078e0006 */
[----:B------:R-:W2:Y:S01]  /*237e0*/  LDL R6, [R1+0x10] ;  /* 0x0000100001067983 */ /* 0x000ea20000100800 */
[----:B---3--:R-:W-:Y:S01]  /*237f0*/  SHF.L.U32 R10, R7, 0x1f, RZ ;  /* 0x0000001f070a7819 */ /* 0x008fe200000006ff */
[----:B------:R-:W-:Y:S01]  /*23800*/  BSSY B2, `(.L_x_690) ;  /* 0x0000006000027945 */ /* 0x000fe20003800000 */
[----:B0-----:R-:W-:-:S04]  /*23810*/  LOP3.LUT R5, R5, 0x7f, RZ, 0xc0, !PT ;  /* 0x0000007f05057812 */ /* 0x001fc800078ec0ff */
[----:B------:R-:W-:Y:S01]  /*23820*/  ISETP.NE.AND P1, PT, R5, RZ, PT ;  /* 0x000000ff0500720c */ /* 0x000fe20003f25270 */
[----:B--2---:R-:W-:-:S04]  /*23830*/  IMAD R6, R6, 0x8, R8 ;  /* 0x0000000806067824 */ /* 0x004fc800078e0208 */
[----:B------:R-:W0:Y:S02]  /*23840*/  SYNCS.PHASECHK.TRANS64.TRYWAIT P0, [R6+URZ+0x334a0], R10 ;  /* 0x0334a00a060075a7 */ /* 0x000e24000800017f */
[----:B0-----:R-:W-:Y:S06]  /*23850*/  @!P0 BRA `(.L_x_691) ;  /* 0x00000080003c8947 */ /* 0x001fec0003800000 */
.L_x_899:
[----:B------:R-:W-:Y:S05]  /*23860*/  BSYNC B2 ;  /* 0x0000000000027941 */ /* 0x000fea0003800000 */
.L_x_690:
[----:B------:R-:W-:Y:S04]  /*23870*/  BSSY B2, `(.L_x_692) ;  /* 0x0000009000027945 */ /* 0x000fe80003800000 */
[----:B------:R-:W-:Y:S05]  /*23880*/  @P1 BRA `(.L_x_693) ;  /* 0x00000000001c1947 */ /* 0x000fea0003800000 */
[----:B------:R-:W1:Y:S02]  /*23890*/  S2R R4, SR_TID.X ;  /* 0x0000000000047919 */ /* 0x000e640000002100 */
[----:B-1----:R-:W-:Y:S02]  /*238a0*/  LOP3.LUT R5, R4, 0x1f, RZ, 0xc0, !PT ;  /* 0x0000001f04057812 */ /* 0x002fe400078ec0ff */
[----:B------:R-:W-:Y:S02]  /*238b0*/  MOV R4, 0x7800 ;  /* 0x0000780000047802 */ /* 0x000fe40000000f00 */
[----:B------:R-:W-:Y:S02]  /*238c0*/  ISETP.NE.AND P0, PT, R5, RZ, PT ;  /* 0x000000ff0500720c */ /* 0x000fe40003f05270 */
[----:B------:R1:W-:Y:S11]  /*238d0*/  SYNCS.ARRIVE.TRANS64 RZ, [R6+URZ+0x33490], R4 ;  /* 0x0334900406ff79a7 */ /* 0x0003f6000800003f */
[----:B-1----:R-:W-:Y:S05]  /*238e0*/  @!P0 BRA `(.L_x_693) ;  /* 0x0000000000048947 */ /* 0x002fea0003800000 */
[----:B------:R-:W-:Y:S01]  /*238f0*/  BPT.TRAP 0x1 ;  /* 0x000000040000795c */ /* 0x000fe20000300000 */
.L_x_693:
[----:B------:R-:W-:Y:S05]  /*23900*/  BSYNC B2 ;  /* 0x0000000000027941 */ /* 0x000fea0003800000 */
.L_x_692:
[----:B------:R-:W2:Y:S04]  /*23910*/  LDL R7, [R1+0x4] ;  /* 0x0000040001077983 */ /* 0x000ea80000100800 */
[----:B------:R-:W2:Y:S01]  /*23920*/  LDL R4, [R1+0x10] ;  /* 0x0000100001047983 */ /* 0x000ea20000100800 */
[----:B------:R-:W-:Y:S01]  /*23930*/  IMAD.MOV.U32 R14, RZ, RZ, RZ ;  /* 0x000000ffff0e7224 */ /* 0x000fe200078e00ff */
[----:B------:R-:W-:Y:S01]  /*23940*/  UIADD3 UR4, UP0, UR40, 0x570, URZ ;  /* 0x0000057028047890 */ /* 0x000fe2000ff1e03f */
[----:B------:R-:W-:Y:S01]  /*23950*/  IMAD R5, R9, 0xa0, R3 ;  /* 0x000000a009057824 */ /* 0x000fe200078e0203 */
[----:B------:R-:W-:Y:S01]  /*23960*/  PLOP3.LUT P0, PT, PT, PT, PT, 0x80, 0x0 ;  /* 0x000000000000781c */ /* 0x000fe20003f0f070 */
[----:B------:R-:W-:Y:S01]  /*23970*/  UMOV UR6, 0x0 ;  /* 0x0000000000067882 */ /* 0x000fe20000000000 */
[----:B------:R-:W-:Y:S01]  /*23980*/  R2UR UR10, R14 ;  /* 0x000000000e0a72ca */ /* 0x000fe200000e0000 */
[----:B------:R-:W-:Y:S01]  /*23990*/  VIADD R5, R5, 0xffffff60 ;  /* 0xffffff6005057836 */ /* 0x000fe20000000000 */
[----:B------:R-:W-:Y:S01]  /*239a0*/  UIADD3.X UR5, URZ, UR41, URZ, UP0, !UPT ;  /* 0x000000293f057290 */ /* 0x000fe200087fe43f */
[----:B------:R-:W-:Y:S01]  /*239b0*/  UMOV UR7, 0x12f00000 ;  /* 0x12f0000000077882 */ /* 0x000fe20000000000 */
[----:B--2---:R-:W-:-:S02]  /*239c0*/  IMAD R8, R4, 0x7800, R7 ;  /* 0x0000780004087824 */ /* 0x004fc400078e0207 */
[----:B------:R-:W-:Y:S02]  /*239d0*/  VIADD R4, R6, 0x33490 ;  /* 0x0003349006047836 */ /* 0x000fe40000000000 */
[----:B------:R-:W-:-:S07]  /*239e0*/  VIADD R7, R8, 0x24200 ;  /* 0x0002420008077836 */ /* 0x000fce0000000000 */
.L_x_694:
[----:B------:R-:W-:-:S13]  /*239f0*/  @P0 ELECT P2, URZ, PT ;  /* 0x00000000003f082f */ /* 0x000fda0003840000 */
[----:B------:R-:W-:Y:S02]  /*23a00*/  @P2 R2UR UR13, R0 ;  /* 0x00000000000d22ca */ /* 0x000fe400000e0000 */
[----:B------:R-:W-:Y:S02]  /*23a10*/  @P2 R2UR UR12, R18 ;  /* 0x00000000120c22ca */ /* 0x000fe400000e0000 */
[----:B------:R-:W-:Y:S02]  /*23a20*/  @P2 R2UR UR11, R5 ;  /* 0x00000000050b22ca */ /* 0x000fe400000e0000 */
[----:B------:R-:W-:Y:S02]  /*23a30*/  @P2 R2UR UR9, R4 ;  /* 0x00000000040922ca */ /* 0x000fe400000e0000 */
[----:B------:R-:W-:Y:S02]  /*23a40*/  @P2 R2UR UR8, R7 ;  /* 0x00000000070822ca */ /* 0x000fe400000e0000 */
[----:B------:R-:W-:-:S02]  /*23a50*/  @P2 PLOP3.LUT P0, PT, P2, PT, PT, 0x8, 0x0 ;  /* 0x000000000000281c */ /* 0x000fc4000170e170 */
[----:B------:R-:W-:-:S09]  /*23a60*/  PLOP3.LUT P2, PT, PT, PT, PT, 0x8, 0x0 ;  /* 0x000000000000781c */ /* 0x000fd20003f4e170 */
[----:B------:R1:W-:Y:S02]  /*23a70*/  UTMALDG.4D [UR8], [UR4], desc[UR6] ;  /* 0x00000608040075b4 */ /* 0x0003e40008019000 */
[----:B-1----:R-:W-:Y:S05]  /*23a80*/  @P0 BRA.U.ANY `(.L_x_694) ;  /* 0xfffffffd00d80947 */ /* 0x002fea000393ffff */
[----:B------:R-:W-:Y:S01]  /*23a90*/  IMAD.MOV.U32 R13, RZ, RZ, 0x40 ;  /* 0x00000040ff0d7424 */ /* 0x000fe200078e00ff */
[----:B------:R-:W-:Y:S01]  /*23aa0*/  PLOP3.LUT P0, PT, PT, PT, PT, 0x80, 0x0 ;  /* 0x000000000000781c */ /* 0x000fe20003f0f070 */
[----:B------:R-:W-:Y:S01]  /*23ab0*/  UMOV UR6, 0x0 ;  /* 0x0000000000067882 */ /* 0x000fe20000000000 */
[----:B------:R-:W-:Y:S01]  /*23ac0*/  IADD3 R7, R8, 0x26a00, RZ ;  /* 0x00026a0008077810 */ /* 0x000fe20007ffe0ff */
[----:B------:R-:W-:Y:S01]  /*23ad0*/  UMOV UR7, 0x12f00000 ;  /* 0x12f0000000077882 */ /* 0x000fe20000000000 */
[----:B------:R-:W-:-:S15]  /*23ae0*/  R2UR UR10, R13 ;  /* 0x000000000d0a72ca */ /* 0x000fde00000e0000 */
.L_x_695:
        /* <DEDUP_REMOVED lines=16> */
.L_x_696:
        /* <DEDUP_REMOVED lines=10> */
[----:B------:R-:W1:Y:S01]  /*23c90*/  SYNCS.PHASECHK.TRANS64.TRYWAIT P0, [R6+URZ+0x334c0], R10 ;  /* 0x0334c00a060075a7 */ /* 0x000e62000800017f */
[----:B------:R-:W-:Y:S04]  /*23ca0*/  BSSY B2, `(.L_x_697) ;  /* 0x0000002000027945 */ /* 0x000fe80003800000 */
[----:B-1----:R-:W-:Y:S05]  /*23cb0*/  @!P0 BRA `(.L_x_698) ;  /* 0x0000007c00388947 */ /* 0x002fea0003800000 */
.L_x_900:
[----:B------:R-:W-:Y:S05]  /*23cc0*/  BSYNC B2 ;  /* 0x0000000000027941 */ /* 0x000fea0003800000 */
.L_x_697:
        /* <DEDUP_REMOVED lines=11> */
.L_x_700:
[----:B------:R-:W-:Y:S05]  /*23d80*/  BSYNC B2 ;  /* 0x0000000000027941 */ /* 0x000fea0003800000 */
.L_x_699:
[----:B------:R-:W-:Y:S01]  /*23d90*/  R2UR UR10, R14 ;  /* 0x000000000e0a72ca */ /* 0x000fe200000e0000 */
[----:B------:R-:W-:Y:S01]  /*23da0*/  UIADD3 UR4, UP0, UR40, 0x670, URZ ;  /* 0x0000067028047890 */ /* 0x000fe2000ff1e03f */
[----:B------:R-:W-:Y:S01]  /*23db0*/  R2UR UR6, R10 ;  /* 0x000000000a0672ca */ /* 0x000fe200000e0000 */
[----:B------:R-:W-:Y:S01]  /*23dc0*/  VIADD R4, R8, 0xf200 ;  /* 0x0000f20008047836 */ /* 0x000fe20000000000 */
[----:B------:R-:W-:Y:S01]  /*23dd0*/  R2UR UR7, R11 ;  /* 0x000000000b0772ca */ /* 0x000fe200000e0000 */
[----:B------:R-:W-:Y:S01]  /*23de0*/  UIADD3.X UR5, URZ, UR41, URZ, UP0, !UPT ;  /* 0x000000293f057290 */ /* 0x000fe200087fe43f */
[----:B------:R-:W-:Y:S02]  /*23df0*/  PLOP3.LUT P0, PT, PT, PT, PT, 0x80, 0x0 ;  /* 0x000000000000781c */ /* 0x000fe40003f0f070 */
[----:B------:R-:W-:-:S11]  /*23e00*/  IADD3 R6, R6, 0x334b0, RZ ;  /* 0x000334b006067810 */ /* 0x000fd60007ffe0ff */
.L_x_701:
        /* <DEDUP_REMOVED lines=15> */
.L_x_702:
        /* <DEDUP_REMOVED lines=15> */
.L_x_703:
        /* <DEDUP_REMOVED lines=10> */
.L_x_689:
[----:B------:R-:W-:Y:S05]  /*24090*/  BSYNC B1 ;  /* 0x0000000000017941 */ /* 0x000fea0003800000 */
.L_x_688:
[----:B0-----:R-:W2:Y:S04]  /*240a0*/  LDL.LU R4, [R1+0x10] ;  /* 0x0000100001047983 */ /* 0x001ea80000300800 */
[----:B------:R-:W3:Y:S01]  /*240b0*/  LDL.LU R7, [R1+0x18] ;  /* 0x0000180001077983 */ /* 0x000ee20000300800 */
[----:B------:R-:W-:Y:S01]  /*240c0*/  VIADD R9, R9, 0xfffffffe ;  /* 0xfffffffe09097836 */ /* 0x000fe20000000000 */
[----:B------:R-:W-:-:S04]  /*240d0*/  PLOP3.LUT P0, PT, PT, PT, PT, 0x8, 0x0 ;  /* 0x000000000000781c */ /* 0x000fc80003f0e170 */
[----:B------:R-:W-:Y:S01]  /*240e0*/  ISETP.GE.AND P2, PT, R9, R2, PT ;  /* 0x000000020900720c */ /* 0x000fe20003f46270 */
[----:B--2---:R-:W-:-:S05]  /*240f0*/  VIADD R4, R4, 0x1 ;  /* 0x0000000104047836 */ /* 0x004fca0000000000 */
[----:B------:R-:W-:-:S04]  /*24100*/  ISETP.NE.AND P1, PT, R4, 0x2, PT ;  /* 0x000000020400780c */ /* 0x000fc80003f25270 */
[----:B------:R-:W-:Y:S02]  /*24110*/  SEL R5, RZ, 0x1, P1 ;  /* 0x00000001ff057807 */ /* 0x000fe40000800000 */
[----:B------:R-:W-:Y:S02]  /*24120*/  SEL R4, R4, RZ, P1 ;  /* 0x000000ff04047207 */ /* 0x000fe40000800000 */
[----:B---3--:R-:W-:-:S03]  /*24130*/  LOP3.LUT R7, R7, R5, RZ, 0x3c, !PT ;  /* 0x0000000507077212 */ /* 0x008fc600078e3cff */
[----:B------:R0:W-:Y:S04]  /*24140*/  STL [R1+0x10], R4 ;  /* 0x0000100401007387 */ /* 0x0001e80000100800 */
[----:B------:R0:W-:Y:S01]  /*24150*/  STL [R1+0x18], R7 ;  /* 0x0000180701007387 */ /* 0x0001e20000100800 */
[----:B------:R-:W-:Y:S05]  /*24160*/  @!P2 BRA `(.L_x_682) ;  /* 0x000000080074a947 */ /* 0x000fea0003800000 */
.L_x_720:
[----:B------:R-:W-:Y:S05]  /*24170*/  YIELD ;  /* 0x0000000000007946 */ /* 0x000fea0003800000 */
[----:B------:R-:W-:Y:S04]  /*24180*/  BSSY B1, `(.L_x_704) ;  /* 0x000008f000017945 */ /* 0x000fe80003800000 */
[----:B-1----:R-:W-:Y:S05]  /*24190*/  @!P6 BRA `(.L_x_705) ;  /* 0x000000080034e947 */ /* 0x002fea0003800000 */
[----:B0-----:R-:W2:Y:S04]  /*241a0*/  LDL R7, [R1+0x4] ;  /* 0x0000040001077983 */ /* 0x001ea80000100800 */
[----:B------:R-:W2:Y:S04]  /*241b0*/  LDL R6, [R1+0x10] ;  /* 0x0000100001067983 */ /* 0x000ea80000100800 */
[----:B------:R-:W3:Y:S01]  /*241c0*/  LDL R5, [R1+0x18] ;  /* 0x0000180001057983 */ /* 0x000ee20000100800 */
[----:B------:R-:W0:Y:S01]  /*241d0*/  S2R R4, SR_TID.X ;  /* 0x0000000000047919 */ /* 0x000e220000002100 */
[----:B------:R-:W-:Y:S01]  /*241e0*/  BSSY B2, `(.L_x_706) ;  /* 0x0000007000027945 */ /* 0x000fe20003800000 */
[----:B0-----:R-:W-:-:S04]  /*241f0*/  LOP3.LUT R4, R4, 0x7f, RZ, 0xc0, !PT ;  /* 0x0000007f04047812 */ /* 0x001fc800078ec0ff */
[----:B------:R-:W-:Y:S02]  /*24200*/  ISETP.NE.AND P2, PT, R4, RZ, PT ;  /* 0x000000ff0400720c */ /* 0x000fe40003f45270 */
[----:B--2---:R-:W-:Y:S02]  /*24210*/  LEA R8, R6, R7, 0x3 ;  /* 0x0000000706087211 */ /* 0x004fe400078e18ff */
[----:B---3--:R-:W-:-:S04]  /*24220*/  SHF.L.U32 R7, R5, 0x1f, RZ ;  /* 0x0000001f05077819 */ /* 0x008fc800000006ff */
[----:B------:R-:W0:Y:S02]  /*24230*/  SYNCS.PHASECHK.TRANS64.TRYWAIT P1, [R8+URZ+0x334a0], R7 ;  /* 0x0334a007080075a7 */ /* 0x000e24000802017f */
[----:B0-----:R-:W-:Y:S05]  /*24240*/  @!P1 BRA `(.L_x_707) ;  /* 0x0000007400e89947 */ /* 0x001fea0003800000 */
.L_x_901:
[----:B------:R-:W-:Y:S05]  /*24250*/  BSYNC B2 ;  /* 0x0000000000027941 */ /* 0x000fea0003800000 */
.L_x_706:
        /* <DEDUP_REMOVED lines=9> */
.L_x_709:
[----:B------:R-:W-:Y:S05]  /*242f0*/  BSYNC B2 ;  /* 0x0000000000027941 */ /* 0x000fea0003800000 */
.L_x_708:
[----:B------:R-:W2:Y:S04]  /*24300*/  LDL R5, [R1+0x4] ;  /* 0x0000040001057983 */ /* 0x000ea80000100800 */
[----:B------:R-:W2:Y:S01]  /*24310*/  LDL R4, [R1+0x10] ;  /* 0x0000100001047983 */ /* 0x000ea20000100800 */
[----:B------:R-:W-:Y:S01]  /*24320*/  IMAD.MOV.U32 R12, RZ, RZ, RZ ;  /* 0x000000ffff0c7224 */ /* 0x000fe200078e00ff */
[----:B------:R-:W-:Y:S01]  /*24330*/  UIADD3 UR4, UP0, UR40, 0x570, URZ ;  /* 0x0000057028047890 */ /* 0x000fe2000ff1e03f */
[----:B------:R-:W-:Y:S01]  /*24340*/  PLOP3.LUT P1, PT, PT, PT, PT, 0x80, 0x0 ;  /* 0x000000000000781c */ /* 0x000fe20003f2f070 */
[----:B------:R-:W-:Y:S01]  /*24350*/  UMOV UR6, 0x0 ;  /* 0x0000000000067882 */ /* 0x000fe20000000000 */
[----:B------:R-:W-:Y:S01]  /*24360*/  UMOV UR7, 0x12f00000 ;  /* 0x12f0000000077882 */ /* 0x000fe20000000000 */
[----:B------:R-:W-:Y:S01]  /*24370*/  R2UR UR10, R12 ;  /* 0x000000000c0a72ca */ /* 0x000fe200000e0000 */
[----:B------:R-:W-:Y:S01]  /*24380*/  UIADD3.X UR5, URZ, UR41, URZ, UP0, !UPT ;  /* 0x000000293f057290 */ /* 0x000fe200087fe43f */
[----:B--2---:R-:W-:-:S02]  /*24390*/  IMAD R6, R4, 0x7800, R5 ;  /* 0x0000780004067824 */ /* 0x004fc400078e0205 */
[----:B------:R-:W-:Y:S02]  /*243a0*/  IMAD R5, R9, 0xa0, R3 ;  /* 0x000000a009057824 */ /* 0x000fe400078e0203 */
[----:B------:R-:W-:Y:S02]  /*243b0*/  VIADD R4, R8, 0x33490 ;  /* 0x0003349008047836 */ /* 0x000fe40000000000 */
[----:B------:R-:W-:-:S07]  /*243c0*/  VIADD R10, R6, 0x24200 ;  /* 0x00024200060a7836 */ /* 0x000fce0000000000 */
.L_x_710:
        /* <DEDUP_REMOVED lines=16> */
.L_x_711:
        /* <DEDUP_REMOVED lines=16> */
.L_x_712:
        /* <DEDUP_REMOVED lines=13> */
.L_x_902:
[----:B------:R-:W-:Y:S05]  /*246a0*/  BSYNC B2 ;  /* 0x0000000000027941 */ /* 0x000fea0003800000 */
.L_x_713:
[----:B------:R-:W-:Y:S01]  /*246b0*/  BSSY B2, `(.L_x_715) ;  /* 0x000000b000027945 */ /* 0x000fe20003800000 */
[----:B------:R-:W-:Y:S02]  /*246c0*/  IMAD.MOV.U32 R10, RZ, RZ, 0x0 ;  /* 0x00000000ff0a7424 */ /* 0x000fe400078e00ff */
[----:B------:R-:W-:Y:S01]  /*246d0*/  IMAD.MOV.U32 R11, RZ, RZ, 0x12f00000 ;  /* 0x12f00000ff0b7424 */ /* 0x000fe200078e00ff */
[----:B------:R-:W-:Y:S06]  /*246e0*/  @P2 BRA `(.L_x_716) ;  /* 0x00000000001c2947 */ /* 0x000fec0003800000 */
[----:B------:R-:W2:Y:S02]  /*246f0*/  S2R R4, SR_TID.X ;  /* 0x0000000000047919 */ /* 0x000ea40000002100 */
[----:B--2---:R-:W-:Y:S01]  /*24700*/  LOP3.LUT R15, R4, 0x1f, RZ, 0xc0, !PT ;  /* 0x0000001f040f7812 */ /* 0x004fe200078ec0ff */
[----:B------:R-:W-:-:S03]  /*24710*/  IMAD.MOV.U32 R4, RZ, RZ, 0x7800 ;  /* 0x00007800ff047424 */ /* 0x000fc600078e00ff */
[----:B------:R-:W-:Y:S01]  /*24720*/  ISETP.NE.AND P1, PT, R15, RZ, PT ;  /* 0x000000ff0f00720c */ /* 0x000fe20003f25270 */
[----:B------:R2:W-:-:S12]  /*24730*/  SYNCS.ARRIVE.TRANS64 RZ, [R8+URZ+0x334b0], R4 ;  /* 0x0334b00408ff79a7 */ /* 0x0005d8000800003f */
[----:B--2---:R-:W-:Y:S05]  /*24740*/  @!P1 BRA `(.L_x_716) ;  /* 0x0000000000049947 */ /* 0x004fea0003800000 */
[----:B------:R-:W-:Y:S01]  /*24750*/  BPT.TRAP 0x1 ;  /* 0x000000040000795c */ /* 0x000fe20000300000 */
.L_x_716:
[----:B------:R-:W-:Y:S05]  /*24760*/  BSYNC B2 ;  /* 0x0000000000027941 */ /* 0x000fea0003800000 */
.L_x_715:
[----:B------:R-:W-:Y:S01]  /*24770*/  R2UR UR10, R12 ;  /* 0x000000000c0a72ca */ /* 0x000fe200000e0000 */
[----:B------:R-:W-:Y:S01]  /*24780*/  UIADD3 UR4, UP0, UR40, 0x670, URZ ;  /* 0x0000067028047890 */ /* 0x000fe2000ff1e03f */
[----:B------:R-:W-:Y:S01]  /*24790*/  R2UR UR6, R10 ;  /* 0x000000000a0672ca */ /* 0x000fe200000e0000 */
[----:B------:R-:W-:Y:S01]  /*247a0*/  VIADD R4, R6, 0xf200 ;  /* 0x0000f20006047836 */ /* 0x000fe20000000000 */
[----:B------:R-:W-:Y:S01]  /*247b0*/  R2UR UR7, R11 ;  /* 0x000000000b0772ca */ /* 0x000fe200000e0000 */
[----:B------:R-:W-:Y:S01]  /*247c0*/  UIADD3.X UR5, URZ, UR41, URZ, UP0, !UPT ;  /* 0x000000293f057290 */ /* 0x000fe200087fe43f */
[----:B------:R-:W-:Y:S02]  /*247d0*/  PLOP3.LUT P1, PT, PT, PT, PT, 0x80, 0x0 ;  /* 0x000000000000781c */ /* 0x000fe40003f2f070 */
[----:B01----:R-:W-:-:S11]  /*247e0*/  IADD3 R8, R8, 0x334b0, RZ ;  /* 0x000334b008087810 */ /* 0x003fd60007ffe0ff */
.L_x_717:
        /* <DEDUP_REMOVED lines=15> */
.L_x_718:
        /* <DEDUP_REMOVED lines=15> */
.L_x_719:
        /* <DEDUP_REMOVED lines=10> */
.L_x_705:
[----:B------:R-:W-:Y:S05]  /*24a70*/  BSYNC B1 ;  /* 0x0000000000017941 */ /* 0x000fea0003800000 */
.L_x_704:
[----:B0-----:R-:W2:Y:S04]  /*24a80*/  LDL.LU R4, [R1+0x10] ;  /* 0x0000100001047983 */ /* 0x001ea80000300800 */
[----:B------:R-:W3:Y:S01]  /*24a90*/  LDL.LU R7, [R1+0x18] ;  /* 0x0000180001077983 */ /* 0x000ee20000300800 */
[C---:B------:R-:W-:Y:S01]  /*24aa0*/  ISETP.GT.AND P2, PT, R9.reuse, R2, PT ;  /* 0x000000020900720c */ /* 0x040fe20003f44270 */
[----:B------:R-:W-:Y:S02]  /*24ab0*/  VIADD R9, R9, 0xffffffff ;  /* 0xffffffff09097836 */ /* 0x000fe40000000000 */
[----:B--2---:R-:W-:-:S05]  /*24ac0*/  VIADD R4, R4, 0x1 ;  /* 0x0000000104047836 */ /* 0x004fca0000000000 */
[----:B------:R-:W-:-:S04]  /*24ad0*/  ISETP.NE.AND P1, PT, R4, 0x2, PT ;  /* 0x000000020400780c */ /* 0x000fc80003f25270 */
[----:B------:R-:W-:Y:S02]  /*24ae0*/  SEL R5, RZ, 0x1, P1 ;  /* 0x00000001ff057807 */ /* 0x000fe40000800000 */
[----:B------:R-:W-:Y:S02]  /*24af0*/  SEL R4, R4, RZ, P1 ;  /* 0x000000ff04047207 */ /* 0x000fe40000800000 */
[----:B---3--:R-:W-:-:S05]  /*24b00*/  LOP3.LUT R7, R7, R5, RZ, 0x3c, !PT ;  /* 0x0000000507077212 */ /* 0x008fca00078e3cff */
[----:B------:R1:W-:Y:S04]  /*24b10*/  STL [R1+0x18], R7 ;  /* 0x0000180701007387 */ /* 0x0003e80000100800 */
[----:B------:R1:W-:Y:S01]  /*24b20*/  STL [R1+0x10], R4 ;  /* 0x0000100401007387 */ /* 0x0003e20000100800 */
[----:B------:R-:W-:Y:S05]  /*24b30*/  @P2 BRA `(.L_x_720) ;  /* 0xfffffff4008c2947 */ /* 0x000fea000383ffff */
.L_x_682:
[----:B------:R-:W-:Y:S05]  /*24b40*/  BSYNC B0 ;  /* 0x0000000000007941 */ /* 0x000fea0003800000 */
.L_x_681:
[----:B01----:R-:W2:Y:S01]  /*24b50*/  LDL R4, [R1+0x44] ;  /* 0x0000440001047983 */ /* 0x003ea20000100800 */
[----:B------:R-:W-:Y:S05]  /*24b60*/  @!P0 WARPSYNC.ALL ;  /* 0x0000000000008948 */ /* 0x000fea0003800000 */
[----:B------:R-:W-:Y:S01]  /*24b70*/  @!P0 BAR.SYNC.DEFER_BLOCKING 0xc, 0x180 ;  /* 0x0306000000008b1d */ /* 0x000fe20000010000 */
[----:B--2---:R-:W-:-:S13]  /*24b80*/  ISETP.GT.AND P0, PT, R4, RZ, PT ;  /* 0x000000ff0400720c */ /* 0x004fda0003f04270 */
[----:B------:R-:W-:Y:S05]  /*24b90*/  @P0 BRA `(.L_x_721) ;  /* 0x0000000000440947 */ /* 0x000fea0003800000 */
[----:B------:R-:W0:Y:S02]  /*24ba0*/  S2R R4, SR_TID.X ;  /* 0x0000000000047919 */ /* 0x000e240000002100 */
[----:B0-----:R-:W-:-:S04]  /*24bb0*/  LOP3.LUT R4, R4, 0x7f, RZ, 0xc0, !PT ;  /* 0x0000007f04047812 */ /* 0x001fc800078ec0ff */
[----:B------:R-:W-:-:S13]  /*24bc0*/  ISETP.NE.AND P0, PT, R4, RZ, PT ;  /* 0x000000ff0400720c */ /* 0x000fda0003f05270 */
[----:B------:R-:W-:Y:S05]  /*24bd0*/  @P0 BRA `(.L_x_722) ;  /* 0x0000003800640947 */ /* 0x000fea0003800000 */
[----:B------:R-:W0:Y:S01]  /*24be0*/  S2R R3, SR_LANEID ;  /* 0x0000000000037919 */ /* 0x000e220000000000 */
[----:B------:R-:W-:Y:S01]  /*24bf0*/  VOTEU.ANY UR4, UPT, PT ;  /* 0x0000000000047886 */ /* 0x000fe200038e0100 */
[----:B------:R-:W1:Y:S01]  /*24c00*/  LDC.64 R4, c[0x0][0xc60] ;  /* 0x00031800ff047b82 */ /* 0x000e620000000a00 */
[----:B------:R-:W0:Y:S08]  /*24c10*/  FLO.U32 R0, UR4 ;  /* 0x0000000400007d00 */ /* 0x000e3000080e0000 */
[----:B------:R-:W1:Y:S01]  /*24c20*/  POPC R2, UR4 ;  /* 0x0000000400027d09 */ /* 0x000e620008000000 */
[----:B0-----:R-:W-:-:S13]  /*24c30*/  ISETP.EQ.U32.AND P0, PT, R0, R3, PT ;  /* 0x000000030000720c */ /* 0x001fda0003f02070 */
[----:B-1----:R-:W2:Y:S01]  /*24c40*/  @P0 ATOMG.E.ADD.STRONG.GPU PT, R5, desc[UR54][R4.64], R2 ;  /* 0x00000002040509a8 */ /* 0x002ea200081ee1f6 */
[----:B------:R-:W0:Y:S02]  /*24c50*/  S2R R3, SR_LTMASK ;  /* 0x0000000000037919 */ /* 0x000e240000003900 */
[----:B0-----:R-:W-:-:S06]  /*24c60*/  LOP3.LUT R3, R3, UR4, RZ, 0xc0, !PT ;  /* 0x0000000403037c12 */ /* 0x001fcc000f8ec0ff */
[----:B------:R-:W0:Y:S01]  /*24c70*/  POPC R3, R3 ;  /* 0x0000000300037309 */ /* 0x000e220000000000 */
[----:B--2---:R-:W0:Y:S02]  /*24c80*/  SHFL.IDX PT, R0, R5, R0, 0x1f ;  /* 0x00001f0005007589 */ /* 0x004e2400000e0000 */
[----:B0-----:R-:W-:Y:S01]  /*24c90*/  IADD3 R16, R0, UR38, R3 ;  /* 0x0000002600107c10 */ /* 0x001fe2000fffe003 */
[----:B------:R-:W-:Y:S06]  /*24ca0*/  BRA `(.L_x_722) ;  /* 0x0000003800307947 */ /* 0x000fec0003800000 */
.L_x_721:
[----:B------:R-:W2:Y:S01]  /*24cb0*/  LDL R0, [R1+0x4] ;  /* 0x0000040001007983 */ /* 0x000ea20000100800 */
[----:B------:R-:W-:Y:S01]  /*24cc0*/  BSSY B6, `(.L_x_723) ;  /* 0x0000014000067945 */ /* 0x000fe20003800000 */
[----:B--2---:R-:W-:-:S04]  /*24cd0*/  IADD3 R0, R0, 0x24200, RZ ;  /* 0x0002420000007810 */ /* 0x004fc80007ffe0ff */
[----:B------:R-:W-:-:S13]  /*24ce0*/  LOP3.LUT P0, RZ, R0, 0x1bf, RZ, 0xc0, !PT ;  /* 0x000001bf00ff7812 */ /* 0x000fda000780c0ff */
[----:B------:R-:W-:Y:S05]  /*24cf0*/  @!P0 BRA `(.L_x_724) ;  /* 0x0000000000408947 */ /* 0x000fea0003800000 */
[----:B------:R-:W-:Y:S01]  /*24d00*/  MOV R2, 0x0 ;  /* 0x0000000000027802 */ /* 0x000fe20000000f00 */
[----:B------:R-:W-:Y:S01]  /*24d10*/  ULDC.64 UR6, c[0x4][0x98] ;  /* 0x0100260000067ab9 */ /* 0x000fe20000000a00 */
[----:B------:R-:W-:Y:S01]  /*24d20*/  ULDC.64 UR8, c[0x4][0xa0] ;  /* 0x0100280000087ab9 */ /* 0x000fe20000000a00 */
[----:B------:R-:W-:Y:S01]  /*24d30*/  ULDC.64 UR4, c[0x4][0x8] ;  /* 0x0100020000047ab9 */ /* 0x000fe20000000a00 */
[----:B------:R-:W-:Y:S01]  /*24d40*/  IMAD.U32 R4, RZ, RZ, UR6 ;  /* 0x00000006ff047e24 */ /* 0x000fe2000f8e00ff */
[----:B------:R-:W-:Y:S01]  /*24d50*/  MOV R11, UR5 ;  /* 0x00000005000b7c02 */ /* 0x000fe20008000f00 */
[----:B------:R-:W0:Y:S01]  /*24d60*/  LDC.64 R2, c[0x4][R2] ;  /* 0x0100000002027b82 */ /* 0x000e220000000a00 */
[----:B------:R-:W-:Y:S02]  /*24d70*/  IMAD.U32 R5, RZ, RZ, UR7 ;  /* 0x00000007ff057e24 */ /* 0x000fe4000f8e00ff */
[----:B------:R-:W-:Y:S02]  /*24d80*/  IMAD.U32 R6, RZ, RZ, UR8 ;  /* 0x00000008ff067e24 */ /* 0x000fe4000f8e00ff */
[----:B------:R-:W-:-:S02]  /*24d90*/  IMAD.U32 R7, RZ, RZ, UR9 ;  /* 0x00000009ff077e24 */ /* 0x000fc4000f8e00ff */
[----:B------:R-:W-:Y:S02]  /*24da0*/  IMAD.U32 R10, RZ, RZ, UR4 ;  /* 0x00000004ff0a7e24 */ /* 0x000fe4000f8e00ff */
[----:B------:R-:W-:Y:S02]  /*24db0*/  IMAD.MOV.U32 R8, RZ, RZ, 0x70 ;  /* 0x00000070ff087424 */ /* 0x000fe400078e00ff */
[----:B------:R-:W-:Y:S02]  /*24dc0*/  IMAD.MOV.U32 R12, RZ, RZ, 0x1 ;  /* 0x00000001ff0c7424 */ /* 0x000fe400078e00ff */
[----:B------:R-:W-:-:S07]  /*24dd0*/  IMAD.MOV.U32 R13, RZ, RZ, RZ ;  /* 0x000000ffff0d7224 */ /* 0x000fce00078e00ff */
[----:B------:R-:W-:-:S07]  /*24de0*/  LEPC R20, `(.L_x_724) ;  /* 0x000000001014794e */ /* 0x000fce0000000000 */
[----:B0-----:R-:W-:Y:S05]  /*24df0*/  CALL.ABS.NOINC R2 ;  /* 0x0000000002007343 */ /* 0x001fea0003c00000 */
.L_x_724:
[----:B------:R-:W-:Y:S05]  /*24e00*/  BSYNC B6 ;  /* 0x0000000000067941 */ /* 0x000fea0003800000 */
.L_x_723:
[----:B------:R-:W2:Y:S04]  /*24e10*/  LDL R0, [R1+0x4] ;  /* 0x0000040001007983 */ /* 0x000ea80000100800 */
[----:B------:R-:W3:Y:S01]  /*24e20*/  LDL.LU R2, [R1+0x8] ;  /* 0x0000080001027983 */ /* 0x000ee20000300800 */
[----:B------:R-:W-:Y:S01]  /*24e30*/  BSSY B6, `(.L_x_725) ;  /* 0x0000017000067945 */ /* 0x000fe20003800000 */
[----:B--2---:R-:W-:Y:S01]  /*24e40*/  VIADD R0, R0, 0xf200 ;  /* 0x0000f20000007836 */ /* 0x004fe20000000000 */
[----:B---3--:R-:W-:-:S04]  /*24e50*/  LOP3.LUT R2, R2, 0xfffffffe, RZ, 0xc0, !PT ;  /* 0xfffffffe02027812 */ /* 0x008fc800078ec0ff */
[----:B------:R-:W-:-:S13]  /*24e60*/  LOP3.LUT P0, RZ, R0, 0x1bf, RZ, 0xc0, !PT ;  /* 0x000001bf00ff7812 */ /* 0x000fda000780c0ff */
[----:B------:R-:W-:-:S05]  /*24e70*/  @P0 LOP3.LUT R2, R2, 0x1, RZ, 0xfc, !PT ;  /* 0x0000000102020812 */ /* 0x000fca00078efcff */
[----:B------:R0:W-:Y:S01]  /*24e80*/  STL [R1+0x8], R2 ;  /* 0x0000080201007387 */ /* 0x0001e20000100800 */
[----:B------:R-:W-:Y:S05]  /*24e90*/  @!P0 BRA `(.L_x_726) ;  /* 0x0000000000408947 */ /* 0x000fea0003800000 */
[----:B0-----:R-:W-:Y:S01]  /*24ea0*/  MOV R2, 0x0 ;  /* 0x0000000000027802 */ /* 0x001fe20000000f00 */
[----:B------:R-:W-:Y:S01]  /*24eb0*/  ULDC.64 UR6, c[0x4][0x98] ;  /* 0x0100260000067ab9 */ /* 0x000fe20000000a00 */
[----:B------:R-:W-:Y:S01]  /*24ec0*/  ULDC.64 UR8, c[0x4][0xa0] ;  /* 0x0100280000087ab9 */ /* 0x000fe20000000a00 */
[----:B------:R-:W-:Y:S01]  /*24ed0*/  ULDC.64 UR4, c[0x4][0x10] ;  /* 0x0100040000047ab9 */ /* 0x000fe20000000a00 */
[----:B------:R-:W-:Y:S01]  /*24ee0*/  IMAD.U32 R4, RZ, RZ, UR6 ;  /* 0x00000006ff047e24 */ /* 0x000fe2000f8e00ff */
[----:B------:R-:W-:Y:S01]  /*24ef0*/  MOV R5, UR7 ;  /* 0x0000000700057c02 */ /* 0x000fe20008000f00 */
[----:B------:R-:W0:Y:S01]  /*24f00*/  LDC.64 R2, c[0x4][R2] ;  /* 0x0100000002027b82 */ /* 0x000e220000000a00 */
[----:B------:R-:W-:Y:S01]  /*24f10*/  IMAD.U32 R6, RZ, RZ, UR8 ;  /* 0x00000008ff067e24 */ /* 0x000fe2000f8e00ff */
[----:B------:R-:W-:Y:S01]  /*24f20*/  MOV R12, 0x1 ;  /* 0x00000001000c7802 */ /* 0x000fe20000000f00 */
[----:B------:R-:W-:Y:S02]  /*24f30*/  IMAD.U32 R7, RZ, RZ, UR9 ;  /* 0x00000009ff077e24 */ /* 0x000fe4000f8e00ff */
[----:B------:R-:W-:-:S02]  /*24f40*/  IMAD.U32 R10, RZ, RZ, UR4 ;  /* 0x00000004ff0a7e24 */ /* 0x000fc4000f8e00ff */
[----:B------:R-:W-:Y:S02]  /*24f50*/  IMAD.U32 R11, RZ, RZ, UR5 ;  /* 0x00000005ff0b7e24 */ /* 0x000fe4000f8e00ff */
[----:B------:R-:W-:Y:S02]  /*24f60*/  IMAD.MOV.U32 R8, RZ, RZ, 0x70 ;  /* 0x00000070ff087424 */ /* 0x000fe400078e00ff */
[----:B------:R-:W-:-:S07]  /*24f70*/  IMAD.MOV.U32 R13, RZ, RZ, RZ ;  /* 0x000000ffff0d7224 */ /* 0x000fce00078e00ff */
[----:B------:R-:W-:-:S07]  /*24f80*/  LEPC R20, `(.L_x_726) ;  /* 0x000000001014794e */ /* 0x000fce0000000000 */
[----:B0-----:R-:W-:Y:S05]  /*24f90*/  CALL.ABS.NOINC R2 ;  /* 0x0000000002007343 */ /* 0x001fea0003c00000 */
.L_x_726:
[----:B------:R-:W-:Y:S05]  /*24fa0*/  BSYNC B6 ;  /* 0x0000000000067941 */ /* 0x000fea0003800000 */
.L_x_725:
[----:B0-----:R-:W2:Y:S01]  /*24fb0*/  LDL R2, [R1+0x4] ;  /* 0x0000040001027983 */ /* 0x001ea20000100800 */
[----:B------:R-:W-:Y:S01]  /*24fc0*/  BSSY B6, `(.L_x_727) ;  /* 0x0000014000067945 */ /* 0x000fe20003800000 */
[----:B--2---:R-:W-:-:S05]  /*24fd0*/  VIADD R0, R2, 0x200 ;  /* 0x0000020002007836 */ /* 0x004fca0000000000 */
        /* <DEDUP_REMOVED lines=18> */
.L_x_728:
[----:B------:R-:W-:Y:S05]  /*25100*/  BSYNC B6 ;  /* 0x0000000000067941 */ /* 0x000fea0003800000 */
.L_x_727:
[----:B------:R-:W2:Y:S01]  /*25110*/  LDL R2, [R1+0x8] ;  /* 0x0000080001027983 */ /* 0x000ea20000100800 */
[----:B------:R-:W-:Y:S01]  /*25120*/  BSSY B6, `(.L_x_729) ;  /* 0x0000013000067945 */ /* 0x000fe20003800000 */
[----:B--2---:R-:W-:-:S13]  /*25130*/  LOP3.LUT P6, RZ, R2, 0x1, RZ, 0xc0, !PT ;  /* 0x0000000102ff7812 */ /* 0x004fda00078cc0ff */
[----:B------:R-:W-:Y:S05]  /*25140*/  @!P6 BRA `(.L_x_730) ;  /* 0x000000000040e947 */ /* 0x000fea0003800000 */
[----:B------:R-:W-:Y:S01]  /*25150*/  MOV R2, 0x0 ;  /* 0x0000000000027802 */ /* 0x000fe20000000f00 */
[----:B------:R-:W-:Y:S01]  /*25160*/  ULDC.64 UR4, c[0x4][0x98] ;  /* 0x0100260000047ab9 */ /* 0x000fe20000000a00 */
[----:B------:R-:W-:Y:S01]  /*25170*/  ULDC.64 UR6, c[0x4][0xa0] ;  /* 0x0100280000067ab9 */ /* 0x000fe20000000a00 */
[----:B------:R-:W-:Y:S01]  /*25180*/  ULDC.64 UR8, c[0x4][0x20] ;  /* 0x0100080000087ab9 */ /* 0x000fe20000000a00 */
[----:B------:R-:W-:Y:S01]  /*25190*/  MOV R4, UR4 ;  /* 0x0000000400047c02 */ /* 0x000fe20008000f00 */
[----:B------:R-:W-:Y:S01]  /*251a0*/  IMAD.U32 R5, RZ, RZ, UR5 ;  /* 0x00000005ff057e24 */ /* 0x000fe2000f8e00ff */
        /* <DEDUP_REMOVED lines=10> */
.L_x_730:
[----:B------:R-:W-:Y:S05]  /*25250*/  BSYNC B6 ;  /* 0x0000000000067941 */ /* 0x000fea0003800000 */
.L_x_729:
[----:B------:R-:W2:Y:S01]  /*25260*/  LDL.LU R2, [R1] ;  /* 0x0000000001027983 */ /* 0x000ea20000300800 */
[----:B------:R-:W-:-:S03]  /*25270*/  ULDC.64 UR4, c[0x0][0x9f8] ;  /* 0x00027e0000047ab9 */ /* 0x000fc60000000a00 */
[----:B------:R-:W3:Y:S04]  /*25280*/  LDL.LU R0, [R1+0x20] ;  /* 0x0000200001007983 */ /* 0x000ee80000300800 */
[----:B------:R-:W4:Y:S01]  /*25290*/  LDL R8, [R1+0x1c] ;  /* 0x00001c0001087983 */ /* 0x000f220000100800 */
[----:B------:R-:W-:-:S04]  /*252a0*/  ISETP.NE.U32.AND P0, PT, RZ, UR4, PT ;  /* 0x00000004ff007c0c */ /* 0x000fc8000bf05070 */
[----:B------:R-:W-:-:S13]  /*252b0*/  ISETP.NE.AND.EX P0, PT, RZ, UR5, PT, P0 ;  /* 0x00000005ff007c0c */ /* 0x000fda000bf05300 */
[----:B--2---:R-:W-:-:S04]  /*252c0*/  @P0 IADD3 R2, P1, R2, UR4, RZ ;  /* 0x0000000402020c10 */ /* 0x004fc8000ff3e0ff */
[----:B---3--:R-:W-:Y:S01]  /*252d0*/  @P0 IADD3.X R3, R0, UR5, RZ, P1, !PT ;  /* 0x0000000500030c10 */ /* 0x008fe20008ffe4ff */
[----:B------:R-:W-:-:S04]  /*252e0*/  ULDC.64 UR4, c[0x0][0xa08] ;  /* 0x0002820000047ab9 */ /* 0x000fc80000000a00 */
[----:B----4-:R0:W2:Y:S02]  /*252f0*/  @P0 LDG.E R8, desc[UR54][R2.64] ;  /* 0x0000003602080981 */ /* 0x0100a4000c1e1900 */
[----:B0-----:R-:W0:Y:S01]  /*25300*/  LDC.64 R2, c[0x0][0x418] ;  /* 0x00010600ff027b82 */ /* 0x001e220000000a00 */
[----:B--2---:R-:W-:Y:S01]  /*25310*/  SHF.R.S32.HI R9, RZ, 0x1f, R8 ;  /* 0x0000001fff097819 */ /* 0x004fe20000011408 */
[----:B------:R1:W-:Y:S01]  /*25320*/  @P0 STL [R1+0x1c], R8 ;  /* 0x00001c0801000387 */ /* 0x0003e20000100800 */
[----:B0-----:R-:W-:Y:S01]  /*25330*/  LOP3.LUT P0, RZ, R2, UR4, RZ, 0xfc, !PT ;  /* 0x0000000402ff7c12 */ /* 0x001fe2000f80fcff */
[----:B------:R-:W-:Y:S02]  /*25340*/  UMOV UR4, 0xffffffff ;  /* 0xffffffff00047882 */ /* 0x000fe40000000000 */
[----:B------:R1:W-:Y:S01]  /*25350*/  STL [R1+0x20], R9 ;  /* 0x0000200901007387 */ /* 0x0003e20000100800 */
[----:B------:R-:W-:-:S04]  /*25360*/  LOP3.LUT P0, RZ, R3, UR5, RZ, 0xfc, P0 ;  /* 0x0000000503ff7c12 */ /* 0x000fc8000800fcff */
[----:B------:R-:W-:Y:S01]  /*25370*/  SEL R0, R8, RZ, !P0 ;  /* 0x000000ff08007207 */ /* 0x000fe20004000000 */
[----:B------:R-:W-:Y:S08]  /*25380*/  BRA.DIV UR4, `(.L_x_731) ;  /* 0x0000006604c07947 */ /* 0x000ff0000b800000 */
[----:B------:R-:W0:Y:S02]  /*25390*/  S2R R4, SR_TID.X ;  /* 0x0000000000047919 */ /* 0x000e240000002100 */
[----:B0-----:R-:W-:-:S04]  /*253a0*/  SHF.R.U32.HI R4, RZ, 0x5, R4 ;  /* 0x00000005ff047819 */ /* 0x001fc80000011604 */
[----:B------:R-:W-:-:S05]  /*253b0*/  LOP3.LUT R4, R4, 0x3, RZ, 0xc0, !PT ;  /* 0x0000000304047812 */ /* 0x000fca00078ec0ff */
[----:B------:R0:W2:Y:S02]  /*253c0*/  SHFL.IDX PT, R14, R4, RZ, 0x1f ;  /* 0x00001fff040e7589 */ /* 0x0000a400000e0000 */
.L_x_905:
[----:B0-----:R-:W3:Y:S01]  /*253d0*/  LDL.LU R4, [R1+0x8] ;  /* 0x0000080001047983 */ /* 0x001ee20000300800 */
[----:B------:R-:W-:Y:S02]  /*253e0*/  PLOP3.LUT P1, PT, PT, PT, PT, 0x8, 0x0 ;  /* 0x000000000000781c */ /* 0x000fe40003f2e170 */
[----:B--2---:R-:W-:Y:S01]  /*253f0*/  ISETP.NE.AND P0, PT, R14, RZ, PT ;  /* 0x000000ff0e00720c */ /* 0x004fe20003f05270 */
[----:B------:R0:W-:Y:S01]  /*25400*/  STL [R1], R0 ;  /* 0x0000000001007387 */ /* 0x0001e20000100800 */
[----:B---3--:R-:W-:-:S09]  /*25410*/  LOP3.LUT R4, R4, 0xfffffffe, RZ, 0xc0, !PT ;  /* 0xfffffffe04047812 */ /* 0x008fd200078ec0ff */
[----:B------:R-:W-:-:S05]  /*25420*/  @P1 LOP3.LUT R4, R4, 0x1, RZ, 0xfc, !PT ;  /* 0x0000000104041812 */ /* 0x000fca00078efcff */
[----:B------:R0:W-:Y:S01]  /*25430*/  STL [R1+0x8], R4 ;  /* 0x0000080401007387 */ /* 0x0001e20000100800 */
[----:B------:R-:W-:Y:S05]  /*25440*/  @P0 BRA `(.L_x_732) ;  /* 0x0000000400c80947 */ /* 0x000fea0003800000 */
[----:B------:R-:W-:-:S03]  /*25450*/  UMOV UR4, 0xffffffff ;  /* 0xffffffff00047882 */ /* 0x000fc60000000000 */
[----:B------:R-:W-:Y:S05]  /*25460*/  BRA.DIV UR4, `(.L_x_733) ;  /* 0x0000006604bc7947 */ /* 0x000fea000b800000 */
[----:B------:R-:W-:-:S13]  /*25470*/  ELECT P6, URZ, PT ;  /* 0x00000000003f782f */ /* 0x000fda00038c0000 */
.L_x_908:
[----:B------:R-:W-:Y:S05]  /*25480*/  @!P6 BRA `(.L_x_732) ;  /* 0x0000000400b8e947 */ /* 0x000fea0003800000 */
[----:B0-----:R-:W2:Y:S01]  /*25490*/  LDL R0, [R1+0x48] ;  /* 0x0000480001007983 */ /* 0x001ea20000100800 */
[----:B------:R-:W-:-:S04]  /*254a0*/  ISETP.NE.U32.AND P0, PT, R2, RZ, PT ;  /* 0x000000ff0200720c */ /* 0x000fc80003f05070 */
[----:B------:R-:W-:Y:S01]  /*254b0*/  ISETP.NE.AND.EX P0, PT, R3, RZ, PT, P0 ;  /* 0x000000ff0300720c */ /* 0x000fe20003f05300 */
[----:B--2---:R-:W-:-:S12]  /*254c0*/  VIADD R0, R0, 0xffffffff ;  /* 0xffffffff00007836 */ /* 0x004fd80000000000 */
        /* <DEDUP_REMOVED lines=13> */
[----:B------:R-:W-:-:S03]  /*255a0*/  IMAD.WIDE.U32 R4, R8, UR4, R4 ;  /* 0x0000000408047c25 */ /* 0x000fc6000f8e0004 */
[----:B------:R-:W-:Y:S02]  /*255b0*/  LEA R2, P0, R4, R2, 0x2 ;  /* 0x0000000204027211 */ /* 0x000fe400078010ff */
[----:B------:R-:W-:-:S04]  /*255c0*/  IADD3 R5, R5, R6, RZ ;  /* 0x0000000605057210 */ /* 0x000fc80007ffe0ff */
[----:B------:R-:W-:-:S05]  /*255d0*/  LEA.HI.X R3, R4, R3, R5, 0x2, P0 ;  /* 0x0000000304037211 */ /* 0x000fca00000f1405 */
[----:B------:R-:W2:Y:S04]  /*255e0*/  LDG.E R2, desc[UR54][R2.64] ;  /* 0x0000003602027981 */ /* 0x000ea8000c1e1900 */
[----:B--2---:R0:W-:Y:S02]  /*255f0*/  STL [R1], R2 ;  /* 0x0000000201007387 */ /* 0x0041e40000100800 */
.L_x_734:
[----:B-1----:R-:W2:Y:S04]  /*25600*/  LDL R9, [R1+0x4] ;  /* 0x0000040001097983 */ /* 0x002ea80000100800 */
[----:B0-----:R-:W2:Y:S04]  /*25610*/  LDL R2, [R1+0xc] ;  /* 0x00000c0001027983 */ /* 0x001ea80000100800 */
[----:B------:R-:W3:Y:S01]  /*25620*/  LDL R3, [R1+0x14] ;  /* 0x0000140001037983 */ /* 0x000ee20000100800 */
[----:B------:R-:W0:Y:S02]  /*25630*/  S2R R8, SR_TID.X ;  /* 0x0000000000087919 */ /* 0x000e240000002100 */
[----:B0-----:R-:W-:-:S04]  /*25640*/  LOP3.LUT R8, R8, 0x7f, RZ, 0xc0, !PT ;  /* 0x0000007f08087812 */ /* 0x001fc800078ec0ff */
[----:B------:R-:W-:Y:S01]  /*25650*/  ISETP.NE.AND P1, PT, R8, RZ, PT ;  /* 0x000000ff0800720c */ /* 0x000fe20003f25270 */
[----:B--2---:R-:W-:Y:S01]  /*25660*/  IMAD R2, R2, 0x8, R9 ;  /* 0x0000000802027824 */ /* 0x004fe200078e0209 */
[----:B---3--:R-:W-:-:S04]  /*25670*/  SHF.L.U32 R4, R3, 0x1f, RZ ;  /* 0x0000001f03047819 */ /* 0x008fc800000006ff */
[----:B------:R-:W0:Y:S02]  /*25680*/  SYNCS.PHASECHK.TRANS64.TRYWAIT P0, [R2+URZ+0x33480], R4 ;  /* 0x03348004020075a7 */ /* 0x000e24000800017f */
[----:B0-----:R-:W-:Y:S05]  /*25690*/  @!P0 BRA `(.L_x_735) ;  /* 0x0000006400508947 */ /* 0x001fea0003800000 */
.L_x_909:
        /* <DEDUP_REMOVED lines=8> */
.L_x_736:
[----:B------:R-:W2:Y:S04]  /*25720*/  LDL R7, [R1+0x4] ;  /* 0x0000040001077983 */ /* 0x000ea80000100800 */
[----:B------:R-:W2:Y:S04]  /*25730*/  LDL R3, [R1+0xc] ;  /* 0x00000c0001037983 */ /* 0x000ea80000100800 */
[----:B------:R-:W3:Y:S04]  /*25740*/  LDL R6, [R1+0x24] ;  /* 0x0000240001067983 */ /* 0x000ee80000100800 */
[----:B------:R-:W4:Y:S01]  /*25750*/  LDL R5, [R1] ;  /* 0x0000000001057983 */ /* 0x000f220000100800 */
[----:B------:R-:W-:Y:S01]  /*25760*/  R2UR UR9, R2 ;  /* 0x00000000020972ca */ /* 0x000fe200000e0000 */
[----:B------:R-:W-:Y:S01]  /*25770*/  UIADD3 UR4, UP0, UR40, 0x470, URZ ;  /* 0x0000047028047890 */ /* 0x000fe2000ff1e03f */
[----:B------:R-:W-:Y:S01]  /*25780*/  R2UR UR12, R18 ;  /* 0x00000000120c72ca */ /* 0x000fe200000e0000 */
[----:B------:R-:W-:Y:S01]  /*25790*/  UMOV UR10, URZ ;  /* 0x0000003f000a7c82 */ /* 0x000fe20008000000 */
[----:B------:R-:W-:Y:S01]  /*257a0*/  UMOV UR6, 0x0 ;  /* 0x0000000000067882 */ /* 0x000fe20000000000 */
[----:B------:R-:W-:Y:S01]  /*257b0*/  UIADD3.X UR5, URZ, UR41, URZ, UP0, !UPT ;  /* 0x000000293f057290 */ /* 0x000fe200087fe43f */
[----:B------:R-:W-:Y:S01]  /*257c0*/  UMOV UR7, 0x14f00000 ;  /* 0x14f0000000077882 */ /* 0x000fe20000000000 */
[----:B------:R-:W-:-:S06]  /*257d0*/  UMOV UR16, 0x40 ;  /* 0x0000004000107882 */ /* 0x000fcc0000000000 */
[----:B------:R-:W-:Y:S01]  /*257e0*/  UIADD3 UR9, UR9, 0x33470, URZ ;  /* 0x0003347009097890 */ /* 0x000fe2000fffe03f */
[----:B--2---:R-:W-:Y:S02]  /*257f0*/  IMAD R3, R3, 0x7800, R7 ;  /* 0x0000780003037824 */ /* 0x004fe400078e0207 */
[----:B---3--:R-:W-:-:S03]  /*25800*/  IMAD R0, R0, 0xa0, R6 ;  /* 0x000000a000007824 */ /* 0x008fc600078e0206 */
[----:B------:R-:W-:Y:S02]  /*25810*/  R2UR UR15, R3 ;  /* 0x00000000030f72ca */ /* 0x000fe400000e0000 */
[----:B----4-:R-:W-:Y:S02]  /*25820*/  R2UR UR13, R5 ;  /* 0x00000000050d72ca */ /* 0x010fe400000e0000 */
[----:B------:R-:W-:-:S09]  /*25830*/  R2UR UR11, R0 ;  /* 0x00000000000b72ca */ /* 0x000fd200000e0000 */
[----:B------:R-:W-:Y:S02]  /*25840*/  UIADD3 UR8, UR15, 0xf200, URZ ;  /* 0x0000f2000f087890 */ /* 0x000fe4000fffe03f */
[----:B------:R-:W-:Y:S02]  /*25850*/  UIADD3 UR14, UR15, 0x11a00, URZ ;  /* 0x00011a000f0e7890 */ /* 0x000fe4000fffe03f */
[----:B------:R-:W-:-:S05]  /*25860*/  UIADD3 UR15, UR15, 0x14200, URZ ;  /* 0x000142000f0f7890 */ /* 0x000fca000fffe03f */
[----:B------:R1:W-:Y:S02]  /*25870*/  UTMALDG.4D [UR8], [UR4], desc[UR6] ;  /* 0x00000608040075b4 */ /* 0x0003e40008019000 */
[----:B-1----:R-:W-:Y:S01]  /*25880*/  UMOV UR8, UR14 ;  /* 0x0000000e00087c82 */ /* 0x002fe20008000000 */
[----:B------:R-:W-:Y:S01]  /*25890*/  UMOV UR10, UR16 ;  /* 0x00000010000a7c82 */ /* 0x000fe20008000000 */
[----:B------:R-:W-:Y:S01]  /*258a0*/  UMOV UR14, 0x80 ;  /* 0x00000080000e7882 */ /* 0x000fe20000000000 */
[----:B------:R1:W-:Y:S02]  /*258b0*/  UTMALDG.4D [UR8], [UR4], desc[UR6] ;  /* 0x00000608040075b4 */ /* 0x0003e40008019000 */
[----:B-1----:R-:W-:Y:S01]  /*258c0*/  UMOV UR8, UR15 ;  /* 0x0000000f00087c82 */ /* 0x002fe20008000000 */
[----:B------:R-:W-:Y:S02]  /*258d0*/  UMOV UR10, UR14 ;  /* 0x0000000e000a7c82 */ /* 0x000fe40008000000 */
[----:B------:R1:W-:Y:S01]  /*258e0*/  UTMALDG.4D [UR8], [UR4], desc[UR6] ;  /* 0x00000608040075b4 */ /* 0x0003e20008019000 */
[----:B------:R-:W2:Y:S02]  /*258f0*/  SYNCS.PHASECHK.TRANS64.TRYWAIT P0, [R2+URZ+0x33440], R4 ;  /* 0x03344004020075a7 */ /* 0x000ea4000800017f */
[----:B-12---:R-:W-:Y:S05]  /*25900*/  @!P0 BRA `(.L_x_737) ;  /* 0x0000006000c88947 */ /* 0x006fea0003800000 */
.L_x_910:
        /* <DEDUP_REMOVED lines=8> */
.L_x_738:
[----:B------:R-:W2:Y:S04]  /*25990*/  LDL R5, [R1] ;  /* 0x0000000001057983 */ /* 0x000ea80000100800 */
[----:B01----:R-:W3:Y:S01]  /*259a0*/  LDL.LU R4, [R1+0x8] ;  /* 0x0000080001047983 */ /* 0x003ee20000300800 */
[----:B------:R-:W-:Y:S01]  /*259b0*/  R2UR UR15, R3 ;  /* 0x00000000030f72ca */ /* 0x000fe200000e0000 */
[----:B------:R-:W-:Y:S01]  /*259c0*/  UIADD3 UR4, UP0, UR40, 0x370, URZ ;  /* 0x0000037028047890 */ /* 0x000fe2000ff1e03f */
[----:B------:R-:W-:Y:S01]  /*259d0*/  R2UR UR9, R2 ;  /* 0x00000000020972ca */ /* 0x000fe200000e0000 */
[----:B------:R-:W-:Y:S01]  /*259e0*/  UMOV UR10, URZ ;  /* 0x0000003f000a7c82 */ /* 0x000fe20008000000 */
[----:B------:R-:W-:Y:S01]  /*259f0*/  R2UR UR11, R0 ;  /* 0x00000000000b72ca */ /* 0x000fe200000e0000 */
[----:B------:R-:W-:Y:S01]  /*25a00*/  UIADD3.X UR5, URZ, UR41, URZ, UP0, !UPT ;  /* 0x000000293f057290 */ /* 0x000fe200087fe43f */
[----:B------:R-:W-:Y:S01]  /*25a10*/  R2UR UR12, R18 ;  /* 0x00000000120c72ca */ /* 0x000fe200000e0000 */
[----:B------:R-:W-:Y:S01]  /*25a20*/  UMOV UR6, 0x0 ;  /* 0x0000000000067882 */ /* 0x000fe20000000000 */
[----:B------:R-:W-:Y:S01]  /*25a30*/  PLOP3.LUT P0, PT, PT, PT, PT, 0x80, 0x0 ;  /* 0x000000000000781c */ /* 0x000fe20003f0f070 */
[----:B------:R-:W-:Y:S01]  /*25a40*/  UMOV UR7, 0x14f00000 ;  /* 0x14f0000000077882 */ /* 0x000fe20000000000 */
[----:B------:R-:W-:-:S03]  /*25a50*/  UMOV UR16, 0x40 ;  /* 0x0000004000107882 */ /* 0x000fc60000000000 */
[----:B------:R-:W-:Y:S02]  /*25a60*/  UIADD3 UR8, UR15, 0x24200, URZ ;  /* 0x000242000f087890 */ /* 0x000fe4000fffe03f */
[----:B------:R-:W-:Y:S02]  /*25a70*/  UIADD3 UR9, UR9, 0x33430, URZ ;  /* 0x0003343009097890 */ /* 0x000fe4000fffe03f */
[----:B------:R-:W-:Y:S02]  /*25a80*/  UIADD3 UR14, UR15, 0x26a00, URZ ;  /* 0x00026a000f0e7890 */ /* 0x000fe4000fffe03f */
[----:B------:R-:W-:Y:S01]  /*25a90*/  UIADD3 UR15, UR15, 0x29200, URZ ;  /* 0x000292000f0f7890 */ /* 0x000fe2000fffe03f */
[----:B--2---:R-:W-:Y:S02]  /*25aa0*/  R2UR UR13, R5 ;  /* 0x00000000050d72ca */ /* 0x004fe400000e0000 */
[----:B---3--:R-:W-:-:S04]  /*25ab0*/  LOP3.LUT R4, R4, 0xfffffffe, RZ, 0xc0, !PT ;  /* 0xfffffffe04047812 */ /* 0x008fc800078ec0ff */
[----:B------:R-:W-:-:S07]  /*25ac0*/  @P0 LOP3.LUT R4, R4, 0x1, RZ, 0xfc, !PT ;  /* 0x0000000104040812 */ /* 0x000fce00078efcff */
[----:B------:R0:W-:Y:S01]  /*25ad0*/  UTMALDG.4D [UR8], [UR4], desc[UR6] ;  /* 0x00000608040075b4 */ /* 0x0001e20008019000 */
[----:B------:R2:W-:Y:S01]  /*25ae0*/  STL [R1+0x8], R4 ;  /* 0x0000080401007387 */ /* 0x0005e20000100800 */
[----:B0-----:R-:W-:Y:S01]  /*25af0*/  UMOV UR8, UR14 ;  /* 0x0000000e00087c82 */ /* 0x001fe20008000000 */
[----:B------:R-:W-:Y:S01]  /*25b00*/  UMOV UR10, UR16 ;  /* 0x00000010000a7c82 */ /* 0x000fe20008000000 */
[----:B------:R-:W-:Y:S01]  /*25b10*/  UMOV UR14, 0x80 ;  /* 0x00000080000e7882 */ /* 0x000fe20000000000 */
[----:B------:R0:W-:Y:S02]  /*25b20*/  UTMALDG.4D [UR8], [UR4], desc[UR6] ;  /* 0x00000608040075b4 */ /* 0x0001e40008019000 */
[----:B0-----:R-:W-:Y:S01]  /*25b30*/  UMOV UR8, UR15 ;  /* 0x0000000f00087c82 */ /* 0x001fe20008000000 */
[----:B------:R-:W-:Y:S02]  /*25b40*/  UMOV UR10, UR14 ;  /* 0x0000000e000a7c82 */ /* 0x000fe40008000000 */
[----:B------:R2:W-:Y:S02]  /*25b50*/  UTMALDG.4D [UR8], [UR4], desc[UR6] ;  /* 0x00000608040075b4 */ /* 0x0005e40008019000 */
[----:B--2---:R-:W-:Y:S01]  /*25b60*/  NOP ;  /* 0x0000000000007918 */ /* 0x004fe20000000000 */
.L_x_732:
[----:B------:R-:W2:Y:S04]  /*25b70*/  LDL R2, [R1+0x4] ;  /* 0x0000040001027983 */ /* 0x000ea80000100800 */
[----:B------:R-:W3:Y:S04]  /*25b80*/  LDL.LU R3, [R1+0x38] ;  /* 0x0000380001037983 */ /* 0x000ee80000300800 */
[----:B------:R-:W4:Y:S04]  /*25b90*/  LDL.LU R5, [R1+0x30] ;  /* 0x0000300001057983 */ /* 0x000f280000300800 */
[----:B0-----:R-:W5:Y:S01]  /*25ba0*/  LDL.LU R4, [R1+0x40] ;  /* 0x0000400001047983 */ /* 0x001f620000300800 */
[----:B------:R-:W-:Y:S05]  /*25bb0*/  WARPSYNC.ALL ;  /* 0x0000000000007948 */ /* 0x000fea0003800000 */
[----:B------:R-:W-:Y:S01]  /*25bc0*/  ULDC.64 UR4, c[0x0][0x298] ;  /* 0x0000a60000047ab9 */ /* 0x000fe20000000a00 */
[----:B------:R-:W-:Y:S01]  /*25bd0*/  ULDC.64 UR6, c[0x0][0xa00] ;  /* 0x0002800000067ab9 */ /* 0x000fe20000000a00 */
[----:B------:R-:W-:Y:S01]  /*25be0*/  BSSY B6, `(.L_x_739) ;  /* 0x0000024000067945 */ /* 0x000fe20003800000 */
[----:B------:R-:W-:Y:S01]  /*25bf0*/  BAR.SYNC.DEFER_BLOCKING 0x8, 0x180 ;  /* 0x0206000000007b1d */ /* 0x000fe20000010000 */
[----:B------:R-:W-:-:S04]  /*25c00*/  ISETP.NE.U32.AND P0, PT, RZ, UR6, PT ;  /* 0x00000006ff007c0c */ /* 0x000fc8000bf05070 */
[----:B------:R-:W-:Y:S01]  /*25c10*/  ISETP.NE.AND.EX P0, PT, RZ, UR7, PT, P0 ;  /* 0x00000007ff007c0c */ /* 0x000fe2000bf05300 */
[----:B--2---:R-:W-:Y:S01]  /*25c20*/  VIADD R2, R2, 0x1e200 ;  /* 0x0001e20002027836 */ /* 0x004fe20000000000 */
[----:B---3--:R-:W-:-:S04]  /*25c30*/  SHF.R.S32.HI R0, RZ, 0x1f, R3 ;  /* 0x0000001fff007819 */ /* 0x008fc80000011403 */
[----:B------:R-:W-:Y:S02]  /*25c40*/  LOP3.LUT P1, RZ, R2, 0x1bf, RZ, 0xc0, !PT ;  /* 0x000001bf02ff7812 */ /* 0x000fe4000782c0ff */
[----:B----4-:R-:W-:Y:S01]  /*25c50*/  SEL R5, R5, RZ, !P0 ;  /* 0x000000ff05057207 */ /* 0x010fe20004000000 */
[----:B------:R-:W-:Y:S01]  /*25c60*/  IMAD R0, R0, UR4, RZ ;  /* 0x0000000400007c24 */ /* 0x000fe2000f8e02ff */
[----:B-----5:R-:W-:-:S03]  /*25c70*/  SEL R4, R4, RZ, !P0 ;  /* 0x000000ff04047207 */ /* 0x020fc60004000000 */
[C---:B------:R-:W-:Y:S02]  /*25c80*/  IMAD R0, R3.reuse, UR5, R0 ;  /* 0x0000000503007c24 */ /* 0x040fe4000f8e0200 */
[----:B------:R-:W-:-:S05]  /*25c90*/  IMAD.WIDE.U32 R2, R3, UR4, RZ ;  /* 0x0000000403027c25 */ /* 0x000fca000f8e00ff */
[----:B------:R0:W-:Y:S04]  /*25ca0*/  STL.64 [R1+0x38], R2 ;  /* 0x0000380201007387 */ /* 0x0001e80000100a00 */
[----:B------:R2:W-:Y:S04]  /*25cb0*/  STL [R1+0x30], R5 ;  /* 0x0000300501007387 */ /* 0x0005e80000100800 */
[----:B------:R2:W-:Y:S01]  /*25cc0*/  STL [R1+0x54], R4 ;  /* 0x0000540401007387 */ /* 0x0005e20000100800 */
[----:B0-----:R-:W-:Y:S01]  /*25cd0*/  IMAD.IADD R2, R3, 0x1, R0 ;  /* 0x0000000103027824 */ /* 0x001fe200078e0200 */
[----:B------:R-:W-:-:S05]  /*25ce0*/  SHF.R.S32.HI R0, RZ, 0x1f, R18 ;  /* 0x0000001fff007819 */ /* 0x000fca0000011412 */
[----:B------:R2:W-:Y:S04]  /*25cf0*/  STL [R1+0x50], R0 ;  /* 0x0000500001007387 */ /* 0x0005e80000100800 */
[----:B------:R2:W-:Y:S01]  /*25d00*/  STL [R1+0x40], R2 ;  /* 0x0000400201007387 */ /* 0x0005e20000100800 */
[----:B------:R-:W-:Y:S05]  /*25d10*/  @!P1 BRA `(.L_x_740) ;  /* 0x0000000000409947 */ /* 0x000fea0003800000 */
[----:B--2---:R-:W-:Y:S01]  /*25d20*/  MOV R2, 0x0 ;  /* 0x0000000000027802 */ /* 0x004fe20000000f00 */
[----:B------:R-:W-:Y:S01]  /*25d30*/  ULDC.64 UR4, c[0x4][0x98] ;  /* 0x0100260000047ab9 */ /* 0x000fe20000000a00 */
[----:B------:R-:W-:Y:S01]  /*25d40*/  ULDC.64 UR6, c[0x4][0xa0] ;  /* 0x0100280000067ab9 */ /* 0x000fe20000000a00 */
[----:B------:R-:W-:Y:S01]  /*25d50*/  ULDC.64 UR8, c[0x4][0x28] ;  /* 0x01000a0000087ab9 */ /* 0x000fe20000000a00 */
[----:B------:R-:W-:Y:S01]  /*25d60*/  MOV R4, UR4 ;  /* 0x0000000400047c02 */ /* 0x000fe20008000f00 */
[----:B------:R-:W-:Y:S01]  /*25d70*/  IMAD.U32 R5, RZ, RZ, UR5 ;  /* 0x00000005ff057e24 */ /* 0x000fe2000f8e00ff */
[----:B------:R-:W0:Y:S01]  /*25d80*/  LDC.64 R2, c[0x4][R2] ;  /* 0x0100000002027b82 */ /* 0x000e220000000a00 */
[----:B------:R-:W-:Y:S01]  /*25d90*/  IMAD.U32 R6, RZ, RZ, UR6 ;  /* 0x00000006ff067e24 */ /* 0x000fe2000f8e00ff */
[----:B-1----:R-:W-:Y:S01]  /*25da0*/  MOV R8, 0x70 ;  /* 0x0000007000087802 */ /* 0x002fe20000000f00 */
[----:B------:R-:W-:Y:S02]  /*25db0*/  IMAD.U32 R7, RZ, RZ, UR7 ;  /* 0x00000007ff077e24 */ /* 0x000fe4000f8e00ff */
[----:B------:R-:W-:-:S02]  /*25dc0*/  IMAD.U32 R10, RZ, RZ, UR8 ;  /* 0x00000008ff0a7e24 */ /* 0x000fc4000f8e00ff */
[----:B------:R-:W-:Y:S02]  /*25dd0*/  IMAD.U32 R11, RZ, RZ, UR9 ;  /* 0x00000009ff0b7e24 */ /* 0x000fe4000f8e00ff */
[----:B------:R-:W-:Y:S02]  /*25de0*/  IMAD.MOV.U32 R12, RZ, RZ, 0x1 ;  /* 0x00000001ff0c7424 */ /* 0x000fe400078e00ff */
[----:B------:R-:W-:-:S07]  /*25df0*/  IMAD.MOV.U32 R13, RZ, RZ, RZ ;  /* 0x000000ffff0d7224 */ /* 0x000fce00078e00ff */
[----:B------:R-:W-:-:S07]  /*25e00*/  LEPC R20, `(.L_x_740) ;  /* 0x000000001014794e */ /* 0x000fce0000000000 */
[----:B0-----:R-:W-:Y:S05]  /*25e10*/  CALL.ABS.NOINC R2 ;  /* 0x0000000002007343 */ /* 0x001fea0003c00000 */
.L_x_740:
[----:B------:R-:W-:Y:S05]  /*25e20*/  BSYNC B6 ;  /* 0x0000000000067941 */ /* 0x000fea0003800000 */
.L_x_739:
[----:B--2---:R-:W2:Y:S01]  /*25e30*/  LDL.LU R4, [R1+0x40] ;  /* 0x0000400001047983 */ /* 0x004ea20000300800 */
[----:B------:R-:W0:Y:S01]  /*25e40*/  LDC R7, c[0x0][0x448] ;  /* 0x00011200ff077b82 */ /* 0x000e220000000800 */
[----:B------:R-:W-:Y:S01]  /*25e50*/  ULDC.64 UR4, c[0x0][0x2d8] ;  /* 0x0000b60000047ab9 */ /* 0x000fe20000000a00 */
[----:B------:R-:W-:Y:S01]  /*25e60*/  IMAD.SHL.U32 R17, R17, 0x80, RZ ;  /* 0x0000008011117824 */ /* 0x000fe200078e00ff */
[----:B------:R-:W2:Y:S01]  /*25e70*/  LDL.LU.64 R2, [R1+0x38] ;  /* 0x0000380001027983 */ /* 0x000ea20000300a00 */
[----:B------:R-:W-:-:S03]  /*25e80*/  ULDC.64 UR6, c[0x0][0x280] ;  /* 0x0000a00000067ab9 */ /* 0x000fc60000000a00 */
[----:B------:R-:W3:Y:S04]  /*25e90*/  LDL.LU R0, [R1+0x50] ;  /* 0x0000500001007983 */ /* 0x000ee80000300800 */
[----:B------:R-:W4:Y:S04]  /*25ea0*/  LDL.LU R6, [R1+0x54] ;  /* 0x0000540001067983 */ /* 0x000f280000300800 */
[----:B------:R-:W4:Y:S01]  /*25eb0*/  LDL.LU R5, [R1+0x30] ;  /* 0x0000300001057983 */ /* 0x000f220000300800 */
[----:B------:R-:W0:Y:S01]  /*25ec0*/  S2R R10, SR_TID.X ;  /* 0x00000000000a7919 */ /* 0x000e220000002100 */
[----:B-1----:R-:W1:Y:S01]  /*25ed0*/  S2R R8, SR_TID.X ;  /* 0x0000000000087919 */ /* 0x002e620000002100 */
[----:B0-----:R-:W-:-:S02]  /*25ee0*/  ISETP.NE.AND P0, PT, R7, 0x1, PT ;  /* 0x000000010700780c */ /* 0x001fc40003f05270 */
[----:B------:R-:W-:-:S04]  /*25ef0*/  SHF.L.U32 R10, R10, 0x4, RZ ;  /* 0x000000040a0a7819 */ /* 0x000fc800000006ff */
[----:B------:R-:W-:Y:S01]  /*25f00*/  LOP3.LUT R10, R10, 0x30, RZ, 0xc0, !PT ;  /* 0x000000300a0a7812 */ /* 0x000fe200078ec0ff */
[----:B-1----:R-:W-:-:S03]  /*25f10*/  IMAD.SHL.U32 R9, R8, 0x10, RZ ;  /* 0x0000001008097824 */ /* 0x002fc600078e00ff */
[C---:B------:R-:W-:Y:S02]  /*25f20*/  LOP3.LUT R11, R10.reuse, 0x40, RZ, 0xfc, !PT ;  /* 0x000000400a0b7812 */ /* 0x040fe400078efcff */
[----:B------:R-:W-:Y:S02]  /*25f30*/  LOP3.LUT R10, R10, 0x80, RZ, 0xfc, !PT ;  /* 0x000000800a0a7812 */ /* 0x000fe400078efcff */
[----:B------:R-:W-:Y:S01]  /*25f40*/  LOP3.LUT R9, R9, 0x30, RZ, 0xc0, !PT ;  /* 0x0000003009097812 */ /* 0x000fe200078ec0ff */
[----:B--2---:R-:W-:Y:S02]  /*25f50*/  IMAD.MOV.U32 R3, RZ, RZ, R4 ;  /* 0x000000ffff037224 */ /* 0x004fe400078e0004 */
[----:B------:R-:W0:Y:S01]  /*25f60*/  S2R R4, SR_TID.X ;  /* 0x0000000000047919 */ /* 0x000e220000002100 */
[----:B---3--:R-:W-:Y:S02]  /*25f70*/  IMAD R0, R0, UR4, RZ ;  /* 0x0000000400007c24 */ /* 0x008fe4000f8e02ff */
[----:B------:R-:W-:-:S04]  /*25f80*/  IMAD.WIDE.U32 R2, R18, UR4, R2 ;  /* 0x0000000412027c25 */ /* 0x000fc8000f8e0002 */
[----:B------:R-:W-:Y:S01]  /*25f90*/  IMAD R0, R18, UR5, R0 ;  /* 0x0000000512007c24 */ /* 0x000fe2000f8e0200 */
[----:B------:R-:W-:-:S03]  /*25fa0*/  ULDC.64 UR4, c[0x0][0x2e0] ;  /* 0x0000b80000047ab9 */ /* 0x000fc60000000a00 */
[----:B------:R-:W-:Y:S02]  /*25fb0*/  IMAD.IADD R3, R3, 0x1, R0 ;  /* 0x0000000103037824 */ /* 0x000fe400078e0200 */
[----:B----4-:R-:W-:Y:S02]  /*25fc0*/  IMAD R0, R6, UR4, RZ ;  /* 0x0000000406007c24 */ /* 0x010fe4000f8e02ff */
[C---:B------:R-:W-:Y:S01]  /*25fd0*/  IMAD.WIDE.U32 R2, R5.reuse, UR4, R2 ;  /* 0x0000000405027c25 */ /* 0x040fe2000f8e0002 */
[----:B------:R-:W1:Y:S03]  /*25fe0*/  @P0 LDC R6, c[0x0][0x450] ;  /* 0x00011400ff060b82 */ /* 0x000e660000000800 */
[----:B------:R-:W-:Y:S01]  /*25ff0*/  IMAD R0, R5, UR5, R0 ;  /* 0x0000000505007c24 */ /* 0x000fe2000f8e0200 */
[----:B------:R-:W-:-:S03]  /*26000*/  ULDC.64 UR4, c[0x0][0x2d0] ;  /* 0x0000b40000047ab9 */ /* 0x000fc60000000a00 */
[----:B------:R-:W-:Y:S01]  /*26010*/  IMAD.IADD R3, R3, 0x1, R0 ;  /* 0x0000000103037824 */ /* 0x000fe200078e0200 */
[C---:B0-----:R-:W-:Y:S02]  /*26020*/  LOP3.LUT R5, R4.reuse, 0x7f, RZ, 0xc0, !PT ;  /* 0x0000007f04057812 */ /* 0x041fe400078ec0ff */
[----:B------:R-:W-:Y:S02]  /*26030*/  SHF.L.U32 R4, R4, 0x5, RZ ;  /* 0x0000000504047819 */ /* 0x000fe400000006ff */
[----:B------:R-:W-:-:S04]  /*26040*/  SHF.R.U32.HI R5, RZ, 0x2, R5 ;  /* 0x00000002ff057819 */ /* 0x000fc80000011605 */
[----:B------:R-:W-:Y:S02]  /*26050*/  LOP3.LUT R4, R5, 0x60, R4, 0xf8, !PT ;  /* 0x0000006005047812 */ /* 0x000fe400078ef804 */
[----:B------:R-:W0:Y:S02]  /*26060*/  @P0 LDC R5, c[0x0][0x44c] ;  /* 0x00011300ff050b82 */ /* 0x000e240000000800 */
[----:B------:R-:W-:-:S05]  /*26070*/  LOP3.LUT R0, R4, R17, RZ, 0xfc, !PT ;  /* 0x0000001104007212 */ /* 0x000fca00078efcff */
[----:B------:R-:W-:Y:S02]  /*26080*/  IMAD.MOV.U32 R4, RZ, RZ, R0 ;  /* 0x000000ffff047224 */ /* 0x000fe400078e0000 */
[----:B0-----:R-:W-:-:S05]  /*26090*/  @P0 IMAD.HI.U32 R5, R0, R5, RZ ;  /* 0x0000000500050227 */ /* 0x001fca00078e00ff */
[----:B-1----:R-:W-:-:S05]  /*260a0*/  @P0 SHF.R.U32.HI R4, RZ, R6, R5 ;  /* 0x00000006ff040219 */ /* 0x002fca0000011605 */
[----:B------:R-:W-:Y:S02]  /*260b0*/  IMAD.MOV R5, RZ, RZ, -R4 ;  /* 0x000000ffff057224 */ /* 0x000fe400078e0a04 */
[----:B------:R-:W-:-:S04]  /*260c0*/  IMAD.WIDE.U32 R2, R4, UR4, R2 ;  /* 0x0000000404027c25 */ /* 0x000fc8000f8e0002 */
[----:B------:R-:W-:Y:S01]  /*260d0*/  IMAD R0, R7, R5, R0 ;  /* 0x0000000507007224 */ /* 0x000fe200078e0200 */
[----:B------:R-:W-:-:S05]  /*260e0*/  SHF.R.S32.HI R5, RZ, 0x1f, R4 ;  /* 0x0000001fff057819 */ /* 0x000fca0000011404 */
[----:B------:R-:W-:-:S04]  /*260f0*/  IMAD R5, R5, UR4, RZ ;  /* 0x0000000405057c24 */ /* 0x000fc8000f8e02ff */
[----:B------:R-:W-:Y:S01]  /*26100*/  IMAD R4, R4, UR5, R5 ;  /* 0x0000000504047c24 */ /* 0x000fe2000f8e0205 */
        /* <DEDUP_REMOVED lines=8> */
[----:B------:R-:W-:Y:S02]  /*26190*/  LOP3.LUT R10, R8, 0x7f, RZ, 0xc0, !PT ;  /* 0x0000007f080a7812 */ /* 0x000fe400078ec0ff */
[----:B------:R0:W5:Y:S01]  /*261a0*/  LDL R8, [R1+0x34] ;  /* 0x0000340001087983 */ /* 0x0001620000100800 */
[----:B------:R-:W-:Y:S02]  /*261b0*/  IADD3 R4, P3, R2, UR6, RZ ;  /* 0x0000000602047c10 */ /* 0x000fe4000ff7e0ff */
[----:B------:R-:W-:-:S02]  /*261c0*/  ISETP.GE.AND P0, PT, R9, UR4, PT ;  /* 0x0000000409007c0c */ /* 0x000fc4000bf06270 */
[----:B------:R-:W-:Y:S01]  /*261d0*/  ISETP.GE.AND P1, PT, R11, UR4, PT ;  /* 0x000000040b007c0c */ /* 0x000fe2000bf26270 */
[----:B------:R-:W-:Y:S01]  /*261e0*/  UMOV UR4, 0xffffffff ;  /* 0xffffffff00047882 */ /* 0x000fe20000000000 */
[----:B------:R-:W-:Y:S02]  /*261f0*/  IADD3.X R3, R3, UR7, R0, P3, !PT ;  /* 0x0000000703037c10 */ /* 0x000fe40009ffe400 */
[----:B------:R-:W-:Y:S01]  /*26200*/  SHF.R.U32.HI R10, RZ, 0x2, R10 ;  /* 0x00000002ff0a7819 */ /* 0x000fe2000001160a */
[----:B0-----:R-:W-:Y:S08]  /*26210*/  BRA.DIV UR4, `(.L_x_741) ;  /* 0x0000005a04987947 */ /* 0x001ff0000b800000 */
[----:B------:R-:W2:Y:S01]  /*26220*/  LDL.LU R6, [R1+0x4c] ;  /* 0x00004c0001067983 */ /* 0x000ea20000300800 */
[----:B------:R-:W-:-:S04]  /*26230*/  IMAD.IADD R0, R10, 0x1, R17 ;  /* 0x000000010a007824 */ /* 0x000fc800078e0211 */
[----:B------:R-:W-:Y:S02]  /*26240*/  VIADD R5, R0, 0x20 ;  /* 0x0000002000057836 */ /* 0x000fe40000000000 */
[----:B--2---:R-:W-:Y:S02]  /*26250*/  IMAD R2, R6, R7, RZ ;  /* 0x0000000706027224 */ /* 0x004fe400078e02ff */
[----:B------:R-:W0:Y:S03]  /*26260*/  SHFL.IDX PT, R7, R4, RZ, 0x1c1f ;  /* 0x001c1fff04077589 */ /* 0x000e2600000e0000 */
[----:B------:R-:W-:Y:S01]  /*26270*/  ISETP.GE.AND P4, PT, R0, R2, PT ;  /* 0x000000020000720c */ /* 0x000fe20003f86270 */
[----:B------:R-:W1:-:S12]  /*26280*/  SHFL.IDX PT, R6, R3, RZ, 0x1c1f ;  /* 0x001c1fff03067589 */ /* 0x000e5800000e0000 */
[----:B0-----:R-:W-:-:S05]  /*26290*/  @!P4 IADD3 R7, P3, R9, R7, RZ ;  /* 0x000000070907c210 */ /* 0x001fca0007f7e0ff */
[----:B-1----:R-:W-:Y:S01]  /*262a0*/  @!P4 IMAD.X R6, RZ, RZ, R6, P3 ;  /* 0x000000ffff06c224 */ /* 0x002fe200018e0606 */
[----:B------:R-:W-:Y:S02]  /*262b0*/  ISETP.GE.AND P3, PT, R5, R2, PT ;  /* 0x000000020500720c */ /* 0x000fe40003f66270 */
[----:B------:R-:W0:Y:S02]  /*262c0*/  SHFL.IDX PT, R5, R4, 0x1, 0x1c1f ;  /* 0x003c1f0004057f89 */ /* 0x000e2400000e0000 */
[----:B------:R-:W-:-:S04]  /*262d0*/  @!P4 LOP3.LUT R7, R7, R6, RZ, 0x3c, !PT ;  /* 0x000000060707c212 */ /* 0x000fc800078e3cff */
[----:B------:R-:W-:-:S04]  /*262e0*/  @!P4 LOP3.LUT R6, R7, R6, RZ, 0x3c, !PT ;  /* 0x000000060706c212 */ /* 0x000fc800078e3cff */
[----:B------:R-:W-:-:S05]  /*262f0*/  @!P4 LOP3.LUT R7, R7, R6, RZ, 0x3c, !PT ;  /* 0x000000060707c212 */ /* 0x000fca00078e3cff */
[----:B-----5:R-:W-:Y:S04]  /*26300*/  @!P4 LDGSTS.E.BYPASS.LTC128B.128 [R8+0x1e200], desc[UR54][R6.64], !P0 ;  /* 0x1e2000000608cfae */ /* 0x020fe8000c101d76 */
[----:B------:R-:W-:Y:S04]  /*26310*/  @!P4 LDGSTS.E.BYPASS.LTC128B.128 [R8+0x20200], desc[UR54][R6.64+0x40], !P1 ;  /* 0x202000400608cfae */ /* 0x000fe8000c901d76 */
[----:B------:R1:W-:Y:S01]  /*26320*/  @!P4 LDGSTS.E.BYPASS.LTC128B.128 [R8+0x22200], desc[UR54][R6.64+0x80], !P2 ;  /* 0x222000800608cfae */ /* 0x0003e2000d101d76 */
[----:B0-----:R-:W-:-:S03]  /*26330*/  @!P3 IADD3 R5, P4, R9, R5, RZ ;  /* 0x000000050905b210 */ /* 0x001fc60007f9e0ff */
[----:B-1----:R-:W0:Y:S02]  /*26340*/  SHFL.IDX PT, R6, R3, 0x1, 0x1c1f ;  /* 0x003c1f0003067f89 */ /* 0x002e2400000e0000 */
[----:B0-----:R-:W-:-:S04]  /*26350*/  @!P3 IMAD.X R6, RZ, RZ, R6, P4 ;  /* 0x000000ffff06b224 */ /* 0x001fc800020e0606 */
[----:B------:R-:W-:Y:S01]  /*26360*/  @!P3 IMAD.MOV.U32 R7, RZ, RZ, R6 ;  /* 0x000000ffff07b224 */ /* 0x000fe200078e0006 */
[----:B------:R-:W-:Y:S01]  /*26370*/  @!P3 MOV R6, R5 ;  /* 0x000000050006b202 */ /* 0x000fe20000000f00 */
[----:B------:R-:W-:-:S04]  /*26380*/  VIADD R5, R0, 0x40 ;  /* 0x0000004000057836 */ /* 0x000fc80000000000 */
[----:B------:R-:W-:Y:S04]  /*26390*/  @!P3 LDGSTS.E.BYPASS.LTC128B.128 [R8+0x1ea00], desc[UR54][R6.64], !P0 ;  /* 0x1ea000000608bfae */ /* 0x000fe8000c101d76 */
[----:B------:R-:W-:Y:S04]  /*263a0*/  @!P3 LDGSTS.E.BYPASS.LTC128B.128 [R8+0x20a00], desc[UR54][R6.64+0x40], !P1 ;  /* 0x20a000400608bfae */ /* 0x000fe8000c901d76 */
[----:B------:R0:W-:Y:S01]  /*263b0*/  @!P3 LDGSTS.E.BYPASS.LTC128B.128 [R8+0x22a00], desc[UR54][R6.64+0x80], !P2 ;  /* 0x22a000800608bfae */ /* 0x0001e2000d101d76 */
[----:B------:R-:W-:-:S03]  /*263c0*/  ISETP.GE.AND P3, PT, R5, R2, PT ;  /* 0x000000020500720c */ /* 0x000fc60003f66270 */
[----:B------:R-:W1:Y:S04]  /*263d0*/  SHFL.IDX PT, R5, R4, 0x2, 0x1c1f ;  /* 0x005c1f0004057f89 */ /* 0x000e6800000e0000 */
[----:B0-----:R-:W0:Y:S06]  /*263e0*/  SHFL.IDX PT, R6, R3, 0x2, 0x1c1f ;  /* 0x005c1f0003067f89 */ /* 0x001e2c00000e0000 */
[----:B-1----:R-:W-:-:S05]  /*263f0*/  @!P3 IADD3 R5, P4, R9, R5, RZ ;  /* 0x000000050905b210 */ /* 0x002fca0007f9e0ff */
[----:B0-----:R-:W-:-:S04]  /*26400*/  @!P3 IMAD.X R6, RZ, RZ, R6, P4 ;  /* 0x000000ffff06b224 */ /* 0x001fc800020e0606 */
[----:B------:R-:W-:Y:S02]  /*26410*/  @!P3 IMAD.MOV.U32 R7, RZ, RZ, R6 ;  /* 0x000000ffff07b224 */ /* 0x000fe400078e0006 */
[----:B------:R-:W-:Y:S02]  /*26420*/  @!P3 IMAD.MOV.U32 R6, RZ, RZ, R5 ;  /* 0x000000ffff06b224 */ /* 0x000fe400078e0005 */
[----:B------:R1:W2:Y:S04]  /*26430*/  SHFL.IDX PT, R5, R3, 0x3, 0x1c1f ;  /* 0x007c1f0003057f89 */ /* 0x0002a800000e0000 */
[----:B------:R1:W-:Y:S04]  /*26440*/  @!P3 LDGSTS.E.BYPASS.LTC128B.128 [R8+0x1f200], desc[UR54][R6.64], !P0 ;  /* 0x1f2000000608bfae */ /* 0x0003e8000c101d76 */
[----:B------:R1:W-:Y:S04]  /*26450*/  @!P3 LDGSTS.E.BYPASS.LTC128B.128 [R8+0x21200], desc[UR54][R6.64+0x40], !P1 ;  /* 0x212000400608bfae */ /* 0x0003e8000c901d76 */
[----:B------:R1:W-:Y:S04]  /*26460*/  @!P3 LDGSTS.E.BYPASS.LTC128B.128 [R8+0x23200], desc[UR54][R6.64+0x80], !P2 ;  /* 0x232000800608bfae */ /* 0x0003e8000d101d76 */
[----:B------:R1:W3:Y:S02]  /*26470*/  SHFL.IDX PT, R3, R4, 0x3, 0x1c1f ;  /* 0x007c1f0004037f89 */ /* 0x0002e400000e0000 */
.L_x_919:
[----:B------:R-:W-:Y:S01]  /*26480*/  VIADD R0, R0, 0x60 ;  /* 0x0000006000007836 */ /* 0x000fe20000000000 */
[----:B------:R-:W-:Y:S04]  /*26490*/  BSSY B0, `(.L_x_742) ;  /* 0x000000b000007945 */ /* 0x000fe80003800000 */
[----:B------:R-:W-:-:S13]  /*264a0*/  ISETP.GE.AND P3, PT, R0, R2, PT ;  /* 0x000000020000720c */ /* 0x000fda0003f66270 */
[----:B------:R-:W-:Y:S05]  /*264b0*/  @P3 BRA `(.L_x_743) ;  /* 0x0000000000203947 */ /* 0x000fea0003800000 */
[----:B---3--:R-:W-:-:S04]  /*264c0*/  IADD3 R2, P3, R9, R3, RZ ;  /* 0x0000000309027210 */ /* 0x008fc80007f7e0ff */
[----:B-12---:R-:W-:-:S05]  /*264d0*/  IADD3.X R3, RZ, R5, RZ, P3, !PT ;  /* 0x00000005ff037210 */ /* 0x006fca0001ffe4ff */
[----:B------:R-:W-:Y:S01]  /*264e0*/  @!PT LDS RZ, [RZ] ;  /* 0x00000000fffff984 */ /* 0x000fe20000000800 */
[----:B------:R-:W-:Y:S01]  /*264f0*/  @!PT LDS RZ, [RZ] ;  /* 0x00000000fffff984 */ /* 0x000fe20000000800 */
[----:B------:R-:W-:Y:S01]  /*26500*/  @!PT LDS RZ, [RZ] ;  /* 0x00000000fffff984 */ /* 0x000fe20000000800 */
[----:B------:R4:W-:Y:S04]  /*26510*/  LDGSTS.E.BYPASS.LTC128B.128 [R8+0x1fa00], desc[UR54][R2.64], !P0 ;  /* 0x1fa0000002087fae */ /* 0x0009e8000c101d76 */
[----:B------:R4:W-:Y:S04]  /*26520*/  LDGSTS.E.BYPASS.LTC128B.128 [R8+0x21a00], desc[UR54][R2.64+0x40], !P1 ;  /* 0x21a0004002087fae */ /* 0x0009e8000c901d76 */
[----:B------:R4:W-:Y:S02]  /*26530*/  LDGSTS.E.BYPASS.LTC128B.128 [R8+0x23a00], desc[UR54][R2.64+0x80], !P2 ;  /* 0x23a0008002087fae */ /* 0x0009e4000d101d76 */
.L_x_743:
[----:B------:R-:W-:Y:S05]  /*26540*/  BSYNC B0 ;  /* 0x0000000000007941 */ /* 0x000fea0003800000 */
.L_x_742:
[----:B01--4-:R0:W5:Y:S01]  /*26550*/  LDL R8, [R1+0x4] ;  /* 0x0000040001087983 */ /* 0x0131620000100800 */
[----:B------:R-:W-:Y:S01]  /*26560*/  PLOP3.LUT P0, PT, PT, PT, PT, 0x80, 0x0 ;  /* 0x000000000000781c */ /* 0x000fe20003f0f070 */
[----:B------:R-:W-:-:S12]  /*26570*/  NOP ;  /* 0x0000000000007918 */ /* 0x000fd80000000000 */
.L_x_744:
[----:B------:R-:W4:Y:S01]  /*26580*/  LDL R2, [R1+0x4] ;  /* 0x0000040001027983 */ /* 0x000f220000100800 */
[----:B------:R-:W-:Y:S02]  /*26590*/  PLOP3.LUT P1, PT, P1, P0, PT, 0xa2, 0x0 ;  /* 0x000000000000781c */ /* 0x000fe40000f21472 */
[----:B----4-:R-:W-:-:S08]  /*265a0*/  @P0 R2UR P1, UR4, R2 ;  /* 0x00000000020402ca */ /* 0x010fd00000020000 */
[----:B------:R-:W-:-:S05]  /*265b0*/  @P0 PLOP3.LUT P0, PT, P1, PT, PT, 0x80, 0x0 ;  /* 0x000000000000081c */ /* 0x000fca0000f0f070 */
[----:B------:R-:W-:Y:S01]  /*265c0*/  @!P1 SYNCS.ARRIVE.TRANS64.RED.A0T1 RZ, [UR4+0x33400], RZ ;  /* 0x033400ffffff99a7 */ /* 0x000fe20008200404 */
[----:B------:R-:W-:Y:S07]  /*265d0*/  @!P1 ARRIVES.LDGSTSBAR.64.TRANSCNT [UR4+0x33400] ;  /* 0x03340000ff0099b0 */ /* 0x000fee0008000a84 */
[----:B------:R-:W-:Y:S05]  /*265e0*/  @P0 BRA.U.ANY `(.L_x_744) ;  /* 0xfffffffd00e40947 */ /* 0x000fea000393ffff */
[----:B---3--:R-:W3:Y:S02]  /*265f0*/  LDL.LU R3, [R1+0x58] ;  /* 0x0000580001037983 */ /* 0x008ee40000300800 */
        /* <DEDUP_REMOVED lines=9> */
[----:B------:R-:W3:Y:S03]  /*26690*/  SYNCS.PHASECHK.TRANS64.TRYWAIT P0, [R2+URZ+0x33420], R0 ;  /* 0x03342000020075a7 */ /* 0x000ee6000800017f */
[----:B-1-3--:R-:W-:Y:S05]  /*266a0*/  @!P0 BRA `(.L_x_746) ;  /* 0x0000005800d88947 */ /* 0x00afea0003800000 */
.L_x_920:
[----:B------:R-:W-:Y:S05]  /*266b0*/  BSYNC B0 ;  /* 0x0000000000007941 */ /* 0x000fea0003800000 */
.L_x_745:
[----:B-1----:R-:W3:Y:S02]  /*266c0*/  LDL.LU R2, [R1+0x44] ;  /* 0x0000440001027983 */ /* 0x002ee40000300800 */
[----:B---3--:R-:W-:-:S13]  /*266d0*/  ISETP.GE.AND P0, PT, R2, 0xa1, PT ;  /* 0x000000a10200780c */ /* 0x008fda0003f06270 */
[----:B------:R-:W-:Y:S05]  /*266e0*/  @!P0 BRA `(.L_x_747) ;  /* 0x00000014001c8947 */ /* 0x000fea0003800000 */
[----:B------:R-:W3:Y:S04]  /*266f0*/  LDL.LU R2, [R1+0x48] ;  /* 0x0000480001027983 */ /* 0x000ee80000300800 */
[----:B------:R1:W5:Y:S04]  /*26700*/  LDL.LU R0, [R1+0xc] ;  /* 0x00000c0001007983 */ /* 0x0003680000300800 */
[----:B-----5:R1:W5:Y:S02]  /*26710*/  LDL.LU R8, [R1+0x14] ;  /* 0x0000140001087983 */ /* 0x0203640000300800 */
[----:B-1-3--:R-:W-:-:S07]  /*26720*/  VIADD R2, R2, 0xfffffffe ;  /* 0xfffffffe02027836 */ /* 0x00afce0000000000 */
.L_x_771:
[----:B------:R-:W3:Y:S01]  /*26730*/  LDL R3, [R1+0x8] ;  /* 0x0000080001037983 */ /* 0x000ee20000100800 */
[----:B-----5:R-:W-:Y:S01]  /*26740*/  VIADD R4, R0, 0x1 ;  /* 0x0000000100047836 */ /* 0x020fe20000000000 */
[----:B------:R-:W-:Y:S05]  /*26750*/  YIELD ;  /* 0x0000000000007946 */ /* 0x000fea0003800000 */
[C---:B------:R-:W-:Y:S01]  /*26760*/  ISETP.NE.AND P0, PT, R4.reuse, 0x2, PT ;  /* 0x000000020400780c */ /* 0x040fe20003f05270 */
[----:B------:R-:W-:Y:S03]  /*26770*/  BSSY B0, `(.L_x_748) ;  /* 0x00000b3000007945 */ /* 0x000fe60003800000 */
[----:B------:R-:W-:-:S02]  /*26780*/  SEL R10, R4, RZ, P0 ;  /* 0x000000ff040a7207 */ /* 0x000fc40000000000 */
[----:B---3--:R-:W-:Y:S02]  /*26790*/  LOP3.LUT P1, RZ, R3, 0x1, RZ, 0xc0, !PT ;  /* 0x0000000103ff7812 */ /* 0x008fe4000782c0ff */
[----:B------:R-:W-:-:S04]  /*267a0*/  SEL R3, RZ, 0x1, P0 ;  /* 0x00000001ff037807 */ /* 0x000fc80000000000 */
[----:B-----5:R-:W-:-:S05]  /*267b0*/  LOP3.LUT R9, R8, R3, RZ, 0x3c, !PT ;  /* 0x0000000308097212 */ /* 0x020fca00078e3cff */
[----:B------:R1:W-:Y:S04]  /*267c0*/  STL [R1+0x14], R9 ;  /* 0x0000140901007387 */ /* 0x0003e80000100800 */
[----:B------:R1:W-:Y:S01]  /*267d0*/  STL [R1+0xc], R10 ;  /* 0x00000c0a01007387 */ /* 0x0003e20000100800 */
[----:B------:R-:W-:Y:S05]  /*267e0*/  @!P1 BRA `(.L_x_749) ;  /* 0x0000000800ac9947 */ /* 0x000fea0003800000 */
[----:B------:R-:W-:Y:S01]  /*267f0*/  ULDC.64 UR4, c[0x0][0x418] ;  /* 0x0001060000047ab9 */ /* 0x000fe20000000a00 */
[----:B------:R-:W-:Y:S01]  /*26800*/  IMAD.MOV.U32 R3, RZ, RZ, R2 ;  /* 0x000000ffff037224 */ /* 0x000fe200078e0002 */
[----:B------:R-:W-:-:S04]  /*26810*/  ISETP.NE.U32.AND P0, PT, RZ, UR4, PT ;  /* 0x00000004ff007c0c */ /* 0x000fc8000bf05070 */
[----:B------:R-:W-:-:S13]  /*26820*/  ISETP.NE.AND.EX P0, PT, RZ, UR5, PT, P0 ;  /* 0x00000005ff007c0c */ /* 0x000fda000bf05300 */
[----:B------:R-:W-:Y:S05]  /*26830*/  @!P0 BRA `(.L_x_750) ;  /* 0x0000000000508947 */ /* 0x000fea0003800000 */
[----:B------:R-:W3:Y:S01]  /*26840*/  LDL R11, [R1+0x20] ;  /* 0x00002000010b7983 */ /* 0x000ee20000100800 */
[----:B------:R-:W4:Y:S01]  /*26850*/  LDC R6, c[0x0][0x43c] ;  /* 0x00010f00ff067b82 */ /* 0x000f220000000800 */
[----:B------:R-:W-:Y:S02]  /*26860*/  ULDC.64 UR6, c[0x0][0x428] ;  /* 0x00010a0000067ab9 */ /* 0x000fe40000000a00 */
[----:B------:R-:W5:Y:S01]  /*26870*/  LDL R7, [R1+0x1c] ;  /* 0x00001c0001077983 */ /* 0x000f620000100800 */
[----:B----4-:R-:W-:-:S13]  /*26880*/  ISETP.NE.AND P0, PT, R6, 0x1, PT ;  /* 0x000000010600780c */ /* 0x010fda0003f05270 */
[----:B--2---:R-:W2:Y:S02]  /*26890*/  @P0 LDC.64 R4, c[0x0][0x440] ;  /* 0x00011000ff040b82 */ /* 0x004ea40000000a00 */
[----:B--2---:R-:W-:Y:S01]  /*268a0*/  @P0 IMAD.HI.U32 R3, R2, R4, RZ ;  /* 0x0000000402030227 */ /* 0x004fe200078e00ff */
[----:B------:R-:W-:-:S04]  /*268b0*/  MOV R4, R2 ;  /* 0x0000000200047202 */ /* 0x000fc80000000f00 */
[----:B------:R-:W-:-:S04]  /*268c0*/  @P0 SHF.R.U32.HI R4, RZ, R5, R3 ;  /* 0x00000005ff040219 */ /* 0x000fc80000011603 */
[--C-:B------:R-:W-:Y:S01]  /*268d0*/  SHF.R.S32.HI R5, RZ, 0x1f, R4.reuse ;  /* 0x0000001fff057819 */ /* 0x100fe20000011404 */
[----:B------:R-:W-:-:S04]  /*268e0*/  IMAD.MOV R3, RZ, RZ, -R4 ;  /* 0x000000ffff037224 */ /* 0x000fc800078e0a04 */
[----:B------:R-:W-:Y:S02]  /*268f0*/  IMAD R3, R6, R3, R2 ;  /* 0x0000000306037224 */ /* 0x000fe400078e0202 */
[----:B---3--:R-:W-:-:S04]  /*26900*/  IMAD R6, R11, UR6, RZ ;  /* 0x000000060b067c24 */ /* 0x008fc8000f8e02ff */
[C---:B-----5:R-:W-:Y:S02]  /*26910*/  IMAD R6, R7.reuse, UR7, R6 ;  /* 0x0000000707067c24 */ /* 0x060fe4000f8e0206 */
[----:B------:R-:W-:-:S04]  /*26920*/  IMAD.WIDE.U32 R4, R7, UR6, R4 ;  /* 0x0000000607047c25 */ /* 0x000fc8000f8e0004 */
[----:B------:R-:W-:Y:S01]  /*26930*/  IMAD.IADD R5, R6, 0x1, R5 ;  /* 0x0000000106057824 */ /* 0x000fe200078e0205 */
[----:B------:R-:W-:-:S04]  /*26940*/  LEA R6, P0, R4, UR4, 0x2 ;  /* 0x0000000404067c11 */ /* 0x000fc8000f8010ff */
[----:B------:R-:W-:-:S05]  /*26950*/  LEA.HI.X R7, R4, UR5, R5, 0x2, P0 ;  /* 0x0000000504077c11 */ /* 0x000fca00080f1405 */
[----:B------:R-:W2:Y:S04]  /*26960*/  LDG.E R4, desc[UR54][R6.64] ;  /* 0x0000003606047981 */ /* 0x000ea8000c1e1900 */
[----:B--2---:R3:W-:Y:S02]  /*26970*/  STL [R1], R4 ;  /* 0x0000000401007387 */ /* 0x0047e40000100800 */
.L_x_750:
[----:B--2---:R-:W2:Y:S01]  /*26980*/  LDL R5, [R1+0x4] ;  /* 0x0000040001057983 */ /* 0x004ea20000100800 */
[----:B---3--:R-:W3:Y:S01]  /*26990*/  S2R R4, SR_TID.X ;  /* 0x0000000000047919 */ /* 0x008ee20000002100 */
[----:B------:R-:W-:Y:S01]  /*269a0*/  BSSY B1, `(.L_x_751) ;  /* 0x0000007000017945 */ /* 0x000fe20003800000 */
[----:B---3--:R-:W-:-:S04]  /*269b0*/  LOP3.LUT R4, R4, 0x7f, RZ, 0xc0, !PT ;  /* 0x0000007f04047812 */ /* 0x008fc800078ec0ff */
[----:B------:R-:W-:Y:S01]  /*269c0*/  ISETP.NE.AND P1, PT, R4, RZ, PT ;  /* 0x000000ff0400720c */ /* 0x000fe20003f25270 */
[----:B--2---:R-:W-:Y:S01]  /*269d0*/  IMAD R6, R10, 0x8, R5 ;  /* 0x000000080a067824 */ /* 0x004fe200078e0205 */
[----:B------:R-:W-:-:S04]  /*269e0*/  SHF.L.U32 R5, R9, 0x1f, RZ ;  /* 0x0000001f09057819 */ /* 0x000fc800000006ff */
[----:B------:R-:W2:Y:S02]  /*269f0*/  SYNCS.PHASECHK.TRANS64.TRYWAIT P0, [R6+URZ+0x33480], R5 ;  /* 0x03348005060075a7 */ /* 0x000ea4000800017f */
[----:B--2---:R-:W-:Y:S05]  /*26a00*/  @!P0 BRA `(.L_x_752) ;  /* 0x0000005800188947 */ /* 0x004fea0003800000 */
.L_x_921:
[----:B------:R-:W-:Y:S05]  /*26a10*/  BSYNC B1 ;  /* 0x0000000000017941 */ /* 0x000fea0003800000 */
.L_x_751:
[----:B------:R-:W-:Y:S04]  /*26a20*/  BSSY B1, `(.L_x_753) ;  /* 0x0000009000017945 */ /* 0x000fe80003800000 */
[----:B------:R-:W-:Y:S05]  /*26a30*/  @P1 BRA `(.L_x_754) ;  /* 0x00000000001c1947 */ /* 0x000fea0003800000 */
[----:B------:R-:W3:Y:S02]  /*26a40*/  S2R R4, SR_TID.X ;  /* 0x0000000000047919 */ /* 0x000ee40000002100 */
[----:B---3--:R-:W-:Y:S01]  /*26a50*/  LOP3.LUT R7, R4, 0x1f, RZ, 0xc0, !PT ;  /* 0x0000001f04077812 */ /* 0x008fe200078ec0ff */
[----:B------:R-:W-:-:S03]  /*26a60*/  IMAD.MOV.U32 R4, RZ, RZ, 0x7800 ;  /* 0x00007800ff047424 */ /* 0x000fc600078e00ff */
[----:B------:R-:W-:Y:S01]  /*26a70*/  ISETP.NE.AND P0, PT, R7, RZ, PT ;  /* 0x000000ff0700720c */ /* 0x000fe20003f05270 */
[----:B------:R3:W-:-:S12]  /*26a80*/  SYNCS.ARRIVE.TRANS64 RZ, [R6+URZ+0x33470], R4 ;  /* 0x0334700406ff79a7 */ /* 0x0007d8000800003f */
[----:B---3--:R-:W-:Y:S05]  /*26a90*/  @!P0 BRA `(.L_x_754) ;  /* 0x0000000000048947 */ /* 0x008fea0003800000 */
[----:B------:R-:W-:Y:S01]  /*26aa0*/  BPT.TRAP 0x1 ;  /* 0x000000040000795c */ /* 0x000fe20000300000 */
.L_x_754:
[----:B------:R-:W-:Y:S05]  /*26ab0*/  BSYNC B1 ;  /* 0x0000000000017941 */ /* 0x000fea0003800000 */
.L_x_753:
[----:B-1----:R-:W3:Y:S04]  /*26ac0*/  LDL R9, [R1+0x4] ;  /* 0x0000040001097983 */ /* 0x002ee80000100800 */
[----:B------:R-:W3:Y:S04]  /*26ad0*/  LDL R4, [R1+0xc] ;  /* 0x00000c0001047983 */ /* 0x000ee80000100800 */
[----:B------:R-:W4:Y:S01]  /*26ae0*/  LDL R7, [R1+0x24] ;  /* 0x0000240001077983 */ /* 0x000f220000100800 */
[----:B------:R-:W-:Y:S01]  /*26af0*/  IMAD.MOV.U32 R14, RZ, RZ, RZ ;  /* 0x000000ffff0e7224 */ /* 0x000fe200078e00ff */
[----:B------:R-:W-:Y:S01]  /*26b00*/  UIADD3 UR4, UP0, UR40, 0x470, URZ ;  /* 0x0000047028047890 */ /* 0x000fe2000ff1e03f */
[----:B------:R-:W-:Y:S01]  /*26b10*/  PLOP3.LUT P0, PT, PT, PT, PT, 0x80, 0x0 ;  /* 0x000000000000781c */ /* 0x000fe20003f0f070 */
[----:B------:R-:W-:Y:S01]  /*26b20*/  UMOV UR6, 0x0 ;  /* 0x0000000000067882 */ /* 0x000fe20000000000 */
[----:B------:R-:W-:Y:S01]  /*26b30*/  UMOV UR7, 0x14f00000 ;  /* 0x14f0000000077882 */ /* 0x000fe20000000000 */
[----:B------:R-:W-:Y:S01]  /*26b40*/  R2UR UR10, R14 ;  /* 0x000000000e0a72ca */ /* 0x000fe200000e0000 */
[----:B------:R-:W-:Y:S01]  /*26b50*/  UIADD3.X UR5, URZ, UR41, URZ, UP0, !UPT ;  /* 0x000000293f057290 */ /* 0x000fe200087fe43f */
[----:B---3--:R-:W-:-:S02]  /*26b60*/  IMAD R4, R4, 0x7800, R9 ;  /* 0x0000780004047824 */ /* 0x008fc400078e0209 */
[----:B----4-:R-:W-:Y:S01]  /*26b70*/  IMAD R7, R3, 0xa0, R7 ;  /* 0x000000a003077824 */ /* 0x010fe200078e0207 */
[----:B------:R-:W-:Y:S01]  /*26b80*/  IADD3 R3, R6, 0x33470, RZ ;  /* 0x0003347006037810 */ /* 0x000fe20007ffe0ff */
[----:B------:R-:W-:-:S09]  /*26b90*/  VIADD R9, R4, 0xf200 ;  /* 0x0000f20004097836 */ /* 0x000fd20000000000 */
.L_x_755:
[----:B------:R-:W3:Y:S01]  /*26ba0*/  LDL R10, [R1] ;  /* 0x00000000010a7983 */ /* 0x000ee20000100800 */
[----:B------:R-:W-:-:S13]  /*26bb0*/  @P0 ELECT P2, URZ, PT ;  /* 0x00000000003f082f */ /* 0x000fda0003840000 */
[----:B------:R-:W-:Y:S02]  /*26bc0*/  @P2 R2UR UR12, R18 ;  /* 0x00000000120c22ca */ /* 0x000fe400000e0000 */
[----:B------:R-:W-:Y:S02]  /*26bd0*/  @P2 R2UR UR11, R7 ;  /* 0x00000000070b22ca */ /* 0x000fe400000e0000 */
[----:B------:R-:W-:Y:S02]  /*26be0*/  @P2 R2UR UR9, R3 ;  /* 0x00000000030922ca */ /* 0x000fe400000e0000 */
[----:B------:R-:W-:Y:S02]  /*26bf0*/  @P2 R2UR UR8, R9 ;  /* 0x00000000090822ca */ /* 0x000fe400000e0000 */
[----:B------:R-:W-:Y:S02]  /*26c00*/  @P2 PLOP3.LUT P0, PT, P2, PT, PT, 0x8, 0x0 ;  /* 0x000000000000281c */ /* 0x000fe4000170e170 */
[----:B---3--:R-:W-:-:S02]  /*26c10*/  @P2 R2UR UR13, R10 ;  /* 0x000000000a0d22ca */ /* 0x008fc400000e0000 */
[----:B------:R-:W-:-:S11]  /*26c20*/  PLOP3.LUT P2, PT, PT, PT, PT, 0x8, 0x0 ;  /* 0x000000000000781c */ /* 0x000fd60003f4e170 */
        /* <DEDUP_REMOVED lines=8> */
.L_x_756:
        /* <DEDUP_REMOVED lines=17> */
.L_x_757:
        /* <DEDUP_REMOVED lines=11> */
[----:B------:R-:W1:Y:S01]  /*26e70*/  SYNCS.PHASECHK.TRANS64.TRYWAIT P0, [R6+URZ+0x33440], R5 ;  /* 0x03344005060075a7 */ /* 0x000e62000800017f */
[----:B------:R-:W-:Y:S04]  /*26e80*/  BSSY B1, `(.L_x_758) ;  /* 0x0000002000017945 */ /* 0x000fe80003800000 */
[----:B-1----:R-:W-:Y:S05]  /*26e90*/  @!P0 BRA `(.L_x_759) ;  /* 0x0000005400088947 */ /* 0x002fea0003800000 */
.L_x_922:
[----:B------:R-:W-:Y:S05]  /*26ea0*/  BSYNC B1 ;  /* 0x0000000000017941 */ /* 0x000fea0003800000 */
.L_x_758:
[----:B------:R-:W-:Y:S01]  /*26eb0*/  BSSY B1, `(.L_x_760) ;  /* 0x000000b000017945 */ /* 0x000fe20003800000 */
[----:B------:R-:W-:Y:S01]  /*26ec0*/  MOV R10, 0x0 ;  /* 0x00000000000a7802 */ /* 0x000fe20000000f00 */
[----:B------:R-:W-:Y:S02]  /*26ed0*/  IMAD.MOV.U32 R11, RZ, RZ, 0x14f00000 ;  /* 0x14f00000ff0b7424 */ /* 0x000fe400078e00ff */
        /* <DEDUP_REMOVED lines=8> */
.L_x_761:
[----:B------:R-:W-:Y:S05]  /*26f60*/  BSYNC B1 ;  /* 0x0000000000017941 */ /* 0x000fea0003800000 */
.L_x_760:
[----:B------:R-:W-:Y:S01]  /*26f70*/  R2UR UR10, R14 ;  /* 0x000000000e0a72ca */ /* 0x000fe200000e0000 */
[----:B------:R-:W-:Y:S01]  /*26f80*/  UIADD3 UR4, UP0, UR40, 0x370, URZ ;  /* 0x0000037028047890 */ /* 0x000fe2000ff1e03f */
[----:B------:R-:W-:Y:S01]  /*26f90*/  R2UR UR6, R10 ;  /* 0x000000000a0672ca */ /* 0x000fe200000e0000 */
[----:B-12---:R-:W-:Y:S01]  /*26fa0*/  VIADD R6, R6, 0x33430 ;  /* 0x0003343006067836 */ /* 0x006fe20000000000 */
[----:B------:R-:W-:Y:S01]  /*26fb0*/  R2UR UR7, R11 ;  /* 0x000000000b0772ca */ /* 0x000fe200000e0000 */
[----:B------:R-:W-:Y:S01]  /*26fc0*/  VIADD R3, R4, 0x24200 ;  /* 0x0002420004037836 */ /* 0x000fe20000000000 */
[----:B------:R-:W-:Y:S01]  /*26fd0*/  PLOP3.LUT P0, PT, PT, PT, PT, 0x80, 0x0 ;  /* 0x000000000000781c */ /* 0x000fe20003f0f070 */
[----:B------:R-:W-:-:S12]  /*26fe0*/  UIADD3.X UR5, URZ, UR41, URZ, UP0, !UPT ;  /* 0x000000293f057290 */ /* 0x000fd800087fe43f */
.L_x_762:
[----:B------:R-:W2:Y:S01]  /*26ff0*/  LDL R5, [R1] ;  /* 0x0000000001057983 */ /* 0x000ea20000100800 */
[----:B------:R-:W-:-:S13]  /*27000*/  @P0 ELECT P1, URZ, PT ;  /* 0x00000000003f082f */ /* 0x000fda0003820000 */
[----:B------:R-:W-:Y:S02]  /*27010*/  @P1 R2UR UR12, R18 ;  /* 0x00000000120c12ca */ /* 0x000fe400000e0000 */
[----:B------:R-:W-:Y:S02]  /*27020*/  @P1 R2UR UR11, R7 ;  /* 0x00000000070b12ca */ /* 0x000fe400000e0000 */
[----:B------:R-:W-:Y:S02]  /*27030*/  @P1 R2UR UR9, R6 ;  /* 0x00000000060912ca */ /* 0x000fe400000e0000 */
[----:B------:R-:W-:Y:S02]  /*27040*/  @P1 R2UR UR8, R3 ;  /* 0x00000000030812ca */ /* 0x000fe400000e0000 */
[----:B------:R-:W-:Y:S02]  /*27050*/  @P1 PLOP3.LUT P0, PT, P1, PT, PT, 0x8, 0x0 ;  /* 0x000000000000181c */ /* 0x000fe40000f0e170 */
[----:B--2---:R-:W-:-:S02]  /*27060*/  @P1 R2UR UR13, R5 ;  /* 0x00000000050d12ca */ /* 0x004fc400000e0000 */
[----:B------:R-:W-:-:S11]  /*27070*/  PLOP3.LUT P1, PT, PT, PT, PT, 0x8, 0x0 ;  /* 0x000000000000781c */ /* 0x000fd60003f2e170 */
[----:B------:R1:W-:Y:S02]  /*27080*/  UTMALDG.4D [UR8], [UR4], desc[UR6] ;  /* 0x00000608040075b4 */ /* 0x0003e40008019000 */
[----:B-1----:R-:W-:Y:S05]  /*27090*/  @P0 BRA.U.ANY `(.L_x_762) ;  /* 0xfffffffd00d40947 */ /* 0x002fea000393ffff */
[----:B------:R-:W-:Y:S01]  /*270a0*/  R2UR UR10, R13 ;  /* 0x000000000d0a72ca */ /* 0x000fe200000e0000 */
[----:B------:R-:W-:Y:S01]  /*270b0*/  VIADD R3, R4, 0x26a00 ;  /* 0x00026a0004037836 */ /* 0x000fe20000000000 */
[----:B------:R-:W-:Y:S02]  /*270c0*/  R2UR UR6, R10 ;  /* 0x000000000a0672ca */ /* 0x000fe400000e0000 */
[----:B------:R-:W-:Y:S02]  /*270d0*/  R2UR UR7, R11 ;  /* 0x000000000b0772ca */ /* 0x000fe400000e0000 */
[----:B------:R-:W-:-:S13]  /*270e0*/  PLOP3.LUT P0, PT, PT, PT, PT, 0x80, 0x0 ;  /* 0x000000000000781c */ /* 0x000fda0003f0f070 */
.L_x_763:
        /* <DEDUP_REMOVED lines=11> */
[----:B------:R-:W-:Y:S02]  /*271a0*/  R2UR UR10, R12 ;  /* 0x000000000c0a72ca */ /* 0x000fe400000e0000 */
[----:B------:R-:W-:Y:S02]  /*271b0*/  R2UR UR6, R10 ;  /* 0x000000000a0672ca */ /* 0x000fe400000e0000 */
[----:B------:R-:W-:Y:S02]  /*271c0*/  R2UR UR7, R11 ;  /* 0x000000000b0772ca */ /* 0x000fe400000e0000 */
[----:B------:R-:W-:Y:S02]  /*271d0*/  PLOP3.LUT P0, PT, PT, PT, PT, 0x80, 0x0 ;  /* 0x000000000000781c */ /* 0x000fe40003f0f070 */
[----:B------:R-:W-:-:S11]  /*271e0*/  IADD3 R4, R4, 0x29200, RZ ;  /* 0x0002920004047810 */ /* 0x000fd60007ffe0ff */
.L_x_764:
        /* <DEDUP_REMOVED lines=10> */
[----:B---3--:R-:W-:Y:S05]  /*27290*/  @P0 BRA.U.ANY `(.L_x_764) ;  /* 0xfffffffd00d40947 */ /* 0x008fea000393ffff */
.L_x_749:
[----:B------:R-:W-:Y:S05]  /*272a0*/  BSYNC B0 ;  /* 0x0000000000007941 */ /* 0x000fea0003800000 */
.L_x_748:
[----:B------:R-:W-:-:S06]  /*272b0*/  UISETP.NE.AND UP0, UPT, UR37, 0x3, UPT ;  /* 0x000000032500788c */ /* 0x000fcc000bf05270 */
[----:B------:R-:W-:-:S13]  /*272c0*/  PLOP3.LUT P0, PT, PT, PT, UP0, 0x80, 0x0 ;  /* 0x000000000000781c */ /* 0x000fda0003f0f008 */
[----:B------:R-:W-:Y:S05]  /*272d0*/  @!P0 BRA `(.L_x_765) ;  /* 0x0000000000048947 */ /* 0x000fea0003800000 */
[----:B------:R-:W-:Y:S01]  /*272e0*/  BPT.TRAP 0x1 ;  /* 0x000000040000795c */ /* 0x000fe20000300000 */
.L_x_765:
[----:B--2---:R-:W2:Y:S01]  /*272f0*/  LDL R5, [R1+0x4] ;  /* 0x0000040001057983 */ /* 0x004ea20000100800 */
[----:B------:R-:W-:Y:S01]  /*27300*/  IMAD.U32 R3, RZ, RZ, UR39 ;  /* 0x00000027ff037e24 */ /* 0x000fe2000f8e00ff */
[----:B------:R-:W-:Y:S01]  /*27310*/  LOP3.LUT R4, R8, 0x1, RZ, 0x3c, !PT ;  /* 0x0000000108047812 */ /* 0x000fe200078e3cff */
[----:B------:R-:W-:Y:S03]  /*27320*/  BSSY B0, `(.L_x_766) ;  /* 0x0000006000007945 */ /* 0x000fe60003800000 */
[----:B------:R-:W-:Y:S02]  /*27330*/  ISETP.NE.AND P1, PT, R3, 0x3, PT ;  /* 0x000000030300780c */ /* 0x000fe40003f25270 */
[----:B------:R-:W-:Y:S01]  /*27340*/  SHF.L.U32 R4, R4, 0x1f, RZ ;  /* 0x0000001f04047819 */ /* 0x000fe200000006ff */
[----:B--2---:R-:W-:-:S04]  /*27350*/  IMAD R3, R0, 0x8, R5 ;  /* 0x0000000800037824 */ /* 0x004fc800078e0205 */
[----:B------:R-:W2:Y:S02]  /*27360*/  SYNCS.PHASECHK.TRANS64.TRYWAIT P0, [R3+URZ+0x33470], R4 ;  /* 0x03347004030075a7 */ /* 0x000ea4000800017f */
[----:B--2---:R-:W-:Y:S05]  /*27370*/  @!P0 BRA `(.L_x_767) ;  /* 0x0000004c00e48947 */ /* 0x004fea0003800000 */
.L_x_923:
[----:B------:R-:W-:Y:S05]  /*27380*/  BSYNC B0 ;  /* 0x0000000000007941 */ /* 0x000fea0003800000 */
.L_x_766:
[----:B------:R-:W-:Y:S05]  /*27390*/  @!P1 BRA `(.L_x_768) ;  /* 0x0000000000049947 */ /* 0x000fea0003800000 */
[----:B------:R-:W-:Y:S01]  /*273a0*/  BPT.TRAP 0x1 ;  /* 0x000000040000795c */ /* 0x000fe20000300000 */
.L_x_768:
[----:B--2---:R-:W-:Y:S01]  /*273b0*/  SHF.L.U32 R4, R8, 0x1f, RZ ;  /* 0x0000001f08047819 */ /* 0x004fe200000006ff */
[----:B-1----:R-:W-:-:S03]  /*273c0*/  IMAD R10, R0, 0x7800, RZ ;  /* 0x00007800000a7824 */ /* 0x002fc600078e02ff */
[----:B------:R-:W1:Y:S02]  /*273d0*/  SYNCS.PHASECHK.TRANS64.TRYWAIT P0, [R3+URZ+0x33460], R4 ;  /* 0x03346004030075a7 */ /* 0x000e64000800017f */
[----:B-1----:R-:W-:Y:S05]  /*273e0*/  @!P0 BRA `(.L_x_769) ;  /* 0x0000004c00dc8947 */ /* 0x002fea0003800000 */
.L_x_924:
[----:B------:R-:W2:Y:S04]  /*273f0*/  LDL R0, [R1+0x2c] ;  /* 0x00002c0001007983 */ /* 0x000ea80000100800 */
[----:B------:R-:W3:Y:S04]  /*27400*/  LDL R13, [R1+0x4] ;  /* 0x00000400010d7983 */ /* 0x000ee80000100800 */
[----:B------:R-:W4:Y:S01]  /*27410*/  LDL R11, [R1+0x28] ;  /* 0x00002800010b7983 */ /* 0x000f220000100800 */
[----:B------:R-:W-:Y:S05]  /*27420*/  WARPSYNC.ALL ;  /* 0x0000000000007948 */ /* 0x000fea0003800000 */
[----:B--2---:R-:W-:-:S05]  /*27430*/  LOP3.LUT R0, R10, R0, RZ, 0xfc, !PT ;  /* 0x000000000a007212 */ /* 0x004fca00078efcff */
[----:B---3--:R-:W-:-:S05]  /*27440*/  IMAD.IADD R0, R13, 0x1, R0 ;  /* 0x000000010d007824 */ /* 0x008fca00078e0200 */
[----:B-1----:R-:W1:Y:S01]  /*27450*/  LDSM.16.MT88.4 R4, [R0+0xf200] ;  /* 0x00f200000004783b */ /* 0x002e620000004200 */
[----:B----4-:R-:W-:-:S05]  /*27460*/  LOP3.LUT R12, R10, R11, RZ, 0xfc, !PT ;  /* 0x0000000b0a0c7212 */ /* 0x010fca00078efcff */
[----:B------:R-:W-:Y:S01]  /*27470*/  IMAD.IADD R12, R13, 0x1, R12 ;  /* 0x000000010d0c7824 */ /* 0x000fe200078e020c */
[C-C-:B-1----:R-:W-:Y:S02]  /*27480*/  PRMT R8, R4.reuse, 0x6420, R5.reuse ;  /* 0x0000642004087816 */ /* 0x142fe40000000005 */
[----:B------:R-:W-:Y:S02]  /*27490*/  PRMT R9, R4, 0x7531, R5 ;  /* 0x0000753104097816 */ /* 0x000fe40000000005 */
[C-C-:B------:R-:W-:Y:S02]  /*274a0*/  PRMT R10, R6.reuse, 0x6420, R7.reuse ;  /* 0x00006420060a7816 */ /* 0x140fe40000000007 */
[----:B------:R-:W-:-:S05]  /*274b0*/  PRMT R11, R6, 0x7531, R7 ;  /* 0x00007531060b7816 */ /* 0x000fca0000000007 */
[----:B------:R-:W-:Y:S04]  /*274c0*/  STSM.16.M88.4 [R12+0x200], R8 ;  /* 0x000200080c007844 */ /* 0x000fe80000000200 */
[----:B------:R-:W1:Y:S02]  /*274d0*/  LDSM.16.MT88.4 R4, [R0+0x11a00] ;  /* 0x011a00000004783b */ /* 0x000e640000004200 */
[C-C-:B-1----:R-:W-:Y:S02]  /*274e0*/  PRMT R8, R4.reuse, 0x6420, R5.reuse ;  /* 0x0000642004087816 */ /* 0x142fe40000000005 */
[----:B------:R-:W-:Y:S02]  /*274f0*/  PRMT R9, R4, 0x7531, R5 ;  /* 0x0000753104097816 */ /* 0x000fe40000000005 */
[----:B------:R-:W-:-:S02]  /*27500*/  PRMT R10, R6, 0x6420, R7 ;  /* 0x00006420060a7816 */ /* 0x000fc40000000007 */
        /* <DEDUP_REMOVED lines=85> */
[----:B--2---:R-:W2:Y:S01]  /*27a60*/  FENCE.VIEW.ASYNC.S ;  /* 0x00000000000073c6 */ /* 0x004ea20000000000 */
[----:B------:R-:W-:Y:S05]  /*27a70*/  @!P1 BRA `(.L_x_770) ;  /* 0x0000000000049947 */ /* 0x000fea0003800000 */
[----:B------:R-:W-:Y:S01]  /*27a80*/  BPT.TRAP 0x1 ;  /* 0x000000040000795c */ /* 0x000fe20000300000 */
.L_x_770:
[----:B------:R-:W3:Y:S01]  /*27a90*/  S2R R0, SR_TID.X ;  /* 0x0000000000007919 */ /* 0x000ee20000002100 */
[----:B--2---:R2:W-:Y:S01]  /*27aa0*/  SYNCS.ARRIVE.TRANS64.A1T0 RZ, [R3+URZ+0x33450], RZ ;  /* 0x033450ff03ff79a7 */ /* 0x0045e2000810003f */
[----:B-1----:R1:W5:Y:S01]  /*27ab0*/  LDL R8, [R1+0x14] ;  /* 0x0000140001087983 */ /* 0x0023620000100800 */
[----:B---3--:R-:W-:Y:S01]  /*27ac0*/  LOP3.LUT R0, R0, 0x7f, RZ, 0xc0, !PT ;  /* 0x0000007f00007812 */ /* 0x008fe200078ec0ff */
[----:B------:R-:W-:Y:S03]  /*27ad0*/  BAR.SYNC.DEFER_BLOCKING 0x2, 0x80 ;  /* 0x0082000000007b1d */ /* 0x000fe60000010000 */
[----:B------:R-:W-:-:S03]  /*27ae0*/  ISETP.NE.AND P0, PT, R0, RZ, PT ;  /* 0x000000ff0000720c */ /* 0x000fc60003f05270 */
[----:B------:R1:W5:Y:S10]  /*27af0*/  LDL R0, [R1+0xc] ;  /* 0x00000c0001007983 */ /* 0x0003740000100800 */
[----:B--2---:R-:W-:-:S05]  /*27b00*/  @!P0 VIADD R3, R3, 0x33480 ;  /* 0x0003348003038836 */ /* 0x004fca0000000000 */
[----:B------:R-:W-:-:S04]  /*27b10*/  @!P0 PRMT R3, RZ, 0x654, R3 ;  /* 0x00000654ff038816 */ /* 0x000fc80000000003 */
[----:B------:R1:W-:Y:S01]  /*27b20*/  @!P0 SYNCS.ARRIVE.TRANS64.RED.A1T0 RZ, [R3+URZ], RZ ;  /* 0x000000ff03ff89a7 */ /* 0x0003e2000810043f */
[C---:B------:R-:W-:Y:S02]  /*27b30*/  ISETP.GT.AND P0, PT, R2.reuse, RZ, PT ;  /* 0x000000ff0200720c */ /* 0x040fe40003f04270 */
[----:B------:R-:W-:-:S11]  /*27b40*/  IADD3 R2, R2, -0x1, RZ ;  /* 0xffffffff02027810 */ /* 0x000fd60007ffe0ff */
[----:B-1----:R-:W-:Y:S05]  /*27b50*/  @P0 BRA `(.L_x_771) ;  /* 0xffffffe800f40947 */ /* 0x002fea000383ffff */
.L_x_747:
[----:B------:R-:W1:Y:S01]  /*27b60*/  S2R R3, SR_TID.X ;  /* 0x0000000000037919 */ /* 0x000e620000002100 */
[----:B------:R-:W-:Y:S01]  /*27b70*/  BSSY B0, `(.L_x_772) ;  /* 0x0000010000007945 */ /* 0x000fe20003800000 */
[----:B-1----:R-:W-:-:S04]  /*27b80*/  LOP3.LUT R3, R3, 0x7f, RZ, 0xc0, !PT ;  /* 0x0000007f03037812 */ /* 0x002fc800078ec0ff */
[----:B------:R-:W-:-:S13]  /*27b90*/  ISETP.NE.AND P0, PT, R3, RZ, PT ;  /* 0x000000ff0300720c */ /* 0x000fda0003f05270 */
[----:B------:R-:W-:Y:S05]  /*27ba0*/  @P0 BRA `(.L_x_773) ;  /* 0x0000000000300947 */ /* 0x000fea0003800000 */
[----:B------:R-:W1:Y:S01]  /*27bb0*/  S2R R3, SR_LANEID ;  /* 0x0000000000037919 */ /* 0x000e620000000000 */
[----:B------:R-:W-:Y:S01]  /*27bc0*/  VOTEU.ANY UR4, UPT, PT ;  /* 0x0000000000047886 */ /* 0x000fe200038e0100 */
[----:B--2---:R-:W2:Y:S01]  /*27bd0*/  LDC.64 R4, c[0x0][0xc60] ;  /* 0x00031800ff047b82 */ /* 0x004ea20000000a00 */
[----:B-----5:R-:W1:Y:S08]  /*27be0*/  FLO.U32 R0, UR4 ;  /* 0x0000000400007d00 */ /* 0x020e7000080e0000 */
[----:B------:R-:W2:Y:S01]  /*27bf0*/  POPC R2, UR4 ;  /* 0x0000000400027d09 */ /* 0x000ea20008000000 */
[----:B-1----:R-:W-:-:S13]  /*27c00*/  ISETP.EQ.U32.AND P1, PT, R0, R3, PT ;  /* 0x000000030000720c */ /* 0x002fda0003f22070 */
[----:B--2---:R-:W2:Y:S01]  /*27c10*/  @P1 ATOMG.E.ADD.STRONG.GPU PT, R5, desc[UR54][R4.64], R2 ;  /* 0x00000002040519a8 */ /* 0x004ea200081ee1f6 */
[----:B------:R-:W1:Y:S02]  /*27c20*/  S2R R3, SR_LTMASK ;  /* 0x0000000000037919 */ /* 0x000e640000003900 */
[----:B-1----:R-:W-:-:S06]  /*27c30*/  LOP3.LUT R3, R3, UR4, RZ, 0xc0, !PT ;  /* 0x0000000403037c12 */ /* 0x002fcc000f8ec0ff */
[----:B------:R-:W1:Y:S01]  /*27c40*/  POPC R3, R3 ;  /* 0x0000000300037309 */ /* 0x000e620000000000 */
[----:B--2---:R-:W1:Y:S02]  /*27c50*/  SHFL.IDX PT, R0, R5, R0, 0x1f ;  /* 0x00001f0005007589 */ /* 0x004e6400000e0000 */
[----:B-1----:R-:W-:-:S07]  /*27c60*/  IADD3 R16, R0, UR38, R3 ;  /* 0x0000002600107c10 */ /* 0x002fce000fffe003 */
.L_x_773:
[----:B------:R-:W-:Y:S05]  /*27c70*/  BSYNC B0 ;  /* 0x0000000000007941 */ /* 0x000fea0003800000 */
.L_x_772:
[----:B------:R-:W-:-:S06]  /*27c80*/  UISETP.NE.AND UP0, UPT, UR37, 0x3, UPT ;  /* 0x000000032500788c */ /* 0x000fcc000bf05270 */
[----:B------:R-:W-:-:S13]  /*27c90*/  PLOP3.LUT P1, PT, PT, PT, UP0, 0x80, 0x0 ;  /* 0x000000000000781c */ /* 0x000fda0003f2f008 */
[----:B------:R-:W-:Y:S05]  /*27ca0*/  @!P1 BRA `(.L_x_774) ;  /* 0x0000000000049947 */ /* 0x000fea0003800000 */
[----:B------:R-:W-:Y:S01]  /*27cb0*/  BPT.TRAP 0x1 ;  /* 0x000000040000795c */ /* 0x000fe20000300000 */
.L_x_774:
[----:B------:R-:W3:Y:S04]  /*27cc0*/  LDL R4, [R1+0x14] ;  /* 0x0000140001047983 */ /* 0x000ee80000100800 */
[----:B------:R-:W4:Y:S04]  /*27cd0*/  LDL R3, [R1+0x4] ;  /* 0x0000040001037983 */ /* 0x000f280000100800 */
[----:B------:R-:W4:Y:S01]  /*27ce0*/  LDL R2, [R1+0xc] ;  /* 0x00000c0001027983 */ /* 0x000f220000100800 */
[----:B-----5:R-:W-:Y:S01]  /*27cf0*/  IMAD.U32 R0, RZ, RZ, UR39 ;  /* 0x00000027ff007e24 */ /* 0x020fe2000f8e00ff */
[----:B------:R-:W-:Y:S04]  /*27d00*/  BSSY B0, `(.L_x_775) ;  /* 0x0000007000007945 */ /* 0x000fe80003800000 */
[----:B------:R-:W-:-:S02]  /*27d10*/  ISETP.NE.AND P2, PT, R0, 0x3, PT ;  /* 0x000000030000780c */ /* 0x000fc40003f45270 */
[----:B---3--:R-:W-:-:S04]  /*27d20*/  LOP3.LUT R0, R4, 0x1, RZ, 0x3c, !PT ;  /* 0x0000000104007812 */ /* 0x008fc800078e3cff */
[----:B------:R-:W-:Y:S01]  /*27d30*/  SHF.L.U32 R0, R0, 0x1f, RZ ;  /* 0x0000001f00007819 */ /* 0x000fe200000006ff */
[----:B----4-:R-:W-:-:S04]  /*27d40*/  IMAD R3, R2, 0x8, R3 ;  /* 0x0000000802037824 */ /* 0x010fc800078e0203 */
[----:B------:R-:W1:Y:S02]  /*27d50*/  SYNCS.PHASECHK.TRANS64.TRYWAIT P1, [R3+URZ+0x33470], R0 ;  /* 0x03347000030075a7 */ /* 0x000e64000802017f */
[----:B-1----:R-:W-:Y:S05]  /*27d60*/  @!P1 BRA `(.L_x_776) ;  /* 0x0000004400909947 */ /* 0x002fea0003800000 */
.L_x_925:
[----:B------:R-:W-:Y:S05]  /*27d70*/  BSYNC B0 ;  /* 0x0000000000007941 */ /* 0x000fea0003800000 */
.L_x_775:
[----:B------:R-:W-:Y:S05]  /*27d80*/  @!P2 BRA `(.L_x_777) ;  /* 0x000000000004a947 */ /* 0x000fea0003800000 */
[----:B------:R-:W-:Y:S01]  /*27d90*/  BPT.TRAP 0x1 ;  /* 0x000000040000795c */ /* 0x000fe20000300000 */
.L_x_777:
[----:B-1----:R-:W3:Y:S02]  /*27da0*/  LDL R0, [R1+0x14] ;  /* 0x0000140001007983 */ /* 0x002ee40000100800 */
[----:B---3--:R-:W-:-:S04]  /*27db0*/  SHF.L.U32 R0, R0, 0x1f, RZ ;  /* 0x0000001f00007819 */ /* 0x008fc800000006ff */
[----:B------:R-:W1:Y:S02]  /*27dc0*/  SYNCS.PHASECHK.TRANS64.TRYWAIT P1, [R3+URZ+0x33460], R0 ;  /* 0x03346000030075a7 */ /* 0x000e64000802017f */
[----:B-1----:R-:W-:Y:S05]  /*27dd0*/  @!P1 BRA `(.L_x_778) ;  /* 0x0000004400889947 */ /* 0x002fea0003800000 */
.L_x_926:
[----:B------:R-:W3:Y:S04]  /*27de0*/  LDL R12, [R1+0xc] ;  /* 0x00000c00010c7983 */ /* 0x000ee80000100800 */
[----:B------:R-:W1:Y:S04]  /*27df0*/  LDL R4, [R1+0x2c] ;  /* 0x00002c0001047983 */ /* 0x000e680000100800 */
[----:B------:R-:W4:Y:S04]  /*27e00*/  LDL R13, [R1+0x4] ;  /* 0x00000400010d7983 */ /* 0x000f280000100800 */
[----:B------:R-:W5:Y:S01]  /*27e10*/  LDL R10, [R1+0x28] ;  /* 0x00002800010a7983 */ /* 0x000f620000100800 */
[----:B------:R-:W-:Y:S05]  /*27e20*/  WARPSYNC.ALL ;  /* 0x0000000000007948 */ /* 0x000fea0003800000 */
[----:B---3--:R-:W-:-:S05]  /*27e30*/  IMAD R2, R12, 0x7800, RZ ;  /* 0x000078000c027824 */ /* 0x008fca00078e02ff */
[----:B-1----:R-:W-:-:S05]  /*27e40*/  LOP3.LUT R0, R2, R4, RZ, 0xfc, !PT ;  /* 0x0000000402007212 */ /* 0x002fca00078efcff */
[----:B----4-:R-:W-:-:S05]  /*27e50*/  IMAD.IADD R0, R13, 0x1, R0 ;  /* 0x000000010d007824 */ /* 0x010fca00078e0200 */
[----:B--2---:R-:W1:Y:S01]  /*27e60*/  LDSM.16.MT88.4 R4, [R0+0xf200] ;  /* 0x00f200000004783b */ /* 0x004e620000004200 */
[----:B-----5:R-:W-:-:S05]  /*27e70*/  LOP3.LUT R2, R2, R10, RZ, 0xfc, !PT ;  /* 0x0000000a02027212 */ /* 0x020fca00078efcff */
        /* <DEDUP_REMOVED lines=98> */
.L_x_779:
[----:B------:R-:W3:Y:S01]  /*284a0*/  LDL.LU R4, [R1+0x14] ;  /* 0x0000140001047983 */ /* 0x000ee20000300800 */
[----:B--2---:R2:W-:Y:S01]  /*284b0*/  SYNCS.ARRIVE.TRANS64.A1T0 RZ, [R3+URZ+0x33450], RZ ;  /* 0x033450ff03ff79a7 */ /* 0x0045e2000810003f */
[----:B------:R-:W-:Y:S01]  /*284c0*/  IADD3 R0, R12, 0x1, RZ ;  /* 0x000000010c007810 */ /* 0x000fe20007ffe0ff */
[----:B--2---:R-:W-:-:S05]  /*284d0*/  @!P0 VIADD R3, R3, 0x33480 ;  /* 0x0003348003038836 */ /* 0x004fca0000000000 */
[----:B------:R-:W-:Y:S01]  /*284e0*/  @!P0 PRMT R3, RZ, 0x654, R3 ;  /* 0x00000654ff038816 */ /* 0x000fe20000000003 */
[----:B------:R-:W-:Y:S06]  /*284f0*/  BAR.SYNC.DEFER_BLOCKING 0x2, 0x80 ;  /* 0x0082000000007b1d */ /* 0x000fec0000010000 */
[----:B------:R2:W-:Y:S01]  /*28500*/  @!P0 SYNCS.ARRIVE.TRANS64.RED.A1T0 RZ, [R3+URZ], RZ ;  /* 0x000000ff03ff89a7 */ /* 0x0005e2000810043f */
[----:B------:R-:W-:-:S04]  /*28510*/  ISETP.NE.AND P0, PT, R0, 0x2, PT ;  /* 0x000000020000780c */ /* 0x000fc80003f05270 */
[----:B-1----:R-:W-:Y:S02]  /*28520*/  SEL R2, RZ, 0x1, P0 ;  /* 0x00000001ff027807 */ /* 0x002fe40000000000 */
[----:B------:R-:W-:-:S05]  /*28530*/  SEL R0, R0, RZ, P0 ;  /* 0x000000ff00007207 */ /* 0x000fca0000000000 */
[----:B------:R2:W-:Y:S01]  /*28540*/  STL [R1+0xc], R0 ;  /* 0x00000c0001007387 */ /* 0x0005e20000100800 */
[----:B---3--:R-:W-:-:S05]  /*28550*/  LOP3.LUT R4, R4, R2, RZ, 0x3c, !PT ;  /* 0x0000000204047212 */ /* 0x008fca00078e3cff */
[----:B------:R2:W-:Y:S02]  /*28560*/  STL [R1+0x14], R4 ;  /* 0x0000140401007387 */ /* 0x0005e40000100800 */
.L_x_722:
[----:B--2---:R-:W2:Y:S02]  /*28570*/  LDL R0, [R1+0x8] ;  /* 0x0000080001007983 */ /* 0x004ea40000100800 */
[----:B--2---:R-:W-:-:S13]  /*28580*/  LOP3.LUT P0, RZ, R0, 0x2, RZ, 0xc0, !PT ;  /* 0x0000000200ff7812 */ /* 0x004fda000780c0ff */
[----:B------:R-:W-:Y:S05]  /*28590*/  @!P0 BRA `(.L_x_780) ;  /* 0x0000000000288947 */ /* 0x000fea0003800000 */
[----:B------:R-:W-:Y:S05]  /*285a0*/  WARPSYNC.ALL ;  /* 0x0000000000007948 */ /* 0x000fea0003800000 */
[----:B------:R-:W1:Y:S08]  /*285b0*/  S2UR UR5, SR_CgaCtaId ;  /* 0x00000000000579c3 */ /* 0x000e700000008800 */
[----:B------:R-:W-:Y:S06]  /*285c0*/  BAR.SYNC.DEFER_BLOCKING 0x5, 0x180 ;  /* 0x0146000000007b1d */ /* 0x000fec0000010000 */
[----:B------:R-:W-:-:S02]  /*285d0*/  UMOV UR4, 0x400 ;  /* 0x0000040000047882 */ /* 0x000fc40000000000 */
[----:B-1----:R-:W-:-:S06]  /*285e0*/  ULEA UR4, UR5, UR4, 0x18 ;  /* 0x0000000405047291 */ /* 0x002fcc000f8ec03f */
[----:B------:R-:W-:-:S05]  /*285f0*/  IMAD.U32 R0, RZ, RZ, UR4 ;  /* 0x00000004ff007e24 */ /* 0x000fca000f8e00ff */
[----:B------:R3:W4:Y:S04]  /*28600*/  LDS.128 R16, [R0+0x334d0] ;  /* 0x0334d00000107984 */ /* 0x0007280000000c00 */
[----:B------:R3:W-:Y:S01]  /*28610*/  STL [R1+0x4], R0 ;  /* 0x0000040001007387 */ /* 0x0007e20000100800 */
[----:B------:R-:W-:Y:S06]  /*28620*/  BAR.ARV 0x4, 0x180 ;  /* 0x0106000000007b1d */ /* 0x000fec0000002000 */
[----:B------:R-:W-:Y:S05]  /*28630*/  BRA `(.L_x_781) ;  /* 0x0000000800487947 */ /* 0x000fea0003800000 */
.L_x_780:
[----:B------:R-:W1:Y:S01]  /*28640*/  S2R R0, SR_TID.X ;  /* 0x0000000000007919 */ /* 0x000e620000002100 */
[----:B------:R-:W-:Y:S01]  /*28650*/  UMOV UR4, 0xffffffff ;  /* 0xffffffff00047882 */ /* 0x000fe20000000000 */
[----:B-1----:R-:W-:-:S04]  /*28660*/  LOP3.LUT R7, R0, 0x1f, RZ, 0xc0, !PT ;  /* 0x0000001f00077812 */ /* 0x002fc800078ec0ff */
[----:B------:R-:W-:Y:S01]  /*28670*/  ISETP.NE.AND P0, PT, R7, 0x1f, PT ;  /* 0x0000001f0700780c */ /* 0x000fe20003f05270 */
[----:B------:R-:W-:-:S12]  /*28680*/  BRA.DIV UR4, `(.L_x_782) ;  /* 0x0000003e04707947 */ /* 0x000fd8000b800000 */
[----:B------:R-:W-:Y:S01]  /*28690*/  IMAD.IADD R0, R19, 0x1, R7 ;  /* 0x0000000113007824 */ /* 0x000fe200078e0207 */
[----:B------:R-:W-:-:S04]  /*286a0*/  ULDC UR4, c[0x0][0xc3c] ;  /* 0x00030f0000047ab9 */ /* 0x000fc80000000800 */
[----:B------:R-:W-:-:S13]  /*286b0*/  ISETP.GE.OR P1, PT, R0, UR4, !P0 ;  /* 0x0000000400007c0c */ /* 0x000fda000c726670 */
[----:B------:R-:W1:Y:S02]  /*286c0*/  @!P1 LDC.64 R2, c[0x0][0xc80] ;  /* 0x00032000ff029b82 */ /* 0x000e640000000a00 */
[----:B-1----:R-:W-:-:S06]  /*286d0*/  @!P1 IMAD.WIDE R2, R0, 0x4, R2 ;  /* 0x0000000400029825 */ /* 0x002fcc00078e0202 */
[----:B------:R1:W2:Y:S01]  /*286e0*/  @!P1 LDG.E R3, desc[UR54][R2.64] ;  /* 0x0000003602039981 */ /* 0x0002a2000c1e1900 */
[C---:B------:R-:W-:Y:S02]  /*286f0*/  ISETP.GE.U32.AND P2, PT, R7.reuse, 0x2, PT ;  /* 0x000000020700780c */ /* 0x040fe40003f46070 */
[C---:B------:R-:W-:Y:S01]  /*28700*/  ISETP.GE.U32.AND P3, PT, R7.reuse, 0x4, PT ;  /* 0x000000040700780c */ /* 0x040fe20003f66070 */
[----:B------:R-:W-:Y:S01]  /*28710*/  SHFL.IDX PT, R0, R16, RZ, 0x1f ;  /* 0x00001fff10007589 */ /* 0x000fe200000e0000 */
[C---:B------:R-:W-:Y:S02]  /*28720*/  ISETP.GE.U32.AND P4, PT, R7.reuse, 0x8, PT ;  /* 0x000000080700780c */ /* 0x040fe40003f86070 */
[C---:B------:R-:W-:Y:S01]  /*28730*/  ISETP.GE.U32.AND P5, PT, R7.reuse, 0x10, PT ;  /* 0x000000100700780c */ /* 0x040fe20003fa6070 */
[----:B------:R-:W-:Y:S01]  /*28740*/  SHFL.IDX PT, R4, R16, 0x1, 0x1f ;  /* 0x00201f0010047f89 */ /* 0x000fe200000e0000 */
[----:B-1----:R-:W-:Y:S02]  /*28750*/  IMAD.MOV.U32 R2, RZ, RZ, RZ ;  /* 0x000000ffff027224 */ /* 0x002fe400078e00ff */
[----:B--2---:R-:W-:Y:S01]  /*28760*/  @!P1 IMAD.MOV.U32 R2, RZ, RZ, R3 ;  /* 0x000000ffff029224 */ /* 0x004fe200078e0003 */
[----:B------:R-:W-:-:S04]  /*28770*/  ISETP.NE.AND P1, PT, R7, RZ, PT ;  /* 0x000000ff0700720c */ /* 0x000fc80003f25270 */
[----:B------:R-:W1:Y:S02]  /*28780*/  SHFL.UP PT, R3, R2, 0x1, RZ ;  /* 0x0420000002037989 */ /* 0x000e6400000e00ff */
[----:B-1----:R-:W-:-:S05]  /*28790*/  SEL R3, R3, RZ, P1 ;  /* 0x000000ff03037207 */ /* 0x002fca0000800000 */
[----:B------:R-:W-:-:S05]  /*287a0*/  IMAD.IADD R3, R2, 0x1, R3 ;  /* 0x0000000102037824 */ /* 0x000fca00078e0203 */
[----:B------:R-:W1:Y:S02]  /*287b0*/  SHFL.UP PT, R5, R3, 0x2, RZ ;  /* 0x0440000003057989 */ /* 0x000e6400000e00ff */
[----:B-1----:R-:W-:-:S04]  /*287c0*/  SEL R5, R5, RZ, P2 ;  /* 0x000000ff05057207 */ /* 0x002fc80001000000 */
[----:B------:R-:W-:-:S05]  /*287d0*/  IADD3 R3, R3, R5, RZ ;  /* 0x0000000503037210 */ /* 0x000fca0007ffe0ff */
[----:B------:R-:W1:Y:S02]  /*287e0*/  SHFL.UP PT, R5, R3, 0x4, RZ ;  /* 0x0480000003057989 */ /* 0x000e6400000e00ff */
[----:B-1----:R-:W-:-:S05]  /*287f0*/  SEL R5, R5, RZ, P3 ;  /* 0x000000ff05057207 */ /* 0x002fca0001800000 */
[----:B------:R-:W-:-:S05]  /*28800*/  IMAD.IADD R3, R3, 0x1, R5 ;  /* 0x0000000103037824 */ /* 0x000fca00078e0205 */
[----:B------:R-:W1:Y:S02]  /*28810*/  SHFL.UP PT, R5, R3, 0x8, RZ ;  /* 0x0500000003057989 */ /* 0x000e6400000e00ff */
[----:B-1----:R-:W-:-:S05]  /*28820*/  SEL R5, R5, RZ, P4 ;  /* 0x000000ff05057207 */ /* 0x002fca0002000000 */
[----:B------:R-:W-:-:S05]  /*28830*/  IMAD.IADD R3, R3, 0x1, R5 ;  /* 0x0000000103037824 */ /* 0x000fca00078e0205 */
[----:B------:R-:W1:Y:S02]  /*28840*/  SHFL.UP PT, R5, R3, 0x10, RZ ;  /* 0x0600000003057989 */ /* 0x000e6400000e00ff */
[----:B-1----:R-:W-:-:S05]  /*28850*/  SEL R5, R5, RZ, P5 ;  /* 0x000000ff05057207 */ /* 0x002fca0002800000 */
[----:B------:R-:W-:-:S05]  /*28860*/  IMAD.IADD R5, R3, 0x1, R5 ;  /* 0x0000000103057824 */ /* 0x000fca00078e0205 */
[----:B------:R1:W2:Y:S02]  /*28870*/  SHFL.IDX PT, R6, R5, 0x1f, 0x1f ;  /* 0x03e01f0005067f89 */ /* 0x0002a400000e0000 */
.L_x_936:
[----:B------:R-:W-:Y:S02]  /*28880*/  ULDC UR4, c[0x0][0xc38] ;  /* 0x00030e0000047ab9 */ /* 0x000fe40000000800 */
[----:B------:R-:W-:-:S04]  /*28890*/  IMAD.U32 R16, RZ, RZ, UR4 ;  /* 0x00000004ff107e24 */ /* 0x000fc8000f8e00ff */
[----:B--2---:R-:W-:-:S04]  /*288a0*/  IMAD R6, R6, R16, RZ ;  /* 0x0000001006067224 */ /* 0x004fc800078e02ff */
[----:B------:R-:W-:-:S05]  /*288b0*/  IMAD.IADD R4, R4, 0x1, R6 ;  /* 0x0000000104047824 */ /* 0x000fca00078e0206 */
[----:B------:R-:W-:-:S13]  /*288c0*/  ISETP.GT.AND P6, PT, R4, R0, PT ;  /* 0x000000000400720c */ /* 0x000fda0003fc4270 */
[----:B------:R-:W-:Y:S05]  /*288d0*/  @P6 BRA `(.L_x_783) ;  /* 0x00000000009c6947 */ /* 0x000fea0003800000 */
.L_x_788:
[----:B------:R-:W2:Y:S01]  /*288e0*/  LDC R2, c[0x0][0xc3c] ;  /* 0x00030f00ff027b82 */ /* 0x000ea20000000800 */
[----:B------:R-:W-:-:S04]  /*288f0*/  IADD3 R19, R19, 0x1f, RZ ;  /* 0x0000001f13137810 */ /* 0x000fc80007ffe0ff */
[----:B--2---:R-:W-:-:S13]  /*28900*/  ISETP.GE.AND P6, PT, R19, R2, PT ;  /* 0x000000021300720c */ /* 0x004fda0003fc6270 */
[----:B------:R-:W-:Y:S05]  /*28910*/  @P6 BRA `(.L_x_784) ;  /* 0x0000000400446947 */ /* 0x000fea0003800000 */
[----:B------:R-:W2:Y:S01]  /*28920*/  S2R R3, SR_TID.X ;  /* 0x0000000000037919 */ /* 0x000ea20000002100 */
[----:B------:R-:W-:Y:S01]  /*28930*/  BSSY B0, `(.L_x_785) ;  /* 0x0000009000007945 */ /* 0x000fe20003800000 */
[----:B--2---:R-:W-:-:S05]  /*28940*/  LOP3.LUT R3, R3, 0x1f, RZ, 0xc0, !PT ;  /* 0x0000001f03037812 */ /* 0x004fca00078ec0ff */
[----:B-1----:R-:W-:-:S05]  /*28950*/  IMAD.IADD R5, R19, 0x1, R3 ;  /* 0x0000000113057824 */ /* 0x002fca00078e0203 */
[----:B------:R-:W-:Y:S01]  /*28960*/  ISETP.GE.OR P6, PT, R5, R2, !P0 ;  /* 0x000000020500720c */ /* 0x000fe200047c6670 */
[----:B------:R-:W-:-:S12]  /*28970*/  IMAD.MOV.U32 R2, RZ, RZ, RZ ;  /* 0x000000ffff027224 */ /* 0x000fd800078e00ff */
[----:B------:R-:W-:Y:S05]  /*28980*/  @P6 BRA `(.L_x_786) ;  /* 0x00000000000c6947 */ /* 0x000fea0003800000 */
[----:B------:R-:W1:Y:S02]  /*28990*/  LDC.64 R2, c[0x0][0xc80] ;  /* 0x00032000ff027b82 */ /* 0x000e640000000a00 */
[----:B-1----:R-:W-:-:S06]  /*289a0*/  IMAD.WIDE R2, R5, 0x4, R2 ;  /* 0x0000000405027825 */ /* 0x002fcc00078e0202 */
[----:B------:R1:W5:Y:S02]  /*289b0*/  LDG.E R2, desc[UR54][R2.64] ;  /* 0x0000003602027981 */ /* 0x000364000c1e1900 */
.L_x_786:
[----:B------:R-:W-:Y:S05]  /*289c0*/  BSYNC B0 ;  /* 0x0000000000007941 */ /* 0x000fea0003800000 */
.L_x_785:
[----:B------:R-:W-:-:S03]  /*289d0*/  UMOV UR4, 0xffffffff ;  /* 0xffffffff00047882 */ /* 0x000fc60000000000 */
[----:B------:R-:W-:Y:S05]  /*289e0*/  BRA.DIV UR4, `(.L_x_787) ;  /* 0x0000003e04d47947 */ /* 0x000fea000b800000 */
[----:B-1---5:R-:W1:Y:S02]  /*289f0*/  SHFL.UP PT, R3, R2, 0x1, RZ ;  /* 0x0420000002037989 */ /* 0x022e6400000e00ff */
        /* <DEDUP_REMOVED lines=14> */
[----:B------:R1:W2:Y:S02]  /*28ae0*/  SHFL.IDX PT, R6, R5, 0x1f, 0x1f ;  /* 0x03e01f0005067f89 */ /* 0x0002a400000e0000 */
.L_x_944:
[----:B------:R-:W-:Y:S02]  /*28af0*/  ULDC UR4, c[0x0][0xc38] ;  /* 0x00030e0000047ab9 */ /* 0x000fe40000000800 */
[----:B------:R-:W-:-:S04]  /*28b00*/  IMAD.U32 R16, RZ, RZ, UR4 ;  /* 0x00000004ff107e24 */ /* 0x000fc8000f8e00ff */
[----:B--2---:R-:W-:-:S04]  /*28b10*/  IMAD R6, R6, R16, RZ ;  /* 0x0000001006067224 */ /* 0x004fc800078e02ff */
[----:B------:R-:W-:-:S05]  /*28b20*/  IMAD.IADD R4, R6, 0x1, R4 ;  /* 0x0000000106047824 */ /* 0x000fca00078e0204 */
[----:B------:R-:W-:-:S13]  /*28b30*/  ISETP.GT.AND P6, PT, R4, R0, PT ;  /* 0x000000000400720c */ /* 0x000fda0003fc4270 */
[----:B------:R-:W-:Y:S05]  /*28b40*/  @!P6 BRA `(.L_x_788) ;  /* 0xfffffffc0064e947 */ /* 0x000fea000383ffff */
.L_x_783:
[----:B------:R-:W-:Y:S01]  /*28b50*/  IMAD.IADD R6, R4, 0x1, -R6 ;  /* 0x0000000104067824 */ /* 0x000fe200078e0a06 */
[----:B------:R-:W-:-:S03]  /*28b60*/  UMOV UR4, 0xffffffff ;  /* 0xffffffff00047882 */ /* 0x000fc60000000000 */
[----:B------:R-:W-:-:S05]  /*28b70*/  IMAD R3, R5, R16, R6 ;  /* 0x0000001005037224 */ /* 0x000fca00078e0206 */
[----:B------:R-:W-:Y:S01]  /*28b80*/  ISETP.GT.AND P6, PT, R3, R0, PT ;  /* 0x000000000300720c */ /* 0x000fe20003fc4270 */
[----:B------:R-:W-:-:S12]  /*28b90*/  BRA.DIV UR4, `(.L_x_789) ;  /* 0x0000004204407947 */ /* 0x000fd8000b800000 */
[----:B------:R-:W-:-:S04]  /*28ba0*/  VOTE.ANY R3, PT, !P6 ;  /* 0x0000000000037806 */ /* 0x000fc800070e0100 */
[----:B------:R-:W2:Y:S02]  /*28bb0*/  POPC R4, R3 ;  /* 0x0000000300047309 */ /* 0x000ea40000000000 */
[----:B--2---:R2:W3:Y:S02]  /*28bc0*/  SHFL.IDX PT, R17, R2, R4, 0x1f ;  /* 0x00001f0402117589 */ /* 0x0044e400000e0000 */
.L_x_948:
[----:B------:R-:W-:Y:S01]  /*28bd0*/  ISETP.NE.AND P0, PT, R3, RZ, PT ;  /* 0x000000ff0300720c */ /* 0x000fe20003f05270 */
[----:B--2---:R-:W-:-:S12]  /*28be0*/  IMAD.MOV.U32 R2, RZ, RZ, RZ ;  /* 0x000000ffff027224 */ /* 0x004fd800078e00ff */
[----:B------:R-:W-:Y:S05]  /*28bf0*/  @!P0 BRA `(.L_x_790) ;  /* 0x0000000000108947 */ /* 0x000fea0003800000 */
[----:B------:R-:W-:Y:S01]  /*28c00*/  UMOV UR4, 0xffffffff ;  /* 0xffffffff00047882 */ /* 0x000fe20000000000 */
[----:B------:R-:W-:Y:S02]  /*28c10*/  IADD3 R12, R4, -0x1, RZ ;  /* 0xffffffff040c7810 */ /* 0x000fe40007ffe0ff */
[----:B------:R-:W-:Y:S05]  /*28c20*/  BRA.DIV UR4, `(.L_x_791) ;  /* 0x0000004204647947 */ /* 0x000fea000b800000 */
[----:B------:R2:W4:Y:S02]  /*28c30*/  SHFL.IDX PT, R2, R5, R12, 0x1f ;  /* 0x00001f0c05027589 */ /* 0x00052400000e0000 */
.L_x_790:
[----:B-123--:R-:W-:Y:S01]  /*28c40*/  IABS R5, R17 ;  /* 0x0000001100057213 */ /* 0x00efe20000000000 */
[----:B----4-:R-:W-:Y:S02]  /*28c50*/  IMAD R16, R2, R16, R6 ;  /* 0x0000001002107224 */ /* 0x010fe400078e0206 */
[----:B------:R-:W-:Y:S01]  /*28c60*/  IMAD.IADD R19, R4, 0x1, R19 ;  /* 0x0000000104137824 */ /* 0x000fe200078e0213 */
[----:B------:R-:W1:Y:S01]  /*28c70*/  I2F.RP R2, R5 ;  /* 0x0000000500027306 */ /* 0x000e620000209400 */
[----:B------:R-:W-:-:S07]  /*28c80*/  IMAD.IADD R0, R0, 0x1, -R16 ;  /* 0x0000000100007824 */ /* 0x000fce00078e0a10 */
[----:B-1----:R-:W1:Y:S02]  /*28c90*/  MUFU.RCP R2, R2 ;  /* 0x0000000200027308 */ /* 0x002e640000001000 */
[----:B-1----:R-:W-:-:S06]  /*28ca0*/  VIADD R2, R2, 0xffffffe ;  /* 0x0ffffffe02027836 */ /* 0x002fcc0000000000 */
[----:B------:R-:W1:Y:S02]  /*28cb0*/  F2I.FTZ.U32.TRUNC.NTZ R3, R2 ;  /* 0x0000000200037305 */ /* 0x000e64000021f000 */
[----:B-1----:R-:W-:-:S04]  /*28cc0*/  IMAD.MOV R2, RZ, RZ, -R3 ;  /* 0x000000ffff027224 */ /* 0x002fc800078e0a03 */
        /* <DEDUP_REMOVED lines=9> */
[-C--:B------:R-:W-:Y:S01]  /*28d60*/  @!P1 IADD3 R3, R3, -R5.reuse, RZ ;  /* 0x8000000503039210 */ /* 0x080fe20007ffe0ff */
        /* <DEDUP_REMOVED lines=8> */
[----:B------:R-:W-:Y:S01]  /*28df0*/  MOV R18, R2 ;  /* 0x0000000200127202 */ /* 0x000fe20000000f00 */
[----:B------:R-:W-:-:S04]  /*28e00*/  IMAD.MOV R3, RZ, RZ, -R2 ;  /* 0x000000ffff037224 */ /* 0x000fc800078e0a02 */
[----:B------:R-:W-:Y:S01]  /*28e10*/  IMAD R17, R17, R3, R0 ;  /* 0x0000000311117224 */ /* 0x000fe200078e0200 */
[----:B------:R-:W-:Y:S06]  /*28e20*/  BRA `(.L_x_792) ;  /* 0x00000000001c7947 */ /* 0x000fec0003800000 */
.L_x_784:
[----:B------:R-:W-:Y:S01]  /*28e30*/  UMOV UR4, URZ ;  /* 0x0000003f00047c82 */ /* 0x000fe20008000000 */
[----:B------:R-:W-:Y:S01]  /*28e40*/  UMOV UR5, URZ ;  /* 0x0000003f00057c82 */ /* 0x000fe20008000000 */
[----:B------:R-:W-:Y:S01]  /*28e50*/  ULDC UR6, c[0x0][0xc3c] ;  /* 0x00030f0000067ab9 */ /* 0x000fe20000000800 */
[----:B------:R-:W-:Y:S02]  /*28e60*/  IMAD.MOV.U32 R16, RZ, RZ, R0 ;  /* 0x000000ffff107224 */ /* 0x000fe400078e0000 */
[----:B------:R-:W-:Y:S02]  /*28e70*/  IMAD.U32 R17, RZ, RZ, UR4 ;  /* 0x00000004ff117e24 */ /* 0x000fe4000f8e00ff */
[----:B------:R-:W-:Y:S02]  /*28e80*/  IMAD.U32 R18, RZ, RZ, UR5 ;  /* 0x00000005ff127e24 */ /* 0x000fe4000f8e00ff */
[----:B------:R-:W-:-:S07]  /*28e90*/  IMAD.U32 R19, RZ, RZ, UR6 ;  /* 0x00000006ff137e24 */ /* 0x000fce000f8e00ff */
.L_x_792:
[----:B------:R2:W3:Y:S01]  /*28ea0*/  LDL R3, [R1+0x4] ;  /* 0x0000040001037983 */ /* 0x0004e20000100800 */
[----:B------:R-:W4:Y:S01]  /*28eb0*/  S2R R0, SR_TID.X ;  /* 0x0000000000007919 */ /* 0x000f220000002100 */
[----:B------:R-:W-:Y:S05]  /*28ec0*/  WARPSYNC.ALL ;  /* 0x0000000000007948 */ /* 0x000fea0003800000 */
[----:B----4-:R-:W-:Y:S01]  /*28ed0*/  LOP3.LUT R0, R0, 0x1f, RZ, 0xc0, !PT ;  /* 0x0000001f00007812 */ /* 0x010fe200078ec0ff */
[----:B------:R-:W-:Y:S03]  /*28ee0*/  BAR.SYNC.DEFER_BLOCKING 0x4, 0x180 ;  /* 0x0106000000007b1d */ /* 0x000fe60000010000 */
[----:B------:R-:W-:-:S13]  /*28ef0*/  ISETP.NE.AND P0, PT, R0, RZ, PT ;  /* 0x000000ff0000720c */ /* 0x000fda0003f05270 */
[----:B------:R-:W3:Y:S01]  /*28f00*/  @!P0 S2R R0, SR_CgaCtaId ;  /* 0x0000000000008919 */ /* 0x000ee20000008800 */
[----:B------:R-:W-:-:S04]  /*28f10*/  @!P0 MOV R2, 0x400 ;  /* 0x0000040000028802 */ /* 0x000fc80000000f00 */
[----:B---3--:R-:W-:-:S05]  /*28f20*/  @!P0 LEA R3, R0, R2, 0x18 ;  /* 0x0000000200038211 */ /* 0x008fca00078ec0ff */
[----:B------:R2:W-:Y:S04]  /*28f30*/  @!P0 STS.128 [R3+0x334d0], R16 ;  /* 0x0334d01003008388 */ /* 0x0005e80000000c00 */
[----:B------:R2:W-:Y:S01]  /*28f40*/  @!P0 STL [R1+0x4], R3 ;  /* 0x0000040301008387 */ /* 0x0005e20000100800 */
[----:B------:R-:W-:Y:S06]  /*28f50*/  BAR.ARV 0x5, 0x180 ;  /* 0x0146000000007b1d */ /* 0x000fec0000002000 */
.L_x_781:
[----:B------:R-:W-:Y:S02]  /*28f60*/  ULDC UR4, c[0x0][0xc3c] ;  /* 0x00030f0000047ab9 */ /* 0x000fe40000000800 */
[----:B----4-:R-:W-:-:S13]  /*28f70*/  ISETP.GE.AND P0, PT, R19, UR4, PT ;  /* 0x0000000413007c0c */ /* 0x010fda000bf06270 */
[----:B------:R-:W-:Y:S05]  /*28f80*/  @!P0 BRA `(.L_x_793) ;  /* 0xffffff9c00f08947 */ /* 0x000fea000383ffff */
[----:B------:R-:W-:Y:S05]  /*28f90*/  BSYNC B7 ;  /* 0x0000000000077941 */ /* 0x000fea0003800000 */
.L_x_677:
[----:B---3--:R-:W3:Y:S01]  /*28fa0*/  LDL.LU R0, [R1+0x58] ;  /* 0x0000580001007983 */ /* 0x008ee20000300800 */
[----:B------:R-:W-:Y:S01]  /*28fb0*/  BSSY B0, `(.L_x_794) ;  /* 0x000000b000007945 */ /* 0x000fe20003800000 */
[----:B-1----:R-:W1:Y:S01]  /*28fc0*/  S2R R5, SR_CgaCtaId ;  /* 0x0000000000057919 */ /* 0x002e620000008800 */
[----:B---3--:R-:W-:-:S05]  /*28fd0*/  VIADD R0, R0, 0x1 ;  /* 0x0000000100007836 */ /* 0x008fca0000000000 */
[----:B0-----:R-:W-:-:S04]  /*28fe0*/  LEA.HI R2, R0, R0, RZ, 0x1 ;  /* 0x0000000000027211 */ /* 0x001fc800078f08ff */
[----:B--2---:R-:W-:-:S04]  /*28ff0*/  LOP3.LUT R3, R2, 0xfffffffe, RZ, 0xc0, !PT ;  /* 0xfffffffe02037812 */ /* 0x004fc800078ec0ff */
[----:B------:R-:W-:Y:S02]  /*29000*/  IADD3 R3, R0, -R3, RZ ;  /* 0x8000000300037210 */ /* 0x000fe40007ffe0ff */
[----:B------:R-:W-:Y:S02]  /*29010*/  MOV R0, 0x400 ;  /* 0x0000040000007802 */ /* 0x000fe40000000f00 */
[----:B------:R-:W-:Y:S02]  /*29020*/  SHF.L.U32 R3, R3, 0x1f, RZ ;  /* 0x0000001f03037819 */ /* 0x000fe400000006ff */
[----:B-1----:R-:W-:-:S04]  /*29030*/  LEA R0, R5, R0, 0x18 ;  /* 0x0000000005007211 */ /* 0x002fc800078ec0ff */
[----:B------:R-:W0:Y:S02]  /*29040*/  SYNCS.PHASECHK.TRANS64.TRYWAIT P0, [R0+URZ+0x33420], R3 ;  /* 0x03342003000075a7 */ /* 0x000e24000800017f */
[----:B0-----:R-:W-:Y:S05]  /*29050*/  @!P0 BRA `(.L_x_795) ;  /* 0x0000003c00808947 */ /* 0x001fea0003800000 */
.L_x_951:
[----:B------:R-:W-:Y:S05]  /*29060*/  BSYNC B0 ;  /* 0x0000000000007941 */ /* 0x000fea0003800000 */
.L_x_794:
[----:B------:R-:W-:-:S03]  /*29070*/  UMOV UR4, 0xffffffff ;  /* 0xffffffff00047882 */ /* 0x000fc60000000000 */
[----:B------:R-:W-:Y:S05]  /*29080*/  BRA.DIV UR4, `(.L_x_796) ;  /* 0x0000003e04887947 */ /* 0x000fea000b800000 */
[----:B------:R-:W1:Y:S02]  /*29090*/  S2R R2, SR_TID.X ;  /* 0x0000000000027919 */ /* 0x000e640000002100 */
[----:B-1----:R-:W-:-:S04]  /*290a0*/  SHF.R.U32.HI R2, RZ, 0x5, R2 ;  /* 0x00000005ff027819 */ /* 0x002fc80000011602 */
[----:B------:R-:W-:-:S05]  /*290b0*/  LOP3.LUT R2, R2, 0x3, RZ, 0xc0, !PT ;  /* 0x0000000302027812 */ /* 0x000fca00078ec0ff */
[----:B------:R1:W2:Y:S02]  /*290c0*/  SHFL.IDX PT, R14, R2, RZ, 0x1f ;  /* 0x00001fff020e7589 */ /* 0x0002a400000e0000 */
.L_x_954:
[----:B--2---:R-:W-:-:S13]  /*290d0*/  ISETP.NE.AND P0, PT, R14, RZ, PT ;  /* 0x000000ff0e00720c */ /* 0x004fda0003f05270 */
[----:B------:R-:W-:Y:S05]  /*290e0*/  @P0 BRA `(.L_x_476) ;  /* 0x0000000000b00947 */ /* 0x000fea0003800000 */
[----:B------:R-:W-:-:S03]  /*290f0*/  UMOV UR4, 0xffffffff ;  /* 0xffffffff00047882 */ /* 0x000fc60000000000 */
[----:B------:R-:W-:Y:S05]  /*29100*/  BRA.DIV UR4, `(.L_x_797) ;  /* 0x0000003e049c7947 */ /* 0x000fea000b800000 */
[----:B------:R-:W-:-:S13]  /*29110*/  ELECT P6, URZ, PT ;  /* 0x00000000003f782f */ /* 0x000fda00038c0000 */
.L_x_957:
[----:B------:R-:W-:Y:S05]  /*29120*/  @!P6 BRA `(.L_x_476) ;  /* 0x0000000000a0e947 */ /* 0x000fea0003800000 */
[----:B------:R-:W-:-:S06]  /*29130*/  ULOP3.LUT UR4, UR36, 0x2, URZ, 0xfc, !UPT ;  /* 0x0000000224047892 */ /* 0x000fcc000f8efc3f */
[----:B-1----:R-:W-:-:S05]  /*29140*/  IMAD.U32 R2, RZ, RZ, UR4 ;  /* 0x00000004ff027e24 */ /* 0x002fca000f8e00ff */
[----:B------:R-:W-:-:S13]  /*29150*/  ISETP.NE.AND P0, PT, R2, 0x3, PT ;  /* 0x000000030200780c */ /* 0x000fda0003f05270 */
[----:B------:R-:W-:Y:S05]  /*29160*/  @!P0 BRA `(.L_x_798) ;  /* 0x0000000000048947 */ /* 0x000fea0003800000 */
[----:B------:R-:W-:Y:S01]  /*29170*/  BPT.TRAP 0x1 ;  /* 0x000000040000795c */ /* 0x000fe20000300000 */
.L_x_798:
[----:B0-----:R-:W2:Y:S04]  /*29180*/  LDL R3, [R1+0xc] ;  /* 0x00000c0001037983 */ /* 0x001ea80000100800 */
[----:B------:R-:W3:Y:S01]  /*29190*/  LDL.LU R7, [R1+0x14] ;  /* 0x0000140001077983 */ /* 0x000ee20000300800 */
[----:B------:R-:W-:-:S04]  /*291a0*/  VIADD R2, R0, 0x33440 ;  /* 0x0003344000027836 */ /* 0x000fc80000000000 */
[C---:B--2---:R-:W-:Y:S02]  /*291b0*/  IMAD R6, R3.reuse, 0x8, R2 ;  /* 0x0000000803067824 */ /* 0x044fe400078e0202 */
[----:B------:R-:W-:Y:S01]  /*291c0*/  VIADD R3, R3, 0x1 ;  /* 0x0000000103037836 */ /* 0x000fe20000000000 */
[----:B---3--:R-:W-:-:S04]  /*291d0*/  SHF.L.U32 R5, R7, 0x1f, RZ ;  /* 0x0000001f07057819 */ /* 0x008fc800000006ff */
[C---:B------:R-:W-:Y:S01]  /*291e0*/  ISETP.NE.AND P2, PT, R3.reuse, 0x2, PT ;  /* 0x000000020300780c */ /* 0x040fe20003f45270 */
[----:B------:R-:W0:Y:S03]  /*291f0*/  SYNCS.PHASECHK.TRANS64.TRYWAIT P1, [R6+URZ], R5 ;  /* 0x00000005060075a7 */ /* 0x000e26000802017f */
[----:B------:R-:W-:Y:S02]  /*29200*/  SEL R4, RZ, 0x1, P2 ;  /* 0x00000001ff047807 */ /* 0x000fe40001000000 */
[----:B------:R-:W-:Y:S02]  /*29210*/  SEL R3, R3, RZ, P2 ;  /* 0x000000ff03037207 */ /* 0x000fe40001000000 */
[----:B------:R-:W-:-:S03]  /*29220*/  LOP3.LUT R4, R7, R4, RZ, 0x3c, !PT ;  /* 0x0000000407047212 */ /* 0x000fc600078e3cff */
[----:B------:R-:W-:Y:S01]  /*29230*/  IMAD R7, R3, 0x8, R2 ;  /* 0x0000000803077824 */ /* 0x000fe200078e0202 */
[----:B------:R-:W-:Y:S01]  /*29240*/  SHF.L.U32 R2, R4, 0x1f, RZ ;  /* 0x0000001f04027819 */ /* 0x000fe200000006ff */
[----:B0-----:R-:W-:Y:S06]  /*29250*/  @!P1 BRA `(.L_x_799) ;  /* 0x0000003c00689947 */ /* 0x001fec0003800000 */
.L_x_958:
[----:B------:R-:W1:Y:S02]  /*29260*/  SYNCS.PHASECHK.TRANS64.TRYWAIT P1, [R7+URZ], R2 ;  /* 0x00000002070075a7 */ /* 0x000e64000802017f */
[----:B-1----:R-:W-:Y:S05]  /*29270*/  @!P1 BRA `(.L_x_800) ;  /* 0x0000003c00749947 */ /* 0x002fea0003800000 */
.L_x_959:
[----:B------:R-:W-:Y:S05]  /*29280*/  @!P0 BRA `(.L_x_801) ;  /* 0x0000000000048947 */ /* 0x000fea0003800000 */
[----:B------:R-:W-:Y:S01]  /*29290*/  BPT.TRAP 0x1 ;  /* 0x000000040000795c */ /* 0x000fe20000300000 */
.L_x_801:
[----:B------:R-:W2:Y:S02]  /*292a0*/  LDL.LU R4, [R1+0xc] ;  /* 0x00000c0001047983 */ /* 0x000ea40000300800 */
[----:B--2---:R-:W-:-:S04]  /*292b0*/  LEA R4, R4, R0, 0x3 ;  /* 0x0000000004047211 */ /* 0x004fc800078e18ff */
[----:B------:R-:W2:Y:S02]  /*292c0*/  SYNCS.PHASECHK.TRANS64.TRYWAIT P1, [R4+URZ+0x33460], R5 ;  /* 0x03346005040075a7 */ /* 0x000ea4000802017f */
[----:B--2---:R-:W-:Y:S05]  /*292d0*/  @!P1 BRA `(.L_x_802) ;  /* 0x0000003c00709947 */ /* 0x004fea0003800000 */
.L_x_960:
[----:B------:R-:W-:Y:S05]  /*292e0*/  @!P0 BRA `(.L_x_803) ;  /* 0x0000000000048947 */ /* 0x000fea0003800000 */
[----:B------:R-:W-:Y:S01]  /*292f0*/  BPT.TRAP 0x1 ;  /* 0x000000040000795c */ /* 0x000fe20000300000 */
.L_x_803:
[----:B------:R-:W-:-:S04]  /*29300*/  IMAD R3, R3, 0x8, R0 ;  /* 0x0000000803037824 */ /* 0x000fc800078e0200 */
[----:B------:R-:W3:Y:S02]  /*29310*/  SYNCS.PHASECHK.TRANS64.TRYWAIT P1, [R3+URZ+0x33460], R2 ;  /* 0x03346002030075a7 */ /* 0x000ee4000802017f */
[----:B---3--:R-:W-:Y:S05]  /*29320*/  @!P1 BRA `(.L_x_804) ;  /* 0x0000003c00709947 */ /* 0x008fea0003800000 */
.L_x_961:
[----:B------:R-:W-:Y:S05]  /*29330*/  @!P0 BRA `(.L_x_805) ;  /* 0x0000000000048947 */ /* 0x000fea0003800000 */
[----:B------:R-:W-:Y:S01]  /*29340*/  BPT.TRAP 0x1 ;  /* 0x000000040000795c */ /* 0x000fe20000300000 */
.L_x_805:
[----:B------:R-:W4:Y:S02]  /*29350*/  SYNCS.PHASECHK.TRANS64.TRYWAIT P0, [R4+URZ+0x33480], R5 ;  /* 0x03348005040075a7 */ /* 0x000f24000800017f */
[----:B----4-:R-:W-:Y:S05]  /*29360*/  @!P0 BRA `(.L_x_806) ;  /* 0x0000003c00748947 */ /* 0x010fea0003800000 */
.L_x_807:
[----:B------:R0:W0:Y:S02]  /*29370*/  SYNCS.PHASECHK.TRANS64.TRYWAIT P0, [R3+URZ+0x33480], R2 ;  /* 0x03348002030075a7 */ /* 0x000024000800017f */
[----:B0-----:R-:W-:Y:S05]  /*29380*/  @!P0 NANOSLEEP.SYNCS 0x989680 ;  /* 0x009896800000895d */ /* 0x001fea0003900000 */
[----:B------:R-:W0:Y:S02]  /*29390*/  @!P0 SYNCS.PHASECHK.TRANS64 P0, [R3+URZ+0x33480], R2 ;  /* 0x03348002030085a7 */ /* 0x000e24000800007f */
[----:B0-----:R-:W-:Y:S05]  /*293a0*/  @!P0 BRA `(.L_x_807) ;  /* 0xfffffffc00f08947 */ /* 0x001fea000383ffff */
.L_x_476:
[----:B------:R-:W-:Y:S05]  /*293b0*/  BSYNC B8 ;  /* 0x0000000000087941 */ /* 0x000fea0003800000 */
.L_x_473:
[----:B------:R-:W-:Y:S05]  /*293c0*/  EXIT ;  /* 0x000000000000794d */ /* 0x000fea0003800000 */
.L_x_494:
[----:B-1----:R1:W2:Y:S02]  /*293d0*/  SYNCS.PHASECHK.TRANS64.TRYWAIT P5, [R43+URZ+0x33490], R100 ;  /* 0x033490642b0075a7 */ /* 0x0022a400080a017f */
[----:B--2---:R-:W-:Y:S05]  /*293e0*/  @!P5 NANOSLEEP.SYNCS 0x989680 ;  /* 0x009896800000d95d */ /* 0x004fea0003900000 */
[----:B------:R-:W2:Y:S02]  /*293f0*/  @!P5 SYNCS.PHASECHK.TRANS64 P5, [R43+URZ+0x33490], R100 ;  /* 0x033490642b00d5a7 */ /* 0x000ea400080a007f */
[----:B--2---:R-:W-:Y:S05]  /*29400*/  @!P5 BRA `(.L_x_494) ;  /* 0xfffffffc00f0d947 */ /* 0x004fea000383ffff */
[----:B------:R-:W-:Y:S05]  /*29410*/  BRA `(.L_x_808) ;  /* 0xfffffda000587947 */ /* 0x000fea000383ffff */
.L_x_548:
[----:B--2---:R2:W4:Y:S02]  /*29420*/  SYNCS.PHASECHK.TRANS64.TRYWAIT P5, [R43+URZ+0x33490], R100 ;  /* 0x033490642b0075a7 */ /* 0x00452400080a017f */
[----:B----4-:R-:W-:Y:S05]  /*29430*/  @!P5 NANOSLEEP.SYNCS 0x989680 ;  /* 0x009896800000d95d */ /* 0x010fea0003900000 */
[----:B------:R-:W4:Y:S02]  /*29440*/  @!P5 SYNCS.PHASECHK.TRANS64 P5, [R43+URZ+0x33490], R100 ;  /* 0x033490642b00d5a7 */ /* 0x000f2400080a007f */
[----:B----4-:R-:W-:Y:S05]  /*29450*/  @!P5 BRA `(.L_x_548) ;  /* 0xfffffffc00f0d947 */ /* 0x010fea000383ffff */
[----:B------:R-:W-:Y:S05]  /*29460*/  BRA `(.L_x_809) ;  /* 0xfffffdfc00ac7947 */ /* 0x000fea000383ffff */
.L_x_573:
[----:B0-----:R0:W1:Y:S02]  /*29470*/  SYNCS.PHASECHK.TRANS64.TRYWAIT P3, [R43+URZ+0x33490], R100 ;  /* 0x033490642b0075a7 */ /* 0x001064000806017f */
[----:B-1----:R-:W-:Y:S05]  /*29480*/  @!P3 NANOSLEEP.SYNCS 0x989680 ;  /* 0x009896800000b95d */ /* 0x002fea0003900000 */
[----:B------:R-:W1:Y:S02]  /*29490*/  @!P3 SYNCS.PHASECHK.TRANS64 P3, [R43+URZ+0x33490], R100 ;  /* 0x033490642b00b5a7 */ /* 0x000e64000806007f */
[----:B-1----:R-:W-:Y:S05]  /*294a0*/  @!P3 BRA `(.L_x_573) ;  /* 0xfffffffc00f0b947 */ /* 0x002fea000383ffff */
[----:B------:R-:W-:Y:S05]  /*294b0*/  BRA `(.L_x_810) ;  /* 0xfffffe5c00687947 */ /* 0x000fea000383ffff */
.L_x_579:
[----:B-1----:R1:W2:Y:S02]  /*294c0*/  SYNCS.PHASECHK.TRANS64.TRYWAIT P2, [R43+URZ+0x334b0], R100 ;  /* 0x0334b0642b0075a7 */ /* 0x0022a4000804017f */
[----:B--2---:R-:W-:Y:S05]  /*294d0*/  @!P2 NANOSLEEP.SYNCS 0x989680 ;  /* 0x009896800000a95d */ /* 0x004fea0003900000 */
[----:B------:R-:W2:Y:S02]  /*294e0*/  @!P2 SYNCS.PHASECHK.TRANS64 P2, [R43+URZ+0x334b0], R100 ;  /* 0x0334b0642b00a5a7 */ /* 0x000ea4000804007f */
[----:B--2---:R-:W-:Y:S05]  /*294f0*/  @!P2 BRA `(.L_x_579) ;  /* 0xfffffffc00f0a947 */ /* 0x004fea000383ffff */
[----:B------:R-:W-:Y:S05]  /*29500*/  BRA `(.L_x_811) ;  /* 0xfffffe60006c7947 */ /* 0x000fea000383ffff */
.L_x_587:
[----:B------:R-:W0:Y:S01]  /*29510*/  S2R R35, SR_TID.X ;  /* 0x0000000000237919 */ /* 0x000e220000002100 */
[----:B------:R-:W-:Y:S01]  /*29520*/  BSSY B0, `(.L_x_812) ;  /* 0x000000c000007945 */ /* 0x000fe20003800000 */
[----:B------:R-:W-:Y:S01]  /*29530*/  IMAD.MOV.U32 R12, RZ, RZ, RZ ;  /* 0x000000ffff0c7224 */ /* 0x000fe200078e00ff */
[----:B------:R-:W-:Y:S01]  /*29540*/  MOV R15, 0xffffffff ;  /* 0xffffffff000f7802 */ /* 0x000fe20000000f00 */
[----:B------:R-:W-:Y:S02]  /*29550*/  IMAD.MOV.U32 R11, RZ, RZ, 0x1f ;  /* 0x0000001fff0b7424 */ /* 0x000fe400078e00ff */
[----:B0-----:R-:W-:-:S05]  /*29560*/  VIADD R43, R35, 0xffffff80 ;  /* 0xffffff80232b7836 */ /* 0x001fca0000000000 */
[----:B------:R-:W-:-:S04]  /*29570*/  SHF.R.S32.HI R35, RZ, 0x1f, R43 ;  /* 0x0000001fff237819 */ /* 0x000fc8000001142b */
[----:B------:R-:W-:-:S04]  /*29580*/  LEA.HI R35, R35, R43, RZ, 0x7 ;  /* 0x0000002b23237211 */ /* 0x000fc800078f38ff */
[----:B------:R-:W-:-:S05]  /*29590*/  SHF.R.S32.HI R35, RZ, 0x7, R35 ;  /* 0x00000007ff237819 */ /* 0x000fca0000011423 */
[----:B------:R-:W-:-:S07]  /*295a0*/  IMAD.MOV.U32 R13, RZ, RZ, R35 ;  /* 0x000000ffff0d7224 */ /* 0x000fce00078e0023 */
[----:B-----5:R-:W-:Y:S05]  /*295b0*/  WARPSYNC.COLLECTIVE R15, `(.L_x_813) ;  /* 0x000000000f087348 */ /* 0x020fea0003c00000 */
[----:B------:R0:W1:Y:S02]  /*295c0*/  SHFL.IDX P6, R14, R13, R12, R11 ;  /* 0x0000000c0d0e7389 */ /* 0x00006400000c000b */
[----:B01---5:R-:W-:Y:S01]  /*295d0*/  ENDCOLLECTIVE ;  /* 0x000000000000791b */ /* 0x023fe20003800000 */
.L_x_813:
[----:B------:R-:W-:Y:S05]  /*295e0*/  BSYNC B0 ;  /* 0x0000000000007941 */ /* 0x000fea0003800000 */
.L_x_812:
[----:B------:R-:W-:Y:S01]  /*295f0*/  IMAD.MOV.U32 R233, RZ, RZ, R14 ;  /* 0x000000ffffe97224 */ /* 0x000fe200078e000e */
[----:B------:R-:W-:Y:S06]  /*29600*/  BRA `(.L_x_814) ;  /* 0xfffffe6c003c7947 */ /* 0x000fec000383ffff */
.L_x_597:
[----:B------:R-:W-:Y:S01]  /*29610*/  BSSY B1, `(.L_x_815) ;  /* 0x0000008000017945 */ /* 0x000fe20003800000 */
[----:B------:R-:W-:Y:S02]  /*29620*/  IMAD.MOV.U32 R13, RZ, RZ, R26 ;  /* 0x000000ffff0d7224 */ /* 0x000fe400078e001a */
[----:B------:R-:W-:Y:S02]  /*29630*/  IMAD.MOV.U32 R12, RZ, RZ, RZ ;  /* 0x000000ffff0c7224 */ /* 0x000fe400078e00ff */
[----:B------:R-:W-:Y:S02]  /*29640*/  IMAD.MOV.U32 R11, RZ, RZ, 0x1e1f ;  /* 0x00001e1fff0b7424 */ /* 0x000fe400078e00ff */
[----:B------:R-:W-:-:S07]  /*29650*/  IMAD.MOV.U32 R15, RZ, RZ, -0x1 ;  /* 0xffffffffff0f7424 */ /* 0x000fce00078e00ff */
[----:B------:R-:W-:Y:S05]  /*29660*/  WARPSYNC.COLLECTIVE R15, `(.L_x_816) ;  /* 0x000000000f087348 */ /* 0x000fea0003c00000 */
[----:B------:R0:W1:Y:S02]  /*29670*/  SHFL.IDX P6, R14, R13, R12, R11 ;  /* 0x0000000c0d0e7389 */ /* 0x00006400000c000b */
[----:B01----:R-:W-:Y:S01]  /*29680*/  ENDCOLLECTIVE ;  /* 0x000000000000791b */ /* 0x003fe20003800000 */
.L_x_816:
[----:B------:R-:W-:Y:S05]  /*29690*/  BSYNC B1 ;  /* 0x0000000000017941 */ /* 0x000fea0003800000 */
.L_x_815:
[----:B------:R-:W-:Y:S01]  /*296a0*/  IMAD.MOV.U32 R13, RZ, RZ, R24 ;  /* 0x000000ffff0d7224 */ /* 0x000fe200078e0018 */
[----:B------:R-:W-:Y:S01]  /*296b0*/  MOV R0, R14 ;  /* 0x0000000e00007202 */ /* 0x000fe20000000f00 */
[----:B------:R-:W-:Y:S02]  /*296c0*/  IMAD.MOV.U32 R12, RZ, RZ, RZ ;  /* 0x000000ffff0c7224 */ /* 0x000fe400078e00ff */
[----:B------:R-:W-:Y:S02]  /*296d0*/  IMAD.MOV.U32 R11, RZ, RZ, 0x1e1f ;  /* 0x00001e1fff0b7424 */ /* 0x000fe400078e00ff */
[----:B------:R-:W-:-:S07]  /*296e0*/  IMAD.MOV.U32 R15, RZ, RZ, -0x1 ;  /* 0xffffffffff0f7424 */ /* 0x000fce00078e00ff */
[----:B------:R-:W-:Y:S05]  /*296f0*/  WARPSYNC.COLLECTIVE R15, `(.L_x_817) ;  /* 0x000000000f087348 */ /* 0x000fea0003c00000 */
[----:B------:R0:W1:Y:S02]  /*29700*/  SHFL.IDX P6, R14, R13, R12, R11 ;  /* 0x0000000c0d0e7389 */ /* 0x00006400000c000b */
[----:B01----:R-:W-:Y:S01]  /*29710*/  ENDCOLLECTIVE ;  /* 0x000000000000791b */ /* 0x003fe20003800000 */
.L_x_817:
[----:B------:R-:W-:Y:S01]  /*29720*/  MOV R13, R27 ;  /* 0x0000001b000d7202 */ /* 0x000fe20000000f00 */
[----:B------:R-:W-:-:S07]  /*29730*/  IMAD.MOV.U32 R3, RZ, RZ, R14 ;  /* 0x000000ffff037224 */ /* 0x000fce00078e000e */
[----:B------:R-:W-:Y:S05]  /*29740*/  WARPSYNC.COLLECTIVE R15, `(.L_x_818) ;  /* 0x000000000f087348 */ /* 0x000fea0003c00000 */
[----:B------:R0:W1:Y:S02]  /*29750*/  SHFL.IDX P6, R14, R13, R12, R11 ;  /* 0x0000000c0d0e7389 */ /* 0x00006400000c000b */
[----:B01----:R-:W-:Y:S01]  /*29760*/  ENDCOLLECTIVE ;  /* 0x000000000000791b */ /* 0x003fe20003800000 */
.L_x_818:
[----:B------:R-:W-:Y:S02]  /*29770*/  IMAD.MOV.U32 R13, RZ, RZ, R28 ;  /* 0x000000ffff0d7224 */ /* 0x000fe400078e001c */
[----:B------:R-:W-:-:S07]  /*29780*/  IMAD.MOV.U32 R4, RZ, RZ, R14 ;  /* 0x000000ffff047224 */ /* 0x000fce00078e000e */
[----:B------:R-:W-:Y:S05]  /*29790*/  WARPSYNC.COLLECTIVE R15, `(.L_x_819) ;  /* 0x000000000f087348 */ /* 0x000fea0003c00000 */
[----:B------:R0:W1:Y:S02]  /*297a0*/  SHFL.IDX P6, R14, R13, R12, R11 ;  /* 0x0000000c0d0e7389 */ /* 0x00006400000c000b */
[----:B01----:R-:W-:Y:S01]  /*297b0*/  ENDCOLLECTIVE ;  /* 0x000000000000791b */ /* 0x003fe20003800000 */
.L_x_819:
[----:B------:R-:W-:Y:S05]  /*297c0*/  BRA `(.L_x_820) ;  /* 0xfffffe70002c7947 */ /* 0x000fea000383ffff */
.L_x_601:
[----:B0-----:R0:W1:Y:S02]  /*297d0*/  SYNCS.PHASECHK.TRANS64.TRYWAIT P0, [R16+URZ+0x33400], R5 ;  /* 0x03340005100075a7 */ /* 0x001064000800017f */
[----:B-1----:R-:W-:Y:S05]  /*297e0*/  @!P0 NANOSLEEP.SYNCS 0x989680 ;  /* 0x009896800000895d */ /* 0x002fea0003900000 */
[----:B------:R-:W1:Y:S02]  /*297f0*/  @!P0 SYNCS.PHASECHK.TRANS64 P0, [R16+URZ+0x33400], R5 ;  /* 0x03340005100085a7 */ /* 0x000e64000800007f */
[----:B-1----:R-:W-:Y:S05]  /*29800*/  @!P0 BRA `(.L_x_601) ;  /* 0xfffffffc00f08947 */ /* 0x002fea000383ffff */
[----:B------:R-:W-:Y:S05]  /*29810*/  BRA `(.L_x_821) ;  /* 0xfffffe7400807947 */ /* 0x000fea000383ffff */
.L_x_613:
[----:B------:R-:W-:Y:S01]  /*29820*/  BSSY B1, `(.L_x_822) ;  /* 0x0000008000017945 */ /* 0x000fe20003800000 */
[----:B------:R-:W-:Y:S01]  /*29830*/  IMAD.MOV.U32 R13, RZ, RZ, R26 ;  /* 0x000000ffff0d7224 */ /* 0x000fe200078e001a */
[----:B------:R-:W-:Y:S01]  /*29840*/  MOV R15, 0xffffffff ;  /* 0xffffffff000f7802 */ /* 0x000fe20000000f00 */
[----:B------:R-:W-:Y:S02]  /*29850*/  IMAD.MOV.U32 R12, RZ, RZ, RZ ;  /* 0x000000ffff0c7224 */ /* 0x000fe400078e00ff */
[----:B------:R-:W-:-:S07]  /*29860*/  IMAD.MOV.U32 R11, RZ, RZ, 0x1e1f ;  /* 0x00001e1fff0b7424 */ /* 0x000fce00078e00ff */
[----:B------:R-:W-:Y:S05]  /*29870*/  WARPSYNC.COLLECTIVE R15, `(.L_x_823) ;  /* 0x000000000f087348 */ /* 0x000fea0003c00000 */
[----:B------:R0:W1:Y:S02]  /*29880*/  SHFL.IDX P6, R14, R13, R12, R11 ;  /* 0x0000000c0d0e7389 */ /* 0x00006400000c000b */
[----:B01----:R-:W-:Y:S01]  /*29890*/  ENDCOLLECTIVE ;  /* 0x000000000000791b */ /* 0x003fe20003800000 */
.L_x_823:
[----:B------:R-:W-:Y:S05]  /*298a0*/  BSYNC B1 ;  /* 0x0000000000017941 */ /* 0x000fea0003800000 */
.L_x_822:
[----:B------:R-:W-:Y:S02]  /*298b0*/  IMAD.MOV.U32 R13, RZ, RZ, R24 ;  /* 0x000000ffff0d7224 */ /* 0x000fe400078e0018 */
[----:B------:R-:W-:Y:S02]  /*298c0*/  IMAD.MOV.U32 R12, RZ, RZ, RZ ;  /* 0x000000ffff0c7224 */ /* 0x000fe400078e00ff */
[----:B------:R-:W-:Y:S02]  /*298d0*/  IMAD.MOV.U32 R11, RZ, RZ, 0x1e1f ;  /* 0x00001e1fff0b7424 */ /* 0x000fe400078e00ff */
[----:B------:R-:W-:Y:S02]  /*298e0*/  IMAD.MOV.U32 R15, RZ, RZ, -0x1 ;  /* 0xffffffffff0f7424 */ /* 0x000fe400078e00ff */
[----:B------:R-:W-:-:S07]  /*298f0*/  IMAD.MOV.U32 R0, RZ, RZ, R14 ;  /* 0x000000ffff007224 */ /* 0x000fce00078e000e */
[----:B------:R-:W-:Y:S05]  /*29900*/  WARPSYNC.COLLECTIVE R15, `(.L_x_824) ;  /* 0x000000000f087348 */ /* 0x000fea0003c00000 */
[----:B------:R0:W1:Y:S02]  /*29910*/  SHFL.IDX P6, R14, R13, R12, R11 ;  /* 0x0000000c0d0e7389 */ /* 0x00006400000c000b */
[----:B01----:R-:W-:Y:S01]  /*29920*/  ENDCOLLECTIVE ;  /* 0x000000000000791b */ /* 0x003fe20003800000 */
.L_x_824:
[----:B------:R-:W-:Y:S01]  /*29930*/  IMAD.MOV.U32 R13, RZ, RZ, R27 ;  /* 0x000000ffff0d7224 */ /* 0x000fe200078e001b */
[----:B------:R-:W-:-:S07]  /*29940*/  MOV R3, R14 ;  /* 0x0000000e00037202 */ /* 0x000fce0000000f00 */
[----:B------:R-:W-:Y:S05]  /*29950*/  WARPSYNC.COLLECTIVE R15, `(.L_x_825) ;  /* 0x000000000f087348 */ /* 0x000fea0003c00000 */
[----:B------:R0:W1:Y:S02]  /*29960*/  SHFL.IDX P6, R14, R13, R12, R11 ;  /* 0x0000000c0d0e7389 */ /* 0x00006400000c000b */
[----:B01----:R-:W-:Y:S01]  /*29970*/  ENDCOLLECTIVE ;  /* 0x000000000000791b */ /* 0x003fe20003800000 */
.L_x_825:
[----:B------:R-:W-:Y:S02]  /*29980*/  IMAD.MOV.U32 R13, RZ, RZ, R28 ;  /* 0x000000ffff0d7224 */ /* 0x000fe400078e001c */
[----:B------:R-:W-:-:S07]  /*29990*/  IMAD.MOV.U32 R20, RZ, RZ, R14 ;  /* 0x000000ffff147224 */ /* 0x000fce00078e000e */
[----:B------:R-:W-:Y:S05]  /*299a0*/  WARPSYNC.COLLECTIVE R15, `(.L_x_826) ;  /* 0x000000000f087348 */ /* 0x000fea0003c00000 */
[----:B------:R0:W1:Y:S02]  /*299b0*/  SHFL.IDX P6, R14, R13, R12, R11 ;  /* 0x0000000c0d0e7389 */ /* 0x00006400000c000b */
[----:B01----:R-:W-:Y:S01]  /*299c0*/  ENDCOLLECTIVE ;  /* 0x000000000000791b */ /* 0x003fe20003800000 */
.L_x_826:
[----:B------:R-:W-:Y:S01]  /*299d0*/  IMAD.MOV.U32 R21, RZ, RZ, R14 ;  /* 0x000000ffff157224 */ /* 0x000fe200078e000e */
[----:B------:R-:W-:Y:S06]  /*299e0*/  BRA `(.L_x_827) ;  /* 0xfffffea000dc7947 */ /* 0x000fec000383ffff */
.L_x_617:
[----:B-1----:R1:W2:Y:S02]  /*299f0*/  SYNCS.PHASECHK.TRANS64.TRYWAIT P0, [R16+URZ+0x33400], R21 ;  /* 0x03340015100075a7 */ /* 0x0022a4000800017f */
[----:B--2---:R-:W-:Y:S05]  /*29a00*/  @!P0 NANOSLEEP.SYNCS 0x989680 ;  /* 0x009896800000895d */ /* 0x004fea0003900000 */
[----:B------:R-:W2:Y:S02]  /*29a10*/  @!P0 SYNCS.PHASECHK.TRANS64 P0, [R16+URZ+0x33400], R21 ;  /* 0x03340015100085a7 */ /* 0x000ea4000800007f */
[----:B--2---:R-:W-:Y:S05]  /*29a20*/  @!P0 BRA `(.L_x_617) ;  /* 0xfffffffc00f08947 */ /* 0x004fea000383ffff */
[----:B------:R-:W-:Y:S05]  /*29a30*/  BRA `(.L_x_828) ;  /* 0xfffffea400ec7947 */ /* 0x000fea000383ffff */
.L_x_625:
[----:B-1----:R1:W2:Y:S02]  /*29a40*/  SYNCS.PHASECHK.TRANS64.TRYWAIT P2, [R0+URZ+0x33430], R3 ;  /* 0x03343003000075a7 */ /* 0x0022a4000804017f */
[----:B--2---:R-:W-:Y:S05]  /*29a50*/  @!P2 NANOSLEEP.SYNCS 0x989680 ;  /* 0x009896800000a95d */ /* 0x004fea0003900000 */
[----:B------:R-:W2:Y:S02]  /*29a60*/  @!P2 SYNCS.PHASECHK.TRANS64 P2, [R0+URZ+0x33430], R3 ;  /* 0x033430030000a5a7 */ /* 0x000ea4000804007f */
[----:B--2---:R-:W-:Y:S05]  /*29a70*/  @!P2 BRA `(.L_x_625) ;  /* 0xfffffffc00f0a947 */ /* 0x004fea000383ffff */
[----:B------:R-:W-:Y:S05]  /*29a80*/  BRA `(.L_x_624) ;  /* 0xfffffed800487947 */ /* 0x000fea000383ffff */
.L_x_631:
[----:B-1----:R1:W2:Y:S02]  /*29a90*/  SYNCS.PHASECHK.TRANS64.TRYWAIT P2, [R11+URZ+0x33430], R8 ;  /* 0x033430080b0075a7 */ /* 0x0022a4000804017f */
[----:B--2---:R-:W-:Y:S05]  /*29aa0*/  @!P2 NANOSLEEP.SYNCS 0x989680 ;  /* 0x009896800000a95d */ /* 0x004fea0003900000 */
[----:B------:R-:W2:Y:S02]  /*29ab0*/  @!P2 SYNCS.PHASECHK.TRANS64 P2, [R11+URZ+0x33430], R8 ;  /* 0x033430080b00a5a7 */ /* 0x000ea4000804007f */
[----:B--2---:R-:W-:Y:S05]  /*29ac0*/  @!P2 BRA `(.L_x_631) ;  /* 0xfffffffc00f0a947 */ /* 0x004fea000383ffff */
[----:B------:R-:W-:Y:S05]  /*29ad0*/  BRA `(.L_x_630) ;  /* 0xffffff1000d87947 */ /* 0x000fea000383ffff */
.L_x_635:
[----:B-1----:R1:W2:Y:S02]  /*29ae0*/  SYNCS.PHASECHK.TRANS64.TRYWAIT P1, [R10+URZ+0x33450], R6 ;  /* 0x033450060a0075a7 */ /* 0x0022a4000802017f */
[----:B--2---:R-:W-:Y:S05]  /*29af0*/  @!P1 NANOSLEEP.SYNCS 0x989680 ;  /* 0x009896800000995d */ /* 0x004fea0003900000 */
[----:B------:R-:W2:Y:S02]  /*29b00*/  @!P1 SYNCS.PHASECHK.TRANS64 P1, [R10+URZ+0x33450], R6 ;  /* 0x033450060a0095a7 */ /* 0x000ea4000802007f */
[----:B--2---:R-:W-:Y:S05]  /*29b10*/  @!P1 BRA `(.L_x_635) ;  /* 0xfffffffc00f09947 */ /* 0x004fea000383ffff */
[----:B------:R-:W-:Y:S05]  /*29b20*/  BRA `(.L_x_632) ;  /* 0xffffff2400147947 */ /* 0x000fea000383ffff */
.L_x_641:
[----:B-1----:R1:W2:Y:S02]  /*29b30*/  SYNCS.PHASECHK.TRANS64.TRYWAIT P1, [R3+URZ+0x33450], R4 ;  /* 0x03345004030075a7 */ /* 0x0022a4000802017f */
[----:B--2---:R-:W-:Y:S05]  /*29b40*/  @!P1 NANOSLEEP.SYNCS 0x989680 ;  /* 0x009896800000995d */ /* 0x004fea0003900000 */
[----:B------:R-:W2:Y:S02]  /*29b50*/  @!P1 SYNCS.PHASECHK.TRANS64 P1, [R3+URZ+0x33450], R4 ;  /* 0x03345004030095a7 */ /* 0x000ea4000802007f */
[----:B--2---:R-:W-:Y:S05]  /*29b60*/  @!P1 BRA `(.L_x_641) ;  /* 0xfffffffc00f09947 */ /* 0x004fea000383ffff */
[----:B------:R-:W-:Y:S05]  /*29b70*/  BRA `(.L_x_640) ;  /* 0xffffff4400a87947 */ /* 0x000fea000383ffff */
.L_x_645:
[----:B------:R-:W-:Y:S01]  /*29b80*/  SEL R9, R129, R12, P0 ;  /* 0x0000000c81097207 */ /* 0x000fe20000000000 */
[----:B------:R-:W-:Y:S01]  /*29b90*/  IMAD.MOV.U32 R15, RZ, RZ, -0x1 ;  /* 0xffffffffff0f7424 */ /* 0x000fe200078e00ff */
[----:B------:R-:W-:Y:S01]  /*29ba0*/  SEL R20, R12, R129, P0 ;  /* 0x000000810c147207 */ /* 0x000fe20000000000 */
[----:B------:R-:W-:Y:S01]  /*29bb0*/  IMAD.MOV.U32 R12, RZ, RZ, R0 ;  /* 0x000000ffff0c7224 */ /* 0x000fe200078e0000 */
[----:B------:R-:W-:Y:S02]  /*29bc0*/  MOV R11, 0x1c1f ;  /* 0x00001c1f000b7802 */ /* 0x000fe40000000f00 */
[----:B------:R-:W-:Y:S02]  /*29bd0*/  SEL R7, R128, R35, P0 ;  /* 0x0000002380077207 */ /* 0x000fe40000000000 */
[----:B------:R-:W-:-:S07]  /*29be0*/  SEL R8, R35, R128, P0 ;  /* 0x0000008023087207 */ /* 0x000fce0000000000 */
[----:B0----5:R-:W-:Y:S05]  /*29bf0*/  WARPSYNC.COLLECTIVE R15, `(.L_x_829) ;  /* 0x000000000f087348 */ /* 0x021fea0003c00000 */
[----:B------:R1:W2:Y:S02]  /*29c00*/  SHFL.IDX P6, R14, R13, R12, R11 ;  /* 0x0000000c0d0e7389 */ /* 0x0002a400000c000b */
[----:B012--5:R-:W-:Y:S01]  /*29c10*/  ENDCOLLECTIVE ;  /* 0x000000000000791b */ /* 0x027fe20003800000 */
.L_x_829:
[----:B------:R-:W-:Y:S02]  /*29c20*/  SEL R21, R126, R39, P0 ;  /* 0x000000277e157207 */ /* 0x000fe40000000000 */
[----:B------:R-:W-:Y:S02]  /*29c30*/  SEL R24, R39, R126, P0 ;  /* 0x0000007e27187207 */ /* 0x000fe40000000000 */
[----:B------:R-:W-:Y:S02]  /*29c40*/  SEL R25, R127, R46, P0 ;  /* 0x0000002e7f197207 */ /* 0x000fe40000000000 */
[----:B------:R-:W-:Y:S02]  /*29c50*/  SEL R28, R46, R127, P0 ;  /* 0x0000007f2e1c7207 */ /* 0x000fe40000000000 */
[----:B------:R-:W-:Y:S02]  /*29c60*/  SEL R27, R49, R48, P0 ;  /* 0x00000030311b7207 */ /* 0x000fe40000000000 */
[----:B------:R-:W-:-:S02]  /*29c70*/  SEL R31, R53, R52, P0 ;  /* 0x00000034351f7207 */ /* 0x000fc40000000000 */
[----:B------:R-:W-:Y:S01]  /*29c80*/  SEL R40, R52, R53, P0 ;  /* 0x0000003534287207 */ /* 0x000fe20000000000 */
[----:B------:R-:W-:Y:S01]  /*29c90*/  IMAD.MOV.U32 R13, RZ, RZ, R2 ;  /* 0x000000ffff0d7224 */ /* 0x000fe200078e0002 */
[----:B------:R-:W-:Y:S01]  /*29ca0*/  SEL R33, R56, R37, P0 ;  /* 0x0000002538217207 */ /* 0x000fe20000000000 */
[----:B------:R-:W-:Y:S01]  /*29cb0*/  IMAD.MOV.U32 R12, RZ, RZ, R3 ;  /* 0x000000ffff0c7224 */ /* 0x000fe200078e0003 */
[----:B------:R-:W-:Y:S01]  /*29cc0*/  SEL R44, R37, R56, P0 ;  /* 0x00000038252c7207 */ /* 0x000fe20000000000 */
[----:B------:R-:W-:Y:S01]  /*29cd0*/  IMAD.MOV.U32 R2, RZ, RZ, RZ ;  /* 0x000000ffff027224 */ /* 0x000fe200078e00ff */
[----:B------:R-:W-:Y:S02]  /*29ce0*/  SEL R37, R76, R41, P0 ;  /* 0x000000294c257207 */ /* 0x000fe40000000000 */
[----:B------:R-:W-:Y:S02]  /*29cf0*/  SEL R52, R41, R76, P0 ;  /* 0x0000004c29347207 */ /* 0x000fe40000000000 */
[----:B------:R-:W-:Y:S01]  /*29d00*/  SEL R32, R48, R49, P0 ;  /* 0x0000003130207207 */ /* 0x000fe20000000000 */
[----:B------:R-:W-:Y:S01]  /*29d10*/  IMAD.MOV.U32 R6, RZ, RZ, R14 ;  /* 0x000000ffff067224 */ /* 0x000fe200078e000e */
[----:B------:R-:W-:-:S07]  /*29d20*/  SEL R41, R62, R43, P0 ;  /* 0x0000002b3e297207 */ /* 0x000fce0000000000 */
[----:B------:R-:W-:Y:S05]  /*29d30*/  WARPSYNC.COLLECTIVE R15, `(.L_x_830) ;  /* 0x000000000f087348 */ /* 0x000fea0003c00000 */
[----:B------:R0:W1:Y:S02]  /*29d40*/  SHFL.IDX P6, R14, R13, R12, R11 ;  /* 0x0000000c0d0e7389 */ /* 0x00006400000c000b */
[----:B01----:R-:W-:Y:S01]  /*29d50*/  ENDCOLLECTIVE ;  /* 0x000000000000791b */ /* 0x003fe20003800000 */
.L_x_830:
        /* <DEDUP_REMOVED lines=8> */
[----:B------:R-:W-:Y:S02]  /*29de0*/  MOV R13, R7 ;  /* 0x00000007000d7202 */ /* 0x000fe40000000f00 */
[----:B------:R-:W-:Y:S02]  /*29df0*/  SEL R51, R34, R59, P0 ;  /* 0x0000003b22337207 */ /* 0x000fe40000000000 */
        /* <DEDUP_REMOVED lines=8> */
.L_x_831:
        /* <DEDUP_REMOVED lines=19> */
.L_x_832:
[----:B------:R-:W-:Y:S02]  /*29fb0*/  SEL R63, R82, R91, P0 ;  /* 0x0000005b523f7207 */ /* 0x000fe40000000000 */
[----:B------:R-:W-:Y:S02]  /*29fc0*/  SEL R82, R91, R82, P0 ;  /* 0x000000525b527207 */ /* 0x000fe40000000000 */
[----:B------:R-:W-:Y:S02]  /*29fd0*/  SEL R65, R84, R95, P0 ;  /* 0x0000005f54417207 */ /* 0x000fe40000000000 */
[----:B------:R-:W-:Y:S02]  /*29fe0*/  SEL R84, R95, R84, P0 ;  /* 0x000000545f547207 */ /* 0x000fe40000000000 */
[----:B------:R-:W-:Y:S02]  /*29ff0*/  SEL R4, R6, R5, P0 ;  /* 0x0000000506047207 */ /* 0x000fe40000000000 */
[----:B------:R-:W-:-:S02]  /*2a000*/  SEL R6, R5, R6, P0 ;  /* 0x0000000605067207 */ /* 0x000fc40000000000 */
[----:B------:R-:W-:Y:S01]  /*2a010*/  MOV R13, R9 ;  /* 0x00000009000d7202 */ /* 0x000fe20000000f00 */
[----:B------:R-:W-:Y:S02]  /*2a020*/  IMAD.MOV.U32 R12, RZ, RZ, R0 ;  /* 0x000000ffff0c7224 */ /* 0x000fe400078e0000 */
[----:B------:R-:W-:-:S07]  /*2a030*/  IMAD.MOV.U32 R7, RZ, RZ, R14 ;  /* 0x000000ffff077224 */ /* 0x000fce00078e000e */
[----:B------:R-:W-:Y:S05]  /*2a040*/  WARPSYNC.COLLECTIVE R15, `(.L_x_833) ;  /* 0x000000000f087348 */ /* 0x000fea0003c00000 */
[----:B------:R0:W1:Y:S02]  /*2a050*/  SHFL.IDX P6, R14, R13, R12, R11 ;  /* 0x0000000c0d0e7389 */ /* 0x00006400000c000b */
[----:B01----:R-:W-:Y:S01]  /*2a060*/  ENDCOLLECTIVE ;  /* 0x000000000000791b */ /* 0x003fe20003800000 */
.L_x_833:
[----:B------:R-:W-:Y:S02]  /*2a070*/  SEL R8, R10, R7, P0 ;  /* 0x000000070a087207 */ /* 0x000fe40000000000 */
[----:B------:R-:W-:Y:S01]  /*2a080*/  SEL R10, R7, R10, P0 ;  /* 0x0000000a070a7207 */ /* 0x000fe20000000000 */
[----:B------:R-:W-:Y:S02]  /*2a090*/  IMAD.MOV.U32 R13, RZ, RZ, R20 ;  /* 0x000000ffff0d7224 */ /* 0x000fe400078e0014 */
[----:B------:R-:W-:Y:S02]  /*2a0a0*/  IMAD.MOV.U32 R12, RZ, RZ, R3 ;  /* 0x000000ffff0c7224 */ /* 0x000fe400078e0003 */
[----:B------:R-:W-:-:S07]  /*2a0b0*/  IMAD.MOV.U32 R9, RZ, RZ, R14 ;  /* 0x000000ffff097224 */ /* 0x000fce00078e000e */
[----:B------:R-:W-:Y:S05]  /*2a0c0*/  WARPSYNC.COLLECTIVE R15, `(.L_x_834) ;  /* 0x000000000f087348 */ /* 0x000fea0003c00000 */
[----:B------:R0:W1:Y:S02]  /*2a0d0*/  SHFL.IDX P6, R14, R13, R12, R11 ;  /* 0x0000000c0d0e7389 */ /* 0x00006400000c000b */
[----:B01----:R-:W-:Y:S01]  /*2a0e0*/  ENDCOLLECTIVE ;  /* 0x000000000000791b */ /* 0x003fe20003800000 */
.L_x_834:
[----:B------:R-:W-:Y:S01]  /*2a0f0*/  MOV R13, R21 ;  /* 0x00000015000d7202 */ /* 0x000fe20000000f00 */
[----:B------:R-:W-:Y:S02]  /*2a100*/  IMAD.MOV.U32 R12, RZ, RZ, R0 ;  /* 0x000000ffff0c7224 */ /* 0x000fe400078e0000 */
[----:B------:R-:W-:-:S07]  /*2a110*/  IMAD.MOV.U32 R20, RZ, RZ, R14 ;  /* 0x000000ffff147224 */ /* 0x000fce00078e000e */
[----:B------:R-:W-:Y:S05]  /*2a120*/  WARPSYNC.COLLECTIVE R15, `(.L_x_835) ;  /* 0x000000000f087348 */ /* 0x000fea0003c00000 */
[----:B------:R0:W1:Y:S02]  /*2a130*/  SHFL.IDX P6, R14, R13, R12, R11 ;  /* 0x0000000c0d0e7389 */ /* 0x00006400000c000b */
[----:B01----:R-:W-:Y:S01]  /*2a140*/  ENDCOLLECTIVE ;  /* 0x000000000000791b */ /* 0x003fe20003800000 */
.L_x_835:
[----:B------:R-:W-:Y:S02]  /*2a150*/  IMAD.MOV.U32 R13, RZ, RZ, R24 ;  /* 0x000000ffff0d7224 */ /* 0x000fe400078e0018 */
[----:B------:R-:W-:Y:S02]  /*2a160*/  IMAD.MOV.U32 R12, RZ, RZ, R3 ;  /* 0x000000ffff0c7224 */ /* 0x000fe400078e0003 */
[----:B------:R-:W-:-:S07]  /*2a170*/  IMAD.MOV.U32 R26, RZ, RZ, R14 ;  /* 0x000000ffff1a7224 */ /* 0x000fce00078e000e */
[----:B------:R-:W-:Y:S05]  /*2a180*/  WARPSYNC.COLLECTIVE R15, `(.L_x_836) ;  /* 0x000000000f087348 */ /* 0x000fea0003c00000 */
[----:B------:R0:W1:Y:S02]  /*2a190*/  SHFL.IDX P6, R14, R13, R12, R11 ;  /* 0x0000000c0d0e7389 */ /* 0x00006400000c000b */
[----:B01----:R-:W-:Y:S01]  /*2a1a0*/  ENDCOLLECTIVE ;  /* 0x000000000000791b */ /* 0x003fe20003800000 */
.L_x_836:
[----:B------:R-:W-:Y:S01]  /*2a1b0*/  MOV R13, R25 ;  /* 0x00000019000d7202 */ /* 0x000fe20000000f00 */
[----:B------:R-:W-:Y:S02]  /*2a1c0*/  IMAD.MOV.U32 R12, RZ, RZ, R0 ;  /* 0x000000ffff0c7224 */ /* 0x000fe400078e0000 */
[----:B------:R-:W-:-:S07]  /*2a1d0*/  IMAD.MOV.U32 R21, RZ, RZ, R14 ;  /* 0x000000ffff157224 */ /* 0x000fce00078e000e */
[----:B------:R-:W-:Y:S05]  /*2a1e0*/  WARPSYNC.COLLECTIVE R15, `(.L_x_837) ;  /* 0x000000000f087348 */ /* 0x000fea0003c00000 */
[----:B------:R0:W1:Y:S02]  /*2a1f0*/  SHFL.IDX P6, R14, R13, R12, R11 ;  /* 0x0000000c0d0e7389 */ /* 0x00006400000c000b */
[----:B01----:R-:W-:Y:S01]  /*2a200*/  ENDCOLLECTIVE ;  /* 0x000000000000791b */ /* 0x003fe20003800000 */
.L_x_837:
        /* <DEDUP_REMOVED lines=8> */
.L_x_838:
[----:B------:R-:W-:Y:S01]  /*2a290*/  MOV R13, R27 ;  /* 0x0000001b000d7202 */ /* 0x000fe20000000f00 */
[----:B------:R-:W-:Y:S02]  /*2a2a0*/  IMAD.MOV.U32 R12, RZ, RZ, R0 ;  /* 0x000000ffff0c7224 */ /* 0x000fe400078e0000 */
[----:B------:R-:W-:-:S07]  /*2a2b0*/  IMAD.MOV.U32 R25, RZ, RZ, R14 ;  /* 0x000000ffff197224 */ /* 0x000fce00078e000e */
[----:B------:R-:W-:Y:S05]  /*2a2c0*/  WARPSYNC.COLLECTIVE R15, `(.L_x_839) ;  /* 0x000000000f087348 */ /* 0x000fea0003c00000 */
[----:B------:R0:W1:Y:S02]  /*2a2d0*/  SHFL.IDX P6, R14, R13, R12, R11 ;  /* 0x0000000c0d0e7389 */ /* 0x00006400000c000b */
[----:B01----:R-:W-:Y:S01]  /*2a2e0*/  ENDCOLLECTIVE ;  /* 0x000000000000791b */ /* 0x003fe20003800000 */
.L_x_839:
        /* <DEDUP_REMOVED lines=8> */
.L_x_840:
[----:B------:R-:W-:Y:S01]  /*2a370*/  MOV R13, R29 ;  /* 0x0000001d000d7202 */ /* 0x000fe20000000f00 */
[----:B------:R-:W-:Y:S02]  /*2a380*/  IMAD.MOV.U32 R12, RZ, RZ, R0 ;  /* 0x000000ffff0c7224 */ /* 0x000fe400078e0000 */
[----:B------:R-:W-:-:S07]  /*2a390*/  IMAD.MOV.U32 R27, RZ, RZ, R14 ;  /* 0x000000ffff1b7224 */ /* 0x000fce00078e000e */
[----:B------:R-:W-:Y:S05]  /*2a3a0*/  WARPSYNC.COLLECTIVE R15, `(.L_x_841) ;  /* 0x000000000f087348 */ /* 0x000fea0003c00000 */
[----:B------:R0:W1:Y:S02]  /*2a3b0*/  SHFL.IDX P6, R14, R13, R12, R11 ;  /* 0x0000000c0d0e7389 */ /* 0x00006400000c000b */
[----:B01----:R-:W-:Y:S01]  /*2a3c0*/  ENDCOLLECTIVE ;  /* 0x000000000000791b */ /* 0x003fe20003800000 */
.L_x_841:
        /* <DEDUP_REMOVED lines=8> */
.L_x_842:
[----:B------:R-:W-:Y:S01]  /*2a450*/  MOV R13, R31 ;  /* 0x0000001f000d7202 */ /* 0x000fe20000000f00 */
[----:B------:R-:W-:Y:S02]  /*2a460*/  IMAD.MOV.U32 R12, RZ, RZ, R0 ;  /* 0x000000ffff0c7224 */ /* 0x000fe400078e0000 */
[----:B------:R-:W-:-:S07]  /*2a470*/  IMAD.MOV.U32 R29, RZ, RZ, R14 ;  /* 0x000000ffff1d7224 */ /* 0x000fce00078e000e */
[----:B------:R-:W-:Y:S05]  /*2a480*/  WARPSYNC.COLLECTIVE R15, `(.L_x_843) ;  /* 0x000000000f087348 */ /* 0x000fea0003c00000 */
[----:B------:R0:W1:Y:S02]  /*2a490*/  SHFL.IDX P6, R14, R13, R12, R11 ;  /* 0x0000000c0d0e7389 */ /* 0x00006400000c000b */
[----:B01----:R-:W-:Y:S01]  /*2a4a0*/  ENDCOLLECTIVE ;  /* 0x000000000000791b */ /* 0x003fe20003800000 */
.L_x_843:
        /* <DEDUP_REMOVED lines=8> */
.L_x_844:
[----:B------:R-:W-:Y:S02]  /*2a530*/  IMAD.MOV.U32 R13, RZ, RZ, R33 ;  /* 0x000000ffff0d7224 */ /* 0x000fe400078e0021 */
[----:B------:R-:W-:Y:S01]  /*2a540*/  IMAD.MOV.U32 R12, RZ, RZ, R0 ;  /* 0x000000ffff0c7224 */ /* 0x000fe200078e0000 */
[----:B------:R-:W-:-:S07]  /*2a550*/  MOV R31, R14 ;  /* 0x0000000e001f7202 */ /* 0x000fce0000000f00 */
[----:B------:R-:W-:Y:S05]  /*2a560*/  WARPSYNC.COLLECTIVE R15, `(.L_x_845) ;  /* 0x000000000f087348 */ /* 0x000fea0003c00000 */
[----:B------:R0:W1:Y:S02]  /*2a570*/  SHFL.IDX P6, R14, R13, R12, R11 ;  /* 0x0000000c0d0e7389 */ /* 0x00006400000c000b */
[----:B01----:R-:W-:Y:S01]  /*2a580*/  ENDCOLLECTIVE ;  /* 0x000000000000791b */ /* 0x003fe20003800000 */
.L_x_845:
[----:B------:R-:W-:Y:S02]  /*2a590*/  SEL R40, R42, R31, P0 ;  /* 0x0000001f2a287207 */ /* 0x000fe40000000000 */
[----:B------:R-:W-:Y:S01]  /*2a5a0*/  SEL R42, R31, R42, P0 ;  /* 0x0000002a1f2a7207 */ /* 0x000fe20000000000 */
[----:B------:R-:W-:Y:S01]  /*2a5b0*/  IMAD.MOV.U32 R13, RZ, RZ, R44 ;  /* 0x000000ffff0d7224 */ /* 0x000fe200078e002c */
[----:B------:R-:W-:Y:S01]  /*2a5c0*/  MOV R12, R3 ;  /* 0x00000003000c7202 */ /* 0x000fe20000000f00 */
[----:B------:R-:W-:-:S07]  /*2a5d0*/  IMAD.MOV.U32 R46, RZ, RZ, R14 ;  /* 0x000000ffff2e7224 */ /* 0x000fce00078e000e */
[----:B------:R-:W-:Y:S05]  /*2a5e0*/  WARPSYNC.COLLECTIVE R15, `(.L_x_846) ;  /* 0x000000000f087348 */ /* 0x000fea0003c00000 */
[----:B------:R0:W1:Y:S02]  /*2a5f0*/  SHFL.IDX P6, R14, R13, R12, R11 ;  /* 0x0000000c0d0e7389 */ /* 0x00006400000c000b */
[----:B01----:R-:W-:Y:S01]  /*2a600*/  ENDCOLLECTIVE ;  /* 0x000000000000791b */ /* 0x003fe20003800000 */
.L_x_846:
[----:B------:R-:W-:Y:S02]  /*2a610*/  IMAD.MOV.U32 R13, RZ, RZ, R35 ;  /* 0x000000ffff0d7224 */ /* 0x000fe400078e0023 */
[----:B------:R-:W-:Y:S02]  /*2a620*/  IMAD.MOV.U32 R12, RZ, RZ, R0 ;  /* 0x000000ffff0c7224 */ /* 0x000fe400078e0000 */
[----:B------:R-:W-:-:S07]  /*2a630*/  IMAD.MOV.U32 R33, RZ, RZ, R14 ;  /* 0x000000ffff217224 */ /* 0x000fce00078e000e */
[----:B------:R-:W-:Y:S05]  /*2a640*/  WARPSYNC.COLLECTIVE R15, `(.L_x_847) ;  /* 0x000000000f087348 */ /* 0x000fea0003c00000 */
[----:B------:R0:W1:Y:S02]  /*2a650*/  SHFL.IDX P6, R14, R13, R12, R11 ;  /* 0x0000000c0d0e7389 */ /* 0x00006400000c000b */
[----:B01----:R-:W-:Y:S01]  /*2a660*/  ENDCOLLECTIVE ;  /* 0x000000000000791b */ /* 0x003fe20003800000 */
.L_x_847:
[----:B------:R-:W-:Y:S02]  /*2a670*/  SEL R44, R46, R33, P0 ;  /* 0x000000212e2c7207 */ /* 0x000fe40000000000 */
[----:B------:R-:W-:Y:S02]  /*2a680*/  SEL R46, R33, R46, P0 ;  /* 0x0000002e212e7207 */ /* 0x000fe40000000000 */
[----:B------:R-:W-:Y:S01]  /*2a690*/  MOV R13, R48 ;  /* 0x00000030000d7202 */ /* 0x000fe20000000f00 */
[----:B------:R-:W-:Y:S02]  /*2a6a0*/  IMAD.MOV.U32 R12, RZ, RZ, R3 ;  /* 0x000000ffff0c7224 */ /* 0x000fe400078e0003 */
[----:B------:R-:W-:-:S07]  /*2a6b0*/  IMAD.MOV.U32 R50, RZ, RZ, R14 ;  /* 0x000000ffff327224 */ /* 0x000fce00078e000e */
[----:B------:R-:W-:Y:S05]  /*2a6c0*/  WARPSYNC.COLLECTIVE R15, `(.L_x_848) ;  /* 0x000000000f087348 */ /* 0x000fea0003c00000 */
[----:B------:R0:W1:Y:S02]  /*2a6d0*/  SHFL.IDX P6, R14, R13, R12, R11 ;  /* 0x0000000c0d0e7389 */ /* 0x00006400000c000b */
[----:B01----:R-:W-:Y:S01]  /*2a6e0*/  ENDCOLLECTIVE ;  /* 0x000000000000791b */ /* 0x003fe20003800000 */
.L_x_848:
[----:B------:R-:W-:Y:S02]  /*2a6f0*/  IMAD.MOV.U32 R13, RZ, RZ, R37 ;  /* 0x000000ffff0d7224 */ /* 0x000fe400078e0025 */
[----:B------:R-:W-:Y:S02]  /*2a700*/  IMAD.MOV.U32 R12, RZ, RZ, R0 ;  /* 0x000000ffff0c7224 */ /* 0x000fe400078e0000 */
[----:B------:R-:W-:-:S07]  /*2a710*/  IMAD.MOV.U32 R35, RZ, RZ, R14 ;  /* 0x000000ffff237224 */ /* 0x000fce00078e000e */
[----:B------:R-:W-:Y:S05]  /*2a720*/  WARPSYNC.COLLECTIVE R15, `(.L_x_849) ;  /* 0x000000000f087348 */ /* 0x000fea0003c00000 */
[----:B------:R0:W1:Y:S02]  /*2a730*/  SHFL.IDX P6, R14, R13, R12, R11 ;  /* 0x0000000c0d0e7389 */ /* 0x00006400000c000b */
[----:B01----:R-:W-:Y:S01]  /*2a740*/  ENDCOLLECTIVE ;  /* 0x000000000000791b */ /* 0x003fe20003800000 */
.L_x_849:
[----:B------:R-:W-:Y:S02]  /*2a750*/  SEL R48, R50, R35, P0 ;  /* 0x0000002332307207 */ /* 0x000fe40000000000 */
[----:B------:R-:W-:Y:S01]  /*2a760*/  SEL R50, R35, R50, P0 ;  /* 0x0000003223327207 */ /* 0x000fe20000000000 */
[----:B------:R-:W-:Y:S02]  /*2a770*/  IMAD.MOV.U32 R13, RZ, RZ, R52 ;  /* 0x000000ffff0d7224 */ /* 0x000fe400078e0034 */
[----:B------:R-:W-:Y:S01]  /*2a780*/  IMAD.MOV.U32 R12, RZ, RZ, R3 ;  /* 0x000000ffff0c7224 */ /* 0x000fe200078e0003 */
[----:B------:R-:W-:-:S07]  /*2a790*/  MOV R54, R14 ;  /* 0x0000000e00367202 */ /* 0x000fce0000000f00 */
[----:B------:R-:W-:Y:S05]  /*2a7a0*/  WARPSYNC.COLLECTIVE R15, `(.L_x_850) ;  /* 0x000000000f087348 */ /* 0x000fea0003c00000 */
[----:B------:R0:W1:Y:S02]  /*2a7b0*/  SHFL.IDX P6, R14, R13, R12, R11 ;  /* 0x0000000c0d0e7389 */ /* 0x00006400000c000b */
[----:B01----:R-:W-:Y:S01]  /*2a7c0*/  ENDCOLLECTIVE ;  /* 0x000000000000791b */ /* 0x003fe20003800000 */
.L_x_850:
[----:B------:R-:W-:Y:S01]  /*2a7d0*/  IMAD.MOV.U32 R13, RZ, RZ, R39 ;  /* 0x000000ffff0d7224 */ /* 0x000fe200078e0027 */
[----:B------:R-:W-:Y:S01]  /*2a7e0*/  MOV R12, R0 ;  /* 0x00000000000c7202 */ /* 0x000fe20000000f00 */
[----:B------:R-:W-:-:S07]  /*2a7f0*/  IMAD.MOV.U32 R37, RZ, RZ, R14 ;  /* 0x000000ffff257224 */ /* 0x000fce00078e000e */
[----:B------:R-:W-:Y:S05]  /*2a800*/  WARPSYNC.COLLECTIVE R15, `(.L_x_851) ;  /* 0x000000000f087348 */ /* 0x000fea0003c00000 */
[----:B------:R0:W1:Y:S02]  /*2a810*/  SHFL.IDX P6, R14, R13, R12, R11 ;  /* 0x0000000c0d0e7389 */ /* 0x00006400000c000b */
[----:B01----:R-:W-:Y:S01]  /*2a820*/  ENDCOLLECTIVE ;  /* 0x000000000000791b */ /* 0x003fe20003800000 */
.L_x_851:
        /* <DEDUP_REMOVED lines=8> */
.L_x_852:
[----:B------:R-:W-:Y:S01]  /*2a8b0*/  MOV R13, R41 ;  /* 0x00000029000d7202 */ /* 0x000fe20000000f00 */
[----:B------:R-:W-:Y:S02]  /*2a8c0*/  IMAD.MOV.U32 R12, RZ, RZ, R0 ;  /* 0x000000ffff0c7224 */ /* 0x000fe400078e0000 */
[----:B------:R-:W-:-:S07]  /*2a8d0*/  IMAD.MOV.U32 R39, RZ, RZ, R14 ;  /* 0x000000ffff277224 */ /* 0x000fce00078e000e */
[----:B------:R-:W-:Y:S05]  /*2a8e0*/  WARPSYNC.COLLECTIVE R15, `(.L_x_853) ;  /* 0x000000000f087348 */ /* 0x000fea0003c00000 */
[----:B------:R0:W1:Y:S02]  /*2a8f0*/  SHFL.IDX P6, R14, R13, R12, R11 ;  /* 0x0000000c0d0e7389 */ /* 0x00006400000c000b */
[----:B01----:R-:W-:Y:S01]  /*2a900*/  ENDCOLLECTIVE ;  /* 0x000000000000791b */ /* 0x003fe20003800000 */
.L_x_853:
        /* <DEDUP_REMOVED lines=8> */
.L_x_854:
[----:B------:R-:W-:Y:S02]  /*2a990*/  IMAD.MOV.U32 R13, RZ, RZ, R43 ;  /* 0x000000ffff0d7224 */ /* 0x000fe400078e002b */
[----:B------:R-:W-:Y:S01]  /*2a9a0*/  IMAD.MOV.U32 R12, RZ, RZ, R0 ;  /* 0x000000ffff0c7224 */ /* 0x000fe200078e0000 */
[----:B------:R-:W-:-:S07]  /*2a9b0*/  MOV R62, R14 ;  /* 0x0000000e003e7202 */ /* 0x000fce0000000f00 */
[----:B------:R-:W-:Y:S05]  /*2a9c0*/  WARPSYNC.COLLECTIVE R15, `(.L_x_855) ;  /* 0x000000000f087348 */ /* 0x000fea0003c00000 */
[----:B------:R0:W1:Y:S02]  /*2a9d0*/  SHFL.IDX P6, R14, R13, R12, R11 ;  /* 0x0000000c0d0e7389 */ /* 0x00006400000c000b */
[----:B01----:R-:W-:Y:S01]  /*2a9e0*/  ENDCOLLECTIVE ;  /* 0x000000000000791b */ /* 0x003fe20003800000 */
.L_x_855:
        /* <DEDUP_REMOVED lines=8> */
.L_x_856:
[----:B------:R-:W-:Y:S02]  /*2aa70*/  IMAD.MOV.U32 R13, RZ, RZ, R45 ;  /* 0x000000ffff0d7224 */ /* 0x000fe400078e002d */
[----:B------:R-:W-:Y:S02]  /*2aa80*/  IMAD.MOV.U32 R12, RZ, RZ, R0 ;  /* 0x000000ffff0c7224 */ /* 0x000fe400078e0000 */
[----:B------:R-:W-:-:S07]  /*2aa90*/  IMAD.MOV.U32 R64, RZ, RZ, R14 ;  /* 0x000000ffff407224 */ /* 0x000fce00078e000e */
[----:B------:R-:W-:Y:S05]  /*2aaa0*/  WARPSYNC.COLLECTIVE R15, `(.L_x_857) ;  /* 0x000000000f087348 */ /* 0x000fea0003c00000 */
[----:B------:R0:W1:Y:S02]  /*2aab0*/  SHFL.IDX P6, R14, R13, R12, R11 ;  /* 0x0000000c0d0e7389 */ /* 0x00006400000c000b */
[----:B01----:R-:W-:Y:S01]  /*2aac0*/  ENDCOLLECTIVE ;  /* 0x000000000000791b */ /* 0x003fe20003800000 */
.L_x_857:
[----:B------:R-:W-:Y:S01]  /*2aad0*/  MOV R13, R66 ;  /* 0x00000042000d7202 */ /* 0x000fe20000000f00 */
[----:B------:R-:W-:Y:S02]  /*2aae0*/  IMAD.MOV.U32 R12, RZ, RZ, R3 ;  /* 0x000000ffff0c7224 */ /* 0x000fe400078e0003 */
[----:B------:R-:W-:-:S07]  /*2aaf0*/  IMAD.MOV.U32 R45, RZ, RZ, R14 ;  /* 0x000000ffff2d7224 */ /* 0x000fce00078e000e */
[----:B------:R-:W-:Y:S05]  /*2ab00*/  WARPSYNC.COLLECTIVE R15, `(.L_x_858) ;  /* 0x000000000f087348 */ /* 0x000fea0003c00000 */
[----:B------:R0:W1:Y:S02]  /*2ab10*/  SHFL.IDX P6, R14, R13, R12, R11 ;  /* 0x0000000c0d0e7389 */ /* 0x00006400000c000b */
[----:B01----:R-:W-:Y:S01]  /*2ab20*/  ENDCOLLECTIVE ;  /* 0x000000000000791b */ /* 0x003fe20003800000 */
.L_x_858:
[----:B------:R-:W-:Y:S02]  /*2ab30*/  IMAD.MOV.U32 R13, RZ, RZ, R47 ;  /* 0x000000ffff0d7224 */ /* 0x000fe400078e002f */
[----:B------:R-:W-:Y:S02]  /*2ab40*/  IMAD.MOV.U32 R12, RZ, RZ, R0 ;  /* 0x000000ffff0c7224 */ /* 0x000fe400078e0000 */
[----:B------:R-:W-:-:S07]  /*2ab50*/  IMAD.MOV.U32 R66, RZ, RZ, R14 ;  /* 0x000000ffff427224 */ /* 0x000fce00078e000e */
[----:B------:R-:W-:Y:S05]  /*2ab60*/  WARPSYNC.COLLECTIVE R15, `(.L_x_859) ;  /* 0x000000000f087348 */ /* 0x000fea0003c00000 */
[----:B------:R0:W1:Y:S02]  /*2ab70*/  SHFL.IDX P6, R14, R13, R12, R11 ;  /* 0x0000000c0d0e7389 */ /* 0x00006400000c000b */
[----:B01----:R-:W-:Y:S01]  /*2ab80*/  ENDCOLLECTIVE ;  /* 0x000000000000791b */ /* 0x003fe20003800000 */
.L_x_859:
[----:B------:R-:W-:Y:S02]  /*2ab90*/  IMAD.MOV.U32 R13, RZ, RZ, R68 ;  /* 0x000000ffff0d7224 */ /* 0x000fe400078e0044 */
[----:B------:R-:W-:Y:S01]  /*2aba0*/  IMAD.MOV.U32 R12, RZ, RZ, R3 ;  /* 0x000000ffff0c7224 */ /* 0x000fe200078e0003 */
[----:B------:R-:W-:-:S07]  /*2abb0*/  MOV R47, R14 ;  /* 0x0000000e002f7202 */ /* 0x000fce0000000f00 */
[----:B------:R-:W-:Y:S05]  /*2abc0*/  WARPSYNC.COLLECTIVE R15, `(.L_x_860) ;  /* 0x000000000f087348 */ /* 0x000fea0003c00000 */
[----:B------:R0:W1:Y:S02]  /*2abd0*/  SHFL.IDX P6, R14, R13, R12, R11 ;  /* 0x0000000c0d0e7389 */ /* 0x00006400000c000b */
[----:B01----:R-:W-:Y:S01]  /*2abe0*/  ENDCOLLECTIVE ;  /* 0x000000000000791b */ /* 0x003fe20003800000 */
.L_x_860:
[----:B------:R-:W-:Y:S01]  /*2abf0*/  IMAD.MOV.U32 R13, RZ, RZ, R49 ;  /* 0x000000ffff0d7224 */ /* 0x000fe200078e0031 */
[----:B------:R-:W-:Y:S01]  /*2ac00*/  MOV R12, R0 ;  /* 0x00000000000c7202 */ /* 0x000fe20000000f00 */
[----:B------:R-:W-:-:S07]  /*2ac10*/  IMAD.MOV.U32 R68, RZ, RZ, R14 ;  /* 0x000000ffff447224 */ /* 0x000fce00078e000e */
[----:B------:R-:W-:Y:S05]  /*2ac20*/  WARPSYNC.COLLECTIVE R15, `(.L_x_861) ;  /* 0x000000000f087348 */ /* 0x000fea0003c00000 */
[----:B------:R0:W1:Y:S02]  /*2ac30*/  SHFL.IDX P6, R14, R13, R12, R11 ;  /* 0x0000000c0d0e7389 */ /* 0x00006400000c000b */
[----:B01----:R-:W-:Y:S01]  /*2ac40*/  ENDCOLLECTIVE ;  /* 0x000000000000791b */ /* 0x003fe20003800000 */
.L_x_861:
        /* <DEDUP_REMOVED lines=8> */
.L_x_862:
[----:B------:R-:W-:Y:S01]  /*2acd0*/  MOV R13, R51 ;  /* 0x00000033000d7202 */ /* 0x000fe20000000f00 */
[----:B------:R-:W-:Y:S02]  /*2ace0*/  IMAD.MOV.U32 R12, RZ, RZ, R0 ;  /* 0x000000ffff0c7224 */ /* 0x000fe400078e0000 */
[----:B------:R-:W-:-:S07]  /*2acf0*/  IMAD.MOV.U32 R70, RZ, RZ, R14 ;  /* 0x000000ffff467224 */ /* 0x000fce00078e000e */
[----:B------:R-:W-:Y:S05]  /*2ad00*/  WARPSYNC.COLLECTIVE R15, `(.L_x_863) ;  /* 0x000000000f087348 */ /* 0x000fea0003c00000 */
[----:B------:R0:W1:Y:S02]  /*2ad10*/  SHFL.IDX P6, R14, R13, R12, R11 ;  /* 0x0000000c0d0e7389 */ /* 0x00006400000c000b */
[----:B01----:R-:W-:Y:S01]  /*2ad20*/  ENDCOLLECTIVE ;  /* 0x000000000000791b */ /* 0x003fe20003800000 */
.L_x_863:
        /* <DEDUP_REMOVED lines=8> */
.L_x_864:
[----:B------:R-:W-:Y:S02]  /*2adb0*/  IMAD.MOV.U32 R13, RZ, RZ, R53 ;  /* 0x000000ffff0d7224 */ /* 0x000fe400078e0035 */
[----:B------:R-:W-:Y:S01]  /*2adc0*/  IMAD.MOV.U32 R12, RZ, RZ, R0 ;  /* 0x000000ffff0c7224 */ /* 0x000fe200078e0000 */
[----:B------:R-:W-:-:S07]  /*2add0*/  MOV R72, R14 ;  /* 0x0000000e00487202 */ /* 0x000fce0000000f00 */
[----:B------:R-:W-:Y:S05]  /*2ade0*/  WARPSYNC.COLLECTIVE R15, `(.L_x_865) ;  /* 0x000000000f087348 */ /* 0x000fea0003c00000 */
[----:B------:R0:W1:Y:S02]  /*2adf0*/  SHFL.IDX P6, R14, R13, R12, R11 ;  /* 0x0000000c0d0e7389 */ /* 0x00006400000c000b */
[----:B01----:R-:W-:Y:S01]  /*2ae00*/  ENDCOLLECTIVE ;  /* 0x000000000000791b */ /* 0x003fe20003800000 */
.L_x_865:
        /* <DEDUP_REMOVED lines=8> */
.L_x_866:
[----:B------:R-:W-:Y:S02]  /*2ae90*/  IMAD.MOV.U32 R13, RZ, RZ, R55 ;  /* 0x000000ffff0d7224 */ /* 0x000fe400078e0037 */
[----:B------:R-:W-:Y:S02]  /*2aea0*/  IMAD.MOV.U32 R12, RZ, RZ, R0 ;  /* 0x000000ffff0c7224 */ /* 0x000fe400078e0000 */
[----:B------:R-:W-:-:S07]  /*2aeb0*/  IMAD.MOV.U32 R74, RZ, RZ, R14 ;  /* 0x000000ffff4a7224 */ /* 0x000fce00078e000e */
[----:B------:R-:W-:Y:S05]  /*2aec0*/  WARPSYNC.COLLECTIVE R15, `(.L_x_867) ;  /* 0x000000000f087348 */ /* 0x000fea0003c00000 */
[----:B------:R0:W1:Y:S02]  /*2aed0*/  SHFL.IDX P6, R14, R13, R12, R11 ;  /* 0x0000000c0d0e7389 */ /* 0x00006400000c000b */
[----:B01----:R-:W-:Y:S01]  /*2aee0*/  ENDCOLLECTIVE ;  /* 0x000000000000791b */ /* 0x003fe20003800000 */
.L_x_867:
        /* <DEDUP_REMOVED lines=8> */
.L_x_868:
[----:B------:R-:W-:Y:S02]  /*2af70*/  IMAD.MOV.U32 R13, RZ, RZ, R57 ;  /* 0x000000ffff0d7224 */ /* 0x000fe400078e0039 */
[----:B------:R-:W-:Y:S02]  /*2af80*/  IMAD.MOV.U32 R12, RZ, RZ, R0 ;  /* 0x000000ffff0c7224 */ /* 0x000fe400078e0000 */
[----:B------:R-:W-:-:S07]  /*2af90*/  IMAD.MOV.U32 R76, RZ, RZ, R14 ;  /* 0x000000ffff4c7224 */ /* 0x000fce00078e000e */
[----:B------:R-:W-:Y:S05]  /*2afa0*/  WARPSYNC.COLLECTIVE R15, `(.L_x_869) ;  /* 0x000000000f087348 */ /* 0x000fea0003c00000 */
[----:B------:R0:W1:Y:S02]  /*2afb0*/  SHFL.IDX P6, R14, R13, R12, R11 ;  /* 0x0000000c0d0e7389 */ /* 0x00006400000c000b */
[----:B01----:R-:W-:Y:S01]  /*2afc0*/  ENDCOLLECTIVE ;  /* 0x000000000000791b */ /* 0x003fe20003800000 */
.L_x_869:
[----:B------:R-:W-:Y:S01]  /*2afd0*/  SEL R41, R55, R76, P0 ;  /* 0x0000004c37297207 */ /* 0x000fe20000000000 */
[----:B------:R-:W-:Y:S02]  /*2afe0*/  IMAD.MOV.U32 R13, RZ, RZ, R78 ;  /* 0x000000ffff0d7224 */ /* 0x000fe400078e004e */
[----:B------:R-:W-:Y:S01]  /*2aff0*/  IMAD.MOV.U32 R12, RZ, RZ, R3 ;  /* 0x000000ffff0c7224 */ /* 0x000fe200078e0003 */
[----:B------:R-:W-:-:S07]  /*2b000*/  MOV R57, R14 ;  /* 0x0000000e00397202 */ /* 0x000fce0000000f00 */
[----:B------:R-:W-:Y:S05]  /*2b010*/  WARPSYNC.COLLECTIVE R15, `(.L_x_870) ;  /* 0x000000000f087348 */ /* 0x000fea0003c00000 */
[----:B------:R0:W1:Y:S02]  /*2b020*/  SHFL.IDX P6, R14, R13, R12, R11 ;  /* 0x0000000c0d0e7389 */ /* 0x00006400000c000b */
[----:B01----:R-:W-:Y:S01]  /*2b030*/  ENDCOLLECTIVE ;  /* 0x000000000000791b */ /* 0x003fe20003800000 */
.L_x_870:
[----:B------:R-:W-:Y:S01]  /*2b040*/  IMAD.MOV.U32 R13, RZ, RZ, R59 ;  /* 0x000000ffff0d7224 */ /* 0x000fe200078e003b */
[----:B------:R-:W-:Y:S01]  /*2b050*/  MOV R12, R0 ;  /* 0x00000000000c7202 */ /* 0x000fe20000000f00 */
[----:B------:R-:W-:-:S07]  /*2b060*/  IMAD.MOV.U32 R78, RZ, RZ, R14 ;  /* 0x000000ffff4e7224 */ /* 0x000fce00078e000e */
[----:B------:R-:W-:Y:S05]  /*2b070*/  WARPSYNC.COLLECTIVE R15, `(.L_x_871) ;  /* 0x000000000f087348 */ /* 0x000fea0003c00000 */
[----:B------:R0:W1:Y:S02]  /*2b080*/  SHFL.IDX P6, R14, R13, R12, R11 ;  /* 0x0000000c0d0e7389 */ /* 0x00006400000c000b */
[----:B01----:R-:W-:Y:S01]  /*2b090*/  ENDCOLLECTIVE ;  /* 0x000000000000791b */ /* 0x003fe20003800000 */
.L_x_871:
[----:B------:R-:W-:Y:S01]  /*2b0a0*/  SEL R47, R78, R57, P0 ;  /* 0x000000394e2f7207 */ /* 0x000fe20000000000 */
[----:B------:R-:W-:Y:S02]  /*2b0b0*/  IMAD.MOV.U32 R13, RZ, RZ, R80 ;  /* 0x000000ffff0d7224 */ /* 0x000fe400078e0050 */
[----:B------:R-:W-:Y:S02]  /*2b0c0*/  IMAD.MOV.U32 R12, RZ, RZ, R3 ;  /* 0x000000ffff0c7224 */ /* 0x000fe400078e0003 */
[----:B------:R-:W-:-:S07]  /*2b0d0*/  IMAD.MOV.U32 R59, RZ, RZ, R14 ;  /* 0x000000ffff3b7224 */ /* 0x000fce00078e000e */
[----:B------:R-:W-:Y:S05]  /*2b0e0*/  WARPSYNC.COLLECTIVE R15, `(.L_x_872) ;  /* 0x000000000f087348 */ /* 0x000fea0003c00000 */
[----:B------:R0:W1:Y:S02]  /*2b0f0*/  SHFL.IDX P6, R14, R13, R12, R11 ;  /* 0x0000000c0d0e7389 */ /* 0x00006400000c000b */
[----:B01----:R-:W-:Y:S01]  /*2b100*/  ENDCOLLECTIVE ;  /* 0x000000000000791b */ /* 0x003fe20003800000 */
.L_x_872:
[----:B------:R-:W-:Y:S01]  /*2b110*/  MOV R13, R63 ;  /* 0x0000003f000d7202 */ /* 0x000fe20000000f00 */
[----:B------:R-:W-:Y:S02]  /*2b120*/  IMAD.MOV.U32 R12, RZ, RZ, R0 ;  /* 0x000000ffff0c7224 */ /* 0x000fe400078e0000 */
[----:B------:R-:W-:-:S07]  /*2b130*/  IMAD.MOV.U32 R80, RZ, RZ, R14 ;  /* 0x000000ffff507224 */ /* 0x000fce00078e000e */
[----:B------:R-:W-:Y:S05]  /*2b140*/  WARPSYNC.COLLECTIVE R15, `(.L_x_873) ;  /* 0x000000000f087348 */ /* 0x000fea0003c00000 */
[----:B------:R0:W1:Y:S02]  /*2b150*/  SHFL.IDX P6, R14, R13, R12, R11 ;  /* 0x0000000c0d0e7389 */ /* 0x00006400000c000b */
[----:B01----:R-:W-:Y:S01]  /*2b160*/  ENDCOLLECTIVE ;  /* 0x000000000000791b */ /* 0x003fe20003800000 */
.L_x_873:
        /* <DEDUP_REMOVED lines=8> */
.L_x_874:
[----:B------:R-:W-:Y:S02]  /*2b1f0*/  IMAD.MOV.U32 R13, RZ, RZ, R65 ;  /* 0x000000ffff0d7224 */ /* 0x000fe400078e0041 */
[----:B------:R-:W-:Y:S01]  /*2b200*/  IMAD.MOV.U32 R12, RZ, RZ, R0 ;  /* 0x000000ffff0c7224 */ /* 0x000fe200078e0000 */
[----:B------:R-:W-:-:S07]  /*2b210*/  MOV R82, R14 ;  /* 0x0000000e00527202 */ /* 0x000fce0000000f00 */
[----:B------:R-:W-:Y:S05]  /*2b220*/  WARPSYNC.COLLECTIVE R15, `(.L_x_875) ;  /* 0x000000000f087348 */ /* 0x000fea0003c00000 */
[----:B------:R0:W1:Y:S02]  /*2b230*/  SHFL.IDX P6, R14, R13, R12, R11 ;  /* 0x0000000c0d0e7389 */ /* 0x00006400000c000b */
[----:B01----:R-:W-:Y:S01]  /*2b240*/  ENDCOLLECTIVE ;  /* 0x000000000000791b */ /* 0x003fe20003800000 */
.L_x_875:
[----:B------:R-:W-:Y:S01]  /*2b250*/  SEL R53, R63, R82, P0 ;  /* 0x000000523f357207 */ /* 0x000fe20000000000 */
[----:B------:R-:W-:Y:S01]  /*2b260*/  IMAD.MOV.U32 R13, RZ, RZ, R84 ;  /* 0x000000ffff0d7224 */ /* 0x000fe200078e0054 */
[----:B------:R-:W-:Y:S01]  /*2b270*/  MOV R12, R3 ;  /* 0x00000003000c7202 */ /* 0x000fe20000000f00 */
[----:B------:R-:W-:-:S07]  /*2b280*/  IMAD.MOV.U32 R65, RZ, RZ, R14 ;  /* 0x000000ffff417224 */ /* 0x000fce00078e000e */
[----:B------:R-:W-:Y:S05]  /*2b290*/  WARPSYNC.COLLECTIVE R15, `(.L_x_876) ;  /* 0x000000000f087348 */ /* 0x000fea0003c00000 */
[----:B------:R0:W1:Y:S02]  /*2b2a0*/  SHFL.IDX P6, R14, R13, R12, R11 ;  /* 0x0000000c0d0e7389 */ /* 0x00006400000c000b */
[----:B01----:R-:W-:Y:S01]  /*2b2b0*/  ENDCOLLECTIVE ;  /* 0x000000000000791b */ /* 0x003fe20003800000 */
.L_x_876:
[----:B------:R-:W-:Y:S02]  /*2b2c0*/  SEL R12, R9, R20, P0 ;  /* 0x00000014090c7207 */ /* 0x000fe40000000000 */
[----:B------:R-:W-:Y:S02]  /*2b2d0*/  SEL R11, R64, R43, P0 ;  /* 0x0000002b400b7207 */ /* 0x000fe40000000000 */
[----:B------:R-:W-:Y:S02]  /*2b2e0*/  SEL R13, R45, R66, P0 ;  /* 0x000000422d0d7207 */ /* 0x000fe40000000000 */
[----:B------:R-:W-:Y:S02]  /*2b2f0*/  SEL R15, R66, R45, P0 ;  /* 0x0000002d420f7207 */ /* 0x000fe40000000000 */
[----:B------:R-:W-:Y:S01]  /*2b300*/  SEL R45, R57, R78, P0 ;  /* 0x0000004e392d7207 */ /* 0x000fe20000000000 */
[----:B------:R-:W-:Y:S01]  /*2b310*/  IMAD.MOV.U32 R84, RZ, RZ, R14 ;  /* 0x000000ffff547224 */ /* 0x000fe200078e000e */
[----:B------:R-:W-:-:S02]  /*2b320*/  SEL R14, R20, R9, P0 ;  /* 0x00000009140e7207 */ /* 0x000fc40000000000 */
[----:B------:R-:W-:Y:S02]  /*2b330*/  SEL R9, R43, R64, P0 ;  /* 0x000000402b097207 */ /* 0x000fe40000000000 */
[----:B------:R-:W-:Y:S02]  /*2b340*/  SEL R43, R76, R55, P0 ;  /* 0x000000374c2b7207 */ /* 0x000fe40000000000 */
[----:B------:R-:W-:Y:S01]  /*2b350*/  SEL R55, R82, R63, P0 ;  /* 0x0000003f52377207 */ /* 0x000fe20000000000 */
[----:B------:R-:W-:Y:S06]  /*2b360*/  BRA `(.L_x_877) ;  /* 0xffffff4c00447947 */ /* 0x000fec000383ffff */
.L_x_657:
[----:B------:R-:W-:Y:S01]  /*2b370*/  IMAD.MOV.U32 R13, RZ, RZ, R3 ;  /* 0x000000ffff0d7224 */ /* 0x000fe200078e0003 */
[----:B------:R-:W-:Y:S01]  /*2b380*/  MOV R11, 0x181f ;  /* 0x0000181f000b7802 */ /* 0x000fe20000000f00 */
[----:B------:R-:W-:Y:S02]  /*2b390*/  IMAD.MOV.U32 R12, RZ, RZ, RZ ;  /* 0x000000ffff0c7224 */ /* 0x000fe400078e00ff */
[----:B------:R-:W-:-:S07]  /*2b3a0*/  IMAD.MOV.U32 R15, RZ, RZ, -0x1 ;  /* 0xffffffffff0f7424 */ /* 0x000fce00078e00ff */
[----:B------:R-:W-:Y:S05]  /*2b3b0*/  WARPSYNC.COLLECTIVE R15, `(.L_x_878) ;  /* 0x000000000f087348 */ /* 0x000fea0003c00000 */
[----:B------:R0:W1:Y:S02]  /*2b3c0*/  SHFL.IDX P6, R14, R13, R12, R11 ;  /* 0x0000000c0d0e7389 */ /* 0x00006400000c000b */
[----:B01----:R-:W-:Y:S01]  /*2b3d0*/  ENDCOLLECTIVE ;  /* 0x000000000000791b */ /* 0x003fe20003800000 */
.L_x_878:
[----:B------:R-:W-:Y:S02]  /*2b3e0*/  IMAD.MOV.U32 R13, RZ, RZ, R2 ;  /* 0x000000ffff0d7224 */ /* 0x000fe400078e0002 */
[----:B------:R-:W-:-:S07]  /*2b3f0*/  IMAD.MOV.U32 R0, RZ, RZ, R14 ;  /* 0x000000ffff007224 */ /* 0x000fce00078e000e */
[----:B------:R-:W-:Y:S05]  /*2b400*/  WARPSYNC.COLLECTIVE R15, `(.L_x_879) ;  /* 0x000000000f087348 */ /* 0x000fea0003c00000 */
[----:B------:R0:W1:Y:S02]  /*2b410*/  SHFL.IDX P6, R14, R13, R12, R11 ;  /* 0x0000000c0d0e7389 */ /* 0x00006400000c000b */
[----:B01----:R-:W-:Y:S01]  /*2b420*/  ENDCOLLECTIVE ;  /* 0x000000000000791b */ /* 0x003fe20003800000 */
.L_x_879:
[----:B------:R-:W-:Y:S05]  /*2b430*/  BRA `(.L_x_880) ;  /* 0xffffff6400e47947 */ /* 0x000fea000383ffff */
.L_x_660:
[----:B------:R-:W-:Y:S01]  /*2b440*/  BSSY B1, `(.L_x_881) ;  /* 0x0000008000017945 */ /* 0x000fe20003800000 */
[----:B------:R-:W-:Y:S01]  /*2b450*/  IMAD.MOV.U32 R13, RZ, RZ, R3 ;  /* 0x000000ffff0d7224 */ /* 0x000fe200078e0003 */
[----:B------:R-:W-:Y:S01]  /*2b460*/  MOV R12, 0x1 ;  /* 0x00000001000c7802 */ /* 0x000fe20000000f00 */
[----:B------:R-:W-:Y:S02]  /*2b470*/  IMAD.MOV.U32 R11, RZ, RZ, 0x181f ;  /* 0x0000181fff0b7424 */ /* 0x000fe400078e00ff */
[----:B---3--:R-:W-:-:S07]  /*2b480*/  IMAD.MOV.U32 R15, RZ, RZ, -0x1 ;  /* 0xffffffffff0f7424 */ /* 0x008fce00078e00ff */
[----:B012---:R-:W-:Y:S05]  /*2b490*/  WARPSYNC.COLLECTIVE R15, `(.L_x_882) ;  /* 0x000000000f087348 */ /* 0x007fea0003c00000 */
[----:B--2---:R2:W3:Y:S02]  /*2b4a0*/  SHFL.IDX P6, R14, R13, R12, R11 ;  /* 0x0000000c0d0e7389 */ /* 0x0044e400000c000b */
[----:B0123--:R-:W-:Y:S01]  /*2b4b0*/  ENDCOLLECTIVE ;  /* 0x000000000000791b */ /* 0x00ffe20003800000 */
.L_x_882:
[----:B------:R-:W-:Y:S05]  /*2b4c0*/  BSYNC B1 ;  /* 0x0000000000017941 */ /* 0x000fea0003800000 */
.L_x_881:
[----:B------:R-:W-:Y:S01]  /*2b4d0*/  IMAD.MOV.U32 R13, RZ, RZ, R2 ;  /* 0x000000ffff0d7224 */ /* 0x000fe200078e0002 */
[----:B------:R-:W-:Y:S01]  /*2b4e0*/  MOV R12, 0x1 ;  /* 0x00000001000c7802 */ /* 0x000fe20000000f00 */
[----:B------:R-:W-:Y:S02]  /*2b4f0*/  IMAD.MOV.U32 R11, RZ, RZ, 0x181f ;  /* 0x0000181fff0b7424 */ /* 0x000fe400078e00ff */
[----:B------:R-:W-:Y:S02]  /*2b500*/  IMAD.MOV.U32 R15, RZ, RZ, -0x1 ;  /* 0xffffffffff0f7424 */ /* 0x000fe400078e00ff */
[----:B------:R-:W-:-:S07]  /*2b510*/  IMAD.MOV.U32 R0, RZ, RZ, R14 ;  /* 0x000000ffff007224 */ /* 0x000fce00078e000e */
[----:B------:R-:W-:Y:S05]  /*2b520*/  WARPSYNC.COLLECTIVE R15, `(.L_x_883) ;  /* 0x000000000f087348 */ /* 0x000fea0003c00000 */
[----:B------:R0:W1:Y:S02]  /*2b530*/  SHFL.IDX P6, R14, R13, R12, R11 ;  /* 0x0000000c0d0e7389 */ /* 0x00006400000c000b */
[----:B01----:R-:W-:Y:S01]  /*2b540*/  ENDCOLLECTIVE ;  /* 0x000000000000791b */ /* 0x003fe20003800000 */
.L_x_883:
[----:B------:R-:W-:Y:S05]  /*2b550*/  BRA `(.L_x_884) ;  /* 0xffffff68000c7947 */ /* 0x000fea000383ffff */
.L_x_663:
[----:B------:R-:W-:Y:S01]  /*2b560*/  BSSY B1, `(.L_x_885) ;  /* 0x0000008000017945 */ /* 0x000fe20003800000 */
[----:B------:R-:W-:Y:S01]  /*2b570*/  IMAD.MOV.U32 R13, RZ, RZ, R3 ;  /* 0x000000ffff0d7224 */ /* 0x000fe200078e0003 */
[----:B------:R-:W-:Y:S01]  /*2b580*/  MOV R11, 0x181f ;  /* 0x0000181f000b7802 */ /* 0x000fe20000000f00 */
[----:B------:R-:W-:Y:S02]  /*2b590*/  IMAD.MOV.U32 R12, RZ, RZ, 0x2 ;  /* 0x00000002ff0c7424 */ /* 0x000fe400078e00ff */
[----:B---3--:R-:W-:-:S07]  /*2b5a0*/  IMAD.MOV.U32 R15, RZ, RZ, -0x1 ;  /* 0xffffffffff0f7424 */ /* 0x008fce00078e00ff */
[----:B012-4-:R-:W-:Y:S05]  /*2b5b0*/  WARPSYNC.COLLECTIVE R15, `(.L_x_886) ;  /* 0x000000000f087348 */ /* 0x017fea0003c00000 */
[----:B--2---:R2:W3:Y:S02]  /*2b5c0*/  SHFL.IDX P6, R14, R13, R12, R11 ;  /* 0x0000000c0d0e7389 */ /* 0x0044e400000c000b */
[----:B01234-:R-:W-:Y:S01]  /*2b5d0*/  ENDCOLLECTIVE ;  /* 0x000000000000791b */ /* 0x01ffe20003800000 */
.L_x_886:
[----:B------:R-:W-:Y:S05]  /*2b5e0*/  BSYNC B1 ;  /* 0x0000000000017941 */ /* 0x000fea0003800000 */
.L_x_885:
        /* <DEDUP_REMOVED lines=8> */
.L_x_887:
[----:B------:R-:W-:Y:S05]  /*2b670*/  BRA `(.L_x_888) ;  /* 0xffffff6800307947 */ /* 0x000fea000383ffff */
.L_x_666:
[----:B------:R-:W-:Y:S01]  /*2b680*/  BSSY B1, `(.L_x_889) ;  /* 0x0000008000017945 */ /* 0x000fe20003800000 */
[----:B------:R-:W-:Y:S01]  /*2b690*/  IMAD.MOV.U32 R13, RZ, RZ, R3 ;  /* 0x000000ffff0d7224 */ /* 0x000fe200078e0003 */
[----:B---3--:R-:W-:Y:S01]  /*2b6a0*/  MOV R15, 0xffffffff ;  /* 0xffffffff000f7802 */ /* 0x008fe20000000f00 */
[----:B------:R-:W-:Y:S02]  /*2b6b0*/  IMAD.MOV.U32 R12, RZ, RZ, 0x3 ;  /* 0x00000003ff0c7424 */ /* 0x000fe400078e00ff */
[----:B------:R-:W-:-:S07]  /*2b6c0*/  IMAD.MOV.U32 R11, RZ, RZ, 0x181f ;  /* 0x0000181fff0b7424 */ /* 0x000fce00078e00ff */
[----:B012-4-:R-:W-:Y:S05]  /*2b6d0*/  WARPSYNC.COLLECTIVE R15, `(.L_x_890) ;  /* 0x000000000f087348 */ /* 0x017fea0003c00000 */
[----:B--2---:R2:W3:Y:S02]  /*2b6e0*/  SHFL.IDX P6, R14, R13, R12, R11 ;  /* 0x0000000c0d0e7389 */ /* 0x0044e400000c000b */
[----:B01234-:R-:W-:Y:S01]  /*2b6f0*/  ENDCOLLECTIVE ;  /* 0x000000000000791b */ /* 0x01ffe20003800000 */
.L_x_890:
[----:B------:R-:W-:Y:S05]  /*2b700*/  BSYNC B1 ;  /* 0x0000000000017941 */ /* 0x000fea0003800000 */
.L_x_889:
[----:B------:R-:W-:Y:S01]  /*2b710*/  IMAD.MOV.U32 R13, RZ, RZ, R2 ;  /* 0x000000ffff0d7224 */ /* 0x000fe200078e0002 */
[----:B------:R-:W-:Y:S01]  /*2b720*/  MOV R15, 0xffffffff ;  /* 0xffffffff000f7802 */ /* 0x000fe20000000f00 */
[----:B------:R-:W-:Y:S02]  /*2b730*/  IMAD.MOV.U32 R12, RZ, RZ, 0x3 ;  /* 0x00000003ff0c7424 */ /* 0x000fe400078e00ff */
[----:B------:R-:W-:Y:S02]  /*2b740*/  IMAD.MOV.U32 R11, RZ, RZ, 0x181f ;  /* 0x0000181fff0b7424 */ /* 0x000fe400078e00ff */
[----:B------:R-:W-:-:S07]  /*2b750*/  IMAD.MOV.U32 R0, RZ, RZ, R14 ;  /* 0x000000ffff007224 */ /* 0x000fce00078e000e */
[----:B------:R-:W-:Y:S05]  /*2b760*/  WARPSYNC.COLLECTIVE R15, `(.L_x_891) ;  /* 0x000000000f087348 */ /* 0x000fea0003c00000 */
[----:B------:R0:W1:Y:S02]  /*2b770*/  SHFL.IDX P6, R14, R13, R12, R11 ;  /* 0x0000000c0d0e7389 */ /* 0x00006400000c000b */
[----:B01----:R-:W-:Y:S01]  /*2b780*/  ENDCOLLECTIVE ;  /* 0x000000000000791b */ /* 0x003fe20003800000 */
.L_x_891:
[----:B------:R-:W-:Y:S05]  /*2b790*/  BRA `(.L_x_892) ;  /* 0xffffff6800547947 */ /* 0x000fea000383ffff */
.L_x_683:
[----:B------:R-:W0:Y:S01]  /*2b7a0*/  S2R R8, SR_TID.X ;  /* 0x0000000000087919 */ /* 0x000e220000002100 */
[----:B------:R-:W-:Y:S01]  /*2b7b0*/  BSSY B1, `(.L_x_893) ;  /* 0x000000a000017945 */ /* 0x000fe20003800000 */
[----:B------:R-:W-:Y:S02]  /*2b7c0*/  IMAD.MOV.U32 R12, RZ, RZ, RZ ;  /* 0x000000ffff0c7224 */ /* 0x000fe400078e00ff */
[----:B------:R-:W-:Y:S02]  /*2b7d0*/  IMAD.MOV.U32 R11, RZ, RZ, 0x1f ;  /* 0x0000001fff0b7424 */ /* 0x000fe400078e00ff */
[----:B------:R-:W-:Y:S01]  /*2b7e0*/  IMAD.MOV.U32 R15, RZ, RZ, -0x1 ;  /* 0xffffffffff0f7424 */ /* 0x000fe200078e00ff */
[----:B0-----:R-:W-:-:S04]  /*2b7f0*/  SHF.R.U32.HI R8, RZ, 0x5, R8 ;  /* 0x00000005ff087819 */ /* 0x001fc80000011608 */
[----:B------:R-:W-:-:S05]  /*2b800*/  LOP3.LUT R8, R8, 0x3, RZ, 0xc0, !PT ;  /* 0x0000000308087812 */ /* 0x000fca00078ec0ff */
[----:B------:R-:W-:-:S07]  /*2b810*/  IMAD.MOV.U32 R13, RZ, RZ, R8 ;  /* 0x000000ffff0d7224 */ /* 0x000fce00078e0008 */
[----:B------:R-:W-:Y:S05]  /*2b820*/  WARPSYNC.COLLECTIVE R15, `(.L_x_894) ;  /* 0x000000000f087348 */ /* 0x000fea0003c00000 */
[----:B------:R0:W1:Y:S02]  /*2b830*/  SHFL.IDX P6, R14, R13, R12, R11 ;  /* 0x0000000c0d0e7389 */ /* 0x00006400000c000b */
[----:B01----:R-:W-:Y:S01]  /*2b840*/  ENDCOLLECTIVE ;  /* 0x000000000000791b */ /* 0x003fe20003800000 */
.L_x_894:
[----:B------:R-:W-:Y:S05]  /*2b850*/  BSYNC B1 ;  /* 0x0000000000017941 */ /* 0x000fea0003800000 */
.L_x_893:
[----:B------:R-:W-:Y:S05]  /*2b860*/  BRA `(.L_x_895) ;  /* 0xffffff7c00807947 */ /* 0x000fea000383ffff */
.L_x_685:
[----:B------:R-:W-:Y:S01]  /*2b870*/  BSSY B1, `(.L_x_896) ;  /* 0x0000006000017945 */ /* 0x000fe20003800000 */
[----:B------:R-:W-:-:S07]  /*2b880*/  MOV R15, 0xffffffff ;  /* 0xffffffff000f7802 */ /* 0x000fce0000000f00 */
[----:B0-----:R-:W-:Y:S05]  /*2b890*/  WARPSYNC.COLLECTIVE R15, `(.L_x_897) ;  /* 0x000000000f0c7348 */ /* 0x001fea0003c00000 */
[----:B------:R-:W-:Y:S02]  /*2b8a0*/  ELECT P6, UR62, PT ;  /* 0x00000000003e782f */ /* 0x000fe400038c0000 */
[----:B------:R-:W-:Y:S01]  /*2b8b0*/  MOV R14, UR62 ;  /* 0x0000003e000e7c02 */ /* 0x000fe20008000f00 */
[----:B0-----:R-:W-:Y:S10]  /*2b8c0*/  ENDCOLLECTIVE ;  /* 0x000000000000791b */ /* 0x001ff40003800000 */
.L_x_897:
[----:B------:R-:W-:Y:S05]  /*2b8d0*/  BSYNC B1 ;  /* 0x0000000000017941 */ /* 0x000fea0003800000 */
.L_x_896:
[----:B------:R-:W-:Y:S05]  /*2b8e0*/  BRA `(.L_x_684) ;  /* 0xffffff7c00787947 */ /* 0x000fea000383ffff */
.L_x_687:
[----:B0-----:R-:W2:Y:S02]  /*2b8f0*/  LDL R5, [R1+0x4] ;  /* 0x0000040001057983 */ /* 0x001ea40000100800 */
[----:B--2---:R0:W1:Y:S02]  /*2b900*/  SYNCS.PHASECHK.TRANS64.TRYWAIT P0, [R5+URZ+0x33420], R4 ;  /* 0x03342004050075a7 */ /* 0x004064000800017f */
[----:B-1----:R-:W-:Y:S05]  /*2b910*/  @!P0 NANOSLEEP.SYNCS 0x989680 ;  /* 0x009896800000895d */ /* 0x002fea0003900000 */
[----:B------:R-:W1:Y:S02]  /*2b920*/  @!P0 SYNCS.PHASECHK.TRANS64 P0, [R5+URZ+0x33420], R4 ;  /* 0x03342004050085a7 */ /* 0x000e64000800007f */
[----:B-1----:R-:W-:Y:S05]  /*2b930*/  @!P0 BRA `(.L_x_687) ;  /* 0xfffffffc00ec8947 */ /* 0x002fea000383ffff */
[----:B------:R-:W-:Y:S05]  /*2b940*/  BRA `(.L_x_898) ;  /* 0xffffff7c00887947 */ /* 0x000fea000383ffff */
.L_x_691:
[----:B0-----:R0:W1:Y:S02]  /*2b950*/  SYNCS.PHASECHK.TRANS64.TRYWAIT P0, [R6+URZ+0x334a0], R10 ;  /* 0x0334a00a060075a7 */ /* 0x001064000800017f */
[----:B-1----:R-:W-:Y:S05]  /*2b960*/  @!P0 NANOSLEEP.SYNCS 0x989680 ;  /* 0x009896800000895d */ /* 0x002fea0003900000 */
[----:B------:R-:W1:Y:S02]  /*2b970*/  @!P0 SYNCS.PHASECHK.TRANS64 P0, [R6+URZ+0x334a0], R10 ;  /* 0x0334a00a060085a7 */ /* 0x000e64000800007f */
[----:B-1----:R-:W-:Y:S05]  /*2b980*/  @!P0 BRA `(.L_x_691) ;  /* 0xfffffffc00f08947 */ /* 0x002fea000383ffff */
[----:B------:R-:W-:Y:S05]  /*2b990*/  BRA `(.L_x_899) ;  /* 0xffffff7c00b07947 */ /* 0x000fea000383ffff */
.L_x_698:
[----:B-1----:R1:W2:Y:S02]  /*2b9a0*/  SYNCS.PHASECHK.TRANS64.TRYWAIT P0, [R6+URZ+0x334c0], R10 ;  /* 0x0334c00a060075a7 */ /* 0x0022a4000800017f */
[----:B--2---:R-:W-:Y:S05]  /*2b9b0*/  @!P0 NANOSLEEP.SYNCS 0x989680 ;  /* 0x009896800000895d */ /* 0x004fea0003900000 */
[----:B------:R-:W2:Y:S02]  /*2b9c0*/  @!P0 SYNCS.PHASECHK.TRANS64 P0, [R6+URZ+0x334c0], R10 ;  /* 0x0334c00a060085a7 */ /* 0x000ea4000800007f */
[----:B--2---:R-:W-:Y:S05]  /*2b9d0*/  @!P0 BRA `(.L_x_698) ;  /* 0xfffffffc00f08947 */ /* 0x004fea000383ffff */
[----:B------:R-:W-:Y:S05]  /*2b9e0*/  BRA `(.L_x_900) ;  /* 0xffffff8000b47947 */ /* 0x000fea000383ffff */
.L_x_707:
[----:B0-----:R0:W1:Y:S02]  /*2b9f0*/  SYNCS.PHASECHK.TRANS64.TRYWAIT P1, [R8+URZ+0x334a0], R7 ;  /* 0x0334a007080075a7 */ /* 0x001064000802017f */
[----:B-1----:R-:W-:Y:S05]  /*2ba00*/  @!P1 NANOSLEEP.SYNCS 0x989680 ;  /* 0x009896800000995d */ /* 0x002fea0003900000 */
[----:B------:R-:W1:Y:S02]  /*2ba10*/  @!P1 SYNCS.PHASECHK.TRANS64 P1, [R8+URZ+0x334a0], R7 ;  /* 0x0334a007080095a7 */ /* 0x000e64000802007f */
[----:B-1----:R-:W-:Y:S05]  /*2ba20*/  @!P1 BRA `(.L_x_707) ;  /* 0xfffffffc00f09947 */ /* 0x002fea000383ffff */
[----:B------:R-:W-:Y:S05]  /*2ba30*/  BRA `(.L_x_901) ;  /* 0xffffff8800047947 */ /* 0x000fea000383ffff */
.L_x_714:
[----:B-1----:R1:W2:Y:S02]  /*2ba40*/  SYNCS.PHASECHK.TRANS64.TRYWAIT P1, [R8+URZ+0x334c0], R7 ;  /* 0x0334c007080075a7 */ /* 0x0022a4000802017f */
[----:B--2---:R-:W-:Y:S05]  /*2ba50*/  @!P1 NANOSLEEP.SYNCS 0x989680 ;  /* 0x009896800000995d */ /* 0x004fea0003900000 */
[----:B------:R-:W2:Y:S02]  /*2ba60*/  @!P1 SYNCS.PHASECHK.TRANS64 P1, [R8+URZ+0x334c0], R7 ;  /* 0x0334c007080095a7 */ /* 0x000ea4000802007f */
[----:B--2---:R-:W-:Y:S05]  /*2ba70*/  @!P1 BRA `(.L_x_714) ;  /* 0xfffffffc00f09947 */ /* 0x004fea000383ffff */
[----:B------:R-:W-:Y:S05]  /*2ba80*/  BRA `(.L_x_902) ;  /* 0xffffff8c00047947 */ /* 0x000fea000383ffff */
.L_x_731:
        /* <DEDUP_REMOVED lines=8> */
[----:B-1----:R-:W-:Y:S05]  /*2bb10*/  WARPSYNC.COLLECTIVE R15, `(.L_x_904) ;  /* 0x000000000f087348 */ /* 0x002fea0003c00000 */
[----:B------:R0:W2:Y:S02]  /*2bb20*/  SHFL.IDX P6, R14, R13, R12, R11 ;  /* 0x0000000c0d0e7389 */ /* 0x0000a400000c000b */
[----:B012---:R-:W-:Y:S01]  /*2bb30*/  ENDCOLLECTIVE ;  /* 0x000000000000791b */ /* 0x007fe20003800000 */
.L_x_904:
[----:B------:R-:W-:Y:S05]  /*2bb40*/  BSYNC B0 ;  /* 0x0000000000007941 */ /* 0x000fea0003800000 */
.L_x_903:
[----:B------:R-:W-:Y:S05]  /*2bb50*/  BRA `(.L_x_905) ;  /* 0xffffff98001c7947 */ /* 0x000fea000383ffff */
.L_x_733:
[----:B------:R-:W-:Y:S01]  /*2bb60*/  BSSY B0, `(.L_x_906) ;  /* 0x0000006000007945 */ /* 0x000fe20003800000 */
[----:B------:R-:W-:-:S07]  /*2bb70*/  MOV R15, 0xffffffff ;  /* 0xffffffff000f7802 */ /* 0x000fce0000000f00 */
[----:B01----:R-:W-:Y:S05]  /*2bb80*/  WARPSYNC.COLLECTIVE R15, `(.L_x_907) ;  /* 0x000000000f0c7348 */ /* 0x003fea0003c00000 */
[----:B------:R-:W-:Y:S02]  /*2bb90*/  ELECT P6, UR62, PT ;  /* 0x00000000003e782f */ /* 0x000fe400038c0000 */
[----:B------:R-:W-:Y:S01]  /*2bba0*/  MOV R14, UR62 ;  /* 0x0000003e000e7c02 */ /* 0x000fe20008000f00 */
[----:B01----:R-:W-:Y:S10]  /*2bbb0*/  ENDCOLLECTIVE ;  /* 0x000000000000791b */ /* 0x003ff40003800000 */
.L_x_907:
[----:B------:R-:W-:Y:S05]  /*2bbc0*/  BSYNC B0 ;  /* 0x0000000000007941 */ /* 0x000fea0003800000 */
.L_x_906:
[----:B------:R-:W-:Y:S05]  /*2bbd0*/  BRA `(.L_x_908) ;  /* 0xffffff9800287947 */ /* 0x000fea000383ffff */
.L_x_735:
[----:B0-----:R0:W1:Y:S02]  /*2bbe0*/  SYNCS.PHASECHK.TRANS64.TRYWAIT P0, [R2+URZ+0x33480], R4 ;  /* 0x03348004020075a7 */ /* 0x001064000800017f */
[----:B-1----:R-:W-:Y:S05]  /*2bbf0*/  @!P0 NANOSLEEP.SYNCS 0x989680 ;  /* 0x009896800000895d */ /* 0x002fea0003900000 */
[----:B------:R-:W1:Y:S02]  /*2bc00*/  @!P0 SYNCS.PHASECHK.TRANS64 P0, [R2+URZ+0x33480], R4 ;  /* 0x03348004020085a7 */ /* 0x000e64000800007f */
[----:B-1----:R-:W-:Y:S05]  /*2bc10*/  @!P0 BRA `(.L_x_735) ;  /* 0xfffffffc00f08947 */ /* 0x002fea000383ffff */
[----:B------:R-:W-:Y:S05]  /*2bc20*/  BRA `(.L_x_909) ;  /* 0xffffff98009c7947 */ /* 0x000fea000383ffff */
.L_x_737:
[----:B-1----:R1:W2:Y:S02]  /*2bc30*/  SYNCS.PHASECHK.TRANS64.TRYWAIT P0, [R2+URZ+0x33440], R4 ;  /* 0x03344004020075a7 */ /* 0x0022a4000800017f */
[----:B--2---:R-:W-:Y:S05]  /*2bc40*/  @!P0 NANOSLEEP.SYNCS 0x989680 ;  /* 0x009896800000895d */ /* 0x004fea0003900000 */
[----:B------:R-:W2:Y:S02]  /*2bc50*/  @!P0 SYNCS.PHASECHK.TRANS64 P0, [R2+URZ+0x33440], R4 ;  /* 0x03344004020085a7 */ /* 0x000ea4000800007f */
[----:B--2---:R-:W-:Y:S05]  /*2bc60*/  @!P0 BRA `(.L_x_737) ;  /* 0xfffffffc00f08947 */ /* 0x004fea000383ffff */
[----:B------:R-:W-:Y:S05]  /*2bc70*/  BRA `(.L_x_910) ;  /* 0xffffff9c00247947 */ /* 0x000fea000383ffff */
.L_x_741:
[----:B------:R-:W2:Y:S01]  /*2bc80*/  LDL.LU R11, [R1+0x4c] ;  /* 0x00004c00010b7983 */ /* 0x000ea20000300800 */
[----:B------:R-:W-:Y:S02]  /*2bc90*/  IMAD.MOV.U32 R13, RZ, RZ, R3 ;  /* 0x000000ffff0d7224 */ /* 0x000fe400078e0003 */
[----:B------:R-:W-:Y:S02]  /*2bca0*/  IMAD.MOV.U32 R12, RZ, RZ, RZ ;  /* 0x000000ffff0c7224 */ /* 0x000fe400078e00ff */
[----:B------:R-:W-:Y:S02]  /*2bcb0*/  IMAD.MOV.U32 R15, RZ, RZ, -0x1 ;  /* 0xffffffffff0f7424 */ /* 0x000fe400078e00ff */
[----:B------:R-:W-:-:S05]  /*2bcc0*/  IMAD.IADD R0, R10, 0x1, R17 ;  /* 0x000000010a007824 */ /* 0x000fca00078e0211 */
[----:B------:R-:W-:Y:S01]  /*2bcd0*/  IADD3 R5, R0, 0x20, RZ ;  /* 0x0000002000057810 */ /* 0x000fe20007ffe0ff */
[----:B--2---:R-:W-:Y:S02]  /*2bce0*/  IMAD R2, R11, R7, RZ ;  /* 0x000000070b027224 */ /* 0x004fe400078e02ff */
[----:B------:R-:W-:-:S03]  /*2bcf0*/  IMAD.MOV.U32 R11, RZ, RZ, 0x1c1f ;  /* 0x00001c1fff0b7424 */ /* 0x000fc600078e00ff */
[----:B------:R-:W-:-:S13]  /*2bd00*/  ISETP.GE.AND P4, PT, R0, R2, PT ;  /* 0x000000020000720c */ /* 0x000fda0003f86270 */
[----:B-----5:R-:W-:Y:S05]  /*2bd10*/  WARPSYNC.COLLECTIVE R15, `(.L_x_911) ;  /* 0x000000000f087348 */ /* 0x020fea0003c00000 */
[----:B------:R0:W1:Y:S02]  /*2bd20*/  SHFL.IDX P6, R14, R13, R12, R11 ;  /* 0x0000000c0d0e7389 */ /* 0x00006400000c000b */
[----:B01---5:R-:W-:Y:S01]  /*2bd30*/  ENDCOLLECTIVE ;  /* 0x000000000000791b */ /* 0x023fe20003800000 */
.L_x_911:
[----:B------:R-:W-:Y:S01]  /*2bd40*/  IMAD.MOV.U32 R13, RZ, RZ, R4 ;  /* 0x000000ffff0d7224 */ /* 0x000fe200078e0004 */
[----:B------:R-:W-:-:S07]  /*2bd50*/  MOV R6, R14 ;  /* 0x0000000e00067202 */ /* 0x000fce0000000f00 */
[----:B------:R-:W-:Y:S05]  /*2bd60*/  WARPSYNC.COLLECTIVE R15, `(.L_x_912) ;  /* 0x000000000f087348 */ /* 0x000fea0003c00000 */
[----:B------:R0:W1:Y:S02]  /*2bd70*/  SHFL.IDX P6, R14, R13, R12, R11 ;  /* 0x0000000c0d0e7389 */ /* 0x00006400000c000b */
[----:B01----:R-:W-:Y:S01]  /*2bd80*/  ENDCOLLECTIVE ;  /* 0x000000000000791b */ /* 0x003fe20003800000 */
.L_x_912:
[----:B------:R-:W-:Y:S02]  /*2bd90*/  IMAD.MOV.U32 R13, RZ, RZ, R3 ;  /* 0x000000ffff0d7224 */ /* 0x000fe400078e0003 */
[----:B------:R-:W-:Y:S02]  /*2bda0*/  IMAD.MOV.U32 R12, RZ, RZ, 0x1 ;  /* 0x00000001ff0c7424 */ /* 0x000fe400078e00ff */
[----:B------:R-:W-:-:S07]  /*2bdb0*/  IMAD.MOV.U32 R7, RZ, RZ, R14 ;  /* 0x000000ffff077224 */ /* 0x000fce00078e000e */
[----:B------:R-:W-:Y:S05]  /*2bdc0*/  WARPSYNC.COLLECTIVE R15, `(.L_x_913) ;  /* 0x000000000f087348 */ /* 0x000fea0003c00000 */
[----:B------:R0:W1:Y:S02]  /*2bdd0*/  SHFL.IDX P6, R14, R13, R12, R11 ;  /* 0x0000000c0d0e7389 */ /* 0x00006400000c000b */
[----:B01----:R-:W-:Y:S01]  /*2bde0*/  ENDCOLLECTIVE ;  /* 0x000000000000791b */ /* 0x003fe20003800000 */
.L_x_913:
        /* <DEDUP_REMOVED lines=17> */
.L_x_914:
[----:B------:R-:W-:Y:S01]  /*2bf00*/  MOV R13, R3 ;  /* 0x00000003000d7202 */ /* 0x000fe20000000f00 */
[----:B------:R-:W-:Y:S01]  /*2bf10*/  IMAD.MOV.U32 R12, RZ, RZ, 0x2 ;  /* 0x00000002ff0c7424 */ /* 0x000fe200078e00ff */
[----:B------:R-:W-:-:S07]  /*2bf20*/  MOV R5, R14 ;  /* 0x0000000e00057202 */ /* 0x000fce0000000f00 */
[----:B------:R-:W-:Y:S05]  /*2bf30*/  WARPSYNC.COLLECTIVE R15, `(.L_x_915) ;  /* 0x000000000f087348 */ /* 0x000fea0003c00000 */
[----:B------:R0:W1:Y:S02]  /*2bf40*/  SHFL.IDX P6, R14, R13, R12, R11 ;  /* 0x0000000c0d0e7389 */ /* 0x00006400000c000b */
[----:B01----:R-:W-:Y:S01]  /*2bf50*/  ENDCOLLECTIVE ;  /* 0x000000000000791b */ /* 0x003fe20003800000 */
.L_x_915:
[----:B------:R-:W-:-:S05]  /*2bf60*/  @!P3 IADD3 R5, P4, R9, R5, RZ ;  /* 0x000000050905b210 */ /* 0x000fca0007f9e0ff */
[----:B------:R-:W-:-:S04]  /*2bf70*/  @!P3 IMAD.X R6, RZ, RZ, R6, P4 ;  /* 0x000000ffff06b224 */ /* 0x000fc800020e0606 */
[----:B------:R-:W-:Y:S02]  /*2bf80*/  @!P3 IMAD.MOV.U32 R7, RZ, RZ, R6 ;  /* 0x000000ffff07b224 */ /* 0x000fe400078e0006 */
[----:B------:R-:W-:Y:S02]  /*2bf90*/  @!P3 IMAD.MOV.U32 R6, RZ, RZ, R5 ;  /* 0x000000ffff06b224 */ /* 0x000fe400078e0005 */
[----:B------:R-:W-:Y:S02]  /*2bfa0*/  IMAD.MOV.U32 R13, RZ, RZ, R4 ;  /* 0x000000ffff0d7224 */ /* 0x000fe400078e0004 */
[----:B------:R-:W-:Y:S01]  /*2bfb0*/  VIADD R5, R0, 0x40 ;  /* 0x0000004000057836 */ /* 0x000fe20000000000 */
[----:B------:R-:W-:Y:S01]  /*2bfc0*/  @!PT LDS RZ, [RZ] ;  /* 0x00000000fffff984 */ /* 0x000fe20000000800 */
[----:B------:R-:W-:Y:S01]  /*2bfd0*/  @!PT LDS RZ, [RZ] ;  /* 0x00000000fffff984 */ /* 0x000fe20000000800 */
[----:B------:R-:W-:Y:S01]  /*2bfe0*/  @!PT LDS RZ, [RZ] ;  /* 0x00000000fffff984 */ /* 0x000fe20000000800 */
[----:B------:R-:W-:Y:S04]  /*2bff0*/  @!P3 LDGSTS.E.BYPASS.LTC128B.128 [R8+0x1ea00], desc[UR54][R6.64], !P0 ;  /* 0x1ea000000608bfae */ /* 0x000fe8000c101d76 */
[----:B------:R-:W-:Y:S04]  /*2c000*/  @!P3 LDGSTS.E.BYPASS.LTC128B.128 [R8+0x20a00], desc[UR54][R6.64+0x40], !P1 ;  /* 0x20a000400608bfae */ /* 0x000fe8000c901d76 */
[----:B------:R0:W-:Y:S01]  /*2c010*/  @!P3 LDGSTS.E.BYPASS.LTC128B.128 [R8+0x22a00], desc[UR54][R6.64+0x80], !P2 ;  /* 0x22a000800608bfae */ /* 0x0001e2000d101d76 */
[----:B------:R-:W-:Y:S01]  /*2c020*/  ISETP.GE.AND P3, PT, R5, R2, PT ;  /* 0x000000020500720c */ /* 0x000fe20003f66270 */
[----:B0-----:R-:W-:-:S12]  /*2c030*/  IMAD.MOV.U32 R6, RZ, RZ, R14 ;  /* 0x000000ffff067224 */ /* 0x001fd800078e000e */
[----:B------:R-:W-:Y:S05]  /*2c040*/  WARPSYNC.COLLECTIVE R15, `(.L_x_916) ;  /* 0x000000000f087348 */ /* 0x000fea0003c00000 */
[----:B------:R0:W1:Y:S02]  /*2c050*/  SHFL.IDX P6, R14, R13, R12, R11 ;  /* 0x0000000c0d0e7389 */ /* 0x00006400000c000b */
[----:B01----:R-:W-:Y:S01]  /*2c060*/  ENDCOLLECTIVE ;  /* 0x000000000000791b */ /* 0x003fe20003800000 */
.L_x_916:
[----:B------:R-:W-:Y:S02]  /*2c070*/  IMAD.MOV.U32 R13, RZ, RZ, R3 ;  /* 0x000000ffff0d7224 */ /* 0x000fe400078e0003 */
[----:B------:R-:W-:Y:S02]  /*2c080*/  IMAD.MOV.U32 R12, RZ, RZ, 0x3 ;  /* 0x00000003ff0c7424 */ /* 0x000fe400078e00ff */
[----:B------:R-:W-:-:S07]  /*2c090*/  IMAD.MOV.U32 R5, RZ, RZ, R14 ;  /* 0x000000ffff057224 */ /* 0x000fce00078e000e */
[----:B------:R-:W-:Y:S05]  /*2c0a0*/  WARPSYNC.COLLECTIVE R15, `(.L_x_917) ;  /* 0x000000000f087348 */ /* 0x000fea0003c00000 */
[----:B------:R0:W1:Y:S02]  /*2c0b0*/  SHFL.IDX P6, R14, R13, R12, R11 ;  /* 0x0000000c0d0e7389 */ /* 0x00006400000c000b */
[----:B01----:R-:W-:Y:S01]  /*2c0c0*/  ENDCOLLECTIVE ;  /* 0x000000000000791b */ /* 0x003fe20003800000 */
.L_x_917:
[----:B------:R-:W-:-:S04]  /*2c0d0*/  @!P3 IADD3 R5, P4, R9, R5, RZ ;  /* 0x000000050905b210 */ /* 0x000fc80007f9e0ff */
[----:B------:R-:W-:-:S05]  /*2c0e0*/  @!P3 IADD3.X R6, RZ, R6, RZ, P4, !PT ;  /* 0x00000006ff06b210 */ /* 0x000fca00027fe4ff */
[----:B------:R-:W-:Y:S02]  /*2c0f0*/  @!P3 IMAD.MOV.U32 R7, RZ, RZ, R6 ;  /* 0x000000ffff07b224 */ /* 0x000fe400078e0006 */
[----:B------:R-:W-:Y:S02]  /*2c100*/  IMAD.MOV.U32 R13, RZ, RZ, R4 ;  /* 0x000000ffff0d7224 */ /* 0x000fe400078e0004 */
[----:B------:R-:W-:-:S05]  /*2c110*/  @!P3 IMAD.MOV.U32 R6, RZ, RZ, R5 ;  /* 0x000000ffff06b224 */ /* 0x000fca00078e0005 */
[----:B------:R-:W-:Y:S01]  /*2c120*/  @!PT LDS RZ, [RZ] ;  /* 0x00000000fffff984 */ /* 0x000fe20000000800 */
[----:B------:R-:W-:Y:S01]  /*2c130*/  @!PT LDS RZ, [RZ] ;  /* 0x00000000fffff984 */ /* 0x000fe20000000800 */
[----:B------:R-:W-:Y:S01]  /*2c140*/  @!PT LDS RZ, [RZ] ;  /* 0x00000000fffff984 */ /* 0x000fe20000000800 */
[----:B------:R0:W-:Y:S01]  /*2c150*/  @!P3 LDGSTS.E.BYPASS.LTC128B.128 [R8+0x1f200], desc[UR54][R6.64], !P0 ;  /* 0x1f2000000608bfae */ /* 0x0001e2000c101d76 */
[----:B------:R-:W-:-:S03]  /*2c160*/  MOV R5, R14 ;  /* 0x0000000e00057202 */ /* 0x000fc60000000f00 */
[----:B------:R0:W-:Y:S04]  /*2c170*/  @!P3 LDGSTS.E.BYPASS.LTC128B.128 [R8+0x21200], desc[UR54][R6.64+0x40], !P1 ;  /* 0x212000400608bfae */ /* 0x0001e8000c901d76 */
[----:B0-----:R-:W-:Y:S05]  /*2c180*/  WARPSYNC.COLLECTIVE R15, `(.L_x_918) ;  /* 0x000000000f087348 */ /* 0x001fea0003c00000 */
[----:B------:R1:W2:Y:S02]  /*2c190*/  SHFL.IDX P6, R14, R13, R12, R11 ;  /* 0x0000000c0d0e7389 */ /* 0x0002a400000c000b */
[----:B012---:R-:W-:Y:S01]  /*2c1a0*/  ENDCOLLECTIVE ;  /* 0x000000000000791b */ /* 0x007fe20003800000 */
.L_x_918:
[----:B------:R-:W-:Y:S01]  /*2c1b0*/  @!PT LDS RZ, [RZ] ;  /* 0x00000000fffff984 */ /* 0x000fe20000000800 */
[----:B------:R-:W-:Y:S01]  /*2c1c0*/  @!PT LDS RZ, [RZ] ;  /* 0x00000000fffff984 */ /* 0x000fe20000000800 */
[----:B------:R-:W-:Y:S01]  /*2c1d0*/  @!PT LDS RZ, [RZ] ;  /* 0x00000000fffff984 */ /* 0x000fe20000000800 */
[----:B------:R0:W-:Y:S01]  /*2c1e0*/  @!P3 LDGSTS.E.BYPASS.LTC128B.128 [R8+0x23200], desc[UR54][R6.64+0x80], !P2 ;  /* 0x232000800608bfae */ /* 0x0001e2000d101d76 */
[----:B------:R-:W-:Y:S01]  /*2c1f0*/  IMAD.MOV.U32 R3, RZ, RZ, R14 ;  /* 0x000000ffff037224 */ /* 0x000fe200078e000e */
[----:B------:R-:W-:Y:S06]  /*2c200*/  BRA `(.L_x_919) ;  /* 0xffffffa0009c7947 */ /* 0x000fec000383ffff */
.L_x_746:
[----:B-1----:R-:W3:Y:S02]  /*2c210*/  LDL R2, [R1+0x4] ;  /* 0x0000040001027983 */ /* 0x002ee40000100800 */
[----:B---3--:R1:W3:Y:S02]  /*2c220*/  SYNCS.PHASECHK.TRANS64.TRYWAIT P0, [R2+URZ+0x33420], R0 ;  /* 0x03342000020075a7 */ /* 0x0082e4000800017f */
[----:B---3--:R-:W-:Y:S05]  /*2c230*/  @!P0 NANOSLEEP.SYNCS 0x989680 ;  /* 0x009896800000895d */ /* 0x008fea0003900000 */
[----:B------:R-:W3:Y:S02]  /*2c240*/  @!P0 SYNCS.PHASECHK.TRANS64 P0, [R2+URZ+0x33420], R0 ;  /* 0x03342000020085a7 */ /* 0x000ee4000800007f */
[----:B---3--:R-:W-:Y:S05]  /*2c250*/  @!P0 BRA `(.L_x_746) ;  /* 0xfffffffc00ec8947 */ /* 0x008fea000383ffff */
[----:B------:R-:W-:Y:S05]  /*2c260*/  BRA `(.L_x_920) ;  /* 0xffffffa400107947 */ /* 0x000fea000383ffff */
.L_x_752:
[----:B--2---:R2:W3:Y:S02]  /*2c270*/  SYNCS.PHASECHK.TRANS64.TRYWAIT P0, [R6+URZ+0x33480], R5 ;  /* 0x03348005060075a7 */ /* 0x0044e4000800017f */
[----:B---3--:R-:W-:Y:S05]  /*2c280*/  @!P0 NANOSLEEP.SYNCS 0x989680 ;  /* 0x009896800000895d */ /* 0x008fea0003900000 */
[----:B------:R-:W3:Y:S02]  /*2c290*/  @!P0 SYNCS.PHASECHK.TRANS64 P0, [R6+URZ+0x33480], R5 ;  /* 0x03348005060085a7 */ /* 0x000ee4000800007f */
[----:B---3--:R-:W-:Y:S05]  /*2c2a0*/  @!P0 BRA `(.L_x_752) ;  /* 0xfffffffc00f08947 */ /* 0x008fea000383ffff */
[----:B------:R-:W-:Y:S05]  /*2c2b0*/  BRA `(.L_x_921) ;  /* 0xffffffa400d47947 */ /* 0x000fea000383ffff */
.L_x_759:
[----:B-1----:R1:W3:Y:S02]  /*2c2c0*/  SYNCS.PHASECHK.TRANS64.TRYWAIT P0, [R6+URZ+0x33440], R5 ;  /* 0x03344005060075a7 */ /* 0x0022e4000800017f */
[----:B---3--:R-:W-:Y:S05]  /*2c2d0*/  @!P0 NANOSLEEP.SYNCS 0x989680 ;  /* 0x009896800000895d */ /* 0x008fea0003900000 */
[----:B------:R-:W3:Y:S02]  /*2c2e0*/  @!P0 SYNCS.PHASECHK.TRANS64 P0, [R6+URZ+0x33440], R5 ;  /* 0x03344005060085a7 */ /* 0x000ee4000800007f */
[----:B---3--:R-:W-:Y:S05]  /*2c2f0*/  @!P0 BRA `(.L_x_759) ;  /* 0xfffffffc00f08947 */ /* 0x008fea000383ffff */
[----:B------:R-:W-:Y:S05]  /*2c300*/  BRA `(.L_x_922) ;  /* 0xffffffa800e47947 */ /* 0x000fea000383ffff */
.L_x_767:
[----:B--2---:R2:W3:Y:S02]  /*2c310*/  SYNCS.PHASECHK.TRANS64.TRYWAIT P0, [R3+URZ+0x33470], R4 ;  /* 0x03347004030075a7 */ /* 0x0044e4000800017f */
[----:B---3--:R-:W-:Y:S05]  /*2c320*/  @!P0 NANOSLEEP.SYNCS 0x989680 ;  /* 0x009896800000895d */ /* 0x008fea0003900000 */
[----:B------:R-:W3:Y:S02]  /*2c330*/  @!P0 SYNCS.PHASECHK.TRANS64 P0, [R3+URZ+0x33470], R4 ;  /* 0x03347004030085a7 */ /* 0x000ee4000800007f */
[----:B---3--:R-:W-:Y:S05]  /*2c340*/  @!P0 BRA `(.L_x_767) ;  /* 0xfffffffc00f08947 */ /* 0x008fea000383ffff */
[----:B------:R-:W-:Y:S05]  /*2c350*/  BRA `(.L_x_923) ;  /* 0xffffffb000087947 */ /* 0x000fea000383ffff */
.L_x_769:
[----:B-1----:R1:W2:Y:S02]  /*2c360*/  SYNCS.PHASECHK.TRANS64.TRYWAIT P0, [R3+URZ+0x33460], R4 ;  /* 0x03346004030075a7 */ /* 0x0022a4000800017f */
[----:B--2---:R-:W-:Y:S05]  /*2c370*/  @!P0 NANOSLEEP.SYNCS 0x989680 ;  /* 0x009896800000895d */ /* 0x004fea0003900000 */
[----:B------:R-:W2:Y:S02]  /*2c380*/  @!P0 SYNCS.PHASECHK.TRANS64 P0, [R3+URZ+0x33460], R4 ;  /* 0x03346004030085a7 */ /* 0x000ea4000800007f */
[----:B--2---:R-:W-:Y:S05]  /*2c390*/  @!P0 BRA `(.L_x_769) ;  /* 0xfffffffc00f08947 */ /* 0x004fea000383ffff */
[----:B------:R-:W-:Y:S05]  /*2c3a0*/  BRA `(.L_x_924) ;  /* 0xffffffb000107947 */ /* 0x000fea000383ffff */
.L_x_776:
[----:B-1----:R1:W3:Y:S02]  /*2c3b0*/  SYNCS.PHASECHK.TRANS64.TRYWAIT P1, [R3+URZ+0x33470], R0 ;  /* 0x03347000030075a7 */ /* 0x0022e4000802017f */
[----:B---3--:R-:W-:Y:S05]  /*2c3c0*/  @!P1 NANOSLEEP.SYNCS 0x989680 ;  /* 0x009896800000995d */ /* 0x008fea0003900000 */
[----:B------:R-:W3:Y:S02]  /*2c3d0*/  @!P1 SYNCS.PHASECHK.TRANS64 P1, [R3+URZ+0x33470], R0 ;  /* 0x03347000030095a7 */ /* 0x000ee4000802007f */
[----:B---3--:R-:W-:Y:S05]  /*2c3e0*/  @!P1 BRA `(.L_x_776) ;  /* 0xfffffffc00f09947 */ /* 0x008fea000383ffff */
[----:B------:R-:W-:Y:S05]  /*2c3f0*/  BRA `(.L_x_925) ;  /* 0xffffffb8005c7947 */ /* 0x000fea000383ffff */
.L_x_778:
[----:B-1----:R1:W3:Y:S02]  /*2c400*/  SYNCS.PHASECHK.TRANS64.TRYWAIT P1, [R3+URZ+0x33460], R0 ;  /* 0x03346000030075a7 */ /* 0x0022e4000802017f */
[----:B---3--:R-:W-:Y:S05]  /*2c410*/  @!P1 NANOSLEEP.SYNCS 0x989680 ;  /* 0x009896800000995d */ /* 0x008fea0003900000 */
[----:B------:R-:W3:Y:S02]  /*2c420*/  @!P1 SYNCS.PHASECHK.TRANS64 P1, [R3+URZ+0x33460], R0 ;  /* 0x03346000030095a7 */ /* 0x000ee4000802007f */
[----:B---3--:R-:W-:Y:S05]  /*2c430*/  @!P1 BRA `(.L_x_778) ;  /* 0xfffffffc00f09947 */ /* 0x008fea000383ffff */
[----:B------:R-:W-:Y:S05]  /*2c440*/  BRA `(.L_x_926) ;  /* 0xffffffb800647947 */ /* 0x000fea000383ffff */
.L_x_782:
[----:B------:R-:W-:Y:S01]  /*2c450*/  BSSY B0, `(.L_x_927) ;  /* 0x0000008000007945 */ /* 0x000fe20003800000 */
[----:B------:R-:W-:Y:S01]  /*2c460*/  IMAD.MOV.U32 R13, RZ, RZ, R16 ;  /* 0x000000ffff0d7224 */ /* 0x000fe200078e0010 */
[----:B------:R-:W-:Y:S01]  /*2c470*/  MOV R11, 0x1f ;  /* 0x0000001f000b7802 */ /* 0x000fe20000000f00 */
[----:B------:R-:W-:Y:S02]  /*2c480*/  IMAD.MOV.U32 R12, RZ, RZ, RZ ;  /* 0x000000ffff0c7224 */ /* 0x000fe400078e00ff */
[----:B------:R-:W-:-:S07]  /*2c490*/  IMAD.MOV.U32 R15, RZ, RZ, -0x1 ;  /* 0xffffffffff0f7424 */ /* 0x000fce00078e00ff */
[----:B0-----:R-:W-:Y:S05]  /*2c4a0*/  WARPSYNC.COLLECTIVE R15, `(.L_x_928) ;  /* 0x000000000f087348 */ /* 0x001fea0003c00000 */
[----:B------:R1:W2:Y:S02]  /*2c4b0*/  SHFL.IDX P6, R14, R13, R12, R11 ;  /* 0x0000000c0d0e7389 */ /* 0x0002a400000c000b */
[----:B012---:R-:W-:Y:S01]  /*2c4c0*/  ENDCOLLECTIVE ;  /* 0x000000000000791b */ /* 0x007fe20003800000 */
.L_x_928:
[----:B------:R-:W-:Y:S05]  /*2c4d0*/  BSYNC B0 ;  /* 0x0000000000007941 */ /* 0x000fea0003800000 */
.L_x_927:
[----:B------:R-:W-:Y:S01]  /*2c4e0*/  IMAD.MOV.U32 R13, RZ, RZ, R16 ;  /* 0x000000ffff0d7224 */ /* 0x000fe200078e0010 */
[----:B------:R-:W-:Y:S01]  /*2c4f0*/  MOV R11, 0x1f ;  /* 0x0000001f000b7802 */ /* 0x000fe20000000f00 */
[----:B------:R-:W-:Y:S02]  /*2c500*/  IMAD.MOV.U32 R12, RZ, RZ, 0x1 ;  /* 0x00000001ff0c7424 */ /* 0x000fe400078e00ff */
[----:B------:R-:W-:Y:S02]  /*2c510*/  IMAD.MOV.U32 R15, RZ, RZ, -0x1 ;  /* 0xffffffffff0f7424 */ /* 0x000fe400078e00ff */
[----:B------:R-:W-:Y:S02]  /*2c520*/  IMAD.IADD R5, R19, 0x1, R7 ;  /* 0x0000000113057824 */ /* 0x000fe400078e0207 */
[----:B------:R-:W-:-:S07]  /*2c530*/  IMAD.MOV.U32 R0, RZ, RZ, R14 ;  /* 0x000000ffff007224 */ /* 0x000fce00078e000e */
[----:B------:R-:W-:Y:S05]  /*2c540*/  WARPSYNC.COLLECTIVE R15, `(.L_x_929) ;  /* 0x000000000f087348 */ /* 0x000fea0003c00000 */
[----:B------:R0:W1:Y:S02]  /*2c550*/  SHFL.IDX P6, R14, R13, R12, R11 ;  /* 0x0000000c0d0e7389 */ /* 0x00006400000c000b */
[----:B01----:R-:W-:Y:S01]  /*2c560*/  ENDCOLLECTIVE ;  /* 0x000000000000791b */ /* 0x003fe20003800000 */
.L_x_929:
[----:B------:R-:W-:Y:S02]  /*2c570*/  ULDC UR4, c[0x0][0xc3c] ;  /* 0x00030f0000047ab9 */ /* 0x000fe40000000800 */
[----:B------:R-:W-:-:S13]  /*2c580*/  ISETP.GE.OR P1, PT, R5, UR4, !P0 ;  /* 0x0000000405007c0c */ /* 0x000fda000c726670 */
[----:B------:R-:W0:Y:S01]  /*2c590*/  @!P1 LDC.64 R2, c[0x0][0xc80] ;  /* 0x00032000ff029b82 */ /* 0x000e220000000a00 */
[----:B------:R-:W-:Y:S02]  /*2c5a0*/  IMAD.MOV.U32 R11, RZ, RZ, RZ ;  /* 0x000000ffff0b7224 */ /* 0x000fe400078e00ff */
[----:B------:R-:W-:Y:S02]  /*2c5b0*/  IMAD.MOV.U32 R4, RZ, RZ, R14 ;  /* 0x000000ffff047224 */ /* 0x000fe400078e000e */
[----:B0-----:R-:W-:-:S06]  /*2c5c0*/  @!P1 IMAD.WIDE R2, R5, 0x4, R2 ;  /* 0x0000000405029825 */ /* 0x001fcc00078e0202 */
[----:B------:R0:W2:Y:S01]  /*2c5d0*/  @!P1 LDG.E R3, desc[UR54][R2.64] ;  /* 0x0000003602039981 */ /* 0x0000a2000c1e1900 */
[C---:B------:R-:W-:Y:S02]  /*2c5e0*/  ISETP.GE.U32.AND P2, PT, R7.reuse, 0x2, PT ;  /* 0x000000020700780c */ /* 0x040fe40003f46070 */
[C---:B------:R-:W-:Y:S02]  /*2c5f0*/  ISETP.GE.U32.AND P3, PT, R7.reuse, 0x4, PT ;  /* 0x000000040700780c */ /* 0x040fe40003f66070 */
[C---:B------:R-:W-:Y:S02]  /*2c600*/  ISETP.GE.U32.AND P4, PT, R7.reuse, 0x8, PT ;  /* 0x000000080700780c */ /* 0x040fe40003f86070 */
[C---:B------:R-:W-:Y:S01]  /*2c610*/  ISETP.GE.U32.AND P5, PT, R7.reuse, 0x10, PT ;  /* 0x000000100700780c */ /* 0x040fe20003fa6070 */
[----:B0-----:R-:W-:Y:S01]  /*2c620*/  IMAD.MOV.U32 R2, RZ, RZ, RZ ;  /* 0x000000ffff027224 */ /* 0x001fe200078e00ff */
[----:B--2---:R-:W-:Y:S02]  /*2c630*/  @!P1 MOV R2, R3 ;  /* 0x0000000300029202 */ /* 0x004fe40000000f00 */
[----:B------:R-:W-:-:S03]  /*2c640*/  ISETP.NE.AND P1, PT, R7, RZ, PT ;  /* 0x000000ff0700720c */ /* 0x000fc60003f25270 */
[----:B------:R-:W-:-:S10]  /*2c650*/  IMAD.MOV.U32 R13, RZ, RZ, R2 ;  /* 0x000000ffff0d7224 */ /* 0x000fd400078e0002 */
[----:B------:R-:W-:Y:S05]  /*2c660*/  WARPSYNC.COLLECTIVE R15, `(.L_x_930) ;  /* 0x000000000f087348 */ /* 0x000fea0003c00000 */
[----:B------:R0:W1:Y:S02]  /*2c670*/  SHFL.UP P6, R14, R13, R12, R11 ;  /* 0x0400000c0d0e7389 */ /* 0x00006400000c000b */
[----:B01----:R-:W-:Y:S01]  /*2c680*/  ENDCOLLECTIVE ;  /* 0x000000000000791b */ /* 0x003fe20003800000 */
.L_x_930:
[----:B------:R-:W-:Y:S02]  /*2c690*/  IMAD.MOV.U32 R12, RZ, RZ, 0x2 ;  /* 0x00000002ff0c7424 */ /* 0x000fe400078e00ff */
[----:B------:R-:W-:-:S05]  /*2c6a0*/  IMAD.MOV.U32 R3, RZ, RZ, R14 ;  /* 0x000000ffff037224 */ /* 0x000fca00078e000e */
[----:B------:R-:W-:-:S05]  /*2c6b0*/  SEL R3, R3, RZ, P1 ;  /* 0x000000ff03037207 */ /* 0x000fca0000800000 */
[----:B------:R-:W-:-:S05]  /*2c6c0*/  IMAD.IADD R3, R2, 0x1, R3 ;  /* 0x0000000102037824 */ /* 0x000fca00078e0203 */
[----:B------:R-:W-:-:S07]  /*2c6d0*/  MOV R13, R3 ;  /* 0x00000003000d7202 */ /* 0x000fce0000000f00 */
[----:B------:R-:W-:Y:S05]  /*2c6e0*/  WARPSYNC.COLLECTIVE R15, `(.L_x_931) ;  /* 0x000000000f087348 */ /* 0x000fea0003c00000 */
[----:B------:R0:W1:Y:S02]  /*2c6f0*/  SHFL.UP P6, R14, R13, R12, R11 ;  /* 0x0400000c0d0e7389 */ /* 0x00006400000c000b */
[----:B01----:R-:W-:Y:S01]  /*2c700*/  ENDCOLLECTIVE ;  /* 0x000000000000791b */ /* 0x003fe20003800000 */
.L_x_931:
[----:B------:R-:W-:Y:S01]  /*2c710*/  MOV R12, 0x4 ;  /* 0x00000004000c7802 */ /* 0x000fe20000000f00 */
[----:B------:R-:W-:-:S05]  /*2c720*/  IMAD.MOV.U32 R5, RZ, RZ, R14 ;  /* 0x000000ffff057224 */ /* 0x000fca00078e000e */
[----:B------:R-:W-:-:S05]  /*2c730*/  SEL R5, R5, RZ, P2 ;  /* 0x000000ff05057207 */ /* 0x000fca0001000000 */
[----:B------:R-:W-:-:S04]  /*2c740*/  IMAD.IADD R3, R3, 0x1, R5 ;  /* 0x0000000103037824 */ /* 0x000fc800078e0205 */
[----:B------:R-:W-:-:S07]  /*2c750*/  IMAD.MOV.U32 R13, RZ, RZ, R3 ;  /* 0x000000ffff0d7224 */ /* 0x000fce00078e0003 */
[----:B------:R-:W-:Y:S05]  /*2c760*/  WARPSYNC.COLLECTIVE R15, `(.L_x_932) ;  /* 0x000000000f087348 */ /* 0x000fea0003c00000 */
[----:B------:R0:W1:Y:S02]  /*2c770*/  SHFL.UP P6, R14, R13, R12, R11 ;  /* 0x0400000c0d0e7389 */ /* 0x00006400000c000b */
[----:B01----:R-:W-:Y:S01]  /*2c780*/  ENDCOLLECTIVE ;  /* 0x000000000000791b */ /* 0x003fe20003800000 */
.L_x_932:
[----:B------:R-:W-:Y:S02]  /*2c790*/  IMAD.MOV.U32 R12, RZ, RZ, 0x8 ;  /* 0x00000008ff0c7424 */ /* 0x000fe400078e00ff */
[----:B------:R-:W-:-:S05]  /*2c7a0*/  IMAD.MOV.U32 R5, RZ, RZ, R14 ;  /* 0x000000ffff057224 */ /* 0x000fca00078e000e */
[----:B------:R-:W-:-:S05]  /*2c7b0*/  SEL R5, R5, RZ, P3 ;  /* 0x000000ff05057207 */ /* 0x000fca0001800000 */
[----:B------:R-:W-:-:S04]  /*2c7c0*/  IMAD.IADD R3, R3, 0x1, R5 ;  /* 0x0000000103037824 */ /* 0x000fc800078e0205 */
[----:B------:R-:W-:-:S07]  /*2c7d0*/  IMAD.MOV.U32 R13, RZ, RZ, R3 ;  /* 0x000000ffff0d7224 */ /* 0x000fce00078e0003 */
[----:B------:R-:W-:Y:S05]  /*2c7e0*/  WARPSYNC.COLLECTIVE R15, `(.L_x_933) ;  /* 0x000000000f087348 */ /* 0x000fea0003c00000 */
[----:B------:R0:W1:Y:S02]  /*2c7f0*/  SHFL.UP P6, R14, R13, R12, R11 ;  /* 0x0400000c0d0e7389 */ /* 0x00006400000c000b */
[----:B01----:R-:W-:Y:S01]  /*2c800*/  ENDCOLLECTIVE ;  /* 0x000000000000791b */ /* 0x003fe20003800000 */
.L_x_933:
[----:B------:R-:W-:Y:S01]  /*2c810*/  IMAD.MOV.U32 R12, RZ, RZ, 0x10 ;  /* 0x00000010ff0c7424 */ /* 0x000fe200078e00ff */
[----:B------:R-:W-:-:S04]  /*2c820*/  MOV R5, R14 ;  /* 0x0000000e00057202 */ /* 0x000fc80000000f00 */
[----:B------:R-:W-:-:S05]  /*2c830*/  SEL R5, R5, RZ, P4 ;  /* 0x000000ff05057207 */ /* 0x000fca0002000000 */
[----:B------:R-:W-:-:S04]  /*2c840*/  IMAD.IADD R3, R3, 0x1, R5 ;  /* 0x0000000103037824 */ /* 0x000fc800078e0205 */
[----:B------:R-:W-:-:S07]  /*2c850*/  IMAD.MOV.U32 R13, RZ, RZ, R3 ;  /* 0x000000ffff0d7224 */ /* 0x000fce00078e0003 */
[----:B------:R-:W-:Y:S05]  /*2c860*/  WARPSYNC.COLLECTIVE R15, `(.L_x_934) ;  /* 0x000000000f087348 */ /* 0x000fea0003c00000 */
[----:B------:R0:W1:Y:S02]  /*2c870*/  SHFL.UP P6, R14, R13, R12, R11 ;  /* 0x0400000c0d0e7389 */ /* 0x00006400000c000b */
[----:B01----:R-:W-:Y:S01]  /*2c880*/  ENDCOLLECTIVE ;  /* 0x000000000000791b */ /* 0x003fe20003800000 */
.L_x_934:
[----:B------:R-:W-:Y:S02]  /*2c890*/  IMAD.MOV.U32 R12, RZ, RZ, 0x1f ;  /* 0x0000001fff0c7424 */ /* 0x000fe400078e00ff */
[----:B------:R-:W-:Y:S02]  /*2c8a0*/  IMAD.MOV.U32 R11, RZ, RZ, 0x1f ;  /* 0x0000001fff0b7424 */ /* 0x000fe400078e00ff */
[----:B------:R-:W-:-:S05]  /*2c8b0*/  IMAD.MOV.U32 R5, RZ, RZ, R14 ;  /* 0x000000ffff057224 */ /* 0x000fca00078e000e */
[----:B------:R-:W-:-:S04]  /*2c8c0*/  SEL R5, R5, RZ, P5 ;  /* 0x000000ff05057207 */ /* 0x000fc80002800000 */
[----:B------:R-:W-:-:S05]  /*2c8d0*/  IADD3 R5, R3, R5, RZ ;  /* 0x0000000503057210 */ /* 0x000fca0007ffe0ff */
[----:B------:R-:W-:-:S07]  /*2c8e0*/  IMAD.MOV.U32 R13, RZ, RZ, R5 ;  /* 0x000000ffff0d7224 */ /* 0x000fce00078e0005 */
[----:B------:R-:W-:Y:S05]  /*2c8f0*/  WARPSYNC.COLLECTIVE R15, `(.L_x_935) ;  /* 0x000000000f087348 */ /* 0x000fea0003c00000 */
[----:B------:R0:W1:Y:S02]  /*2c900*/  SHFL.IDX P6, R14, R13, R12, R11 ;  /* 0x0000000c0d0e7389 */ /* 0x00006400000c000b */
[----:B01----:R-:W-:Y:S01]  /*2c910*/  ENDCOLLECTIVE ;  /* 0x000000000000791b */ /* 0x003fe20003800000 */
.L_x_935:
[----:B------:R-:W-:Y:S01]  /*2c920*/  IMAD.MOV.U32 R6, RZ, RZ, R14 ;  /* 0x000000ffff067224 */ /* 0x000fe200078e000e */
[----:B------:R-:W-:Y:S06]  /*2c930*/  BRA `(.L_x_936) ;  /* 0xffffffbc00d07947 */ /* 0x000fec000383ffff */
.L_x_787:
[----:B------:R-:W-:Y:S01]  /*2c940*/  BSSY B0, `(.L_x_937) ;  /* 0x0000008000007945 */ /* 0x000fe20003800000 */
[----:B-----5:R-:W-:Y:S01]  /*2c950*/  MOV R13, R2 ;  /* 0x00000002000d7202 */ /* 0x020fe20000000f00 */
[----:B------:R-:W-:Y:S02]  /*2c960*/  IMAD.MOV.U32 R12, RZ, RZ, 0x1 ;  /* 0x00000001ff0c7424 */ /* 0x000fe400078e00ff */
[----:B------:R-:W-:Y:S02]  /*2c970*/  IMAD.MOV.U32 R11, RZ, RZ, RZ ;  /* 0x000000ffff0b7224 */ /* 0x000fe400078e00ff */
[----:B------:R-:W-:-:S07]  /*2c980*/  IMAD.MOV.U32 R15, RZ, RZ, -0x1 ;  /* 0xffffffffff0f7424 */ /* 0x000fce00078e00ff */
[----:B01----:R-:W-:Y:S05]  /*2c990*/  WARPSYNC.COLLECTIVE R15, `(.L_x_938) ;  /* 0x000000000f087348 */ /* 0x003fea0003c00000 */
[----:B------:R2:W3:Y:S02]  /*2c9a0*/  SHFL.UP P6, R14, R13, R12, R11 ;  /* 0x0400000c0d0e7389 */ /* 0x0004e400000c000b */
[----:B0123--:R-:W-:Y:S01]  /*2c9b0*/  ENDCOLLECTIVE ;  /* 0x000000000000791b */ /* 0x00ffe20003800000 */
.L_x_938:
[----:B------:R-:W-:Y:S05]  /*2c9c0*/  BSYNC B0 ;  /* 0x0000000000007941 */ /* 0x000fea0003800000 */
.L_x_937:
[----:B------:R-:W-:Y:S02]  /*2c9d0*/  IMAD.MOV.U32 R3, RZ, RZ, R14 ;  /* 0x000000ffff037224 */ /* 0x000fe400078e000e */
[----:B------:R-:W-:Y:S02]  /*2c9e0*/  IMAD.MOV.U32 R12, RZ, RZ, 0x2 ;  /* 0x00000002ff0c7424 */ /* 0x000fe400078e00ff */
[----:B------:R-:W-:Y:S01]  /*2c9f0*/  IMAD.MOV.U32 R11, RZ, RZ, RZ ;  /* 0x000000ffff0b7224 */ /* 0x000fe200078e00ff */
[----:B------:R-:W-:Y:S01]  /*2ca00*/  SEL R3, R3, RZ, P1 ;  /* 0x000000ff03037207 */ /* 0x000fe20000800000 */
[----:B------:R-:W-:-:S03]  /*2ca10*/  IMAD.MOV.U32 R15, RZ, RZ, -0x1 ;  /* 0xffffffffff0f7424 */ /* 0x000fc600078e00ff */
[----:B------:R-:W-:-:S05]  /*2ca20*/  IADD3 R3, R2, R3, RZ ;  /* 0x0000000302037210 */ /* 0x000fca0007ffe0ff */
[----:B------:R-:W-:-:S07]  /*2ca30*/  IMAD.MOV.U32 R13, RZ, RZ, R3 ;  /* 0x000000ffff0d7224 */ /* 0x000fce00078e0003 */
[----:B------:R-:W-:Y:S05]  /*2ca40*/  WARPSYNC.COLLECTIVE R15, `(.L_x_939) ;  /* 0x000000000f087348 */ /* 0x000fea0003c00000 */
[----:B------:R0:W1:Y:S02]  /*2ca50*/  SHFL.UP P6, R14, R13, R12, R11 ;  /* 0x0400000c0d0e7389 */ /* 0x00006400000c000b */
[----:B01----:R-:W-:Y:S01]  /*2ca60*/  ENDCOLLECTIVE ;  /* 0x000000000000791b */ /* 0x003fe20003800000 */
.L_x_939:
        /* <DEDUP_REMOVED lines=8> */
.L_x_940:
[----:B------:R-:W-:Y:S02]  /*2caf0*/  IMAD.MOV.U32 R12, RZ, RZ, 0x8 ;  /* 0x00000008ff0c7424 */ /* 0x000fe400078e00ff */
[----:B------:R-:W-:-:S05]  /*2cb00*/  IMAD.MOV.U32 R5, RZ, RZ, R14 ;  /* 0x000000ffff057224 */ /* 0x000fca00078e000e */
[----:B------:R-:W-:-:S04]  /*2cb10*/  SEL R5, R5, RZ, P3 ;  /* 0x000000ff05057207 */ /* 0x000fc80001800000 */
[----:B------:R-:W-:-:S05]  /*2cb20*/  IADD3 R3, R3, R5, RZ ;  /* 0x0000000503037210 */ /* 0x000fca0007ffe0ff */
[----:B------:R-:W-:-:S07]  /*2cb30*/  IMAD.MOV.U32 R13, RZ, RZ, R3 ;  /* 0x000000ffff0d7224 */ /* 0x000fce00078e0003 */
[----:B------:R-:W-:Y:S05]  /*2cb40*/  WARPSYNC.COLLECTIVE R15, `(.L_x_941) ;  /* 0x000000000f087348 */ /* 0x000fea0003c00000 */
[----:B------:R0:W1:Y:S02]  /*2cb50*/  SHFL.UP P6, R14, R13, R12, R11 ;  /* 0x0400000c0d0e7389 */ /* 0x00006400000c000b */
[----:B01----:R-:W-:Y:S01]  /*2cb60*/  ENDCOLLECTIVE ;  /* 0x000000000000791b */ /* 0x003fe20003800000 */
.L_x_941:
        /* <DEDUP_REMOVED lines=8> */
.L_x_942:
[----:B------:R-:W-:Y:S01]  /*2cbf0*/  MOV R12, 0x1f ;  /* 0x0000001f000c7802 */ /* 0x000fe20000000f00 */
[----:B------:R-:W-:Y:S02]  /*2cc00*/  IMAD.MOV.U32 R11, RZ, RZ, 0x1f ;  /* 0x0000001fff0b7424 */ /* 0x000fe400078e00ff */
[----:B------:R-:W-:-:S05]  /*2cc10*/  IMAD.MOV.U32 R5, RZ, RZ, R14 ;  /* 0x000000ffff057224 */ /* 0x000fca00078e000e */
[----:B------:R-:W-:-:S05]  /*2cc20*/  SEL R5, R5, RZ, P5 ;  /* 0x000000ff05057207 */ /* 0x000fca0002800000 */
[----:B------:R-:W-:-:S04]  /*2cc30*/  IMAD.IADD R5, R3, 0x1, R5 ;  /* 0x0000000103057824 */ /* 0x000fc800078e0205 */
[----:B------:R-:W-:-:S07]  /*2cc40*/  IMAD.MOV.U32 R13, RZ, RZ, R5 ;  /* 0x000000ffff0d7224 */ /* 0x000fce00078e0005 */
[----:B------:R-:W-:Y:S05]  /*2cc50*/  WARPSYNC.COLLECTIVE R15, `(.L_x_943) ;  /* 0x000000000f087348 */ /* 0x000fea0003c00000 */
[----:B------:R0:W1:Y:S02]  /*2cc60*/  SHFL.IDX P6, R14, R13, R12, R11 ;  /* 0x0000000c0d0e7389 */ /* 0x00006400000c000b */
[----:B01----:R-:W-:Y:S01]  /*2cc70*/  ENDCOLLECTIVE ;  /* 0x000000000000791b */ /* 0x003fe20003800000 */
.L_x_943:
[----:B------:R-:W-:Y:S01]  /*2cc80*/  IMAD.MOV.U32 R6, RZ, RZ, R14 ;  /* 0x000000ffff067224 */ /* 0x000fe200078e000e */
[----:B------:R-:W-:Y:S06]  /*2cc90*/  BRA `(.L_x_944) ;  /* 0xffffffbc00947947 */ /* 0x000fec000383ffff */
.L_x_789:
[----:B------:R-:W-:Y:S01]  /*2cca0*/  BSSY B0, `(.L_x_945) ;  /* 0x0000006000007945 */ /* 0x000fe20003800000 */
[----:B------:R-:W-:Y:S01]  /*2ccb0*/  PLOP3.LUT P6, PT, P6, PT, PT, 0x8, 0x0 ;  /* 0x000000000000781c */ /* 0x000fe200037ce170 */
[----:B------:R-:W-:-:S12]  /*2ccc0*/  IMAD.MOV.U32 R15, RZ, RZ, -0x1 ;  /* 0xffffffffff0f7424 */ /* 0x000fd800078e00ff */
[----:B01----:R-:W-:Y:S05]  /*2ccd0*/  WARPSYNC.COLLECTIVE R15, `(.L_x_946) ;  /* 0x000000000f087348 */ /* 0x003fea0003c00000 */
[----:B------:R-:W-:Y:S01]  /*2cce0*/  VOTE.ANY R14, PT, P6 ;  /* 0x00000000000e7806 */ /* 0x000fe200030e0100 */
[----:B01----:R-:W-:Y:S06]  /*2ccf0*/  ENDCOLLECTIVE ;  /* 0x000000000000791b */ /* 0x003fec0003800000 */
.L_x_946:
[----:B------:R-:W-:Y:S05]  /*2cd00*/  BSYNC B0 ;  /* 0x0000000000007941 */ /* 0x000fea0003800000 */
.L_x_945:
[----:B------:R-:W-:Y:S01]  /*2cd10*/  IMAD.MOV.U32 R3, RZ, RZ, R14 ;  /* 0x000000ffff037224 */ /* 0x000fe200078e000e */
[----:B------:R-:W-:Y:S01]  /*2cd20*/  MOV R13, R2 ;  /* 0x00000002000d7202 */ /* 0x000fe20000000f00 */
[----:B------:R-:W-:Y:S02]  /*2cd30*/  IMAD.MOV.U32 R11, RZ, RZ, 0x1f ;  /* 0x0000001fff0b7424 */ /* 0x000fe400078e00ff */
[----:B------:R-:W0:Y:S01]  /*2cd40*/  POPC R4, R3 ;  /* 0x0000000300047309 */ /* 0x000e220000000000 */
[----:B------:R-:W-:Y:S02]  /*2cd50*/  IMAD.MOV.U32 R15, RZ, RZ, -0x1 ;  /* 0xffffffffff0f7424 */ /* 0x000fe400078e00ff */
[----:B0-----:R-:W-:-:S07]  /*2cd60*/  IMAD.MOV.U32 R12, RZ, RZ, R4 ;  /* 0x000000ffff0c7224 */ /* 0x001fce00078e0004 */
[----:B------:R-:W-:Y:S05]  /*2cd70*/  WARPSYNC.COLLECTIVE R15, `(.L_x_947) ;  /* 0x000000000f087348 */ /* 0x000fea0003c00000 */
[----:B------:R0:W1:Y:S02]  /*2cd80*/  SHFL.IDX P6, R14, R13, R12, R11 ;  /* 0x0000000c0d0e7389 */ /* 0x00006400000c000b */
[----:B01----:R-:W-:Y:S01]  /*2cd90*/  ENDCOLLECTIVE ;  /* 0x000000000000791b */ /* 0x003fe20003800000 */
.L_x_947:
[----:B------:R-:W-:Y:S01]  /*2cda0*/  IMAD.MOV.U32 R17, RZ, RZ, R14 ;  /* 0x000000ffff117224 */ /* 0x000fe200078e000e */
[----:B------:R-:W-:Y:S06]  /*2cdb0*/  BRA `(.L_x_948) ;  /* 0xffffffbc00847947 */ /* 0x000fec000383ffff */
.L_x_791:
[----:B------:R-:W-:Y:S01]  /*2cdc0*/  BSSY B0, `(.L_x_949) ;  /* 0x0000007000007945 */ /* 0x000fe20003800000 */
[----:B------:R-:W-:Y:S01]  /*2cdd0*/  MOV R13, R5 ;  /* 0x00000005000d7202 */ /* 0x000fe20000000f00 */
[----:B------:R-:W-:Y:S02]  /*2cde0*/  IMAD.MOV.U32 R11, RZ, RZ, 0x1f ;  /* 0x0000001fff0b7424 */ /* 0x000fe400078e00ff */
[----:B------:R-:W-:-:S07]  /*2cdf0*/  IMAD.MOV.U32 R15, RZ, RZ, -0x1 ;  /* 0xffffffffff0f7424 */ /* 0x000fce00078e00ff */
[----:B01-3--:R-:W-:Y:S05]  /*2ce00*/  WARPSYNC.COLLECTIVE R15, `(.L_x_950) ;  /* 0x000000000f087348 */ /* 0x00bfea0003c00000 */
[----:B------:R2:W4:Y:S02]  /*2ce10*/  SHFL.IDX P6, R14, R13, R12, R11 ;  /* 0x0000000c0d0e7389 */ /* 0x00052400000c000b */
[----:B01234-:R-:W-:Y:S01]  /*2ce20*/  ENDCOLLECTIVE ;  /* 0x000000000000791b */ /* 0x01ffe20003800000 */
.L_x_950:
[----:B------:R-:W-:Y:S05]  /*2ce30*/  BSYNC B0 ;  /* 0x0000000000007941 */ /* 0x000fea0003800000 */
.L_x_949:
[----:B------:R-:W-:Y:S01]  /*2ce40*/  IMAD.MOV.U32 R2, RZ, RZ, R14 ;  /* 0x000000ffff027224 */ /* 0x000fe200078e000e */
[----:B------:R-:W-:Y:S06]  /*2ce50*/  BRA `(.L_x_790) ;  /* 0xffffffbc00787947 */ /* 0x000fec000383ffff */
.L_x_795:
[----:B0-----:R0:W1:Y:S02]  /*2ce60*/  SYNCS.PHASECHK.TRANS64.TRYWAIT P0, [R0+URZ+0x33420], R3 ;  /* 0x03342003000075a7 */ /* 0x001064000800017f */
[----:B-1----:R-:W-:Y:S05]  /*2ce70*/  @!P0 NANOSLEEP.SYNCS 0x989680 ;  /* 0x009896800000895d */ /* 0x002fea0003900000 */
[----:B------:R-:W1:Y:S02]  /*2ce80*/  @!P0 SYNCS.PHASECHK.TRANS64 P0, [R0+URZ+0x33420], R3 ;  /* 0x03342003000085a7 */ /* 0x000e64000800007f */
[----:B-1----:R-:W-:Y:S05]  /*2ce90*/  @!P0 BRA `(.L_x_795) ;  /* 0xfffffffc00f08947 */ /* 0x002fea000383ffff */
[----:B------:R-:W-:Y:S05]  /*2cea0*/  BRA `(.L_x_951) ;  /* 0xffffffc0006c7947 */ /* 0x000fea000383ffff */
.L_x_796:
[----:B------:R-:W1:Y:S01]  /*2ceb0*/  S2R R2, SR_TID.X ;  /* 0x0000000000027919 */ /* 0x000e620000002100 */
[----:B------:R-:W-:Y:S01]  /*2cec0*/  BSSY B0, `(.L_x_952) ;  /* 0x000000a000007945 */ /* 0x000fe20003800000 */
[----:B------:R-:W-:Y:S01]  /*2ced0*/  MOV R12, RZ ;  /* 0x000000ff000c7202 */ /* 0x000fe20000000f00 */
        /* <DEDUP_REMOVED lines=8> */
.L_x_953:
[----:B------:R-:W-:Y:S05]  /*2cf60*/  BSYNC B0 ;  /* 0x0000000000007941 */ /* 0x000fea0003800000 */
.L_x_952:
[----:B------:R-:W-:Y:S05]  /*2cf70*/  BRA `(.L_x_954) ;  /* 0xffffffc000547947 */ /* 0x000fea000383ffff */
.L_x_797:
[----:B------:R-:W-:Y:S01]  /*2cf80*/  BSSY B0, `(.L_x_955) ;  /* 0x0000006000007945 */ /* 0x000fe20003800000 */
[----:B------:R-:W-:-:S07]  /*2cf90*/  IMAD.MOV.U32 R15, RZ, RZ, -0x1 ;  /* 0xffffffffff0f7424 */ /* 0x000fce00078e00ff */
[----:B01----:R-:W-:Y:S05]  /*2cfa0*/  WARPSYNC.COLLECTIVE R15, `(.L_x_956) ;  /* 0x000000000f0c7348 */ /* 0x003fea0003c00000 */
[----:B------:R-:W-:Y:S02]  /*2cfb0*/  ELECT P6, UR62, PT ;  /* 0x00000000003e782f */ /* 0x000fe400038c0000 */
[----:B------:R-:W-:Y:S01]  /*2cfc0*/  MOV R14, UR62 ;  /* 0x0000003e000e7c02 */ /* 0x000fe20008000f00 */
[----:B01----:R-:W-:Y:S10]  /*2cfd0*/  ENDCOLLECTIVE ;  /* 0x000000000000791b */ /* 0x003ff40003800000 */
.L_x_956:
[----:B------:R-:W-:Y:S05]  /*2cfe0*/  BSYNC B0 ;  /* 0x0000000000007941 */ /* 0x000fea0003800000 */
.L_x_955:
[----:B------:R-:W-:Y:S05]  /*2cff0*/  BRA `(.L_x_957) ;  /* 0xffffffc000487947 */ /* 0x000fea000383ffff */
.L_x_799:
[----:B0-----:R0:W1:Y:S02]  /*2d000*/  SYNCS.PHASECHK.TRANS64.TRYWAIT P1, [R6+URZ], R5 ;  /* 0x00000005060075a7 */ /* 0x001064000802017f */
[----:B-1----:R-:W-:Y:S05]  /*2d010*/  @!P1 NANOSLEEP.SYNCS 0x989680 ;  /* 0x009896800000995d */ /* 0x002fea0003900000 */
[----:B------:R-:W1:Y:S02]  /*2d020*/  @!P1 SYNCS.PHASECHK.TRANS64 P1, [R6+URZ], R5 ;  /* 0x00000005060095a7 */ /* 0x000e64000802007f */
[----:B-1----:R-:W-:Y:S05]  /*2d030*/  @!P1 BRA `(.L_x_799) ;  /* 0xfffffffc00f09947 */ /* 0x002fea000383ffff */
[----:B------:R-:W-:Y:S05]  /*2d040*/  BRA `(.L_x_958) ;  /* 0xffffffc000847947 */ /* 0x000fea000383ffff */
.L_x_800:
[----:B-1----:R1:W2:Y:S02]  /*2d050*/  SYNCS.PHASECHK.TRANS64.TRYWAIT P1, [R7+URZ], R2 ;  /* 0x00000002070075a7 */ /* 0x0022a4000802017f */
[----:B--2---:R-:W-:Y:S05]  /*2d060*/  @!P1 NANOSLEEP.SYNCS 0x989680 ;  /* 0x009896800000995d */ /* 0x004fea0003900000 */
[----:B------:R-:W2:Y:S02]  /*2d070*/  @!P1 SYNCS.PHASECHK.TRANS64 P1, [R7+URZ], R2 ;  /* 0x00000002070095a7 */ /* 0x000ea4000802007f */
[----:B--2---:R-:W-:Y:S05]  /*2d080*/  @!P1 BRA `(.L_x_800) ;  /* 0xfffffffc00f09947 */ /* 0x004fea000383ffff */
[----:B------:R-:W-:Y:S05]  /*2d090*/  BRA `(.L_x_959) ;  /* 0xffffffc000787947 */ /* 0x000fea000383ffff */
.L_x_802:
[----:B--2---:R2:W3:Y:S02]  /*2d0a0*/  SYNCS.PHASECHK.TRANS64.TRYWAIT P1, [R4+URZ+0x33460], R5 ;  /* 0x03346005040075a7 */ /* 0x0044e4000802017f */
[----:B---3--:R-:W-:Y:S05]  /*2d0b0*/  @!P1 NANOSLEEP.SYNCS 0x989680 ;  /* 0x009896800000995d */ /* 0x008fea0003900000 */
[----:B------:R-:W3:Y:S02]  /*2d0c0*/  @!P1 SYNCS.PHASECHK.TRANS64 P1, [R4+URZ+0x33460], R5 ;  /* 0x03346005040095a7 */ /* 0x000ee4000802007f */
[----:B---3--:R-:W-:Y:S05]  /*2d0d0*/  @!P1 BRA `(.L_x_802) ;  /* 0xfffffffc00f09947 */ /* 0x008fea000383ffff */
[----:B------:R-:W-:Y:S05]  /*2d0e0*/  BRA `(.L_x_960) ;  /* 0xffffffc0007c7947 */ /* 0x000fea000383ffff */
.L_x_804:
[----:B---3--:R3:W4:Y:S02]  /*2d0f0*/  SYNCS.PHASECHK.TRANS64.TRYWAIT P1, [R3+URZ+0x33460], R2 ;  /* 0x03346002030075a7 */ /* 0x008724000802017f */
[----:B----4-:R-:W-:Y:S05]  /*2d100*/  @!P1 NANOSLEEP.SYNCS 0x989680 ;  /* 0x009896800000995d */ /* 0x010fea0003900000 */
[----:B------:R-:W4:Y:S02]  /*2d110*/  @!P1 SYNCS.PHASECHK.TRANS64 P1, [R3+URZ+0x33460], R2 ;  /* 0x03346002030095a7 */ /* 0x000f24000802007f */
[----:B----4-:R-:W-:Y:S05]  /*2d120*/  @!P1 BRA `(.L_x_804) ;  /* 0xfffffffc00f09947 */ /* 0x010fea000383ffff */
[----:B------:R-:W-:Y:S05]  /*2d130*/  BRA `(.L_x_961) ;  /* 0xffffffc0007c7947 */ /* 0x000fea000383ffff */
.L_x_806:
[----:B----4-:R4:W0:Y:S02]  /*2d140*/  SYNCS.PHASECHK.TRANS64.TRYWAIT P0, [R4+URZ+0x33480], R5 ;  /* 0x03348005040075a7 */ /* 0x010824000800017f */
[----:B0-----:R-:W-:Y:S05]  /*2d150*/  @!P0 NANOSLEEP.SYNCS 0x989680 ;  /* 0x009896800000895d */ /* 0x001fea0003900000 */
[----:B------:R-:W0:Y:S02]  /*2d160*/  @!P0 SYNCS.PHASECHK.TRANS64 P0, [R4+URZ+0x33480], R5 ;  /* 0x03348005040085a7 */ /* 0x000e24000800007f */
[----:B0-----:R-:W-:Y:S05]  /*2d170*/  @!P0 BRA `(.L_x_806) ;  /* 0xfffffffc00f08947 */ /* 0x001fea000383ffff */
[----:B------:R-:W-:Y:S05]  /*2d180*/  BRA `(.L_x_807) ;  /* 0xffffffc000787947 */ /* 0x000fea000383ffff */
.L_x_962:
        /* <DEDUP_REMOVED lines=15> */
.L_x_2865:


//--------------------- .text._ZN7cutlass13device_kernelIN5flash11enable_sm90INS1_16FlashAttnFwdSm90INS1_25CollectiveMainloopFwdSm90ILi2EN4cute5tupleIJNS5_1CILi1EEES8_S8_EEENS6_IJNS7_ILi128EEENS7_ILi160EEENS7_ILi192EEEEEELi192ENS_12float_e4m3_tEfNS_4arch4Sm90ELb0ELb1ELb0ELb0ELb0ELb0ELb0ELb1ELb1ELb1ELb0ELb0EEENS1_21CollectiveEpilogueFwdINS6_IJSA_SC_SB_EEES9_NS_10bfloat16_tESG_Li256ELb0ELb1ELb0ELb1EEENS1_30DynamicPersistentTileSchedulerILi256ELi128ELb0ELb1ELb1EEEEEEEEEvNT_6ParamsE --------------------------
	.section	.text._ZN7cutlass13device_kernelIN5flash11enable_sm90INS1_16FlashAttnFwdSm90INS1_25CollectiveMainloopFwdSm90ILi2EN4cute5tupleIJNS5_1CILi1EEES8_S8_EEENS6_IJNS7_ILi128EEENS7_ILi160EEENS7_ILi192EEEEEELi192ENS_12float_e4m3_tEfNS_4arch4Sm90ELb0ELb1ELb0ELb0ELb0ELb0ELb0ELb1ELb1ELb1ELb0ELb0EEENS1_21CollectiveEpilogueFwdINS6_IJSA_SC_SB_EEES9_NS_10bfloat16_tESG_Li256ELb0ELb1ELb0ELb1EEENS1_30DynamicPersistentTileSchedulerILi256ELi128ELb0ELb1ELb1EEEEEEEEEvNT_6ParamsE,"ax",@progbits
	.align	128
.text._ZN7cutlass13device_kernelIN5flash11enable_sm90INS1_16FlashAttnFwdSm90INS1_25CollectiveMainloopFwdSm90ILi2EN4cute5tupleIJNS5_1CILi1EEES8_S8_EEENS6_IJNS7_ILi128EEENS7_ILi160EEENS7_ILi192EEEEEELi192ENS_12float_e4m3_tEfNS_4arch4Sm90ELb0ELb1ELb0ELb0ELb0ELb0ELb0ELb1ELb1ELb1ELb0ELb0EEENS1_21CollectiveEpilogueFwdINS6_IJSA_SC_SB_EEES9_NS_10bfloat16_tESG_Li256ELb0ELb1ELb0ELb1EEENS1_30DynamicPersistentTileSchedulerILi256ELi128ELb0ELb1ELb1EEEEEEEEEvNT_6ParamsE:
        .type           _ZN7cutlass13device_kernelIN5flash11enable_sm90INS1_16FlashAttnFwdSm90INS1_25CollectiveMainloopFwdSm90ILi2EN4cute5tupleIJNS5_1CILi1EEES8_S8_EEENS6_IJNS7_ILi128EEENS7_ILi160EEENS7_ILi192EEEEEELi192ENS_12float_e4m3_tEfNS_4arch4Sm90ELb0ELb1ELb0ELb0ELb0ELb0ELb0ELb1ELb1ELb1ELb0ELb0EEENS1_21CollectiveEpilogueFwdINS6_IJSA_SC_SB_EEES9_NS_10bfloat16_tESG_Li256ELb0ELb1ELb0ELb1EEENS1_30DynamicPersistentTileSchedulerILi256ELi128ELb0ELb1ELb1EEEEEEEEEvNT_6ParamsE,@function
        .size           _ZN7cutlass13device_kernelIN5flash11enable_sm90INS1_16FlashAttnFwdSm90INS1_25CollectiveMainloopFwdSm90ILi2EN4cute5tupleIJNS5_1CILi1EEES8_S8_EEENS6_IJNS7_ILi128EEENS7_ILi160EEENS7_ILi192EEEEEELi192ENS_12float_e4m3_tEfNS_4arch4Sm90ELb0ELb1ELb0ELb0ELb0ELb0ELb0ELb1ELb1ELb1ELb0ELb0EEENS1_21CollectiveEpilogueFwdINS6_IJSA_SC_SB_EEES9_NS_10bfloat16_tESG_Li256ELb0ELb1ELb0ELb1EEENS1_30DynamicPersistentTileSchedulerILi256ELi128ELb0ELb1ELb1EEEEEEEEEvNT_6ParamsE,(.L_x_2866 - _ZN7cutlass13device_kernelIN5flash11enable_sm90INS1_16FlashAttnFwdSm90INS1_25CollectiveMainloopFwdSm90ILi2EN4cute5tupleIJNS5_1CILi1EEES8_S8_EEENS6_IJNS7_ILi128EEENS7_ILi160EEENS7_ILi192EEEEEELi192ENS_12float_e4m3_tEfNS_4arch4Sm90ELb0ELb1ELb0ELb0ELb0ELb0ELb0ELb1ELb1ELb1ELb0ELb0EEENS1_21CollectiveEpilogueFwdINS6_IJSA_SC_SB_EEES9_NS_10bfloat16_tESG_Li256ELb0ELb1ELb0ELb1EEENS1_30DynamicPersistentTileSchedulerILi256ELi128ELb0ELb1ELb1EEEEEEEEEvNT_6ParamsE)
        .other          _ZN7cutlass13device_kernelIN5flash11enable_sm90INS1_16FlashAttnFwdSm90INS1_25CollectiveMainloopFwdSm90ILi2EN4cute5tupleIJNS5_1CILi1EEES8_S8_EEENS6_IJNS7_ILi128EEENS7_ILi160EEENS7_ILi192EEEEEELi192ENS_12float_e4m3_tEfNS_4arch4Sm90ELb0ELb1ELb0ELb0ELb0ELb0ELb0ELb1ELb1ELb1ELb0ELb0EEENS1_21CollectiveEpilogueFwdINS6_IJSA_SC_SB_EEES9_NS_10bfloat16_tESG_Li256ELb0ELb1ELb0ELb1EEENS1_30DynamicPersistentTileSchedulerILi256ELi128ELb0ELb1ELb1EEEEEEEEEvNT_6ParamsE,@"STO_CUDA_ENTRY STV_DEFAULT"
_ZN7cutlass13device_kernelIN5flash11enable_sm90INS1_16FlashAttnFwdSm90INS1_25CollectiveMainloopFwdSm90ILi2EN4cute5tupleIJNS5_1CILi1EEES8_S8_EEENS6_IJNS7_ILi128EEENS7_ILi160EEENS7_ILi192EEEEEELi192ENS_12float_e4m3_tEfNS_4arch4Sm90ELb0ELb1ELb0ELb0ELb0ELb0ELb0ELb1ELb1ELb1ELb0ELb0EEENS1_21CollectiveEpilogueFwdINS6_IJSA_SC_SB_EEES9_NS_10bfloat16_tESG_Li256ELb0ELb1ELb0ELb1EEENS1_30DynamicPersistentTileSchedulerILi256ELi128ELb0ELb1ELb1EEEEEEEEEvNT_6ParamsE:
        /* <DEDUP_REMOVED lines=18> */
.L_x_964:
[----:B------:R-:W-:Y:S05]  /*0120*/  BSYNC B0 ;  /* 0x0000000000007941 */ /* 0x000fea0003800000 */
.L_x_963:
        /* <DEDUP_REMOVED lines=41> */
.L_x_965:
        /* <DEDUP_REMOVED lines=22> */
.L_x_966:
        /* <DEDUP_REMOVED lines=18> */
.L_x_967:
        /* <DEDUP_REMOVED lines=22> */
.L_x_968:
        /* <DEDUP_REMOVED lines=22> */
.L_x_969:
[----:B------:R-:W-:Y:S01]  /*0900*/  PLOP3.LUT P0, PT, PT, PT, UP0, 0x80, 0x0 ;  /* 0x000000000000781c */ /* 0x000fe20003f0f008 */
[----:B------:R-:W-:Y:S01]  /*0910*/  UMOV UR38, 0x1 ;  /* 0x0000000100267882 */ /* 0x000fe20000000000 */
[----:B------:R-:W-:Y:S01]  /*0920*/  NOP ;  /* 0x0000000000007918 */ /* 0x000fe20000000000 */
[----:B------:R-:W-:Y:S01]  /*0930*/  USEL UR38, UR38, 0x2, !UP0 ;  /* 0x0000000226267887 */ /* 0x000fe2000c000000 */
[----:B------:R-:W-:Y:S01]  /*0940*/  ULDC.64 UR50, c[0x0][0x208] ;  /* 0x0000820000327ab9 */ /* 0x000fe20000000a00 */
[----:B012-4-:R-:W-:Y:S08]  /*0950*/  BAR.SYNC.DEFER_BLOCKING 0x0 ;  /* 0x0000000000007b1d */ /* 0x017ff00000010000 */
[----:B------:R-:W-:Y:S05]  /*0960*/  @!P0 BRA `(.L_x_970) ;  /* 0x0000015800f08947 */ /* 0x000fea0003800000 */
.L_x_971:
[----:B------:R-:W-:-:S08]  /*0970*/  NOP ;  /* 0x0000000000007918 */ /* 0x000fd00000000000 */
[----:B------:R-:W0:Y:S02]  /*0980*/  USETMAXREG.TRY_ALLOC.CTAPOOL UP0, 0xf0 ;  /* 0x000000f0000079c8 */ /* 0x000e240008000600 */
[----:B0-----:R-:W-:-:S13]  /*0990*/  PLOP3.LUT P0, PT, PT, PT, UP0, 0x80, 0x0 ;  /* 0x000000000000781c */ /* 0x001fda0003f0f008 */
[----:B------:R-:W-:Y:S05]  /*09a0*/  @!P0 BRA `(.L_x_971) ;  /* 0xfffffffc00f08947 */ /* 0x000fea000383ffff */
[----:B------:R-:W0:Y:S01]  /*09b0*/  S2R R2, SR_TID.X ;  /* 0x0000000000027919 */ /* 0x000e220000002100 */
[----:B------:R-:W1:Y:S08]  /*09c0*/  S2UR UR4, SR_CTAID.X ;  /* 0x00000000000479c3 */ /* 0x000e700000002500 */
[----:B------:R-:W-:Y:S08]  /*09d0*/  BAR.ARV 0x4, 0x180 ;  /* 0x0106000000007b1d */ /* 0x000ff00000002000 */
        /* <DEDUP_REMOVED lines=9> */
[----:B------:R-:W-:Y:S01]  /*0a70*/  UMOV UR46, URZ ;  /* 0x0000003f002e7c82 */ /* 0x000fe20008000000 */
[----:B------:R-:W-:Y:S02]  /*0a80*/  UMOV UR45, URZ ;  /* 0x0000003f002d7c82 */ /* 0x000fe40008000000 */
[----:B------:R-:W-:Y:S01]  /*0a90*/  SHF.R.S32.HI R3, RZ, 0x1f, R224 ;  /* 0x0000001fff037819 */ /* 0x000fe200000114e0 */
[----:B------:R-:W-:-:S03]  /*0aa0*/  UMOV UR49, URZ ;  /* 0x0000003f00317c82 */ /* 0x000fc60008000000 */
[CC--:B------:R-:W-:Y:S02]  /*0ab0*/  LEA.HI R0, R3.reuse, R224.reuse, RZ, 0x7 ;  /* 0x000000e003007211 */ /* 0x0c0fe400078f38ff */
[CC--:B------:R-:W-:Y:S02]  /*0ac0*/  LEA.HI R4, R3.reuse, R224.reuse, RZ, 0x5 ;  /* 0x000000e003047211 */ /* 0x0c0fe400078f28ff */
[----:B------:R-:W-:Y:S02]  /*0ad0*/  LOP3.LUT R221, R0, 0xffffff80, RZ, 0xc0, !PT ;  /* 0xffffff8000dd7812 */ /* 0x000fe400078ec0ff */
[----:B------:R-:W-:Y:S01]  /*0ae0*/  LEA.HI R2, R3, R224, RZ, 0x4 ;  /* 0x000000e003027211 */ /* 0x000fe200078f20ff */
[----:B------:R-:W-:Y:S02]  /*0af0*/  IMAD.SHL.U32 R4, R4, 0x20, RZ ;  /* 0x0000002004047824 */ /* 0x000fe400078e00ff */
[----:B------:R-:W-:Y:S01]  /*0b00*/  IMAD.IADD R221, R224, 0x1, -R221 ;  /* 0x00000001e0dd7824 */ /* 0x000fe200078e0add */
[----:B------:R-:W-:-:S02]  /*0b10*/  LOP3.LUT R5, R2, 0x3fffff0, RZ, 0xc0, !PT ;  /* 0x03fffff002057812 */ /* 0x000fc400078ec0ff */
[----:B------:R-:W-:Y:S02]  /*0b20*/  LOP3.LUT R4, R4, 0xfffffc00, RZ, 0xc0, !PT ;  /* 0xfffffc0004047812 */ /* 0x000fe400078ec0ff */
[----:B------:R-:W-:Y:S01]  /*0b30*/  SHF.R.S32.HI R6, RZ, 0x1f, R221 ;  /* 0x0000001fff067819 */ /* 0x000fe200000114dd */
[----:B------:R-:W-:Y:S01]  /*0b40*/  IMAD.IADD R5, R224, 0x1, -R5 ;  /* 0x00000001e0057824 */ /* 0x000fe200078e0a05 */
[----:B------:R-:W-:Y:S02]  /*0b50*/  SHF.R.S32.HI R7, RZ, 0x4, R2 ;  /* 0x00000004ff077819 */ /* 0x000fe40000011402 */
[----:B------:R-:W-:Y:S01]  /*0b60*/  LEA.HI R8, R6, R221, RZ, 0x2 ;  /* 0x000000dd06087211 */ /* 0x000fe200078f10ff */
[----:B------:R-:W-:Y:S01]  /*0b70*/  IMAD R223, R5, 0x40, R4 ;  /* 0x0000004005df7824 */ /* 0x000fe200078e0204 */
[----:B------:R-:W-:Y:S02]  /*0b80*/  LEA.HI R5, R3, R224, RZ, 0x2 ;  /* 0x000000e003057211 */ /* 0x000fe400078f10ff */
[----:B------:R-:W-:-:S02]  /*0b90*/  SHF.R.S32.HI R4, RZ, 0x2, R8 ;  /* 0x00000002ff047819 */ /* 0x000fc40000011408 */
[----:B------:R-:W-:Y:S02]  /*0ba0*/  SHF.R.S32.HI R9, RZ, 0x1f, R8 ;  /* 0x0000001fff097819 */ /* 0x000fe40000011408 */
[----:B------:R-:W-:Y:S02]  /*0bb0*/  LEA.HI R2, R2, R7, RZ, 0x1 ;  /* 0x0000000702027211 */ /* 0x000fe400078f08ff */
[----:B------:R-:W-:Y:S02]  /*0bc0*/  LOP3.LUT R11, R5, 0xfffffffc, RZ, 0xc0, !PT ;  /* 0xfffffffc050b7812 */ /* 0x000fe400078ec0ff */
[----:B------:R-:W-:Y:S02]  /*0bd0*/  SHF.R.S32.HI R5, RZ, 0x7, R0 ;  /* 0x00000007ff057819 */ /* 0x000fe40000011400 */
[----:B------:R-:W-:Y:S01]  /*0be0*/  LEA.HI R9, R9, R4, RZ, 0x3 ;  /* 0x0000000409097211 */ /* 0x000fe200078f18ff */
[----:B------:R-:W-:Y:S01]  /*0bf0*/  IMAD.IADD R11, R224, 0x1, -R11 ;  /* 0x00000001e00b7824 */ /* 0x000fe200078e0a0b */
[----:B------:R-:W-:-:S02]  /*0c00*/  LOP3.LUT R2, R2, 0x1ffffffe, RZ, 0xc0, !PT ;  /* 0x1ffffffe02027812 */ /* 0x000fc400078ec0ff */
[----:B------:R-:W-:Y:S02]  /*0c10*/  LEA.HI R0, R0, R5, RZ, 0x1 ;  /* 0x0000000500007211 */ /* 0x000fe400078f08ff */
[----:B------:R-:W-:Y:S01]  /*0c20*/  LOP3.LUT R9, R9, 0xfffffff8, RZ, 0xc0, !PT ;  /* 0xfffffff809097812 */ /* 0x000fe200078ec0ff */
[----:B------:R-:W-:Y:S01]  /*0c30*/  IMAD.IADD R2, R7, 0x1, -R2 ;  /* 0x0000000107027824 */ /* 0x000fe200078e0a02 */
[----:B------:R-:W-:Y:S02]  /*0c40*/  LEA.HI R6, R6, R221, RZ, 0x5 ;  /* 0x000000dd06067211 */ /* 0x000fe400078f28ff */
[----:B------:R-:W-:Y:S01]  /*0c50*/  LEA.HI R7, R11, R11, RZ, 0x1 ;  /* 0x0000000b0b077211 */ /* 0x000fe200078f08ff */
[----:B------:R-:W-:Y:S01]  /*0c60*/  IMAD.IADD R9, R4, 0x1, -R9 ;  /* 0x0000000104097824 */ /* 0x000fe200078e0a09 */
[----:B------:R-:W-:Y:S01]  /*0c70*/  LOP3.LUT R0, R0, 0x3fffffe, RZ, 0xc0, !PT ;  /* 0x03fffffe00007812 */ /* 0x000fe200078ec0ff */
[----:B------:R-:W-:Y:S01]  /*0c80*/  IMAD R223, R2, 0x8, R223 ;  /* 0x0000000802df7824 */ /* 0x000fe200078e02df */
[----:B------:R-:W-:-:S02]  /*0c90*/  SHF.R.S32.HI R6, RZ, 0x5, R6 ;  /* 0x00000005ff067819 */ /* 0x000fc40000011406 */
[----:B------:R-:W-:Y:S01]  /*0ca0*/  LOP3.LUT R4, R7, 0x1ffffffe, RZ, 0xc0, !PT ;  /* 0x1ffffffe07047812 */ /* 0x000fe200078ec0ff */
[----:B------:R-:W-:Y:S01]  /*0cb0*/  IMAD.IADD R0, R5, 0x1, -R0 ;  /* 0x0000000105007824 */ /* 0x000fe200078e0a00 */
[----:B------:R-:W-:Y:S01]  /*0cc0*/  LEA.HI R3, R3, R224, RZ, 0x3 ;  /* 0x000000e003037211 */ /* 0x000fe200078f18ff */
[----:B------:R-:W-:Y:S01]  /*0cd0*/  IMAD R9, R6, 0x10, R9 ;  /* 0x0000001006097824 */ /* 0x000fe200078e0209 */
[----:B------:R-:W-:Y:S01]  /*0ce0*/  LOP3.LUT R18, R8, 0x7ffffffc, RZ, 0xc0, !PT ;  /* 0x7ffffffc08127812 */ /* 0x000fe200078ec0ff */
[----:B------:R-:W-:Y:S01]  /*0cf0*/  IMAD.IADD R19, R11, 0x1, -R4 ;  /* 0x000000010b137824 */ /* 0x000fe200078e0a04 */
[----:B------:R-:W-:Y:S01]  /*0d00*/  LOP3.LUT R5, R3, 0xfffffff8, RZ, 0xc0, !PT ;  /* 0xfffffff803057812 */ /* 0x000fe200078ec0ff */
[----:B------:R-:W-:Y:S01]  /*0d10*/  IMAD R222, R0, 0x40, R9 ;  /* 0x0000004000de7824 */ /* 0x000fe200078e0209 */
[----:B------:R-:W-:Y:S01]  /*0d20*/  SHF.R.S32.HI R220, RZ, 0x3, R3 ;  /* 0x00000003ffdc7819 */ /* 0x000fe20000011403 */
[----:B------:R-:W-:Y:S02]  /*0d30*/  IMAD.IADD R18, R221, 0x1, -R18 ;  /* 0x00000001dd127824 */ /* 0x000fe400078e0a12 */
[----:B------:R-:W-:-:S02]  /*0d40*/  IMAD.IADD R22, R224, 0x1, -R5 ;  /* 0x00000001e0167824 */ /* 0x000fc400078e0a05 */
[----:B------:R-:W-:-:S07]  /*0d50*/  IMAD R19, R19, 0x8, R222 ;  /* 0x0000000813137824 */ /* 0x000fce00078e02de */
.L_x_1072:
[----:B------:R-:W-:Y:S01]  /*0d60*/  ULDC UR5, c[0x0][0xc60] ;  /* 0x0003180000057ab9 */ /* 0x000fe20000000800 */
[----:B------:R-:W-:Y:S01]  /*0d70*/  UMOV UR9, UR4 ;  /* 0x0000000400097c82 */ /* 0x000fe20008000000 */
[----:B------:R-:W-:-:S11]  /*0d80*/  UISETP.NE.AND UP0, UPT, UR5, 0x1, UPT ;  /* 0x000000010500788c */ /* 0x000fd6000bf05270 */
[----:B------:R-:W-:Y:S01]  /*0d90*/  @UP0 ULDC UR6, c[0x0][0xc64] ;  /* 0x0003190000060ab9 */ /* 0x000fe20000000800 */
[----:B------:R-:W-:Y:S01]  /*0da0*/  @UP0 ULDC UR8, c[0x0][0xc68] ;  /* 0x00031a0000080ab9 */ /* 0x000fe20000000800 */
[----:B------:R-:W-:-:S04]  /*0db0*/  UIMAD.WIDE.U32 UR6, UR4, UR6, URZ ;  /* 0x00000006040672a5 */ /* 0x000fc8000f8e003f */
[----:B------:R-:W-:-:S03]  /*0dc0*/  @UP0 USHF.R.U32.HI UR9, URZ, UR8, UR7 ;  /* 0x000000083f090299 */ /* 0x000fc60008011607 */
[----:B------:R-:W-:Y:S02]  /*0dd0*/  ULDC UR6, c[0x0][0xc78] ;  /* 0x00031e0000067ab9 */ /* 0x000fe40000000800 */
[----:B------:R-:W-:Y:S02]  /*0de0*/  UISETP.GE.AND UP0, UPT, UR9, UR6, UPT ;  /* 0x000000060900728c */ /* 0x000fe4000bf06270 */
[----:B------:R-:W-:-:S04]  /*0df0*/  UIADD3 UR6, -UR9, URZ, URZ ;  /* 0x0000003f09067290 */ /* 0x000fc8000fffe13f */
[----:B------:R-:W-:Y:S01]  /*0e00*/  PLOP3.LUT P0, PT, PT, PT, UP0, 0x80, 0x0 ;  /* 0x000000000000781c */ /* 0x000fe20003f0f008 */
[----:B------:R-:W-:-:S12]  /*0e10*/  UIMAD UR7, UR5, UR6, UR4 ;  /* 0x00000006050772a4 */ /* 0x000fd8000f8e0204 */
[----:B012345:R-:W-:Y:S05]  /*0e20*/  @!P0 BRA `(.L_x_972) ;  /* 0x0000000000208947 */ /* 0x03ffea0003800000 */
[----:B------:R-:W-:Y:S01]  /*0e30*/  ULDC UR6, c[0x0][0xc6c] ;  /* 0x00031b0000067ab9 */ /* 0x000fe20000000800 */
[----:B------:R-:W-:Y:S01]  /*0e40*/  UMOV UR8, UR7 ;  /* 0x0000000700087c82 */ /* 0x000fe20008000000 */
[----:B------:R-:W-:-:S11]  /*0e50*/  UISETP.NE.AND UP0, UPT, UR6, 0x1, UPT ;  /* 0x000000010600788c */ /* 0x000fd6000bf05270 */
[----:B------:R-:W-:Y:S02]  /*0e60*/  @UP0 ULDC.64 UR10, c[0x0][0xc70] ;  /* 0x00031c00000a0ab9 */ /* 0x000fe40000000a00 */
[----:B------:R-:W-:-:S04]  /*0e70*/  UIMAD.WIDE.U32 UR4, UR7, UR10, URZ ;  /* 0x0000000a070472a5 */ /* 0x000fc8000f8e003f */
[----:B------:R-:W-:-:S04]  /*0e80*/  @UP0 USHF.R.U32.HI UR8, URZ, UR11, UR5 ;  /* 0x0000000b3f080299 */ /* 0x000fc80008011605 */
[----:B------:R-:W-:Y:S01]  /*0e90*/  UIMAD UR4, UR8, UR6, URZ ;  /* 0x00000006080472a4 */ /* 0x000fe2000f8e023f */
[----:B------:R-:W-:Y:S11]  /*0ea0*/  BRA `(.L_x_973) ;  /* 0x00000000001c7947 */ /* 0x000ff60003800000 */
.L_x_972:
[----:B------:R-:W-:Y:S01]  /*0eb0*/  ULDC UR6, c[0x0][0xc54] ;  /* 0x0003150000067ab9 */ /* 0x000fe20000000800 */
[----:B------:R-:W-:Y:S01]  /*0ec0*/  UMOV UR8, UR7 ;  /* 0x0000000700087c82 */ /* 0x000fe20008000000 */
[----:B------:R-:W-:-:S11]  /*0ed0*/  UISETP.NE.AND UP0, UPT, UR6, 0x1, UPT ;  /* 0x000000010600788c */ /* 0x000fd6000bf05270 */
[----:B------:R-:W-:Y:S02]  /*0ee0*/  @UP0 ULDC.64 UR10, c[0x0][0xc58] ;  /* 0x00031600000a0ab9 */ /* 0x000fe40000000a00 */
[----:B------:R-:W-:-:S04]  /*0ef0*/  UIMAD.WIDE.U32 UR4, UR7, UR10, URZ ;  /* 0x0000000a070472a5 */ /* 0x000fc8000f8e003f */
[----:B------:R-:W-:-:S04]  /*0f00*/  @UP0 USHF.R.U32.HI UR8, URZ, UR11, UR5 ;  /* 0x0000000b3f080299 */ /* 0x000fc80008011605 */
[----:B------:R-:W-:-:S12]  /*0f10*/  UIMAD UR4, UR8, UR6, URZ ;  /* 0x00000006080472a4 */ /* 0x000fd8000f8e023f */
.L_x_973:
[----:B------:R-:W-:Y:S01]  /*0f20*/  ULDC UR42, c[0x0][0xc48] ;  /* 0x00031200002a7ab9 */ /* 0x000fe20000000800 */
[----:B------:R-:W-:Y:S01]  /*0f30*/  UIADD3 UR6, UR7, -UR4, URZ ;  /* 0x8000000407067290 */ /* 0x000fe2000fffe03f */
[----:B------:R-:W-:Y:S01]  /*0f40*/  IMAD.MOV.U32 R3, RZ, RZ, 0x3f800000 ;  /* 0x3f800000ff037424 */ /* 0x000fe200078e00ff */
[----:B------:R-:W-:Y:S01]  /*0f50*/  UISETP.NE.AND UP2, UPT, UR42, 0x1, UPT ;  /* 0x000000012a00788c */ /* 0x000fe2000bf45270 */
[----:B------:R-:W-:Y:S01]  /*0f60*/  IMAD.MOV.U32 R0, RZ, RZ, 0x3f800000 ;  /* 0x3f800000ff007424 */ /* 0x000fe200078e00ff */
[----:B------:R-:W-:Y:S01]  /*0f70*/  ULDC.64 UR4, c[0x0][0x990] ;  /* 0x0002640000047ab9 */ /* 0x000fe20000000a00 */
[----:B------:R-:W-:Y:S01]  /*0f80*/  ULDC UR18, c[0x0][0xc54] ;  /* 0x0003150000127ab9 */ /* 0x000fe20000000800 */
[----:B------:R-:W-:Y:S01]  /*0f90*/  UISETP.NE.U32.AND UP0, UPT, UR4, URZ, UPT ;  /* 0x0000003f0400728c */ /* 0x000fe2000bf05070 */
[----:B------:R-:W0:Y:S01]  /*0fa0*/  LDC R8, c[0x0][0x448] ;  /* 0x00011200ff087b82 */ /* 0x000e220000000800 */
[----:B------:R-:W-:Y:S02]  /*0fb0*/  UIMAD UR18, UR9, UR18, UR6 ;  /* 0x00000012091272a4 */ /* 0x000fe4000f8e0206 */
[----:B------:R-:W-:Y:S01]  /*0fc0*/  UISETP.NE.AND.EX UP0, UPT, UR5, URZ, UPT, UP0 ;  /* 0x0000003f0500728c */ /* 0x000fe2000bf05300 */
[----:B------:R-:W-:-:S02]  /*0fd0*/  ULDC.64 UR6, c[0x0][0x998] ;  /* 0x0002660000067ab9 */ /* 0x000fc40000000a00 */
[----:B------:R-:W-:Y:S01]  /*0fe0*/  @UP2 ULDC UR10, c[0x0][0xc4c] ;  /* 0x00031300000a2ab9 */ /* 0x000fe20000000800 */
[----:B------:R-:W-:Y:S01]  /*0ff0*/  UISETP.NE.U32.AND UP1, UPT, UR6, URZ, UPT ;  /* 0x0000003f0600728c */ /* 0x000fe2000bf25070 */
[----:B------:R-:W1:Y:S01]  /*1000*/  LDC.64 R12, c[0x0][0x9e0] ;  /* 0x00027800ff0c7b82 */ /* 0x000e620000000a00 */
[----:B------:R-:W-:Y:S01]  /*1010*/  UIMAD.WIDE.U32 UR10, UR18, UR10, URZ ;  /* 0x0000000a120a72a5 */ /* 0x000fe2000f8e003f */
[----:B------:R-:W-:Y:S01]  /*1020*/  PLOP3.LUT P0, PT, PT, PT, UP0, 0x80, 0x0 ;  /* 0x000000000000781c */ /* 0x000fe20003f0f008 */
[----:B------:R-:W-:Y:S01]  /*1030*/  @UP2 ULDC UR9, c[0x0][0xc50] ;  /* 0x0003140000092ab9 */ /* 0x000fe20000000800 */
[----:B------:R-:W-:Y:S01]  /*1040*/  UISETP.NE.AND.EX UP1, UPT, UR7, URZ, UPT, UP1 ;  /* 0x0000003f0700728c */ /* 0x000fe2000bf25310 */
[----:B------:R-:W-:Y:S01]  /*1050*/  UMOV UR44, UR18 ;  /* 0x00000012002c7c82 */ /* 0x000fe20008000000 */
[----:B------:R-:W-:Y:S02]  /*1060*/  @UP2 USHF.R.U32.HI UR44, URZ, UR9, UR11 ;  /* 0x000000093f2c2299 */ /* 0x000fe4000801160b */
[----:B------:R-:W2:Y:S01]  /*1070*/  LDC R105, c[0x0][0x288] ;  /* 0x0000a200ff697b82 */ /* 0x000ea20000000800 */
[----:B------:R-:W-:Y:S01]  /*1080*/  @UP0 ULDC.64 UR10, c[0x0][0x9a8] ;  /* 0x00026a00000a0ab9 */ /* 0x000fe20000000a00 */
[----:B------:R-:W-:Y:S01]  /*1090*/  @UP0 USHF.R.S32.HI UR9, URZ, 0x1f, UR44 ;  /* 0x0000001f3f090899 */ /* 0x000fe2000801142c */
[----:B------:R-:W-:Y:S01]  /*10a0*/  PLOP3.LUT P1, PT, PT, PT, UP1, 0x80, 0x0 ;  /* 0x000000000000781c */ /* 0x000fe20003f2f018 */
[----:B------:R-:W-:-:S02]  /*10b0*/  @UP0 UIMAD.WIDE.U32 UR12, UR44, UR10, URZ ;  /* 0x0000000a2c0c02a5 */ /* 0x000fc4000f8e003f */
[----:B------:R-:W-:Y:S02]  /*10c0*/  @UP0 UIMAD UR9, UR9, UR10, URZ ;  /* 0x0000000a090902a4 */ /* 0x000fe4000f8e023f */
[----:B------:R-:W3:Y:S01]  /*10d0*/  LDC R9, c[0x0][0x2f0] ;  /* 0x0000bc00ff097b82 */ /* 0x000ee20000000800 */
[----:B------:R-:W-:Y:S02]  /*10e0*/  @UP1 USHF.R.S32.HI UR10, URZ, 0x1f, UR44 ;  /* 0x0000001f3f0a1899 */ /* 0x000fe4000801142c */
[----:B------:R-:W-:Y:S01]  /*10f0*/  UIADD3 UR15, -UR44, URZ, URZ ;  /* 0x0000003f2c0f7290 */ /* 0x000fe2000fffe13f */
[----:B------:R-:W-:Y:S01]  /*1100*/  @UP1 ULDC.64 UR16, c[0x0][0x9b8] ;  /* 0x00026e0000101ab9 */ /* 0x000fe20000000a00 */
[----:B------:R-:W-:Y:S02]  /*1110*/  @UP0 UIMAD UR14, UR44, UR11, UR9 ;  /* 0x0000000b2c0e02a4 */ /* 0x000fe4000f8e0209 */
[----:B------:R-:W-:Y:S02]  /*1120*/  @UP1 UIMAD UR9, UR10, UR16, URZ ;  /* 0x000000100a0912a4 */ /* 0x000fe4000f8e023f */
[----:B------:R-:W-:-:S02]  /*1130*/  UIMAD UR42, UR42, UR15, UR18 ;  /* 0x0000000f2a2a72a4 */ /* 0x000fc4000f8e0212 */
[----:B------:R-:W-:Y:S02]  /*1140*/  @UP1 UIMAD UR15, UR44, UR17, UR9 ;  /* 0x000000112c0f12a4 */ /* 0x000fe4000f8e0209 */
[----:B------:R-:W-:Y:S02]  /*1150*/  @UP0 USHF.R.S32.HI UR9, URZ, 0x1f, UR42 ;  /* 0x0000001f3f090899 */ /* 0x000fe4000801142a */
[----:B------:R-:W-:Y:S02]  /*1160*/  @UP1 UIMAD.WIDE.U32 UR10, UR44, UR16, URZ ;  /* 0x000000102c0a12a5 */ /* 0x000fe4000f8e003f */
[----:B------:R-:W-:Y:S01]  /*1170*/  @UP1 USHF.R.S32.HI UR20, URZ, 0x1f, UR42 ;  /* 0x0000001f3f141899 */ /* 0x000fe2000801142a */
[----:B------:R-:W-:Y:S01]  /*1180*/  @UP0 ULDC.64 UR16, c[0x0][0x9b0] ;  /* 0x00026c0000100ab9 */ /* 0x000fe20000000a00 */
[----:B------:R-:W-:Y:S01]  /*1190*/  @UP1 ULDC.64 UR18, c[0x0][0x9c0] ;  /* 0x0002700000121ab9 */ /* 0x000fe20000000a00 */
[----:B------:R-:W-:Y:S02]  /*11a0*/  @UP0 UIADD3 UR13, UR13, UR14, URZ ;  /* 0x0000000e0d0d0290 */ /* 0x000fe4000fffe03f */
[----:B------:R-:W-:-:S02]  /*11b0*/  @UP0 UIMAD UR9, UR9, UR16, URZ ;  /* 0x00000010090902a4 */ /* 0x000fc4000f8e023f */
[----:B------:R-:W-:Y:S02]  /*11c0*/  @UP1 UIADD3 UR11, UR11, UR15, URZ ;  /* 0x0000000f0b0b1290 */ /* 0x000fe4000fffe03f */
[----:B------:R-:W-:Y:S02]  /*11d0*/  @UP1 UIMAD UR14, UR20, UR18, URZ ;  /* 0x00000012140e12a4 */ /* 0x000fe4000f8e023f */
        /* <DEDUP_REMOVED lines=12> */
[----:B------:R-:W-:Y:S01]  /*12a0*/  ULOP3.LUT UR8, UR8, 0x1ffffff, URZ, 0x3c, !UPT ;  /* 0x01ffffff08087892 */ /* 0x000fe2000f8e3c3f */
[----:B------:R-:W-:Y:S01]  /*12b0*/  IMAD.U32 R5, RZ, RZ, UR5 ;  /* 0x00000005ff057e24 */ /* 0x000fe2000f8e00ff */
[----:B------:R-:W-:Y:S01]  /*12c0*/  ULDC UR4, c[0x0][0xc3c] ;  /* 0x00030f0000047ab9 */ /* 0x000fe20000000800 */
[----:B------:R-:W-:Y:S01]  /*12d0*/  IMAD.U32 R7, RZ, RZ, UR7 ;  /* 0x00000007ff077e24 */ /* 0x000fe2000f8e00ff */
[----:B------:R-:W-:Y:S02]  /*12e0*/  ULDC UR5, c[0x0][0x988] ;  /* 0x0002620000057ab9 */ /* 0x000fe40000000800 */
[----:B------:R2:W4:Y:S01]  /*12f0*/  @P0 LDG.E R3, desc[UR50][R4.64] ;  /* 0x0000003204030981 */ /* 0x000522000c1e1900 */
[----:B------:R-:W-:Y:S01]  /*1300*/  UIADD3 UR4, UR8, UR4, URZ ;  /* 0x0000000408047290 */ /* 0x000fe2000fffe03f */
[----:B------:R-:W-:Y:S02]  /*1310*/  ULDC.64 UR6, c[0x0][0x418] ;  /* 0x0001060000067ab9 */ /* 0x000fe40000000a00 */
[----:B------:R-:W4:Y:S01]  /*1320*/  @P1 LDG.E R0, desc[UR50][R6.64] ;  /* 0x0000003206001981 */ /* 0x000f22000c1e1900 */
[----:B0-----:R-:W-:Y:S01]  /*1330*/  ISETP.NE.AND P1, PT, R8, 0x1, PT ;  /* 0x000000010800780c */ /* 0x001fe20003f25270 */
[----:B------:R-:W-:Y:S01]  /*1340*/  USHF.L.U32 UR36, UR4, 0x7, URZ ;  /* 0x0000000704247899 */ /* 0x000fe2000800063f */
[----:B------:R-:W0:Y:S01]  /*1350*/  LDC R8, c[0x0][0x424] ;  /* 0x00010900ff087b82 */ /* 0x000e220000000800 */
[----:B------:R-:W-:-:S02]  /*1360*/  ISETP.NE.U32.AND P0, PT, RZ, UR6, PT ;  /* 0x00000006ff007c0c */ /* 0x000fc4000bf05070 */
[----:B------:R-:W-:Y:S01]  /*1370*/  UIADD3 UR4, UR36, 0x7f, URZ ;  /* 0x0000007f24047890 */ /* 0x000fe2000fffe03f */
[----:B-1----:R-:W-:Y:S02]  /*1380*/  ISETP.GE.AND P2, PT, R13, 0x1, PT ;  /* 0x000000010d00780c */ /* 0x002fe40003f46270 */
[----:B------:R-:W-:Y:S02]  /*1390*/  ISETP.NE.AND.EX P0, PT, RZ, UR7, PT, P0 ;  /* 0x00000007ff007c0c */ /* 0x000fe4000bf05300 */
[----:B--2---:R-:W-:-:S03]  /*13a0*/  IADD3 R5, -R105, 0x1, RZ ;  /* 0x0000000169057810 */ /* 0x004fc60007ffe1ff */
[----:B------:R-:W1:Y:S08]  /*13b0*/  @P1 LDC R10, c[0x0][0x44c] ;  /* 0x00011300ff0a1b82 */ /* 0x000e700000000800 */
[----:B------:R-:W2:Y:S01]  /*13c0*/  @P1 LDC R11, c[0x0][0x450] ;  /* 0x00011400ff0b1b82 */ /* 0x000ea20000000800 */
[----:B-1----:R-:W-:-:S04]  /*13d0*/  @P1 IMAD.HI.U32 R4, R10, UR4, RZ ;  /* 0x000000040a041c27 */ /* 0x002fc8000f8e00ff */
[----:B----4-:R-:W-:Y:S01]  /*13e0*/  FMUL.FTZ R0, R3, R0 ;  /* 0x0000000003007220 */ /* 0x010fe20000410000 */
[----:B------:R-:W-:Y:S01]  /*13f0*/  IMAD.U32 R3, RZ, RZ, UR4 ;  /* 0x00000004ff037e24 */ /* 0x000fe2000f8e00ff */
[----:B--2---:R-:W-:Y:S02]  /*1400*/  @P1 SHF.R.U32.HI R3, RZ, R11, R4 ;  /* 0x0000000bff031219 */ /* 0x004fe40000011604 */
[----:B------:R-:W-:Y:S01]  /*1410*/  FMUL.FTZ R6, R0, UR5 ;  /* 0x0000000500067c20 */ /* 0x000fe20008410000 */
[----:B0-----:R-:W-:-:S04]  /*1420*/  SEL R0, R8, 0x1, P0 ;  /* 0x0000000108007807 */ /* 0x001fc80000000000 */
[----:B------:R-:W-:Y:S01]  /*1430*/  R2UR UR37, R6 ;  /* 0x00000000062572ca */ /* 0x000fe200000e0000 */
[CC--:B---3--:R-:W-:Y:S02]  /*1440*/  IMAD R6, R0.reuse, R9.reuse, R5 ;  /* 0x0000000900067224 */ /* 0x0c8fe400078e0205 */
[----:B------:R-:W-:Y:S02]  /*1450*/  IMAD R17, R0, R9, RZ ;  /* 0x0000000900117224 */ /* 0x000fe400078e02ff */
[----:B------:R-:W-:-:S04]  /*1460*/  IMAD.IADD R5, R6, 0x1, R3 ;  /* 0x0000000106057824 */ /* 0x000fc800078e0203 */
[----:B------:R-:W-:Y:S01]  /*1470*/  IMAD.IADD R3, R5, 0x1, R12 ;  /* 0x0000000105037824 */ /* 0x000fe200078e020c */
[----:B------:R-:W-:Y:S06]  /*1480*/  @!P2 BRA `(.L_x_974) ;  /* 0x000000000040a947 */ /* 0x000fec0003800000 */
[C---:B------:R-:W-:Y:S01]  /*1490*/  ISETP.GT.AND P0, PT, R5.reuse, RZ, PT ;  /* 0x000000ff0500720c */ /* 0x040fe20003f04270 */
[----:B------:R-:W-:-:S12]  /*14a0*/  VIADD R4, R5, 0xffffffff ;  /* 0xffffffff05047836 */ /* 0x000fd80000000000 */
[----:B------:R-:W-:Y:S05]  /*14b0*/  @P0 BRA `(.L_x_975) ;  /* 0x00000000001c0947 */ /* 0x000fea0003800000 */
[----:B------:R-:W-:Y:S01]  /*14c0*/  ISETP.NE.AND P0, PT, R13, 0x1, PT ;  /* 0x000000010d00780c */ /* 0x000fe20003f05270 */
[----:B------:R-:W-:-:S12]  /*14d0*/  IMAD.MOV R5, RZ, RZ, -R5 ;  /* 0x000000ffff057224 */ /* 0x000fd800078e0a05 */
[----:B------:R-:W0:Y:S02]  /*14e0*/  @P0 LDC.64 R6, c[0x0][0x9e8] ;  /* 0x00027a00ff060b82 */ /* 0x000e240000000a00 */
[----:B0-----:R-:W-:-:S05]  /*14f0*/  @P0 IMAD.HI.U32 R4, R5, R6, RZ ;  /* 0x0000000605040227 */ /* 0x001fca00078e00ff */
[----:B------:R-:W-:-:S04]  /*1500*/  @P0 SHF.R.U32.HI R5, RZ, R7, R4 ;  /* 0x00000007ff050219 */ /* 0x000fc80000011604 */
[----:B------:R-:W-:Y:S01]  /*1510*/  LOP3.LUT R4, RZ, R5, RZ, 0x33, !PT ;  /* 0x00000005ff047212 */ /* 0x000fe200078e33ff */
[----:B------:R-:W-:Y:S06]  /*1520*/  BRA `(.L_x_976) ;  /* 0x0000000000107947 */ /* 0x000fec0003800000 */
.L_x_975:
[----:B------:R-:W-:-:S13]  /*1530*/  ISETP.NE.AND P0, PT, R13, 0x1, PT ;  /* 0x000000010d00780c */ /* 0x000fda0003f05270 */
[----:B------:R-:W0:Y:S02]  /*1540*/  @P0 LDC.64 R6, c[0x0][0x9e8] ;  /* 0x00027a00ff060b82 */ /* 0x000e240000000a00 */
[----:B0-----:R-:W-:-:S05]  /*1550*/  @P0 IMAD.HI.U32 R6, R4, R6, RZ ;  /* 0x0000000604060227 */ /* 0x001fca00078e00ff */
[----:B------:R-:W-:-:S07]  /*1560*/  @P0 SHF.R.U32.HI R4, RZ, R7, R6 ;  /* 0x00000007ff040219 */ /* 0x000fce0000011606 */
.L_x_976:
[----:B------:R-:W-:-:S05]  /*1570*/  IMAD R4, R4, R13, R13 ;  /* 0x0000000d04047224 */ /* 0x000fca00078e020d */
[----:B------:R-:W-:-:S07]  /*1580*/  VIMNMX R3, R3, R4, PT ;  /* 0x0000000403037248 */ /* 0x000fce0003fe0100 */
.L_x_974:
[----:B------:R-:W0:Y:S01]  /*1590*/  @P1 LDC R5, c[0x0][0x44c] ;  /* 0x00011300ff051b82 */ /* 0x000e220000000800 */
[----:B------:R-:W-:Y:S01]  /*15a0*/  IMAD.U32 R4, RZ, RZ, UR36 ;  /* 0x00000024ff047e24 */ /* 0x000fe2000f8e00ff */
[----:B------:R-:W-:Y:S01]  /*15b0*/  ULDC UR4, c[0x0][0x9dc] ;  /* 0x0002770000047ab9 */ /* 0x000fe20000000800 */
[CC--:B------:R-:W-:Y:S02]  /*15c0*/  IMAD R105, R0.reuse, R9.reuse, -R105 ;  /* 0x0000000900697224 */ /* 0x0c0fe400078e0a69 */
[----:B------:R-:W-:Y:S02]  /*15d0*/  VIADD R3, R3, 0x9f ;  /* 0x0000009f03037836 */ /* 0x000fe40000000000 */
[----:B------:R-:W-:Y:S01]  /*15e0*/  IMAD R0, R0, R9, 0x9f ;  /* 0x0000009f00007424 */ /* 0x000fe200078e0209 */
[----:B------:R-:W1:Y:S03]  /*15f0*/  @P1 LDC R6, c[0x0][0x450] ;  /* 0x00011400ff061b82 */ /* 0x000e660000000800 */
[----:B------:R-:W-:-:S04]  /*1600*/  IMAD.HI R0, R0, 0x66666667, RZ ;  /* 0x6666666700007827 */ /* 0x000fc800078e02ff */
[----:B0-----:R-:W-:-:S05]  /*1610*/  @P1 IMAD.HI.U32 R5, R5, UR36, RZ ;  /* 0x0000002405051c27 */ /* 0x001fca000f8e00ff */
[----:B-1----:R-:W-:-:S05]  /*1620*/  @P1 SHF.R.U32.HI R4, RZ, R6, R5 ;  /* 0x00000006ff041219 */ /* 0x002fca0000011605 */
[----:B------:R-:W-:Y:S02]  /*1630*/  IMAD.IADD R6, R105, 0x1, R4 ;  /* 0x0000000169067824 */ /* 0x000fe400078e0204 */
[----:B------:R-:W-:Y:S01]  /*1640*/  IMAD.HI R4, R3, 0x66666667, RZ ;  /* 0x6666666703047827 */ /* 0x000fe200078e02ff */
[----:B------:R-:W-:-:S03]  /*1650*/  SHF.R.U32.HI R3, RZ, 0x1f, R0 ;  /* 0x0000001fff037819 */ /* 0x000fc60000011600 */
[----:B------:R-:W-:Y:S01]  /*1660*/  VIADD R7, R6, -UR4 ;  /* 0x8000000406077c36 */ /* 0x000fe20008000000 */
[----:B------:R-:W-:Y:S02]  /*1670*/  SHF.R.U32.HI R5, RZ, 0x1f, R4 ;  /* 0x0000001fff057819 */ /* 0x000fe40000011604 */
[----:B------:R-:W-:Y:S02]  /*1680*/  LEA.HI.SX32 R3, R0, R3, 0x1a ;  /* 0x0000000300037211 */ /* 0x000fe400078fd2ff */
[----:B------:R-:W-:Y:S02]  /*1690*/  LEA.HI.SX32 R104, R4, R5, 0x1a ;  /* 0x0000000504687211 */ /* 0x000fe400078fd2ff */
[----:B------:R-:W-:Y:S02]  /*16a0*/  R2UR UR4, R7 ;  /* 0x00000000070472ca */ /* 0x000fe400000e0000 */
[----:B------:R-:W-:Y:S01]  /*16b0*/  VIMNMX R104, R3, R104, PT ;  /* 0x0000006803687248 */ /* 0x000fe20003fe0100 */
[----:B------:R-:W-:-:S12]  /*16c0*/  @!P2 BRA `(.L_x_977) ;  /* 0x000000000044a947 */ /* 0x000fd80003800000 */
[----:B------:R-:W-:-:S13]  /*16d0*/  ISETP.GT.AND P0, PT, R6, -0x1, PT ;  /* 0xffffffff0600780c */ /* 0x000fda0003f04270 */
[----:B------:R-:W-:Y:S05]  /*16e0*/  @P0 BRA `(.L_x_978) ;  /* 0x00000000001c0947 */ /* 0x000fea0003800000 */
[----:B------:R-:W-:Y:S02]  /*16f0*/  ISETP.NE.AND P0, PT, R13, 0x1, PT ;  /* 0x000000010d00780c */ /* 0x000fe40003f05270 */
[----:B------:R-:W-:-:S11]  /*1700*/  LOP3.LUT R3, RZ, R6, RZ, 0x33, !PT ;  /* 0x00000006ff037212 */ /* 0x000fd600078e33ff */
[----:B------:R-:W0:Y:S02]  /*1710*/  @P0 LDC.64 R4, c[0x0][0x9e8] ;  /* 0x00027a00ff040b82 */ /* 0x000e240000000a00 */
[----:B0-----:R-:W-:-:S05]  /*1720*/  @P0 IMAD.HI.U32 R0, R3, R4, RZ ;  /* 0x0000000403000227 */ /* 0x001fca00078e00ff */
[----:B------:R-:W-:-:S04]  /*1730*/  @P0 SHF.R.U32.HI R3, RZ, R5, R0 ;  /* 0x00000005ff030219 */ /* 0x000fc80000011600 */
[----:B------:R-:W-:Y:S01]  /*1740*/  LOP3.LUT R6, RZ, R3, RZ, 0x33, !PT ;  /* 0x00000003ff067212 */ /* 0x000fe200078e33ff */
[----:B------:R-:W-:Y:S06]  /*1750*/  BRA `(.L_x_979) ;  /* 0x0000000000107947 */ /* 0x000fec0003800000 */
.L_x_978:
[----:B------:R-:W-:-:S13]  /*1760*/  ISETP.NE.AND P0, PT, R13, 0x1, PT ;  /* 0x000000010d00780c */ /* 0x000fda0003f05270 */
[----:B------:R-:W0:Y:S02]  /*1770*/  @P0 LDC.64 R4, c[0x0][0x9e8] ;  /* 0x00027a00ff040b82 */ /* 0x000e240000000a00 */
[----:B0-----:R-:W-:-:S05]  /*1780*/  @P0 IMAD.HI.U32 R0, R6, R4, RZ ;  /* 0x0000000406000227 */ /* 0x001fca00078e00ff */
[----:B------:R-:W-:-:S07]  /*1790*/  @P0 SHF.R.U32.HI R6, RZ, R5, R0 ;  /* 0x00000005ff060219 */ /* 0x000fce0000011600 */
.L_x_979:
[----:B------:R-:W-:-:S05]  /*17a0*/  IMAD R6, R6, R13, RZ ;  /* 0x0000000d06067224 */ /* 0x000fca00078e02ff */
[----:B------:R-:W-:-:S13]  /*17b0*/  R2UR UR5, R6 ;  /* 0x00000000060572ca */ /* 0x000fda00000e0000 */
[----:B------:R-:W-:-:S04]  /*17c0*/  UISETP.LT.AND UP0, UPT, UR4, UR5, UPT ;  /* 0x000000050400728c */ /* 0x000fc8000bf01270 */
[----:B------:R-:W-:-:S12]  /*17d0*/  USEL UR4, UR4, UR5, !UP0 ;  /* 0x0000000504047287 */ /* 0x000fd8000c000000 */
.L_x_977:
[----:B------:R-:W-:Y:S01]  /*17e0*/  UIMAD.WIDE UR4, UR4, 0x66666667, URZ ;  /* 0x66666667040478a5 */ /* 0x000fe2000f8e023f */
[----:B------:R-:W-:Y:S02]  /*17f0*/  PLOP3.LUT P0, PT, PT, PT, PT, 0x80, 0x0 ;  /* 0x000000000000781c */ /* 0x000fe40003f0f070 */
[----:B------:R-:W-:Y:S02]  /*1800*/  CS2R R4, SRZ ;  /* 0x0000000000047805 */ /* 0x000fe4000001ff00 */
[----:B------:R-:W-:Y:S01]  /*1810*/  CS2R R118, SRZ ;  /* 0x0000000000767805 */ /* 0x000fe2000001ff00 */
[----:B------:R-:W-:Y:S01]  /*1820*/  USHF.R.U32.HI UR4, URZ, 0x1f, UR5 ;  /* 0x0000001f3f047899 */ /* 0x000fe20008011605 */
[----:B------:R-:W-:Y:S02]  /*1830*/  CS2R R6, SRZ ;  /* 0x0000000000067805 */ /* 0x000fe4000001ff00 */
[----:B------:R-:W-:Y:S02]  /*1840*/  CS2R R116, SRZ ;  /* 0x0000000000747805 */ /* 0x000fe4000001ff00 */
[----:B------:R-:W-:Y:S01]  /*1850*/  CS2R R8, SRZ ;  /* 0x0000000000087805 */ /* 0x000fe2000001ff00 */
[----:B------:R-:W-:Y:S01]  /*1860*/  ULEA.HI.SX32 UR4, UR5, UR4, 0x1a ;  /* 0x0000000405047291 */ /* 0x000fe2000f8fd23f */
[----:B------:R-:W-:-:S02]  /*1870*/  CS2R R110, SRZ ;  /* 0x00000000006e7805 */ /* 0x000fc4000001ff00 */
[----:B------:R-:W-:Y:S02]  /*1880*/  CS2R R10, SRZ ;  /* 0x00000000000a7805 */ /* 0x000fe4000001ff00 */
[----:B------:R-:W-:Y:S01]  /*1890*/  CS2R R108, SRZ ;  /* 0x00000000006c7805 */ /* 0x000fe2000001ff00 */
[----:B------:R-:W-:Y:S01]  /*18a0*/  UISETP.LT.AND UP0, UPT, URZ, UR4, UPT ;  /* 0x000000043f00728c */ /* 0x000fe2000bf01270 */
[----:B------:R-:W-:Y:S02]  /*18b0*/  CS2R R12, SRZ ;  /* 0x00000000000c7805 */ /* 0x000fe4000001ff00 */
[----:B------:R-:W-:Y:S02]  /*18c0*/  CS2R R102, SRZ ;  /* 0x0000000000667805 */ /* 0x000fe4000001ff00 */
[----:B------:R-:W-:Y:S01]  /*18d0*/  CS2R R14, SRZ ;  /* 0x00000000000e7805 */ /* 0x000fe2000001ff00 */
[----:B------:R-:W-:Y:S01]  /*18e0*/  USEL UR39, URZ, UR4, !UP0 ;  /* 0x000000043f277287 */ /* 0x000fe2000c000000 */
[----:B------:R-:W-:-:S02]  /*18f0*/  CS2R R100, SRZ ;  /* 0x0000000000647805 */ /* 0x000fc4000001ff00 */
[----:B------:R-:W-:Y:S02]  /*1900*/  CS2R R20, SRZ ;  /* 0x0000000000147805 */ /* 0x000fe4000001ff00 */
[----:B------:R-:W-:Y:S02]  /*1910*/  CS2R R94, SRZ ;  /* 0x00000000005e7805 */ /* 0x000fe4000001ff00 */
[----:B------:R-:W-:Y:S02]  /*1920*/  CS2R R24, SRZ ;  /* 0x0000000000187805 */ /* 0x000fe4000001ff00 */
[----:B------:R-:W-:Y:S02]  /*1930*/  CS2R R92, SRZ ;  /* 0x00000000005c7805 */ /* 0x000fe4000001ff00 */
[----:B------:R-:W-:Y:S02]  /*1940*/  ISETP.GT.AND P1, PT, R104, UR39, PT ;  /* 0x0000002768007c0c */ /* 0x000fe4000bf24270 */
        /* <DEDUP_REMOVED lines=33> */
[----:B------:R-:W-:Y:S06]  /*1b60*/  @!P1 BRA `(.L_x_980) ;  /* 0x0000011c002c9947 */ /* 0x000fec0003800000 */
[----:B------:R-:W-:Y:S01]  /*1b70*/  SHF.R.S32.HI R3, RZ, 0x1f, R224 ;  /* 0x0000001fff037819 */ /* 0x000fe200000114e0 */
[----:B------:R-:W0:Y:S01]  /*1b80*/  S2UR UR40, SR_CgaCtaId ;  /* 0x00000000002879c3 */ /* 0x000e220000008800 */
[----:B------:R-:W-:Y:S02]  /*1b90*/  UMOV UR41, 0x400 ;  /* 0x0000040000297882 */ /* 0x000fe40000000000 */
[----:B------:R-:W-:-:S04]  /*1ba0*/  LEA.HI R3, R3, R224, RZ, 0x7 ;  /* 0x000000e003037211 */ /* 0x000fc800078f38ff */
[----:B------:R-:W-:-:S06]  /*1bb0*/  SHF.R.S32.HI R3, RZ, 0x7, R3 ;  /* 0x00000007ff037819 */ /* 0x000fcc0000011403 */
[----:B------:R-:W1:Y:S01]  /*1bc0*/  SHFL.IDX PT, R3, R3, RZ, 0x1f ;  /* 0x00001fff03037589 */ /* 0x000e6200000e0000 */
[----:B0-----:R-:W-:-:S04]  /*1bd0*/  ULEA UR41, UR40, UR41, 0x18 ;  /* 0x0000002928297291 */ /* 0x001fc8000f8ec03f */
[----:B------:R-:W-:-:S04]  /*1be0*/  UIADD3 UR5, UR41, 0x1e200, URZ ;  /* 0x0001e20029057890 */ /* 0x000fc8000fffe03f */
[----:B------:R-:W-:Y:S01]  /*1bf0*/  ULOP3.LUT UP0, URZ, UR5, 0x9f, URZ, 0xc0, !UPT ;  /* 0x0000009f053f7892 */ /* 0x000fe2000f80c03f */
[----:B-1----:R-:W-:-:S05]  /*1c00*/  R2UR UR43, R3 ;  /* 0x00000000032b72ca */ /* 0x002fca00000e0000 */
[----:B------:R-:W-:-:S08]  /*1c10*/  PLOP3.LUT P0, PT, PT, PT, UP0, 0x80, 0x0 ;  /* 0x000000000000781c */ /* 0x000fd00003f0f008 */
[----:B------:R-:W-:-:S04]  /*1c20*/  ULEA.HI UR4, UR43, UR43, URZ, 0x1 ;  /* 0x0000002b2b047291 */ /* 0x000fc8000f8f083f */
        /* <DEDUP_REMOVED lines=22> */
.L_x_981:
[----:B------:R-:W-:Y:S01]  /*1d90*/  ULEA.HI UR4, UR46, UR46, URZ, 0x1 ;  /* 0x0000002e2e047291 */ /* 0x000fe2000f8f083f */
[----:B------:R-:W-:-:S03]  /*1da0*/  IMAD.U32 R3, RZ, RZ, UR47 ;  /* 0x0000002fff037e24 */ /* 0x000fc6000f8e00ff */
[----:B------:R-:W-:Y:S02]  /*1db0*/  ULOP3.LUT UR4, UR4, 0xfffffffe, URZ, 0xc0, !UPT ;  /* 0xfffffffe04047892 */ /* 0x000fe4000f8ec03f */
[----:B------:R-:W-:Y:S02]  /*1dc0*/  ISETP.NE.AND P0, PT, R3, 0x3, PT ;  /* 0x000000030300780c */ /* 0x000fe40003f05270 */
[----:B------:R-:W-:-:S06]  /*1dd0*/  UIADD3 UR4, UR46, -UR4, URZ ;  /* 0x800000042e047290 */ /* 0x000fcc000fffe03f */
[----:B------:R-:W-:-:S05]  /*1de0*/  IMAD.U32 R0, RZ, RZ, UR4 ;  /* 0x00000004ff007e24 */ /* 0x000fca000f8e00ff */
[----:B------:R-:W-:-:S04]  /*1df0*/  SHF.L.U32 R0, R0, 0x1f, RZ ;  /* 0x0000001f00007819 */ /* 0x000fc800000006ff */
[----:B------:R-:W0:Y:S02]  /*1e00*/  SYNCS.PHASECHK.TRANS64.TRYWAIT P1, [UR41+0x33400], R0 ;  /* 0x03340000ff0075a7 */ /* 0x000e240008020169 */
[----:B0-----:R-:W-:Y:S05]  /*1e10*/  @!P1 BRA `(.L_x_982) ;  /* 0x0000018c00e89947 */ /* 0x001fea0003800000 */
.L_x_1161:
[----:B------:R-:W-:Y:S05]  /*1e20*/  @!P0 BRA `(.L_x_983) ;  /* 0x0000000000048947 */ /* 0x000fea0003800000 */
[----:B------:R-:W-:Y:S01]  /*1e30*/  BPT.TRAP 0x1 ;  /* 0x000000040000795c */ /* 0x000fe20000300000 */
.L_x_983:
[----:B0-----:R-:W-:Y:S02]  /*1e40*/  IMAD.U32 R3, RZ, RZ, UR49 ;  /* 0x00000031ff037e24 */ /* 0x001fe4000f8e00ff */
[----:B------:R-:W-:-:S03]  /*1e50*/  IMAD.U32 R0, RZ, RZ, UR45 ;  /* 0x0000002dff007e24 */ /* 0x000fc6000f8e00ff */
[----:B------:R-:W-:Y:S02]  /*1e60*/  LEA R3, R3, UR41, 0x3 ;  /* 0x0000002903037c11 */ /* 0x000fe4000f8e18ff */
[----:B------:R-:W-:-:S04]  /*1e70*/  SHF.L.U32 R0, R0, 0x1f, RZ ;  /* 0x0000001f00007819 */ /* 0x000fc800000006ff */
[----:B------:R0:W1:Y:S01]  /*1e80*/  SYNCS.PHASECHK.TRANS64.TRYWAIT P1, [R3+URZ+0x33430], R0 ;  /* 0x03343000030075a7 */ /* 0x000062000802017f */
[----:B------:R-:W-:Y:S05]  /*1e90*/  @!P0 BRA `(.L_x_984) ;  /* 0x0000000000048947 */ /* 0x000fea0003800000 */
[----:B------:R-:W-:Y:S01]  /*1ea0*/  BPT.TRAP 0x1 ;  /* 0x000000040000795c */ /* 0x000fe20000300000 */
.L_x_984:
[----:B------:R-:W2:Y:S01]  /*1eb0*/  S2R R4, SR_TID.X ;  /* 0x0000000000047919 */ /* 0x000ea20000002100 */
[----:B------:R-:W-:Y:S02]  /*1ec0*/  LOP3.LUT R2, R2, 0xfffffff7, RZ, 0xc0, !PT ;  /* 0xfffffff702027812 */ /* 0x000fe400078ec0ff */
[----:B--2---:R-:W-:-:S13]  /*1ed0*/  LOP3.LUT P2, RZ, R4, 0x7f, RZ, 0xc0, !PT ;  /* 0x0000007f04ff7812 */ /* 0x004fda000784c0ff */
[----:B------:R-:W-:Y:S01]  /*1ee0*/  @P2 LOP3.LUT R2, R2, 0x8, RZ, 0xfc, !PT ;  /* 0x0000000802022812 */ /* 0x000fe200078efcff */
[----:B-1----:R-:W-:Y:S06]  /*1ef0*/  @P1 BRA `(.L_x_985) ;  /* 0x0000000000081947 */ /* 0x002fec0003800000 */
[----:B------:R-:W1:Y:S02]  /*1f00*/  SYNCS.PHASECHK.TRANS64.TRYWAIT P1, [R3+URZ+0x33430], R0 ;  /* 0x03343000030075a7 */ /* 0x000e64000802017f */
[----:B-1----:R-:W-:Y:S05]  /*1f10*/  @!P1 BRA `(.L_x_986) ;  /* 0x0000018c00c09947 */ /* 0x002fea0003800000 */
.L_x_985:
[----:B------:R-:W-:Y:S05]  /*1f20*/  WARPSYNC.ALL ;  /* 0x0000000000007948 */ /* 0x000fea0003800000 */
[----:B------:R-:W-:Y:S01]  /*1f30*/  UIADD3 UR4, UR41, 0x24200, URZ ;  /* 0x0002420029047890 */ /* 0x000fe2000fffe03f */
[----:B------:R-:W-:Y:S01]  /*1f40*/  WARPGROUP.ARRIVE ;  /* 0x00000000000079c5 */ /* 0x000fe20000000000 */
[----:B------:R-:W-:-:S05]  /*1f50*/  ULOP3.LUT UR20, UR52, 0x10000, URZ, 0xfc, !UPT ;  /* 0x0001000034147892 */ /* 0x000fca000f8efc3f */
[----:B------:R-:W2:Y:S01]  /*1f60*/  S2R R6, SR_TID.X ;  /* 0x0000000000067919 */ /* 0x000ea20000002100 */
[----:B------:R-:W-:Y:S01]  /*1f70*/  USHF.R.U32.HI UR4, URZ, 0x4, UR4 ;  /* 0x000000043f047899 */ /* 0x000fe20008011604 */
[----:B01----:R-:W-:Y:S01]  /*1f80*/  VIADD R0, R19, UR36 ;  /* 0x0000002413007c36 */ /* 0x003fe20008000000 */
[----:B------:R-:W-:Y:S01]  /*1f90*/  UMOV UR25, 0x80000020 ;  /* 0x8000002000197882 */ /* 0x000fe20000000000 */
[----:B------:R-:W-:Y:S01]  /*1fa0*/  UMOV UR27, 0x80000020 ;  /* 0x80000020001b7882 */ /* 0x000fe20000000000 */
[----:B------:R-:W-:Y:S01]  /*1fb0*/  ULOP3.LUT UR4, UR4, 0x3fff, URZ, 0xc0, !UPT ;  /* 0x00003fff04047892 */ /* 0x000fe2000f8ec03f */
[----:B------:R-:W0:Y:S01]  /*1fc0*/  LDC R7, c[0x0][0x288] ;  /* 0x0000a200ff077b82 */ /* 0x000e220000000800 */
[----:B------:R-:W-:Y:S01]  /*1fd0*/  UMOV UR24, UR20 ;  /* 0x0000001400187c82 */ /* 0x000fe20008000000 */
[----:B------:R-:W-:Y:S01]  /*1fe0*/  UMOV UR7, 0x80000020 ;  /* 0x8000002000077882 */ /* 0x000fe20000000000 */
[----:B------:R-:W-:Y:S01]  /*1ff0*/  ULOP3.LUT UR48, UR4, 0x10000, URZ, 0xfc, !UPT ;  /* 0x0001000004307892 */ /* 0x000fe2000f8efc3f */
[----:B------:R-:W-:Y:S01]  /*2000*/  IMAD.MOV.U32 R5, RZ, RZ, R0 ;  /* 0x000000ffff057224 */ /* 0x000fe200078e0000 */
[----:B------:R-:W-:Y:S01]  /*2010*/  UMOV UR11, 0x80000020 ;  /* 0x80000020000b7882 */ /* 0x000fe20000000000 */
[----:B------:R-:W-:Y:S01]  /*2020*/  UIADD3 UR12, UR20, 0x202, URZ ;  /* 0x00000202140c7890 */ /* 0x000fe2000fffe03f */
[----:B------:R-:W-:Y:S01]  /*2030*/  IMAD.MOV.U32 R9, RZ, RZ, -0xa0 ;  /* 0xffffff60ff097424 */ /* 0x000fe200078e00ff */
[----:B------:R-:W-:Y:S01]  /*2040*/  UIMAD UR28, UR49, 0x780, UR48 ;  /* 0x00000780311c78a4 */ /* 0x000fe2000f8e0230 */
[----:B------:R-:W-:Y:S01]  /*2050*/  UMOV UR13, 0x80000020 ;  /* 0x80000020000d7882 */ /* 0x000fe20000000000 */
[----:B------:R-:W-:-:S02]  /*2060*/  UMOV UR15, 0x80000020 ;  /* 0x80000020000f7882 */ /* 0x000fc40000000000 */
[----:B------:R-:W-:Y:S01]  /*2070*/  UIADD3 UR4, UR28, 0x80, URZ ;  /* 0x000000801c047890 */ /* 0x000fe2000fffe03f */
[----:B------:R-:W-:Y:S01]  /*2080*/  IMAD R9, R104, R9, 0xa1 ;  /* 0x000000a168097424 */ /* 0x000fe200078e0209 */
[----:B------:R-:W-:Y:S02]  /*2090*/  UIADD3 UR5, UR28, 0x100, URZ ;  /* 0x000001001c057890 */ /* 0x000fe4000fffe03f */
[----:B------:R-:W-:Y:S01]  /*20a0*/  UMOV UR26, UR28 ;  /* 0x0000001c001a7c82 */ /* 0x000fe20008000000 */
[----:B------:R-:W-:Y:S01]  /*20b0*/  UIADD3 UR6, UR28, 0x2, URZ ;  /* 0x000000021c067890 */ /* 0x000fe2000fffe03f */
[----:B------:R-:W-:Y:S01]  /*20c0*/  QGMMA.64x32x32.F32.E4M3.E4M3 R88, gdesc[UR24], RZ, !UPT, gsb0 ;  /* 0x00600000185879f3 */ /* 0x000fe2000c0008ff */
[----:B------:R-:W-:Y:S01]  /*20d0*/  UMOV UR26, UR4 ;  /* 0x00000004001a7c82 */ /* 0x000fe20008000000 */
[----:B------:R-:W-:Y:S01]  /*20e0*/  UMOV UR27, 0x80000020 ;  /* 0x80000020001b7882 */ /* 0x000fe20000000000 */
[----:B------:R-:W-:Y:S02]  /*20f0*/  UIADD3 UR4, UR28, 0x180, URZ ;  /* 0x000001801c047890 */ /* 0x000fe4000fffe03f */
[----:B------:R-:W-:-:S02]  /*2100*/  UIADD3 UR8, UR28, 0x82, URZ ;  /* 0x000000821c087890 */ /* 0x000fc4000fffe03f */
[----:B------:R-:W-:Y:S01]  /*2110*/  UIADD3 UR9, UR28, 0x102, URZ ;  /* 0x000001021c097890 */ /* 0x000fe2000fffe03f */
[----:B--2---:R-:W-:Y:S01]  /*2120*/  LOP3.LUT P3, RZ, R6, 0x7f, RZ, 0xc0, !PT ;  /* 0x0000007f06ff7812 */ /* 0x004fe2000786c0ff */
[----:B------:R-:W-:Y:S02]  /*2130*/  UIADD3 UR10, UR28, 0x280, URZ ;  /* 0x000002801c0a7890 */ /* 0x000fe4000fffe03f */
[----:B------:R-:W-:Y:S02]  /*2140*/  UIADD3 UR14, UR28, 0x282, URZ ;  /* 0x000002821c0e7890 */ /* 0x000fe4000fffe03f */
[----:B------:R-:W-:Y:S02]  /*2150*/  UIADD3 UR16, UR20, 0x400, URZ ;  /* 0x0000040014107890 */ /* 0x000fe4000fffe03f */
[----:B------:R-:W-:Y:S01]  /*2160*/  UIADD3 UR18, UR28, 0x500, URZ ;  /* 0x000005001c127890 */ /* 0x000fe2000fffe03f */
[----:B------:R-:W-:Y:S01]  /*2170*/  UMOV UR17, 0x80000020 ;  /* 0x8000002000117882 */ /* 0x000fe20000000000 */
[----:B------:R-:W-:Y:S01]  /*2180*/  UMOV UR19, 0x80000020 ;  /* 0x8000002000137882 */ /* 0x000fe20000000000 */
[----:B------:R-:W-:Y:S01]  /*2190*/  UIADD3 UR22, UR28, 0x502, URZ ;  /* 0x000005021c167890 */ /* 0x000fe2000fffe03f */
[----:B------:R-:W-:Y:S01]  /*21a0*/  UMOV UR21, 0x80000020 ;  /* 0x8000002000157882 */ /* 0x000fe20000000000 */
[----:B------:R-:W-:Y:S01]  /*21b0*/  UMOV UR23, 0x80000020 ;  /* 0x8000002000177882 */ /* 0x000fe20000000000 */
[----:B------:R-:W-:Y:S01]  /*21c0*/  ULDC UR53, c[0x0][0x9dc] ;  /* 0x0002770000357ab9 */ /* 0x000fe20000000800 */
[----:B------:R-:W-:-:S02]  /*21d0*/  WARPGROUP.DEPBAR.LE gsb0, 0x0 ;  /* 0x00008000000079c5 */ /* 0x000fc40000010000 */
[----:B------:R-:W-:-:S06]  /*21e0*/  WARPGROUP.ARRIVE ;  /* 0x00000000000079c5 */ /* 0x000fcc0000000000 */
[----:B------:R-:W-:Y:S01]  /*21f0*/  QGMMA.64x32x32.F32.E4M3.E4M3 R72, gdesc[UR24], RZ, !UPT, gsb0 ;  /* 0x00600000184879f3 */ /* 0x000fe2000c0008ff */
[----:B------:R-:W-:Y:S01]  /*2200*/  UMOV UR26, UR5 ;  /* 0x00000005001a7c82 */ /* 0x000fe20008000000 */
[----:B------:R-:W-:Y:S01]  /*2210*/  UMOV UR27, 0x80000020 ;  /* 0x80000020001b7882 */ /* 0x000fe20000000000 */
[----:B------:R-:W-:Y:S01]  /*2220*/  UIADD3 UR5, UR28, 0x200, URZ ;  /* 0x000002001c057890 */ /* 0x000fe2000fffe03f */
        /* <DEDUP_REMOVED lines=11> */
[----:B------:R-:W-:Y:S01]  /*22e0*/  UMOV UR5, 0x80000020 ;  /* 0x8000002000057882 */ /* 0x000fe20000000000 */
        /* <DEDUP_REMOVED lines=20> */
[----:B------:R-:W-:Y:S02]  /*2430*/  UIADD3 UR8, UR20, 0x200, URZ ;  /* 0x0000020014087890 */ /* 0x000fe4000fffe03f */
[----:B------:R-:W-:Y:S01]  /*2440*/  UIADD3 UR20, UR20, 0x402, URZ ;  /* 0x0000040214147890 */ /* 0x000fe2000fffe03f */
[----:B------:R-:W-:Y:S02]  /*2450*/  WARPGROUP.DEPBAR.LE gsb0, 0x0 ;  /* 0x00008000000079c5 */ /* 0x000fe40000010000 */
[----:B------:R-:W-:-:S06]  /*2460*/  WARPGROUP.ARRIVE ;  /* 0x00000000000079c5 */ /* 0x000fcc0000000000 */
[----:B------:R-:W-:Y:S01]  /*2470*/  QGMMA.64x32x32.F32.E4M3.E4M3 R40, gdesc[UR4], R40, gsb0 ;  /* 0x00600000042879f3 */ /* 0x000fe20008000828 */
[----:B------:R-:W-:Y:S01]  /*2480*/  UMOV UR6, UR9 ;  /* 0x0000000900067c82 */ /* 0x000fe20008000000 */
[----:B------:R-:W-:Y:S01]  /*2490*/  UMOV UR7, 0x80000020 ;  /* 0x8000002000077882 */ /* 0x000fe20000000000 */
[----:B------:R-:W-:Y:S01]  /*24a0*/  UMOV UR9, 0x80000020 ;  /* 0x8000002000097882 */ /* 0x000fe20000000000 */
        /* <DEDUP_REMOVED lines=32> */
[----:B------:R-:W-:Y:S02]  /*26b0*/  ULDC UR10, c[0x0][0x448] ;  /* 0x00011200000a7ab9 */ /* 0x000fe40000000800 */
[----:B------:R-:W-:Y:S02]  /*26c0*/  UISETP.NE.AND UP0, UPT, UR10, 0x1, UPT ;  /* 0x000000010a00788c */ /* 0x000fe4000bf05270 */
[----:B------:R-:W-:-:S04]  /*26d0*/  ULOP3.LUT UR10, URZ, UR53, URZ, 0x33, !UPT ;  /* 0x000000353f0a7292 */ /* 0x000fc8000f8e333f */
[----:B------:R-:W-:Y:S02]  /*26e0*/  PLOP3.LUT P1, PT, PT, PT, UP0, 0x80, 0x0 ;  /* 0x000000000000781c */ /* 0x000fe40003f2f008 */
[----:B------:R-:W-:Y:S01]  /*26f0*/  PLOP3.LUT P2, PT, PT, PT, UP0, 0x80, 0x0 ;  /* 0x000000000000781c */ /* 0x000fe20003f4f008 */
        /* <DEDUP_REMOVED lines=71> */
[----:B------:R-:W-:Y:S02]  /*2b70*/  @UP0 ULDC UR6, c[0x0][0x44c] ;  /* 0x0001130000060ab9 */ /* 0x000fe40000000800 */
[----:B------:R-:W-:Y:S01]  /*2b80*/  @P1 IMAD.HI.U32 R4, R0, UR6, RZ ;  /* 0x0000000600041c27 */ /* 0x000fe2000f8e00ff */
[----:B------:R-:W-:-:S03]  /*2b90*/  @UP0 ULDC UR6, c[0x0][0x450] ;  /* 0x0001140000060ab9 */ /* 0x000fc60000000800 */
[----:B------:R-:W-:Y:S01]  /*2ba0*/  @!P3 VIADD R0, R3, 0x33440 ;  /* 0x000334400300b836 */ /* 0x000fe20000000000 */
[----:B------:R-:W-:Y:S01]  /*2bb0*/  @P2 SHF.R.U32.HI R5, RZ, UR6, R4 ;  /* 0x00000006ff052c19 */ /* 0x000fe20008011604 */
[----:B------:R-:W-:Y:S01]  /*2bc0*/  ULDC.64 UR6, c[0x0][0x9e0] ;  /* 0x0002780000067ab9 */ /* 0x000fe20000000a00 */
[----:B------:R-:W-:Y:S01]  /*2bd0*/  IMAD R4, R18, -0x2, R9 ;  /* 0xfffffffe12047824 */ /* 0x000fe200078e0209 */
[----:B------:R-:W-:Y:S01]  /*2be0*/  UISETP.GE.AND UP1, UPT, UR7, 0x1, UPT ;  /* 0x000000010700788c */ /* 0x000fe2000bf26270 */
[----:B------:R-:W-:Y:S01]  /*2bf0*/  @!P3 PRMT R0, RZ, 0x654, R0 ;  /* 0x00000654ff00b816 */ /* 0x000fe20000000000 */
[----:B------:R-:W1:Y:S01]  /*2c00*/  SHFL.IDX PT, R12, R5, RZ, 0x1c1f ;  /* 0x001c1fff050c7589 */ /* 0x000e6200000e0000 */
[----:B------:R-:W-:Y:S02]  /*2c10*/  VIADD R9, R9, 0xffffffff ;  /* 0xffffffff09097836 */ /* 0x000fe40000000000 */
[----:B------:R-:W-:Y:S01]  /*2c20*/  VIADD R10, R4, 0xffffffff ;  /* 0xffffffff040a7836 */ /* 0x000fe20000000000 */
[----:B------:R-:W-:Y:S01]  /*2c30*/  PLOP3.LUT P1, PT, PT, PT, UP1, 0x40, 0x0 ;  /* 0x000000000000781c */ /* 0x000fe20003f2e818 */
[----:B------:R-:W-:-:S02]  /*2c40*/  WARPGROUP.DEPBAR.LE gsb0, 0x0 ;  /* 0x00008000000079c5 */ /* 0x000fc40000010000 */
        /* <DEDUP_REMOVED lines=8> */
[----:B------:R2:W-:Y:S02]  /*2cd0*/  @!P3 SYNCS.ARRIVE.TRANS64.RED.A1T0 RZ, [R0+URZ], RZ ;  /* 0x000000ff00ffb9a7 */ /* 0x0005e4000810043f */
[----:B--2---:R-:W-:-:S04]  /*2ce0*/  IMAD R0, R104, -0xa0, R17 ;  /* 0xffffff6068007824 */ /* 0x004fc800078e0211 */
[----:B------:R-:W-:Y:S01]  /*2cf0*/  VIADD R3, R0, 0xa0 ;  /* 0x000000a000037836 */ /* 0x000fe20000000000 */
[----:B0-----:R-:W-:-:S03]  /*2d00*/  IADD3 R0, R4, -R7, R17 ;  /* 0x8000000704007210 */ /* 0x001fc60007ffe011 */
[----:B------:R-:W-:Y:S02]  /*2d10*/  IMAD R6, R18, -0x2, R3 ;  /* 0xfffffffe12067824 */ /* 0x000fe400078e0203 */
[C---:B------:R-:W-:Y:S02]  /*2d20*/  VIADD R11, R0.reuse, UR6 ;  /* 0x00000006000b7c36 */ /* 0x040fe40008000000 */
[----:B------:R-:W-:-:S03]  /*2d30*/  VIADD R8, R0, UR10 ;  /* 0x0000000a00087c36 */ /* 0x000fc60008000000 */
[----:B-1----:R-:W-:Y:S01]  /*2d40*/  VIADDMNMX R0, R12, R11, R6, PT ;  /* 0x0000000b0c007246 */ /* 0x002fe20003800106 */
[----:B------:R-:W-:Y:S01]  /*2d50*/  IMAD.IADD R3, R8, 0x1, R12 ;  /* 0x0000000108037824 */ /* 0x000fe200078e020c */
[----:B------:R-:W-:Y:S06]  /*2d60*/  @P1 BRA `(.L_x_987) ;  /* 0x0000000000541947 */ /* 0x000fec0003800000 */
[----:B------:R-:W-:Y:S01]  /*2d70*/  IADD3 R4, R17, -R7, R12 ;  /* 0x8000000711047210 */ /* 0x000fe20007ffe00c */
[----:B------:R-:W-:Y:S03]  /*2d80*/  BSSY B0, `(.L_x_988) ;  /* 0x0000010000007945 */ /* 0x000fe60003800000 */
[----:B------:R-:W-:-:S13]  /*2d90*/  ISETP.GT.AND P1, PT, R4, -0x1, PT ;  /* 0xffffffff0400780c */ /* 0x000fda0003f24270 */
[----:B------:R-:W-:Y:S05]  /*2da0*/  @P1 BRA `(.L_x_989) ;  /* 0x0000000000201947 */ /* 0x000fea0003800000 */
[----:B------:R-:W-:Y:S01]  /*2db0*/  UISETP.NE.AND UP2, UPT, UR7, 0x1, UPT ;  /* 0x000000010700788c */ /* 0x000fe2000bf45270 */
[----:B------:R-:W-:-:S05]  /*2dc0*/  LOP3.LUT R4, RZ, R4, RZ, 0x33, !PT ;  /* 0x00000004ff047212 */ /* 0x000fca00078e33ff */
[----:B------:R-:W-:-:S05]  /*2dd0*/  PLOP3.LUT P1, PT, PT, PT, UP2, 0x80, 0x0 ;  /* 0x000000000000781c */ /* 0x000fca0003f2f028 */
[----:B------:R-:W-:-:S08]  /*2de0*/  @UP2 ULDC.64 UR10, c[0x0][0x9e8] ;  /* 0x00027a00000a2ab9 */ /* 0x000fd00000000a00 */
[----:B------:R-:W-:-:S05]  /*2df0*/  @P1 IMAD.HI.U32 R12, R4, UR10, RZ ;  /* 0x0000000a040c1c27 */ /* 0x000fca000f8e00ff */
[----:B------:R-:W-:-:S04]  /*2e00*/  @P1 SHF.R.U32.HI R4, RZ, UR11, R12 ;  /* 0x0000000bff041c19 */ /* 0x000fc8000801160c */
[----:B------:R-:W-:Y:S01]  /*2e10*/  LOP3.LUT R4, RZ, R4, RZ, 0x33, !PT ;  /* 0x00000004ff047212 */ /* 0x000fe200078e33ff */
[----:B------:R-:W-:Y:S06]  /*2e20*/  BRA `(.L_x_990) ;  /* 0x0000000000147947 */ /* 0x000fec0003800000 */
.L_x_989:
[----:B------:R-:W-:-:S06]  /*2e30*/  UISETP.NE.AND UP2, UPT, UR7, 0x1, UPT ;  /* 0x000000010700788c */ /* 0x000fcc000bf45270 */
[----:B------:R-:W-:-:S05]  /*2e40*/  PLOP3.LUT P1, PT, PT, PT, UP2, 0x80, 0x0 ;  /* 0x000000000000781c */ /* 0x000fca0003f2f028 */
[----:B------:R-:W-:-:S08]  /*2e50*/  @UP2 ULDC.64 UR10, c[0x0][0x9e8] ;  /* 0x00027a00000a2ab9 */ /* 0x000fd00000000a00 */
[----:B------:R-:W-:-:S05]  /*2e60*/  @P1 IMAD.HI.U32 R12, R4, UR10, RZ ;  /* 0x0000000a040c1c27 */ /* 0x000fca000f8e00ff */
[----:B------:R-:W-:-:S07]  /*2e70*/  @P1 SHF.R.U32.HI R4, RZ, UR11, R12 ;  /* 0x0000000bff041c19 */ /* 0x000fce000801160c */
.L_x_990:
[----:B------:R-:W-:Y:S05]  /*2e80*/  BSYNC B0 ;  /* 0x0000000000007941 */ /* 0x000fea0003800000 */
.L_x_988:
[----:B------:R-:W-:-:S05]  /*2e90*/  IMAD R4, R4, UR7, R10 ;  /* 0x0000000704047c24 */ /* 0x000fca000f8e020a */
[----:B------:R-:W-:Y:S02]  /*2ea0*/  VIMNMX R3, R3, R4, !PT ;  /* 0x0000000403037248 */ /* 0x000fe40007fe0100 */
[----:B------:R-:W-:-:S07]  /*2eb0*/  VIADDMNMX R0, R4, UR7, R0, PT ;  /* 0x0000000704007c46 */ /* 0x000fce000b800100 */
.L_x_987:
[C---:B------:R-:W-:Y:S01]  /*2ec0*/  ISETP.GE.AND P1, PT, R9.reuse, 0x2, PT ;  /* 0x000000020900780c */ /* 0x040fe20003f26270 */
[----:B------:R-:W0:Y:S01]  /*2ed0*/  SHFL.IDX PT, R12, R5, 0x1, 0x1c1f ;  /* 0x003c1f00050c7f89 */ /* 0x000e2200000e0000 */
[----:B------:R-:W-:Y:S02]  /*2ee0*/  ISETP.GE.AND P3, PT, R9, 0xa, PT ;  /* 0x0000000a0900780c */ /* 0x000fe40003f66270 */
[----:B------:R-:W-:Y:S02]  /*2ef0*/  P2R R15, PR, RZ, 0x2 ;  /* 0x00000002ff0f7803 */ /* 0x000fe40000000000 */
[----:B------:R-:W-:Y:S02]  /*2f00*/  ISETP.GT.AND P1, PT, R3, 0x1, !P1 ;  /* 0x000000010300780c */ /* 0x000fe40004f24270 */
[----:B------:R-:W-:Y:S02]  /*2f10*/  ISETP.GE.AND P2, PT, R9, 0x9, PT ;  /* 0x000000090900780c */ /* 0x000fe40003f46270 */
[----:B------:R-:W-:-:S02]  /*2f20*/  ISETP.LT.OR P1, PT, R0, 0x2, P1 ;  /* 0x000000020000780c */ /* 0x000fc40000f21670 */
[----:B------:R-:W-:Y:S02]  /*2f30*/  P2R R20, PR, RZ, 0x4 ;  /* 0x00000004ff147803 */ /* 0x000fe40000000000 */
[----:B------:R-:W-:Y:S02]  /*2f40*/  FSEL R89, R89, -INF , !P1 ;  /* 0xff80000059597808 */ /* 0x000fe40004800000 */
[C---:B------:R-:W-:Y:S02]  /*2f50*/  ISETP.GT.AND P1, PT, R3.reuse, 0x9, !P3 ;  /* 0x000000090300780c */ /* 0x040fe40005f24270 */
[----:B------:R-:W-:Y:S02]  /*2f60*/  P2R R21, PR, RZ, 0x8 ;  /* 0x00000008ff157803 */ /* 0x000fe40000000000 */
[----:B------:R-:W-:Y:S02]  /*2f70*/  ISETP.LT.OR P1, PT, R0, 0xa, P1 ;  /* 0x0000000a0000780c */ /* 0x000fe40000f21670 */
[----:B------:R-:W-:-:S02]  /*2f80*/  ISETP.GT.AND P2, PT, R3, 0x8, !P2 ;  /* 0x000000080300780c */ /* 0x000fc40005744270 */
[----:B------:R-:W-:Y:S01]  /*2f90*/  ISETP.GE.AND P3, PT, R9, 0x11, PT ;  /* 0x000000110900780c */ /* 0x000fe20003f66270 */
[----:B0-----:R-:W-:Y:S01]  /*2fa0*/  IMAD.IADD R4, R8, 0x1, R12 ;  /* 0x0000000108047824 */ /* 0x001fe200078e020c */
[----:B------:R-:W-:Y:S02]  /*2fb0*/  FSEL R93, R93, -INF , !P1 ;  /* 0xff8000005d5d7808 */ /* 0x000fe40004800000 */
[----:B------:R-:W-:Y:S02]  /*2fc0*/  ISETP.LT.OR P2, PT, R0, 0x9, P2 ;  /* 0x000000090000780c */ /* 0x000fe40001741670 */
[----:B------:R-:W-:Y:S02]  /*2fd0*/  ISETP.GT.AND P1, PT, R3, 0x10, !P3 ;  /* 0x000000100300780c */ /* 0x000fe40005f24270 */
[----:B------:R-:W-:Y:S02]  /*2fe0*/  FSEL R92, R92, -INF , !P2 ;  /* 0xff8000005c5c7808 */ /* 0x000fe40005000000 */
[----:B------:R-:W-:-:S02]  /*2ff0*/  ISETP.LT.OR P1, PT, R0, 0x11, P1 ;  /* 0x000000110000780c */ /* 0x000fc40000f21670 */
[----:B------:R-:W-:Y:S02]  /*3000*/  ISETP.GE.AND P2, PT, R9, 0x12, PT ;  /* 0x000000120900780c */ /* 0x000fe40003f46270 */
[----:B------:R-:W-:Y:S02]  /*3010*/  FSEL R96, R96, -INF , !P1 ;  /* 0xff80000060607808 */ /* 0x000fe40004800000 */
[----:B------:R-:W-:Y:S02]  /*3020*/  ISETP.GT.AND P1, PT, R3, 0x11, !P2 ;  /* 0x000000110300780c */ /* 0x000fe40005724270 */
[----:B------:R-:W-:Y:S02]  /*3030*/  P2R R107, PR, RZ, 0x4 ;  /* 0x00000004ff6b7803 */ /* 0x000fe40000000000 */
[----:B------:R-:W-:Y:S02]  /*3040*/  ISETP.LT.OR P1, PT, R0, 0x12, P1 ;  /* 0x000000120000780c */ /* 0x000fe40000f21670 */
[----:B------:R-:W-:-:S02]  /*3050*/  ISETP.GE.AND P2, PT, R9, 0x19, PT ;  /* 0x000000190900780c */ /* 0x000fc40003f46270 */
[----:B------:R-:W-:Y:S02]  /*3060*/  FSEL R97, R97, -INF , !P1 ;  /* 0xff80000061617808 */ /* 0x000fe40004800000 */
[----:B------:R-:W-:Y:S02]  /*3070*/  ISETP.GT.AND P1, PT, R3, 0x18, !P2 ;  /* 0x000000180300780c */ /* 0x000fe40005724270 */
[----:B------:R-:W-:Y:S02]  /*3080*/  P2R R108, PR, RZ, 0x4 ;  /* 0x00000004ff6c7803 */ /* 0x000fe40000000000 */
[----:B------:R-:W-:Y:S02]  /*3090*/  ISETP.LT.OR P1, PT, R0, 0x19, P1 ;  /* 0x000000190000780c */ /* 0x000fe40000f21670 */
[----:B------:R-:W-:Y:S02]  /*30a0*/  ISETP.GE.AND P2, PT, R9, 0x1a, PT ;  /* 0x0000001a0900780c */ /* 0x000fe40003f46270 */
[----:B------:R-:W-:-:S02]  /*30b0*/  FSEL R100, R100, -INF , !P1 ;  /* 0xff80000064647808 */ /* 0x000fc40004800000 */
[----:B------:R-:W-:Y:S02]  /*30c0*/  ISETP.GT.AND P1, PT, R3, 0x19, !P2 ;  /* 0x000000190300780c */ /* 0x000fe40005724270 */
[----:B------:R-:W-:Y:S02]  /*30d0*/  P2R R109, PR, RZ, 0x4 ;  /* 0x00000004ff6d7803 */ /* 0x000fe40000000000 */
[----:B------:R-:W-:Y:S02]  /*30e0*/  ISETP.LT.OR P1, PT, R0, 0x1a, P1 ;  /* 0x0000001a0000780c */ /* 0x000fe40000f21670 */
[----:B------:R-:W-:Y:S02]  /*30f0*/  P2R R106, PR, RZ, 0x8 ;  /* 0x00000008ff6a7803 */ /* 0x000fe40000000000 */
[----:B------:R-:W-:Y:S02]  /*3100*/  FSEL R101, R101, -INF , !P1 ;  /* 0xff80000065657808 */ /* 0x000fe40004800000 */
[----:B------:R-:W-:-:S02]  /*3110*/  ISETP.GE.AND P1, PT, R9, 0x21, PT ;  /* 0x000000210900780c */ /* 0x000fc40003f26270 */
[----:B------:R-:W-:Y:S02]  /*3120*/  ISETP.GE.AND P3, PT, R9, 0x22, PT ;  /* 0x000000220900780c */ /* 0x000fe40003f66270 */
[----:B------:R-:W-:Y:S02]  /*3130*/  ISETP.GT.AND P2, PT, R3, 0x20, !P1 ;  /* 0x000000200300780c */ /* 0x000fe40004f44270 */
[----:B------:R-:W-:Y:S02]  /*3140*/  P2R R110, PR, RZ, 0x8 ;  /* 0x00000008ff6e7803 */ /* 0x000fe40000000000 */
[----:B------:R-:W-:Y:S02]  /*3150*/  ISETP.LT.OR P2, PT, R0, 0x21, P2 ;  /* 0x000000210000780c */ /* 0x000fe40001741670 */
[----:B------:R-:W-:Y:S02]  /*3160*/  ISETP.GE.AND P4, PT, R9, 0x31, PT ;  /* 0x000000310900780c */ /* 0x000fe40003f86270 */
[----:B------:R-:W-:-:S02]  /*3170*/  FSEL R72, R72, -INF , !P2 ;  /* 0xff80000048487808 */ /* 0x000fc40005000000 */
[----:B------:R-:W-:Y:S02]  /*3180*/  ISETP.GT.AND P2, PT, R3, 0x21, !P3 ;  /* 0x000000210300780c */ /* 0x000fe40005f44270 */
[----:B------:R-:W-:Y:S02]  /*3190*/  ISETP.GE.AND P3, PT, R9, 0x29, PT ;  /* 0x000000290900780c */ /* 0x000fe40003f66270 */
[----:B------:R-:W-:Y:S02]  /*31a0*/  ISETP.LT.OR P2, PT, R0, 0x22, P2 ;  /* 0x000000220000780c */ /* 0x000fe40001741670 */
[----:B------:R-:W-:Y:S02]  /*31b0*/  P2R R111, PR, RZ, 0x8 ;  /* 0x00000008ff6f7803 */ /* 0x000fe40000000000 */
[----:B------:R-:W-:Y:S02]  /*31c0*/  FSEL R73, R73, -INF , !P2 ;  /* 0xff80000049497808 */ /* 0x000fe40005000000 */
[----:B------:R-:W-:-:S02]  /*31d0*/  ISETP.GT.AND P2, PT, R3, 0x28, !P3 ;  /* 0x000000280300780c */ /* 0x000fc40005f44270 */
[----:B------:R-:W-:Y:S02]  /*31e0*/  P2R R112, PR, RZ, 0x10 ;  /* 0x00000010ff707803 */ /* 0x000fe40000000000 */
[----:B------:R-:W-:-:S04]  /*31f0*/  ISETP.LT.OR P2, PT, R0, 0x29, P2 ;  /* 0x000000290000780c */ /* 0x000fc80001741670 */
[----:B------:R-:W-:Y:S02]  /*3200*/  FSEL R76, R76, -INF , !P2 ;  /* 0xff8000004c4c7808 */ /* 0x000fe40005000000 */
[----:B------:R-:W-:-:S04]  /*3210*/  ISETP.GE.AND P2, PT, R9, 0x2a, PT ;  /* 0x0000002a0900780c */ /* 0x000fc80003f46270 */
[----:B------:R-:W-:-:S04]  /*3220*/  ISETP.GT.AND P3, PT, R3, 0x29, !P2 ;  /* 0x000000290300780c */ /* 0x000fc80005764270 */
[----:B------:R-:W-:-:S04]  /*3230*/  ISETP.LT.OR P3, PT, R0, 0x2a, P3 ;  /* 0x0000002a0000780c */ /* 0x000fc80001f61670 */
[----:B------:R-:W-:Y:S02]  /*3240*/  FSEL R77, R77, -INF , !P3 ;  /* 0xff8000004d4d7808 */ /* 0x000fe40005800000 */
[----:B------:R-:W-:Y:S02]  /*3250*/  ISETP.GT.AND P3, PT, R3, 0x30, !P4 ;  /* 0x000000300300780c */ /* 0x000fe40006764270 */
[----:B------:R-:W-:Y:S02]  /*3260*/  ISETP.GE.AND P4, PT, R9, 0x32, PT ;  /* 0x000000320900780c */ /* 0x000fe40003f86270 */
[----:B------:R-:W-:Y:S02]  /*3270*/  ISETP.LT.OR P3, PT, R0, 0x31, P3 ;  /* 0x000000310000780c */ /* 0x000fe40001f61670 */
[----:B------:R-:W-:Y:S02]  /*3280*/  P2R R113, PR, RZ, 0x10 ;  /* 0x00000010ff717803 */ /* 0x000fe40000000000 */
[----:B------:R-:W-:-:S02]  /*3290*/  FSEL R80, R80, -INF , !P3 ;  /* 0xff80000050507808 */ /* 0x000fc40005800000 */
[----:B------:R-:W-:Y:S02]  /*32a0*/  ISETP.GT.AND P3, PT, R3, 0x31, !P4 ;  /* 0x000000310300780c */ /* 0x000fe40006764270 */
[----:B------:R-:W-:Y:S02]  /*32b0*/  ISETP.GE.AND P4, PT, R9, 0x39, PT ;  /* 0x000000390900780c */ /* 0x000fe40003f86270 */
[----:B------:R-:W-:Y:S02]  /*32c0*/  ISETP.LT.OR P3, PT, R0, 0x32, P3 ;  /* 0x000000320000780c */ /* 0x000fe40001f61670 */
[----:B------:R-:W-:Y:S02]  /*32d0*/  P2R R114, PR, RZ, 0x10 ;  /* 0x00000010ff727803 */ /* 0x000fe40000000000 */
[----:B------:R-:W-:Y:S02]  /*32e0*/  FSEL R81, R81, -INF , !P3 ;  /* 0xff80000051517808 */ /* 0x000fe40005800000 */
[----:B------:R-:W-:-:S02]  /*32f0*/  ISETP.GT.AND P3, PT, R3, 0x38, !P4 ;  /* 0x000000380300780c */ /* 0x000fc40006764270 */
[----:B------:R-:W-:Y:S02]  /*3300*/  ISETP.GE.AND P4, PT, R9, 0x3a, PT ;  /* 0x0000003a0900780c */ /* 0x000fe40003f86270 */
[----:B------:R-:W-:Y:S02]  /*3310*/  ISETP.LT.OR P3, PT, R0, 0x39, P3 ;  /* 0x000000390000780c */ /* 0x000fe40001f61670 */
[----:B------:R-:W-:Y:S02]  /*3320*/  P2R R115, PR, RZ, 0x10 ;  /* 0x00000010ff737803 */ /* 0x000fe40000000000 */
[----:B------:R-:W-:Y:S02]  /*3330*/  FSEL R84, R84, -INF , !P3 ;  /* 0xff80000054547808 */ /* 0x000fe40005800000 */
[----:B------:R-:W-:Y:S02]  /*3340*/  ISETP.GT.AND P3, PT, R3, 0x39, !P4 ;  /* 0x000000390300780c */ /* 0x000fe40006764270 */
[----:B------:R-:W-:-:S02]  /*3350*/  ISETP.GE.AND P4, PT, R9, 0x41, PT ;  /* 0x000000410900780c */ /* 0x000fc40003f86270 */
[C---:B------:R-:W-:Y:S02]  /*3360*/  ISETP.LT.OR P3, PT, R0.reuse, 0x3a, P3 ;  /* 0x0000003a0000780c */ /* 0x040fe40001f61670 */
[----:B------:R-:W-:Y:S02]  /*3370*/  P2R R116, PR, RZ, 0x10 ;  /* 0x00000010ff747803 */ /* 0x000fe40000000000 */
[----:B------:R-:W-:Y:S02]  /*3380*/  FSEL R85, R85, -INF , !P3 ;  /* 0xff80000055557808 */ /* 0x000fe40005800000 */
[----:B------:R-:W-:Y:S02]  /*3390*/  ISETP.GT.AND P3, PT, R3, 0x40, !P4 ;  /* 0x000000400300780c */ /* 0x000fe40006764270 */
[----:B------:R-:W-:Y:S02]  /*33a0*/  ISETP.GE.AND P4, PT, R9, 0x42, PT ;  /* 0x000000420900780c */ /* 0x000fe40003f86270 */
[----:B------:R-:W-:-:S02]  /*33b0*/  ISETP.LT.OR P3, PT, R0, 0x41, P3 ;  /* 0x000000410000780c */ /* 0x000fc40001f61670 */
[----:B------:R-:W-:Y:S02]  /*33c0*/  P2R R117, PR, RZ, 0x10 ;  /* 0x00000010ff757803 */ /* 0x000fe40000000000 */
[----:B------:R-:W-:Y:S02]  /*33d0*/  FSEL R56, R56, -INF , !P3 ;  /* 0xff80000038387808 */ /* 0x000fe40005800000 */
[----:B------:R-:W-:Y:S02]  /*33e0*/  ISETP.GT.AND P3, PT, R3, 0x41, !P4 ;  /* 0x000000410300780c */ /* 0x000fe40006764270 */
[----:B------:R-:W-:Y:S02]  /*33f0*/  ISETP.GE.AND P4, PT, R9, 0x49, PT ;  /* 0x000000490900780c */ /* 0x000fe40003f86270 */
[----:B------:R-:W-:Y:S02]  /*3400*/  ISETP.LT.OR P3, PT, R0, 0x42, P3 ;  /* 0x000000420000780c */ /* 0x000fe40001f61670 */
[----:B------:R-:W-:-:S02]  /*3410*/  P2R R118, PR, RZ, 0x10 ;  /* 0x00000010ff767803 */ /* 0x000fc40000000000 */
        /* <DEDUP_REMOVED lines=86> */
[----:B------:R-:W-:-:S04]  /*3980*/  ISETP.GT.AND P3, PT, R3, 0x89, !P4 ;  /* 0x000000890300780c */ /* 0x000fc80006764270 */
[----:B------:R-:W-:-:S04]  /*3990*/  ISETP.LT.OR P3, PT, R0, 0x8a, P3 ;  /* 0x0000008a0000780c */ /* 0x000fc80001f61670 */
[----:B------:R-:W-:Y:S02]  /*39a0*/  FSEL R29, R29, -INF , !P3 ;  /* 0xff8000001d1d7808 */ /* 0x000fe40005800000 */
[----:B------:R-:W-:-:S04]  /*39b0*/  ISETP.GE.AND P3, PT, R9, 0x91, PT ;  /* 0x000000910900780c */ /* 0x000fc80003f66270 */
        /* <DEDUP_REMOVED lines=12> */
[----:B------:R-:W-:Y:S02]  /*3a80*/  P2R R14, PR, RZ, 0x40 ;  /* 0x00000040ff0e7803 */ /* 0x000fe40000000000 */
[----:B------:R-:W-:-:S04]  /*3a90*/  ISETP.GT.AND P6, PT, R3, RZ, !P6 ;  /* 0x000000ff0300720c */ /* 0x000fc800077c4270 */
[----:B------:R-:W-:-:S04]  /*3aa0*/  ISETP.LT.OR P6, PT, R0, 0x1, P6 ;  /* 0x000000010000780c */ /* 0x000fc800037c1670 */
[----:B------:R-:W-:Y:S02]  /*3ab0*/  FSEL R13, R88, -INF , !P6 ;  /* 0xff800000580d7808 */ /* 0x000fe40007000000 */
[----:B------:R-:W-:-:S04]  /*3ac0*/  ISETP.GE.AND P6, PT, R9, 0x9a, PT ;  /* 0x0000009a0900780c */ /* 0x000fc80003fc6270 */
[----:B------:R-:W-:Y:S02]  /*3ad0*/  P2R R9, PR, RZ, 0x40 ;  /* 0x00000040ff097803 */ /* 0x000fe40000000000 */
[----:B------:R-:W-:-:S04]  /*3ae0*/  ISETP.GT.AND P6, PT, R3, 0x99, !P6 ;  /* 0x000000990300780c */ /* 0x000fc800077c4270 */
[----:B------:R-:W-:Y:S02]  /*3af0*/  ISETP.LT.OR P6, PT, R0, 0x9a, P6 ;  /* 0x0000009a0000780c */ /* 0x000fe400037c1670 */
[----:B------:R-:W-:Y:S02]  /*3b00*/  VIADDMNMX R0, R12, R11, R6, PT ;  /* 0x0000000b0c007246 */ /* 0x000fe40003800106 */
[----:B------:R-:W-:Y:S02]  /*3b10*/  FSEL R37, R37, -INF , !P6 ;  /* 0xff80000025257808 */ /* 0x000fe40007000000 */
[----:B------:R-:W-:-:S13]  /*3b20*/  PLOP3.LUT P6, PT, PT, PT, UP1, 0x40, 0x0 ;  /* 0x000000000000781c */ /* 0x000fda0003fce818 */
[----:B------:R-:W-:Y:S05]  /*3b30*/  @P6 BRA `(.L_x_991) ;  /* 0x00000000005c6947 */ /* 0x000fea0003800000 */
        /* <DEDUP_REMOVED lines=8> */
[----:B------:R-:W-:Y:S01]  /*3bc0*/  @P6 IMAD.HI.U32 R5, R3, UR10, RZ ;  /* 0x0000000a03056c27 */ /* 0x000fe2000f8e00ff */
[----:B------:R-:W-:-:S13]  /*3bd0*/  PLOP3.LUT P6, PT, PT, PT, UP2, 0x80, 0x0 ;  /* 0x000000000000781c */ /* 0x000fda0003fcf028 */
[----:B------:R-:W-:-:S04]  /*3be0*/  @P6 SHF.R.U32.HI R3, RZ, UR11, R5 ;  /* 0x0000000bff036c19 */ /* 0x000fc80008011605 */
[----:B------:R-:W-:Y:S01]  /*3bf0*/  LOP3.LUT R3, RZ, R3, RZ, 0x33, !PT ;  /* 0x00000003ff037212 */ /* 0x000fe200078e33ff */
[----:B------:R-:W-:Y:S06]  /*3c00*/  BRA `(.L_x_994) ;  /* 0x0000000000187947 */ /* 0x000fec0003800000 */
.L_x_993:
[----:B------:R-:W-:-:S06]  /*3c10*/  UISETP.NE.AND UP2, UPT, UR7, 0x1, UPT ;  /* 0x000000010700788c */ /* 0x000fcc000bf45270 */
[----:B------:R-:W-:-:S05]  /*3c20*/  PLOP3.LUT P6, PT, PT, PT, UP2, 0x80, 0x0 ;  /* 0x000000000000781c */ /* 0x000fca0003fcf028 */
[----:B------:R-:W-:-:S08]  /*3c30*/  @UP2 ULDC.64 UR10, c[0x0][0x9e8] ;  /* 0x00027a00000a2ab9 */ /* 0x000fd00000000a00 */
[----:B------:R-:W-:Y:S01]  /*3c40*/  @P6 IMAD.HI.U32 R5, R3, UR10, RZ ;  /* 0x0000000a03056c27 */ /* 0x000fe2000f8e00ff */
[----:B------:R-:W-:-:S13]  /*3c50*/  PLOP3.LUT P6, PT, PT, PT, UP2, 0x80, 0x0 ;  /* 0x000000000000781c */ /* 0x000fda0003fcf028 */
[----:B------:R-:W-:-:S07]  /*3c60*/  @P6 SHF.R.U32.HI R3, RZ, UR11, R5 ;  /* 0x0000000bff036c19 */ /* 0x000fce0008011605 */
.L_x_994:
[----:B------:R-:W-:Y:S05]  /*3c70*/  BSYNC B0 ;  /* 0x0000000000007941 */ /* 0x000fea0003800000 */
.L_x_992:
[----:B------:R-:W-:-:S05]  /*3c80*/  IMAD R3, R3, UR7, R10 ;  /* 0x0000000703037c24 */ /* 0x000fca000f8e020a */
[----:B------:R-:W-:Y:S02]  /*3c90*/  VIMNMX R4, R4, R3, !PT ;  /* 0x0000000304047248 */ /* 0x000fe40007fe0100 */
[----:B------:R-:W-:-:S07]  /*3ca0*/  VIADDMNMX R0, R3, UR7, R0, PT ;  /* 0x0000000703007c46 */ /* 0x000fce000b800100 */
.L_x_991:
[C---:B------:R-:W-:Y:S01]  /*3cb0*/  ISETP.GT.AND P1, PT, R4.reuse, 0x20, !P1 ;  /* 0x000000200400780c */ /* 0x040fe20004f24270 */
[----:B------:R-:W-:Y:S01]  /*3cc0*/  IMAD.U32 R10, RZ, RZ, UR37 ;  /* 0x00000025ff0a7e24 */ /* 0x000fe2000f8e00ff */
[----:B------:R-:W-:Y:S01]  /*3cd0*/  ISETP.GT.AND P2, PT, R4, 0x29, !P2 ;  /* 0x000000290400780c */ /* 0x000fe20005744270 */
[----:B------:R-:W-:Y:S01]  /*3ce0*/  @UP0 ULDC UR10, c[0x0][0x44c] ;  /* 0x00011300000a0ab9 */ /* 0x000fe20000000800 */
[C---:B------:R-:W-:Y:S01]  /*3cf0*/  ISETP.LT.OR P1, PT, R0.reuse, 0x21, P1 ;  /* 0x000000210000780c */ /* 0x040fe20000f21670 */
[----:B------:R-:W-:Y:S01]  /*3d00*/  UIMAD.WIDE.U32 UR10, UR36, UR10, URZ ;  /* 0x0000000a240a72a5 */ /* 0x000fe2000f8e003f */
[----:B------:R-:W-:Y:S01]  /*3d10*/  ISETP.LT.OR P2, PT, R0, 0x2a, P2 ;  /* 0x0000002a0000780c */ /* 0x000fe20001741670 */
[----:B------:R-:W-:Y:S01]  /*3d20*/  @UP0 ULDC UR18, c[0x0][0x450] ;  /* 0x0001140000120ab9 */ /* 0x000fe20000000800 */
[----:B------:R-:W-:Y:S01]  /*3d30*/  FSEL R74, R74, -INF , !P1 ;  /* 0xff8000004a4a7808 */ /* 0x000fe20004800000 */
[----:B------:R-:W-:Y:S01]  /*3d40*/  UMOV UR14, UR36 ;  /* 0x00000024000e7c82 */ /* 0x000fe20008000000 */
[----:B------:R-:W-:Y:S01]  /*3d50*/  ISETP.NE.AND P1, PT, R110, RZ, PT ;  /* 0x000000ff6e00720c */ /* 0x000fe20003f25270 */
[----:B------:R-:W-:Y:S01]  /*3d60*/  @UP0 USHF.R.U32.HI UR14, URZ, UR18, UR11 ;  /* 0x000000123f0e0299 */ /* 0x000fe2000801160b */
[----:B------:R-:W-:-:S02]  /*3d70*/  FSEL R79, R79, -INF , !P2 ;  /* 0xff8000004f4f7808 */ /* 0x000fc40005000000 */
[----:B------:R-:W-:Y:S02]  /*3d80*/  ISETP.GT.AND P1, PT, R4, 0x21, !P1 ;  /* 0x000000210400780c */ /* 0x000fe40004f24270 */
[----:B------:R-:W-:Y:S02]  /*3d90*/  ISETP.NE.AND P2, PT, R118, RZ, PT ;  /* 0x000000ff7600720c */ /* 0x000fe40003f45270 */
[----:B------:R-:W-:Y:S02]  /*3da0*/  ISETP.LT.OR P1, PT, R0, 0x22, P1 ;  /* 0x000000220000780c */ /* 0x000fe40000f21670 */
[----:B------:R-:W-:Y:S02]  /*3db0*/  ISETP.NE.AND P6, PT, R119, RZ, PT ;  /* 0x000000ff7700720c */ /* 0x000fe40003fc5270 */
[----:B------:R-:W-:Y:S02]  /*3dc0*/  FSEL R75, R75, -INF , !P1 ;  /* 0xff8000004b4b7808 */ /* 0x000fe40004800000 */
[----:B------:R-:W-:-:S02]  /*3dd0*/  ISETP.NE.AND P1, PT, R111, RZ, PT ;  /* 0x000000ff6f00720c */ /* 0x000fc40003f25270 */
[----:B------:R-:W-:Y:S02]  /*3de0*/  FMNMX.FTZ R3, R13, R89, !PT ;  /* 0x000000590d037209 */ /* 0x000fe40007810000 */
[----:B------:R-:W-:Y:S02]  /*3df0*/  ISETP.GT.AND P1, PT, R4, 0x28, !P1 ;  /* 0x000000280400780c */ /* 0x000fe40004f24270 */
[----:B------:R-:W-:Y:S02]  /*3e00*/  FMNMX.FTZ R6, R92, R3, !PT ;  /* 0x000000035c067209 */ /* 0x000fe40007810000 */
[----:B------:R-:W-:Y:S02]  /*3e10*/  ISETP.LT.OR P1, PT, R0, 0x29, P1 ;  /* 0x000000290000780c */ /* 0x000fe40000f21670 */
[----:B------:R-:W-:Y:S02]  /*3e20*/  FMNMX.FTZ R3, R93, R6, !PT ;  /* 0x000000065d037209 */ /* 0x000fe40007810000 */
[----:B------:R-:W-:-:S02]  /*3e30*/  FSEL R78, R78, -INF , !P1 ;  /* 0xff8000004e4e7808 */ /* 0x000fc40004800000 */
[----:B------:R-:W-:Y:S02]  /*3e40*/  ISETP.NE.AND P1, PT, R112, RZ, PT ;  /* 0x000000ff7000720c */ /* 0x000fe40003f25270 */
[----:B------:R-:W-:Y:S02]  /*3e50*/  FMNMX.FTZ R6, R96, R3, !PT ;  /* 0x0000000360067209 */ /* 0x000fe40007810000 */
[----:B------:R-:W-:Y:S02]  /*3e60*/  ISETP.GT.AND P1, PT, R4, 0x30, !P1 ;  /* 0x000000300400780c */ /* 0x000fe40004f24270 */
[----:B------:R-:W-:Y:S02]  /*3e70*/  FMNMX.FTZ R3, R97, R6, !PT ;  /* 0x0000000661037209 */ /* 0x000fe40007810000 */
[----:B------:R-:W-:Y:S02]  /*3e80*/  ISETP.LT.OR P1, PT, R0, 0x31, P1 ;  /* 0x000000310000780c */ /* 0x000fe40000f21670 */
[----:B------:R-:W-:-:S02]  /*3e90*/  FMNMX.FTZ R6, R100, R3, !PT ;  /* 0x0000000364067209 */ /* 0x000fc40007810000 */
[----:B------:R-:W-:Y:S02]  /*3ea0*/  FSEL R82, R82, -INF , !P1 ;  /* 0xff80000052527808 */ /* 0x000fe40004800000 */
[----:B------:R-:W-:Y:S02]  /*3eb0*/  ISETP.NE.AND P1, PT, R113, RZ, PT ;  /* 0x000000ff7100720c */ /* 0x000fe40003f25270 */
[----:B------:R-:W-:Y:S02]  /*3ec0*/  FMNMX.FTZ R3, R101, R6, !PT ;  /* 0x0000000665037209 */ /* 0x000fe40007810000 */
[----:B------:R-:W-:Y:S02]  /*3ed0*/  ISETP.GT.AND P1, PT, R4, 0x31, !P1 ;  /* 0x000000310400780c */ /* 0x000fe40004f24270 */
[----:B------:R-:W-:Y:S02]  /*3ee0*/  FMNMX.FTZ R6, R72, R3, !PT ;  /* 0x0000000348067209 */ /* 0x000fe40007810000 */
[----:B------:R-:W-:-:S02]  /*3ef0*/  ISETP.LT.OR P1, PT, R0, 0x32, P1 ;  /* 0x000000320000780c */ /* 0x000fc40000f21670 */
[----:B------:R-:W-:Y:S02]  /*3f00*/  FMNMX.FTZ R3, R73, R6, !PT ;  /* 0x0000000649037209 */ /* 0x000fe40007810000 */
[----:B------:R-:W-:Y:S02]  /*3f10*/  FSEL R83, R83, -INF , !P1 ;  /* 0xff80000053537808 */ /* 0x000fe40004800000 */
[----:B------:R-:W-:Y:S02]  /*3f20*/  ISETP.NE.AND P1, PT, R114, RZ, PT ;  /* 0x000000ff7200720c */ /* 0x000fe40003f25270 */
[----:B------:R-:W-:Y:S02]  /*3f30*/  FMNMX.FTZ R6, R76, R3, !PT ;  /* 0x000000034c067209 */ /* 0x000fe40007810000 */
[----:B------:R-:W-:Y:S02]  /*3f40*/  ISETP.GT.AND P1, PT, R4, 0x38, !P1 ;  /* 0x000000380400780c */ /* 0x000fe40004f24270 */
[----:B------:R-:W-:-:S02]  /*3f50*/  FMNMX.FTZ R3, R77, R6, !PT ;  /* 0x000000064d037209 */ /* 0x000fc40007810000 */
[----:B------:R-:W-:Y:S02]  /*3f60*/  ISETP.LT.OR P1, PT, R0, 0x39, P1 ;  /* 0x000000390000780c */ /* 0x000fe40000f21670 */
[----:B------:R-:W-:Y:S02]  /*3f70*/  FMNMX.FTZ R6, R80, R3, !PT ;  /* 0x0000000350067209 */ /* 0x000fe40007810000 */
[----:B------:R-:W-:Y:S02]  /*3f80*/  FSEL R86, R86, -INF , !P1 ;  /* 0xff80000056567808 */ /* 0x000fe40004800000 */
[----:B------:R-:W-:Y:S02]  /*3f90*/  ISETP.NE.AND P1, PT, R115, RZ, PT ;  /* 0x000000ff7300720c */ /* 0x000fe40003f25270 */
[----:B------:R-:W-:Y:S02]  /*3fa0*/  FMNMX.FTZ R3, R81, R6, !PT ;  /* 0x0000000651037209 */ /* 0x000fe40007810000 */
[----:B------:R-:W-:-:S02]  /*3fb0*/  ISETP.GT.AND P1, PT, R4, 0x39, !P1 ;  /* 0x000000390400780c */ /* 0x000fc40004f24270 */
[----:B------:R-:W-:Y:S02]  /*3fc0*/  FMNMX.FTZ R6, R84, R3, !PT ;  /* 0x0000000354067209 */ /* 0x000fe40007810000 */
[----:B------:R-:W-:Y:S02]  /*3fd0*/  ISETP.LT.OR P1, PT, R0, 0x3a, P1 ;  /* 0x0000003a0000780c */ /* 0x000fe40000f21670 */
[----:B------:R-:W-:Y:S02]  /*3fe0*/  FMNMX.FTZ R3, R85, R6, !PT ;  /* 0x0000000655037209 */ /* 0x000fe40007810000 */
[----:B------:R-:W-:Y:S02]  /*3ff0*/  FSEL R87, R87, -INF , !P1 ;  /* 0xff80000057577808 */ /* 0x000fe40004800000 */
[----:B------:R-:W-:Y:S02]  /*4000*/  ISETP.NE.AND P1, PT, R116, RZ, PT ;  /* 0x000000ff7400720c */ /* 0x000fe40003f25270 */
[----:B------:R-:W-:-:S02]  /*4010*/  FMNMX.FTZ R6, R56, R3, !PT ;  /* 0x0000000338067209 */ /* 0x000fc40007810000 */
[----:B------:R-:W-:Y:S02]  /*4020*/  ISETP.GT.AND P1, PT, R4, 0x40, !P1 ;  /* 0x000000400400780c */ /* 0x000fe40004f24270 */
[----:B------:R-:W-:Y:S02]  /*4030*/  FMNMX.FTZ R3, R57, R6, !PT ;  /* 0x0000000639037209 */ /* 0x000fe40007810000 */
[----:B------:R-:W-:Y:S02]  /*4040*/  ISETP.LT.OR P1, PT, R0, 0x41, P1 ;  /* 0x000000410000780c */ /* 0x000fe40000f21670 */
[----:B------:R-:W-:Y:S02]  /*4050*/  FMNMX.FTZ R6, R60, R3, !PT ;  /* 0x000000033c067209 */ /* 0x000fe40007810000 */
        /* <DEDUP_REMOVED lines=8> */
[----:B------:R-:W-:Y:S02]  /*40e0*/  ISETP.GT.AND P1, PT, R4, 0x48, !P2 ;  /* 0x000000480400780c */ /* 0x000fe40005724270 */
[----:B------:R-:W-:Y:S02]  /*40f0*/  ISETP.NE.AND P2, PT, R129, RZ, PT ;  /* 0x000000ff8100720c */ /* 0x000fe40003f45270 */
[----:B------:R-:W-:Y:S02]  /*4100*/  ISETP.LT.OR P1, PT, R0, 0x49, P1 ;  /* 0x000000490000780c */ /* 0x000fe40000f21670 */
[----:B------:R-:W-:Y:S02]  /*4110*/  FMNMX.FTZ R6, R68, R3, !PT ;  /* 0x0000000344067209 */ /* 0x000fe40007810000 */
[----:B------:R-:W-:Y:S02]  /*4120*/  FSEL R62, R62, -INF , !P1 ;  /* 0xff8000003e3e7808 */ /* 0x000fe40004800000 */
[----:B------:R-:W-:-:S02]  /*4130*/  ISETP.GT.AND P1, PT, R4, 0x49, !P6 ;  /* 0x000000490400780c */ /* 0x000fc40007724270 */
[----:B------:R-:W-:Y:S02]  /*4140*/  ISETP.NE.AND P6, PT, R130, RZ, PT ;  /* 0x000000ff8200720c */ /* 0x000fe40003fc5270 */
        /* <DEDUP_REMOVED lines=41> */
[----:B------:R-:W-:Y:S01]  /*43e0*/  ISETP.GT.AND P3, PT, R4, 0x90, !P3 ;  /* 0x000000900400780c */ /* 0x000fe20005f64270 */
[----:B------:R-:W0:Y:S01]  /*43f0*/  SHFL.BFLY PT, R3, R6, 0x2, 0x1f ;  /* 0x0c401f0006037f89 */ /* 0x000e2200000e0000 */
[----:B------:R-:W-:Y:S02]  /*4400*/  ISETP.LT.OR P1, PT, R0, 0x62, P1 ;  /* 0x000000620000780c */ /* 0x000fe40000f21670 */
[----:B------:R-:W-:Y:S02]  /*4410*/  ISETP.GT.AND P4, PT, R4, 0x91, !P4 ;  /* 0x000000910400780c */ /* 0x000fe40006784270 */
[----:B------:R-:W-:Y:S02]  /*4420*/  FSEL R43, R43, -INF , !P1 ;  /* 0xff8000002b2b7808 */ /* 0x000fe40004800000 */
[----:B------:R-:W-:Y:S02]  /*4430*/  ISETP.NE.AND P1, PT, R126, RZ, PT ;  /* 0x000000ff7e00720c */ /* 0x000fe40003f25270 */
[----:B------:R-:W-:-:S02]  /*4440*/  ISETP.LT.OR P3, PT, R0, 0x91, P3 ;  /* 0x000000910000780c */ /* 0x000fc40001f61670 */
[C---:B------:R-:W-:Y:S02]  /*4450*/  ISETP.GT.AND P1, PT, R4.reuse, 0x68, !P1 ;  /* 0x000000680400780c */ /* 0x040fe40004f24270 */
[----:B------:R-:W-:Y:S02]  /*4460*/  ISETP.GT.AND P5, PT, R4, 0x98, !P5 ;  /* 0x000000980400780c */ /* 0x000fe40006fa4270 */
[C---:B------:R-:W-:Y:S02]  /*4470*/  ISETP.LT.OR P1, PT, R0.reuse, 0x69, P1 ;  /* 0x000000690000780c */ /* 0x040fe40000f21670 */
[----:B------:R-:W-:Y:S02]  /*4480*/  ISETP.LT.OR P4, PT, R0, 0x92, P4 ;  /* 0x000000920000780c */ /* 0x000fe40002781670 */
[----:B------:R-:W-:Y:S02]  /*4490*/  FSEL R46, R46, -INF , !P1 ;  /* 0xff8000002e2e7808 */ /* 0x000fe40004800000 */
[----:B------:R-:W-:-:S02]  /*44a0*/  ISETP.NE.AND P1, PT, R127, RZ, PT ;  /* 0x000000ff7f00720c */ /* 0x000fc40003f25270 */
[----:B------:R-:W-:Y:S02]  /*44b0*/  FSEL R34, R34, -INF , !P3 ;  /* 0xff80000022227808 */ /* 0x000fe40005800000 */
[----:B------:R-:W-:Y:S02]  /*44c0*/  ISETP.GT.AND P1, PT, R4, 0x69, !P1 ;  /* 0x000000690400780c */ /* 0x000fe40004f24270 */
[----:B0-----:R-:W-:Y:S02]  /*44d0*/  FMNMX.FTZ R8, R6, R3, !PT ;  /* 0x0000000306087209 */ /* 0x001fe40007810000 */
[C---:B------:R-:W-:Y:S02]  /*44e0*/  ISETP.LT.OR P1, PT, R0.reuse, 0x6a, P1 ;  /* 0x0000006a0000780c */ /* 0x040fe40000f21670 */
[----:B------:R-:W-:Y:S01]  /*44f0*/  ISETP.LT.OR P5, PT, R0, 0x99, P5 ;  /* 0x000000990000780c */ /* 0x000fe20002fa1670 */
[----:B------:R-:W0:Y:S01]  /*4500*/  SHFL.BFLY PT, R3, R8, 0x1, 0x1f ;  /* 0x0c201f0008037f89 */ /* 0x000e2200000e0000 */
[----:B------:R-:W-:-:S02]  /*4510*/  FSEL R47, R47, -INF , !P1 ;  /* 0xff8000002f2f7808 */ /* 0x000fc40004800000 */
[----:B------:R-:W-:Y:S02]  /*4520*/  ISETP.NE.AND P1, PT, R128, RZ, PT ;  /* 0x000000ff8000720c */ /* 0x000fe40003f25270 */
[----:B------:R-:W-:Y:S02]  /*4530*/  FSEL R35, R35, -INF , !P4 ;  /* 0xff80000023237808 */ /* 0x000fe40006000000 */
[----:B------:R-:W-:Y:S02]  /*4540*/  ISETP.GT.AND P1, PT, R4, 0x70, !P1 ;  /* 0x000000700400780c */ /* 0x000fe40004f24270 */
[----:B------:R-:W-:Y:S02]  /*4550*/  R2UR UR15, R105 ;  /* 0x00000000690f72ca */ /* 0x000fe400000e0000 */
[----:B------:R-:W-:-:S04]  /*4560*/  ISETP.LT.OR P1, PT, R0, 0x71, P1 ;  /* 0x000000710000780c */ /* 0x000fc80000f21670 */
[----:B------:R-:W-:Y:S02]  /*4570*/  FSEL R50, R50, -INF , !P1 ;  /* 0xff80000032327808 */ /* 0x000fe40004800000 */
[----:B------:R-:W-:Y:S02]  /*4580*/  ISETP.GT.AND P1, PT, R4, 0x71, !P2 ;  /* 0x000000710400780c */ /* 0x000fe40005724270 */
[----:B------:R-:W-:Y:S02]  /*4590*/  ISETP.NE.AND P2, PT, R132, RZ, PT ;  /* 0x000000ff8400720c */ /* 0x000fe40003f45270 */
[----:B------:R-:W-:Y:S01]  /*45a0*/  ISETP.LT.OR P1, PT, R0, 0x72, P1 ;  /* 0x000000720000780c */ /* 0x000fe20000f21670 */
[----:B------:R-:W-:Y:S01]  /*45b0*/  UIADD3 UR10, UR15, UR14, URZ ;  /* 0x0000000e0f0a7290 */ /* 0x000fe2000fffe03f */
[----:B0-----:R-:W-:Y:S02]  /*45c0*/  FMNMX.FTZ R3, R8, R3, !PT ;  /* 0x0000000308037209 */ /* 0x001fe40007810000 */
[----:B------:R-:W-:Y:S01]  /*45d0*/  FSEL R51, R51, -INF , !P1 ;  /* 0xff80000033337808 */ /* 0x000fe20004800000 */
[----:B------:R-:W-:Y:S01]  /*45e0*/  UIADD3 UR6, UR10, UR6, URZ ;  /* 0x000000060a067290 */ /* 0x000fe2000fffe03f */
[----:B------:R-:W-:Y:S01]  /*45f0*/  ISETP.GT.AND P1, PT, R4, 0x78, !P6 ;  /* 0x000000780400780c */ /* 0x000fe20007724270 */
[----:B------:R-:W-:-:S01]  /*4600*/  FFMA.FTZ R5, R3, R10, -8 ;  /* 0xc100000003057423 */ /* 0x000fc2000001000a */
[----:B------:R-:W-:-:S02]  /*4610*/  ISETP.NE.AND P6, PT, R133, RZ, PT ;  /* 0x000000ff8500720c */ /* 0x000fc40003fc5270 */
[----:B------:R-:W-:-:S04]  /*4620*/  ISETP.LT.OR P1, PT, R0, 0x79, P1 ;  /* 0x000000790000780c */ /* 0x000fc80000f21670 */
[----:B------:R-:W-:Y:S02]  /*4630*/  FSEL R54, R54, -INF , !P1 ;  /* 0xff80000036367808 */ /* 0x000fe40004800000 */
[----:B------:R-:W-:-:S04]  /*4640*/  ISETP.NE.AND P1, PT, R131, RZ, PT ;  /* 0x000000ff8300720c */ /* 0x000fc80003f25270 */
[----:B------:R-:W-:-:S04]  /*4650*/  ISETP.GT.AND P1, PT, R4, 0x79, !P1 ;  /* 0x000000790400780c */ /* 0x000fc80004f24270 */
        /* <DEDUP_REMOVED lines=31> */
[----:B------:R-:W-:-:S04]  /*4850*/  ISETP.GT.AND P1, PT, R4, RZ, !P1 ;  /* 0x000000ff0400720c */ /* 0x000fc80004f24270 */
[----:B------:R-:W-:-:S04]  /*4860*/  ISETP.LT.OR P1, PT, R0, 0x1, P1 ;  /* 0x000000010000780c */ /* 0x000fc80000f21670 */
[----:B------:R-:W-:Y:S02]  /*4870*/  FSEL R90, R90, -INF , !P1 ;  /* 0xff8000005a5a7808 */ /* 0x000fe40004800000 */
[----:B------:R-:W-:Y:S02]  /*4880*/  ISETP.GT.AND P1, PT, R4, 0x80, !P2 ;  /* 0x000000800400780c */ /* 0x000fe40005724270 */
[----:B------:R-:W-:Y:S02]  /*4890*/  FMNMX.FTZ R15, R90, R91, !PT ;  /* 0x0000005b5a0f7209 */ /* 0x000fe40007810000 */
[----:B------:R-:W-:Y:S02]  /*48a0*/  ISETP.LT.OR P1, PT, R0, 0x81, P1 ;  /* 0x000000810000780c */ /* 0x000fe40000f21670 */
[----:B------:R-:W-:Y:S02]  /*48b0*/  FMNMX.FTZ R20, R94, R15, !PT ;  /* 0x0000000f5e147209 */ /* 0x000fe40007810000 */
[----:B------:R-:W-:-:S02]  /*48c0*/  FSEL R26, R26, -INF , !P1 ;  /* 0xff8000001a1a7808 */ /* 0x000fc40004800000 */
[----:B------:R-:W-:Y:S02]  /*48d0*/  ISETP.GT.AND P1, PT, R4, 0x81, !P6 ;  /* 0x000000810400780c */ /* 0x000fe40007724270 */
[----:B------:R-:W-:Y:S02]  /*48e0*/  FMNMX.FTZ R15, R95, R20, !PT ;  /* 0x000000145f0f7209 */ /* 0x000fe40007810000 */
[----:B------:R-:W-:Y:S02]  /*48f0*/  ISETP.LT.OR P1, PT, R0, 0x82, P1 ;  /* 0x000000820000780c */ /* 0x000fe40000f21670 */
[----:B------:R-:W-:Y:S02]  /*4900*/  FMNMX.FTZ R20, R98, R15, !PT ;  /* 0x0000000f62147209 */ /* 0x000fe40007810000 */
[----:B------:R-:W-:Y:S02]  /*4910*/  FSEL R27, R27, -INF , !P1 ;  /* 0xff8000001b1b7808 */ /* 0x000fe40004800000 */
[----:B------:R-:W-:-:S02]  /*4920*/  FSETP.NEU.FTZ.AND P1, PT, R3, -INF , PT ;  /* 0xff8000000300780b */ /* 0x000fc40003f3d000 */
[----:B------:R-:W-:Y:S02]  /*4930*/  FMNMX.FTZ R21, R99, R20, !PT ;  /* 0x0000001463157209 */ /* 0x000fe40007810000 */
[----:B------:R-:W-:Y:S02]  /*4940*/  FSEL R88, R5, RZ, P1 ;  /* 0x000000ff05587208 */ /* 0x000fe40000800000 */
[----:B------:R-:W-:Y:S02]  /*4950*/  ISETP.NE.AND P6, PT, R134, RZ, PT ;  /* 0x000000ff8600720c */ /* 0x000fe40003fc5270 */
[----:B------:R-:W-:Y:S01]  /*4960*/  ISETP.NE.AND P2, PT, R135, RZ, PT ;  /* 0x000000ff8700720c */ /* 0x000fe20003f45270 */
        /* <DEDUP_REMOVED lines=11> */
[----:B------:R-:W-:Y:S01]  /*4a20*/  ISETP.GT.AND P1, PT, R4, 0x88, !P6 ;  /* 0x000000880400780c */ /* 0x000fe20007724270 */
[--C-:B------:R-:W-:Y:S01]  /*4a30*/  FFMA.FTZ R5, R13, UR37, -R88.reuse ;  /* 0x000000250d057c23 */ /* 0x100fe20008010858 */
[----:B------:R-:W-:Y:S01]  /*4a40*/  FMNMX.FTZ R73, R75, R72, !PT ;  /* 0x000000484b497209 */ /* 0x000fe20007810000 */
[--C-:B------:R-:W-:Y:S01]  /*4a50*/  FFMA.FTZ R72, R80, UR37, -R88.reuse ;  /* 0x0000002550487c23 */ /* 0x100fe20008010858 */
[----:B------:R-:W-:Y:S01]  /*4a60*/  ISETP.LT.OR P1, PT, R0, 0x89, P1 ;  /* 0x000000890000780c */ /* 0x000fe20000f21670 */
[----:B------:R-:W-:Y:S01]  /*4a70*/  MUFU.EX2 R6, R6 ;  /* 0x0000000600067308 */ /* 0x000fe20000000800 */
[----:B------:R-:W-:Y:S01]  /*4a80*/  FMNMX.FTZ R76, R78, R73, !PT ;  /* 0x000000494e4c7209 */ /* 0x000fe20007810000 */
[--C-:B0-----:R-:W-:Y:S01]  /*4a90*/  FFMA.FTZ R89, R81, UR37, -R88.reuse ;  /* 0x0000002551597c23 */ /* 0x101fe20008010858 */
[----:B------:R-:W-:Y:S01]  /*4aa0*/  FSEL R30, R30, -INF , !P1 ;  /* 0xff8000001e1e7808 */ /* 0x000fe20004800000 */
[--C-:B------:R-:W-:Y:S01]  /*4ab0*/  FFMA.FTZ R10, R96, UR37, -R88.reuse ;  /* 0x00000025600a7c23 */ /* 0x100fe20008010858 */
[----:B------:R-:W-:Y:S01]  /*4ac0*/  FMNMX.FTZ R73, R79, R76, !PT ;  /* 0x0000004c4f497209 */ /* 0x000fe20007810000 */
[--C-:B------:R-:W-:Y:S01]  /*4ad0*/  FFMA.FTZ R11, R97, UR37, -R88.reuse ;  /* 0x00000025610b7c23 */ /* 0x100fe20008010858 */
[----:B------:R-:W-:Y:S01]  /*4ae0*/  ISETP.GT.AND P1, PT, R4, 0x89, !P2 ;  /* 0x000000890400780c */ /* 0x000fe20005724270 */
[----:B------:R-:W0:Y:S01]  /*4af0*/  MUFU.EX2 R5, R5 ;  /* 0x0000000500057308 */ /* 0x000e220000000800 */
[----:B------:R-:W-:Y:S01]  /*4b00*/  FMNMX.FTZ R76, R82, R73, !PT ;  /* 0x00000049524c7209 */ /* 0x000fe20007810000 */
[--C-:B------:R-:W-:Y:S01]  /*4b10*/  FFMA.FTZ R12, R100, UR37, -R88.reuse ;  /* 0x00000025640c7c23 */ /* 0x100fe20008010858 */
[----:B------:R-:W-:Y:S01]  /*4b20*/  ISETP.LT.OR P1, PT, R0, 0x8a, P1 ;  /* 0x0000008a0000780c */ /* 0x000fe20000f21670 */
[--C-:B------:R-:W-:Y:S01]  /*4b30*/  FFMA.FTZ R13, R101, UR37, -R88.reuse ;  /* 0x00000025650d7c23 */ /* 0x100fe20008010858 */
[----:B------:R-:W-:Y:S01]  /*4b40*/  FMNMX.FTZ R77, R83, R76, !PT ;  /* 0x0000004c534d7209 */ /* 0x000fe20007810000 */
[--C-:B------:R-:W-:Y:S01]  /*4b50*/  FFMA.FTZ R76, R84, UR37, -R88.reuse ;  /* 0x00000025544c7c23 */ /* 0x100fe20008010858 */
[----:B------:R-:W-:-:S01]  /*4b60*/  FFMA.FTZ R84, R61, UR37, -R88 ;  /* 0x000000253d547c23 */ /* 0x000fc20008010858 */
[----:B------:R-:W-:Y:S01]  /*4b70*/  ISETP.NE.AND P6, PT, R9, RZ, PT ;  /* 0x000000ff0900720c */ /* 0x000fe20003fc5270 */
[----:B------:R-:W-:-:S01]  /*4b80*/  FFMA.FTZ R9, R93, UR37, -R88 ;  /* 0x000000255d097c23 */ /* 0x000fc20008010858 */
[----:B------:R-:W-:Y:S01]  /*4b90*/  FMNMX.FTZ R80, R86, R77, !PT ;  /* 0x0000004d56507209 */ /* 0x000fe20007810000 */
[----:B------:R-:W1:Y:S01]  /*4ba0*/  MUFU.EX2 R8, R8 ;  /* 0x0000000800087308 */ /* 0x000e620000000800 */
[----:B------:R-:W-:Y:S01]  /*4bb0*/  ISETP.GT.AND P2, PT, R4, 0x99, !P6 ;  /* 0x000000990400780c */ /* 0x000fe20007744270 */
[--C-:B------:R-:W-:Y:S01]  /*4bc0*/  FFMA.FTZ R56, R56, UR37, -R88.reuse ;  /* 0x0000002538387c23 */ /* 0x100fe20008010858 */
[----:B------:R-:W-:Y:S01]  /*4bd0*/  FMNMX.FTZ R77, R87, R80, !PT ;  /* 0x00000050574d7209 */ /* 0x000fe20007810000 */
[--C-:B------:R-:W-:Y:S01]  /*4be0*/  FFMA.FTZ R57, R57, UR37, -R88.reuse ;  /* 0x0000002539397c23 */ /* 0x100fe20008010858 */
[----:B------:R-:W-:Y:S01]  /*4bf0*/  ISETP.LT.OR P2, PT, R0, 0x9a, P2 ;  /* 0x0000009a0000780c */ /* 0x000fe20001741670 */
[--C-:B------:R-:W-:Y:S01]  /*4c00*/  FFMA.FTZ R60, R60, UR37, -R88.reuse ;  /* 0x000000253c3c7c23 */ /* 0x100fe20008010858 */
[----:B------:R-:W-:Y:S01]  /*4c10*/  FMNMX.FTZ R80, R58, R77, !PT ;  /* 0x0000004d3a507209 */ /* 0x000fe20007810000 */
[----:B------:R-:W2:Y:S01]  /*4c20*/  MUFU.EX2 R9, R9 ;  /* 0x0000000900097308 */ /* 0x000ea20000000800 */
[----:B------:R-:W-:-:S01]  /*4c30*/  FFMA.FTZ R64, R64, UR37, -R88 ;  /* 0x0000002540407c23 */ /* 0x000fc20008010858 */
[--C-:B------:R-:W-:Y:S01]  /*4c40*/  FFMA.FTZ R65, R65, UR37, -R88.reuse ;  /* 0x0000002541417c23 */ /* 0x100fe20008010858 */
[----:B------:R-:W-:Y:S01]  /*4c50*/  FMNMX.FTZ R81, R59, R80, !PT ;  /* 0x000000503b517209 */ /* 0x000fe20007810000 */
[--C-:B------:R-:W-:Y:S01]  /*4c60*/  FFMA.FTZ R24, R24, UR37, -R88.reuse ;  /* 0x0000002518187c23 */ /* 0x100fe20008010858 */
[----:B------:R-:W-:-:S01]  /*4c70*/  FFMA.FTZ R25, R25, UR37, -R88 ;  /* 0x0000002519197c23 */ /* 0x000fc20008010858 */
[--C-:B------:R-:W-:Y:S01]  /*4c80*/  FFMA.FTZ R28, R28, UR37, -R88.reuse ;  /* 0x000000251c1c7c23 */ /* 0x100fe20008010858 */
[----:B------:R-:W-:Y:S01]  /*4c90*/  FMNMX.FTZ R80, R62, R81, !PT ;  /* 0x000000513e507209 */ /* 0x000fe20007810000 */
[----:B------:R-:W-:Y:S01]  /*4ca0*/  MUFU.EX2 R77, R85 ;  /* 0x00000055004d7308 */ /* 0x000fe20000000800 */
[----:B------:R-:W-:-:S01]  /*4cb0*/  FFMA.FTZ R29, R29, UR37, -R88 ;  /* 0x000000251d1d7c23 */ /* 0x000fc20008010858 */
[--C-:B------:R-:W-:Y:S01]  /*4cc0*/  FFMA.FTZ R32, R32, UR37, -R88.reuse ;  /* 0x0000002520207c23 */ /* 0x100fe20008010858 */
[----:B------:R-:W-:Y:S01]  /*4cd0*/  FMNMX.FTZ R81, R63, R80, !PT ;  /* 0x000000503f517209 */ /* 0x000fe20007810000 */
[--C-:B------:R-:W-:Y:S01]  /*4ce0*/  FFMA.FTZ R33, R33, UR37, -R88.reuse ;  /* 0x0000002521217c23 */ /* 0x100fe20008010858 */
[----:B------:R-:W-:-:S01]  /*4cf0*/  FFMA.FTZ R36, R36, UR37, -R88 ;  /* 0x0000002524247c23 */ /* 0x000fc20008010858 */
[----:B------:R-:W-:Y:S01]  /*4d00*/  FFMA.FTZ R37, R37, UR37, -R88 ;  /* 0x0000002525257c23 */ /* 0x000fe20008010858 */
[----:B------:R-:W-:Y:S01]  /*4d10*/  FMNMX.FTZ R80, R66, R81, !PT ;  /* 0x0000005142507209 */ /* 0x000fe20007810000 */
[----:B------:R-:W3:Y:S03]  /*4d20*/  MUFU.EX2 R10, R10 ;  /* 0x0000000a000a7308 */ /* 0x000ee60000000800 */
[----:B------:R-:W-:-:S04]  /*4d30*/  FMNMX.FTZ R81, R67, R80, !PT ;  /* 0x0000005043517209 */ /* 0x000fc80007810000 */
[----:B------:R-:W-:Y:S01]  /*4d40*/  FMNMX.FTZ R80, R70, R81, !PT ;  /* 0x0000005146507209 */ /* 0x000fe20007810000 */
[----:B------:R-:W-:Y:S03]  /*4d50*/  MUFU.EX2 R73, R89 ;  /* 0x0000005900497308 */ /* 0x000fe60000000800 */
[----:B------:R-:W-:-:S04]  /*4d60*/  FMNMX.FTZ R81, R71, R80, !PT ;  /* 0x0000005047517209 */ /* 0x000fc80007810000 */
[----:B------:R-:W-:Y:S01]  /*4d70*/  FMNMX.FTZ R80, R42, R81, !PT ;  /* 0x000000512a507209 */ /* 0x000fe20007810000 */
[----:B------:R-:W4:Y:S03]  /*4d80*/  MUFU.EX2 R11, R11 ;  /* 0x0000000b000b7308 */ /* 0x000f260000000800 */
[----:B------:R-:W-:-:S04]  /*4d90*/  FMNMX.FTZ R61, R43, R80, !PT ;  /* 0x000000502b3d7209 */ /* 0x000fc80007810000 */
[----:B------:R-:W-:Y:S01]  /*4da0*/  FMNMX.FTZ R80, R46, R61, !PT ;  /* 0x0000003d2e507209 */ /* 0x000fe20007810000 */
[----:B------:R5:W-:Y:S03]  /*4db0*/  MUFU.EX2 R81, R84 ;  /* 0x0000005400517308 */ /* 0x000be60000000800 */
[----:B------:R-:W-:-:S04]  /*4dc0*/  FMNMX.FTZ R61, R47, R80, !PT ;  /* 0x000000502f3d7209 */ /* 0x000fc80007810000 */
[----:B------:R-:W-:Y:S01]  /*4dd0*/  FMNMX.FTZ R80, R50, R61, !PT ;  /* 0x0000003d32507209 */ /* 0x000fe20007810000 */
[----:B------:R-:W4:Y:S01]  /*4de0*/  MUFU.EX2 R12, R12 ;  /* 0x0000000c000c7308 */ /* 0x000f220000000800 */
[----:B-----5:R-:W-:-:S02]  /*4df0*/  FFMA.FTZ R84, R69, UR37, -R88 ;  /* 0x0000002545547c23 */ /* 0x020fc40008010858 */
[----:B------:R-:W-:Y:S01]  /*4e00*/  FMNMX.FTZ R61, R51, R80, !PT ;  /* 0x00000050333d7209 */ /* 0x000fe20007810000 */
[----:B------:R-:W-:-:S03]  /*4e10*/  FFMA.FTZ R80, R68, UR37, -R88 ;  /* 0x0000002544507c23 */ /* 0x000fc60008010858 */
[----:B------:R-:W-:Y:S01]  /*4e20*/  FMNMX.FTZ R68, R54, R61, !PT ;  /* 0x0000003d36447209 */ /* 0x000fe20007810000 */
[----:B------:R5:W-:Y:S03]  /*4e30*/  MUFU.EX2 R4, R84 ;  /* 0x0000005400047308 */ /* 0x000be60000000800 */
[----:B------:R-:W-:-:S04]  /*4e40*/  FMNMX.FTZ R85, R55, R68, !PT ;  /* 0x0000004437557209 */ /* 0x000fc80007810000 */
[----:B------:R-:W-:Y:S01]  /*4e50*/  FMNMX.FTZ R68, R26, R85, !PT ;  /* 0x000000551a447209 */ /* 0x000fe20007810000 */
[----:B------:R0:W-:Y:S01]  /*4e60*/  MUFU.EX2 R61, R80 ;  /* 0x00000050003d7308 */ /* 0x0001e20000000800 */
[----:B-----5:R-:W-:-:S01]  /*4e70*/  FFMA.FTZ R84, R41, UR37, -R88 ;  /* 0x0000002529547c23 */ /* 0x020fc20008010858 */
[----:B------:R-:W-:Y:S01]  /*4e80*/  FSEL R41, R39, -INF , !P2 ;  /* 0xff80000027297808 */ /* 0x000fe20005000000 */
[----:B------:R-:W-:-:S01]  /*4e90*/  FFMA.FTZ R39, R44, UR37, -R88 ;  /* 0x000000252c277c23 */ /* 0x000fc20008010858 */
[----:B------:R-:W-:Y:S01]  /*4ea0*/  FMNMX.FTZ R69, R27, R68, !PT ;  /* 0x000000441b457209 */ /* 0x000fe20007810000 */
[----:B------:R-:W-:-:S01]  /*4eb0*/  FFMA.FTZ R44, R45, UR37, -R88 ;  /* 0x000000252d2c7c23 */ /* 0x000fc20008010858 */
        /* <DEDUP_REMOVED lines=8> */
[----:B------:R-:W-:Y:S01]  /*4f40*/  FFMA.FTZ R52, R53, UR37, -R88 ;  /* 0x0000002535347c23 */ /* 0x000fe20008010858 */
[----:B------:R-:W-:Y:S01]  /*4f50*/  IMAD.U32 R53, RZ, RZ, UR37 ;  /* 0x00000025ff357e24 */ /* 0x000fe2000f8e00ff */
[----:B0-----:R-:W-:Y:S01]  /*4f60*/  FMNMX.FTZ R80, R34, R69, !PT ;  /* 0x0000004522507209 */ /* 0x001fe20007810000 */
[----:B------:R-:W0:Y:S03]  /*4f70*/  MUFU.EX2 R13, R13 ;  /* 0x0000000d000d7308 */ /* 0x000e260000000800 */
[----:B------:R-:W-:-:S04]  /*4f80*/  FMNMX.FTZ R69, R35, R80, !PT ;  /* 0x0000005023457209 */ /* 0x000fc80007810000 */
[----:B------:R-:W-:Y:S01]  /*4f90*/  FMNMX.FTZ R0, R40, R69, !PT ;  /* 0x0000004528007209 */ /* 0x000fe20007810000 */
[----:B------:R-:W5:Y:S03]  /*4fa0*/  MUFU.EX2 R14, R14 ;  /* 0x0000000e000e7308 */ /* 0x000f660000000800 */
[----:B------:R-:W-:-:S05]  /*4fb0*/  FMNMX.FTZ R0, R41, R0, !PT ;  /* 0x0000000029007209 */ /* 0x000fca0007810000 */
[----:B------:R-:W1:Y:S01]  /*4fc0*/  SHFL.BFLY PT, R69, R0, 0x2, 0x1f ;  /* 0x0c401f0000457f89 */ /* 0x000e6200000e0000 */
[----:B------:R3:W-:Y:S08]  /*4fd0*/  MUFU.EX2 R38, R84 ;  /* 0x0000005400267308 */ /* 0x0007f00000000800 */
[----:B------:R-:W-:Y:S08]  /*4fe0*/  MUFU.EX2 R20, R20 ;  /* 0x0000001400147308 */ /* 0x000ff00000000800 */
[----:B------:R-:W-:Y:S01]  /*4ff0*/  MUFU.EX2 R21, R92 ;  /* 0x0000005c00157308 */ /* 0x000fe20000000800 */
[----:B-1----:R-:W-:-:S07]  /*5000*/  FMNMX.FTZ R69, R0, R69, !PT ;  /* 0x0000004500457209 */ /* 0x002fce0007810000 */
[----:B------:R-:W-:Y:S01]  /*5010*/  MUFU.EX2 R72, R72 ;  /* 0x0000004800487308 */ /* 0x000fe20000000800 */
[----:B------:R-:W1:Y:S07]  /*5020*/  SHFL.BFLY PT, R0, R69, 0x1, 0x1f ;  /* 0x0c201f0045007f89 */ /* 0x000e6e00000e0000 */
[----:B------:R-:W-:Y:S08]  /*5030*/  MUFU.EX2 R76, R76 ;  /* 0x0000004c004c7308 */ /* 0x000ff00000000800 */
[----:B------:R-:W-:Y:S08]  /*5040*/  MUFU.EX2 R56, R56 ;  /* 0x0000003800387308 */ /* 0x000ff00000000800 */
[----:B------:R-:W-:Y:S01]  /*5050*/  MUFU.EX2 R57, R57 ;  /* 0x0000003900397308 */ /* 0x000fe20000000800 */
[----:B-1----:R-:W-:-:S04]  /*5060*/  FMNMX.FTZ R0, R69, R0, !PT ;  /* 0x0000000045007209 */ /* 0x002fc80007810000 */
[C---:B------:R-:W-:Y:S01]  /*5070*/  FSETP.NEU.FTZ.AND P1, PT, R0.reuse, -INF , PT ;  /* 0xff8000000000780b */ /* 0x040fe20003f3d000 */
[----:B------:R-:W-:-:S02]  /*5080*/  FFMA.FTZ R53, R0, R53, -8 ;  /* 0xc100000000357423 */ /* 0x000fc40000010035 */
[----:B------:R-:W-:Y:S03]  /*5090*/  MUFU.EX2 R60, R60 ;  /* 0x0000003c003c7308 */ /* 0x000fe60000000800 */
[----:B------:R-:W-:Y:S02]  /*50a0*/  FSEL R85, R53, RZ, P1 ;  /* 0x000000ff35557208 */ /* 0x000fe40000800000 */
[----:B------:R-:W-:-:S03]  /*50b0*/  PLOP3.LUT P1, PT, PT, PT, UP1, 0x40, 0x0 ;  /* 0x000000000000781c */ /* 0x000fc60003f2e818 */
[----:B------:R-:W-:Y:S01]  /*50c0*/  MUFU.EX2 R64, R64 ;  /* 0x0000004000407308 */ /* 0x000fe20000000800 */
[----:B------:R-:W-:-:S01]  /*50d0*/  FFMA.FTZ R89, R79, UR37, -R85 ;  /* 0x000000254f597c23 */ /* 0x000fc20008010855 */
[--C-:B------:R-:W-:Y:S01]  /*50e0*/  FFMA.FTZ R53, R90, UR37, -R85.reuse ;  /* 0x000000255a357c23 */ /* 0x100fe20008010855 */
[----:B------:R-:W-:-:S01]  /*50f0*/  FFMA.FTZ R80, R91, UR37, -R85 ;  /* 0x000000255b507c23 */ /* 0x000fc20008010855 */
[----:B------:R-:W-:Y:S01]  /*5100*/  FFMA.FTZ R79, R83, UR37, -R85 ;  /* 0x00000025534f7c23 */ /* 0x000fe20008010855 */
[----:B------:R-:W-:-:S01]  /*5110*/  FADD.FTZ R83, R5, R6 ;  /* 0x0000000605537221 */ /* 0x000fc20000010000 */
[--C-:B------:R-:W-:Y:S01]  /*5120*/  FFMA.FTZ R88, R78, UR37, -R85.reuse ;  /* 0x000000254e587c23 */ /* 0x100fe20008010855 */
[----:B------:R-:W-:-:S01]  /*5130*/  FFMA.FTZ R94, R94, UR37, -R85 ;  /* 0x000000255e5e7c23 */ /* 0x000fc20008010855 */
[----:B------:R-:W-:Y:S01]  /*5140*/  FFMA.FTZ R78, R82, UR37, -R85 ;  /* 0x00000025524e7c23 */ /* 0x000fe20008010855 */
[----:B------:R-:W-:-:S01]  /*5150*/  FADD.FTZ R82, R8, R83 ;  /* 0x0000005308527221 */ /* 0x000fc20000010000 */
[----:B------:R-:W-:Y:S01]  /*5160*/  MUFU.EX2 R53, R53 ;  /* 0x0000003500357308 */ /* 0x000fe20000000800 */
[----:B------:R-:W-:-:S01]  /*5170*/  FFMA.FTZ R95, R95, UR37, -R85 ;  /* 0x000000255f5f7c23 */ /* 0x000fc20008010855 */
[----:B------:R-:W-:Y:S01]  /*5180*/  FFMA.FTZ R69, R98, UR37, -R85 ;  /* 0x0000002562457c23 */ /* 0x000fe20008010855 */
[----:B--2---:R-:W-:-:S01]  /*5190*/  FADD.FTZ R83, R9, R82 ;  /* 0x0000005209537221 */ /* 0x004fc20000010000 */
[--C-:B---3--:R-:W-:Y:S01]  /*51a0*/  FFMA.FTZ R84, R99, UR37, -R85.reuse ;  /* 0x0000002563547c23 */ /* 0x108fe20008010855 */
[----:B------:R-:W-:-:S01]  /*51b0*/  FFMA.FTZ R102, R102, UR37, -R85 ;  /* 0x0000002566667c23 */ /* 0x000fc20008010855 */
[----:B------:R-:W-:Y:S01]  /*51c0*/  FFMA.FTZ R103, R103, UR37, -R85 ;  /* 0x0000002567677c23 */ /* 0x000fe20008010855 */
[----:B------:R-:W-:-:S01]  /*51d0*/  FADD.FTZ R82, R10, R83 ;  /* 0x000000530a527221 */ /* 0x000fc20000010000 */
[----:B------:R-:W1:Y:S01]  /*51e0*/  MUFU.EX2 R80, R80 ;  /* 0x0000005000507308 */ /* 0x000e620000000800 */
[----:B------:R-:W-:-:S01]  /*51f0*/  FFMA.FTZ R74, R74, UR37, -R85 ;  /* 0x000000254a4a7c23 */ /* 0x000fc20008010855 */
[----:B------:R-:W-:Y:S01]  /*5200*/  FFMA.FTZ R75, R75, UR37, -R85 ;  /* 0x000000254b4b7c23 */ /* 0x000fe20008010855 */
[----:B----4-:R-:W-:-:S01]  /*5210*/  FADD.FTZ R83, R11, R82 ;  /* 0x000000520b537221 */ /* 0x010fc20000010000 */
[--C-:B------:R-:W-:Y:S01]  /*5220*/  FFMA.FTZ R86, R86, UR37, -R85.reuse ;  /* 0x0000002556567c23 */ /* 0x100fe20008010855 */
[----:B------:R-:W-:-:S01]  /*5230*/  FFMA.FTZ R87, R87, UR37, -R85 ;  /* 0x0000002557577c23 */ /* 0x000fc20008010855 */
[----:B------:R-:W-:Y:S01]  /*5240*/  FFMA.FTZ R58, R58, UR37, -R85 ;  /* 0x000000253a3a7c23 */ /* 0x000fe20008010855 */
[----:B------:R-:W-:-:S01]  /*5250*/  FADD.FTZ R82, R12, R83 ;  /* 0x000000530c527221 */ /* 0x000fc20000010000 */
[----:B------:R-:W2:Y:S01]  /*5260*/  MUFU.EX2 R94, R94 ;  /* 0x0000005e005e7308 */ /* 0x000ea20000000800 */
[----:B------:R-:W-:-:S01]  /*5270*/  FFMA.FTZ R59, R59, UR37, -R85 ;  /* 0x000000253b3b7c23 */ /* 0x000fc20008010855 */
[----:B------:R-:W-:Y:S01]  /*5280*/  FFMA.FTZ R62, R62, UR37, -R85 ;  /* 0x000000253e3e7c23 */ /* 0x000fe20008010855 */
[----:B0-----:R-:W-:-:S01]  /*5290*/  FADD.FTZ R91, R13, R82 ;  /* 0x000000520d5b7221 */ /* 0x001fc20000010000 */
[--C-:B------:R-:W-:Y:S01]  /*52a0*/  FFMA.FTZ R63, R63, UR37, -R85.reuse ;  /* 0x000000253f3f7c23 */ /* 0x100fe20008010855 */
[----:B------:R-:W-:-:S01]  /*52b0*/  FFMA.FTZ R66, R66, UR37, -R85 ;  /* 0x0000002542427c23 */ /* 0x000fc20008010855 */
[----:B------:R-:W-:Y:S01]  /*52c0*/  FFMA.FTZ R67, R67, UR37, -R85 ;  /* 0x0000002543437c23 */ /* 0x000fe20008010855 */
[----:B-----5:R-:W-:-:S01]  /*52d0*/  FADD.FTZ R90, R14, R91 ;  /* 0x0000005b0e5a7221 */ /* 0x020fc20000010000 */
[----:B------:R-:W0:Y:S01]  /*52e0*/  MUFU.EX2 R95, R95 ;  /* 0x0000005f005f7308 */ /* 0x000e220000000800 */
        /* <DEDUP_REMOVED lines=10> */
[----:B------:R-:W-:Y:S01]  /*5390*/  F2FP.SATFINITE.E4M3.F32.PACK_AB_MERGE_C R90, R9, R8, RZ ;  /* 0x00000008095a723e */ /* 0x000fe200048070ff */
[--C-:B------:R-:W-:Y:S01]  /*53a0*/  FFMA.FTZ R50, R50, UR37, -R85.reuse ;  /* 0x0000002532327c23 */ /* 0x100fe20008010855 */
[----:B------:R-:W-:-:S01]  /*53b0*/  FFMA.FTZ R51, R51, UR37, -R85 ;  /* 0x0000002533337c23 */ /* 0x000fc20008010855 */
[----:B------:R-:W-:Y:S01]  /*53c0*/  FADD.FTZ R8, R20, R83 ;  /* 0x0000005314087221 */ /* 0x000fe20000010000 */
[----:B------:R-:W-:Y:S01]  /*53d0*/  F2FP.SATFINITE.E4M3.F32.PACK_AB_MERGE_C R216, R6, R5, R90 ;  /* 0x0000000506d8723e */ /* 0x000fe2000480705a */
[----:B------:R-:W2:Y:S01]  /*53e0*/  MUFU.EX2 R84, R84 ;  /* 0x0000005400547308 */ /* 0x000ea20000000800 */
[----:B0-----:R-:W-:-:S01]  /*53f0*/  FADD.FTZ R82, R95, R82 ;  /* 0x000000525f527221 */ /* 0x001fc20000010000 */
[--C-:B------:R-:W-:Y:S01]  /*5400*/  FFMA.FTZ R54, R54, UR37, -R85.reuse ;  /* 0x0000002536367c23 */ /* 0x100fe20008010855 */
[----:B------:R-:W-:-:S01]  /*5410*/  FFMA.FTZ R55, R55, UR37, -R85 ;  /* 0x0000002537377c23 */ /* 0x000fc20008010855 */
[--C-:B------:R-:W-:Y:S01]  /*5420*/  FFMA.FTZ R26, R26, UR37, -R85.reuse ;  /* 0x000000251a1a7c23 */ /* 0x100fe20008010855 */
[----:B------:R-:W-:-:S01]  /*5430*/  FFMA.FTZ R27, R27, UR37, -R85 ;  /* 0x000000251b1b7c23 */ /* 0x000fc20008010855 */
[--C-:B------:R-:W-:Y:S01]  /*5440*/  FFMA.FTZ R30, R30, UR37, -R85.reuse ;  /* 0x000000251e1e7c23 */ /* 0x100fe20008010855 */
[----:B------:R-:W-:-:S01]  /*5450*/  FFMA.FTZ R68, R68, UR37, -R85 ;  /* 0x0000002544447c23 */ /* 0x000fc20008010855 */
[----:B------:R-:W0:Y:S01]  /*5460*/  MUFU.EX2 R102, R102 ;  /* 0x0000006600667308 */ /* 0x000e220000000800 */
[----:B-1----:R-:W-:-:S01]  /*5470*/  FADD.FTZ R9, R69, R82 ;  /* 0x0000005245097221 */ /* 0x002fc20000010000 */
[----:B------:R-:W-:Y:S01]  /*5480*/  F2FP.SATFINITE.E4M3.F32.PACK_AB_MERGE_C R82, R13, R12, RZ ;  /* 0x0000000c0d52723e */ /* 0x000fe200048070ff */
[----:B------:R-:W-:-:S01]  /*5490*/  FADD.FTZ R13, R21, R8 ;  /* 0x00000008150d7221 */ /* 0x000fc20000010000 */
[--C-:B------:R-:W-:Y:S01]  /*54a0*/  FFMA.FTZ R34, R34, UR37, -R85.reuse ;  /* 0x0000002522227c23 */ /* 0x100fe20008010855 */
[----:B------:R-:W-:-:S01]  /*54b0*/  FFMA.FTZ R35, R35, UR37, -R85 ;  /* 0x0000002523237c23 */ /* 0x000fc20008010855 */
[----:B------:R-:W-:Y:S01]  /*54c0*/  FFMA.FTZ R40, R40, UR37, -R85 ;  /* 0x0000002528287c23 */ /* 0x000fe20008010855 */
[----:B------:R-:W-:-:S01]  /*54d0*/  FADD.FTZ R12, R72, R13 ;  /* 0x0000000d480c7221 */ /* 0x000fc20000010000 */
[----:B------:R-:W1:Y:S01]  /*54e0*/  MUFU.EX2 R103, R103 ;  /* 0x0000006700677308 */ /* 0x000e620000000800 */
[----:B--2---:R-:W-:-:S01]  /*54f0*/  FADD.FTZ R9, R84, R9 ;  /* 0x0000000954097221 */ /* 0x004fc20000010000 */
[----:B------:R-:W-:Y:S01]  /*5500*/  FFMA.FTZ R41, R41, UR37, -R85 ;  /* 0x0000002529297c23 */ /* 0x000fe20008010855 */
[----:B------:R-:W-:-:S02]  /*5510*/  F2FP.SATFINITE.E4M3.F32.PACK_AB_MERGE_C R20, R21, R20, RZ ;  /* 0x000000141514723e */ /* 0x000fc400048070ff */
[----:B------:R-:W-:Y:S02]  /*5520*/  F2FP.SATFINITE.E4M3.F32.PACK_AB_MERGE_C R94, R95, R94, RZ ;  /* 0x0000005e5f5e723e */ /* 0x000fe400048070ff */
[----:B------:R-:W-:Y:S01]  /*5530*/  F2FP.SATFINITE.E4M3.F32.PACK_AB_MERGE_C R218, R11, R10, R82 ;  /* 0x0000000a0bda723e */ /* 0x000fe20004807052 */
[----:B------:R-:W2:Y:S01]  /*5540*/  MUFU.EX2 R74, R74 ;  /* 0x0000004a004a7308 */ /* 0x000ea20000000800 */
[----:B0-----:R-:W-:-:S01]  /*5550*/  FADD.FTZ R8, R102, R9 ;  /* 0x0000000966087221 */ /* 0x001fc20000010000 */
[----:B------:R-:W-:Y:S01]  /*5560*/  FADD.FTZ R9, R73, R12 ;  /* 0x0000000c49097221 */ /* 0x000fe20000010000 */
[----:B------:R-:W-:Y:S02]  /*5570*/  F2FP.SATFINITE.E4M3.F32.PACK_AB_MERGE_C R212, R15, R14, R20 ;  /* 0x0000000e0fd4723e */ /* 0x000fe40004807014 */
[----:B------:R-:W-:-:S03]  /*5580*/  F2FP.SATFINITE.E4M3.F32.PACK_AB_MERGE_C R217, R80, R53, R94 ;  /* 0x0000003550d9723e */ /* 0x000fc6000480705e */
[----:B------:R-:W0:Y:S01]  /*5590*/  MUFU.EX2 R75, R75 ;  /* 0x0000004b004b7308 */ /* 0x000e220000000800 */
[----:B-1----:R-:W-:-:S01]  /*55a0*/  FADD.FTZ R5, R103, R8 ;  /* 0x0000000867057221 */ /* 0x002fc20000010000 */
[----:B------:R-:W-:Y:S01]  /*55b0*/  FADD.FTZ R8, R76, R9 ;  /* 0x000000094c087221 */ /* 0x000fe20000010000 */
[----:B------:R-:W-:Y:S02]  /*55c0*/  F2FP.SATFINITE.E4M3.F32.PACK_AB_MERGE_C R76, R77, R76, RZ ;  /* 0x0000004c4d4c723e */ /* 0x000fe400048070ff */
[----:B------:R-:W-:Y:S01]  /*55d0*/  F2FP.SATFINITE.E4M3.F32.PACK_AB_MERGE_C R102, R103, R102, RZ ;  /* 0x000000666766723e */ /* 0x000fe200048070ff */
[----:B------:R-:W-:-:S01]  /*55e0*/  FADD.FTZ R77, R77, R8 ;  /* 0x000000084d4d7221 */ /* 0x000fc20000010000 */
[----:B------:R-:W-:Y:S01]  /*55f0*/  F2FP.SATFINITE.E4M3.F32.PACK_AB_MERGE_C R214, R73, R72, R76 ;  /* 0x0000004849d6723e */ /* 0x000fe2000480704c */
[----:B------:R-:W1:Y:S01]  /*5600*/  MUFU.EX2 R88, R88 ;  /* 0x0000005800587308 */ /* 0x000e620000000800 */
[----:B--2---:R-:W-:-:S01]  /*5610*/  FADD.FTZ R6, R74, R5 ;  /* 0x000000054a067221 */ /* 0x004fc20000010000 */
[----:B------:R-:W-:Y:S01]  /*5620*/  FADD.FTZ R8, R56, R77 ;  /* 0x0000004d38087221 */ /* 0x000fe20000010000 */
[----:B------:R-:W-:-:S03]  /*5630*/  F2FP.SATFINITE.E4M3.F32.PACK_AB_MERGE_C R219, R84, R69, R102 ;  /* 0x0000004554db723e */ /* 0x000fc60004807066 */
[----:B------:R-:W-:Y:S01]  /*5640*/  FADD.FTZ R9, R57, R8 ;  /* 0x0000000839097221 */ /* 0x000fe20000010000 */
[----:B------:R-:W-:Y:S01]  /*5650*/  F2FP.SATFINITE.E4M3.F32.PACK_AB_MERGE_C R8, R81, R60, RZ ;  /* 0x0000003c5108723e */ /* 0x000fe200048070ff */
[----:B------:R-:W2:Y:S01]  /*5660*/  MUFU.EX2 R89, R89 ;  /* 0x0000005900597308 */ /* 0x000ea20000000800 */
[----:B0-----:R-:W-:-:S01]  /*5670*/  FADD.FTZ R5, R75, R6 ;  /* 0x000000064b057221 */ /* 0x001fc20000010000 */
[----:B------:R-:W-:Y:S01]  /*5680*/  FADD.FTZ R60, R60, R9 ;  /* 0x000000093c3c7221 */ /* 0x000fe20000010000 */
[----:B------:R-:W-:Y:S02]  /*5690*/  F2FP.SATFINITE.E4M3.F32.PACK_AB_MERGE_C R208, R57, R56, R8 ;  /* 0x0000003839d0723e */ /* 0x000fe40004807008 */
[----:B------:R-:W-:Y:S01]  /*56a0*/  F2FP.SATFINITE.E4M3.F32.PACK_AB_MERGE_C R9, R4, R61, RZ ;  /* 0x0000003d0409723e */ /* 0x000fe200048070ff */
[----:B------:R-:W-:-:S02]  /*56b0*/  FADD.FTZ R81, R81, R60 ;  /* 0x0000003c51517221 */ /* 0x000fc40000010000 */
[----:B------:R-:W0:Y:S01]  /*56c0*/  MUFU.EX2 R78, R78 ;  /* 0x0000004e004e7308 */ /* 0x000e220000000800 */
[----:B-1----:R-:W-:-:S01]  /*56d0*/  FADD.FTZ R6, R88, R5 ;  /* 0x0000000558067221 */ /* 0x002fc20000010000 */
[----:B------:R-:W-:-:S06]  /*56e0*/  FADD.FTZ R8, R64, R81 ;  /* 0x0000005140087221 */ /* 0x000fcc0000010000 */
[----:B------:R-:W1:Y:S01]  /*56f0*/  MUFU.EX2 R79, R79 ;  /* 0x0000004f004f7308 */ /* 0x000e620000000800 */
[----:B--2---:R-:W-:-:S01]  /*5700*/  FADD.FTZ R5, R89, R6 ;  /* 0x0000000659057221 */ /* 0x004fc20000010000 */
[----:B------:R-:W-:-:S04]  /*5710*/  F2FP.SATFINITE.E4M3.F32.PACK_AB_MERGE_C R88, R89, R88, RZ ;  /* 0x000000585958723e */ /* 0x000fc800048070ff */
[----:B------:R-:W-:Y:S02]  /*5720*/  F2FP.SATFINITE.E4M3.F32.PACK_AB_MERGE_C R213, R75, R74, R88 ;  /* 0x0000004a4bd5723e */ /* 0x000fe40004807058 */
        /* <DEDUP_REMOVED lines=8> */
[----:B------:R-:W-:-:S04]  /*57b0*/  F2FP.SATFINITE.E4M3.F32.PACK_AB_MERGE_C R86, R87, R86, RZ ;  /* 0x000000565756723e */ /* 0x000fc800048070ff */
[----:B------:R-:W-:Y:S02]  /*57c0*/  F2FP.SATFINITE.E4M3.F32.PACK_AB_MERGE_C R215, R79, R78, R86 ;  /* 0x0000004e4fd7723e */ /* 0x000fe40004807056 */
[----:B------:R-:W0:Y:S01]  /*57d0*/  MUFU.EX2 R62, R62 ;  /* 0x0000003e003e7308 */ /* 0x000e220000000800 */
[----:B-1----:R-:W-:-:S07]  /*57e0*/  FADD.FTZ R6, R58, R5 ;  /* 0x000000053a067221 */ /* 0x002fce0000010000 */
[----:B------:R-:W1:Y:S01]  /*57f0*/  MUFU.EX2 R65, R65 ;  /* 0x0000004100417308 */ /* 0x000e620000000800 */
[----:B--2---:R-:W-:-:S07]  /*5800*/  FADD.FTZ R5, R59, R6 ;  /* 0x000000063b057221 */ /* 0x004fce0000010000 */
[----:B------:R-:W2:Y:S01]  /*5810*/  MUFU.EX2 R63, R63 ;  /* 0x0000003f003f7308 */ /* 0x000ea20000000800 */
[----:B0-----:R-:W-:-:S07]  /*5820*/  FADD.FTZ R6, R62, R5 ;  /* 0x000000053e067221 */ /* 0x001fce0000010000 */
[----:B------:R-:W0:Y:S01]  /*5830*/  MUFU.EX2 R66, R66 ;  /* 0x0000004200427308 */ /* 0x000e220000000800 */
[----:B-1----:R-:W-:-:S01]  /*5840*/  FADD.FTZ R8, R65, R8 ;  /* 0x0000000841087221 */ /* 0x002fc20000010000 */
[----:B------:R-:W-:-:S03]  /*5850*/  F2FP.SATFINITE.E4M3.F32.PACK_AB_MERGE_C R210, R65, R64, R9 ;  /* 0x0000004041d2723e */ /* 0x000fc60004807009 */
[----:B------:R-:W-:-:S03]  /*5860*/  FADD.FTZ R61, R61, R8 ;  /* 0x000000083d3d7221 */ /* 0x000fc60000010000 */
[----:B------:R-:W-:Y:S01]  /*5870*/  MUFU.EX2 R39, R39 ;  /* 0x0000002700277308 */ /* 0x000fe20000000800 */
[----:B--2---:R-:W-:-:S01]  /*5880*/  FADD.FTZ R5, R63, R6 ;  /* 0x000000063f057221 */ /* 0x004fc20000010000 */
[----:B------:R-:W-:Y:S01]  /*5890*/  FADD.FTZ R4, R4, R61 ;  /* 0x0000003d04047221 */ /* 0x000fe20000010000 */
[----:B------:R-:W-:-:S04]  /*58a0*/  F2FP.SATFINITE.E4M3.F32.PACK_AB_MERGE_C R62, R63, R62, RZ ;  /* 0x0000003e3f3e723e */ /* 0x000fc800048070ff */
[----:B------:R-:W-:Y:S01]  /*58b0*/  F2FP.SATFINITE.E4M3.F32.PACK_AB_MERGE_C R209, R59, R58, R62 ;  /* 0x0000003a3bd1723e */ /* 0x000fe2000480703e */
[----:B------:R-:W1:Y:S01]  /*58c0*/  MUFU.EX2 R44, R44 ;  /* 0x0000002c002c7308 */ /* 0x000e620000000800 */
[----:B0-----:R-:W-:-:S07]  /*58d0*/  FADD.FTZ R6, R66, R5 ;  /* 0x0000000542067221 */ /* 0x001fce0000010000 */
[----:B------:R-:W0:Y:S08]  /*58e0*/  MUFU.EX2 R67, R67 ;  /* 0x0000004300437308 */ /* 0x000e300000000800 */
[----:B------:R-:W2:Y:S01]  /*58f0*/  MUFU.EX2 R31, R31 ;  /* 0x0000001f001f7308 */ /* 0x000ea20000000800 */
[----:B-1----:R-:W-:-:S07]  /*5900*/  F2FP.SATFINITE.E4M3.F32.PACK_AB_MERGE_C R8, R44, R39, RZ ;  /* 0x000000272c08723e */ /* 0x002fce00048070ff */
[----:B------:R-:W1:Y:S01]  /*5910*/  MUFU.EX2 R70, R70 ;  /* 0x0000004600467308 */ /* 0x000e620000000800 */
[----:B0-----:R-:W-:-:S07]  /*5920*/  FADD.FTZ R5, R67, R6 ;  /* 0x0000000643057221 */ /* 0x001fce0000010000 */
[----:B------:R-:W0:Y:S01]  /*5930*/  MUFU.EX2 R71, R71 ;  /* 0x0000004700477308 */ /* 0x000e220000000800 */
[----:B--2---:R-:W-:Y:S01]  /*5940*/  F2FP.SATFINITE.E4M3.F32.PACK_AB_MERGE_C R204, R38, R31, R8 ;  /* 0x0000001f26cc723e */ /* 0x004fe20004807008 */
[----:B------:R-:W-:-:S04]  /*5950*/  FADD.FTZ R31, R31, R4 ;  /* 0x000000041f1f7221 */ /* 0x000fc80000010000 */
[----:B------:R-:W-:Y:S02]  /*5960*/  FADD.FTZ R38, R38, R31 ;  /* 0x0000001f26267221 */ /* 0x000fe40000010000 */
[----:B------:R-:W2:Y:S01]  /*5970*/  MUFU.EX2 R42, R42 ;  /* 0x0000002a002a7308 */ /* 0x000ea20000000800 */
[----:B-1----:R-:W-:-:S01]  /*5980*/  FADD.FTZ R4, R70, R5 ;  /* 0x0000000546047221 */ /* 0x002fc20000010000 */
[----:B------:R-:W-:-:S04]  /*5990*/  FADD.FTZ R39, R39, R38 ;  /* 0x0000002627277221 */ /* 0x000fc80000010000 */
[----:B------:R-:W-:Y:S02]  /*59a0*/  FADD.FTZ R44, R44, R39 ;  /* 0x000000272c2c7221 */ /* 0x000fe40000010000 */
[----:B------:R-:W1:Y:S01]  /*59b0*/  MUFU.EX2 R43, R43 ;  /* 0x0000002b002b7308 */ /* 0x000e620000000800 */
[----:B0-----:R-:W-:-:S01]  /*59c0*/  FADD.FTZ R5, R71, R4 ;  /* 0x0000000447057221 */ /* 0x001fc20000010000 */
[----:B------:R-:W-:-:S04]  /*59d0*/  F2FP.SATFINITE.E4M3.F32.PACK_AB_MERGE_C R70, R71, R70, RZ ;  /* 0x000000464746723e */ /* 0x000fc800048070ff */
[----:B------:R-:W-:Y:S02]  /*59e0*/  F2FP.SATFINITE.E4M3.F32.PACK_AB_MERGE_C R211, R67, R66, R70 ;  /* 0x0000004243d3723e */ /* 0x000fe40004807046 */
[----:B------:R-:W0:Y:S01]  /*59f0*/  MUFU.EX2 R46, R46 ;  /* 0x0000002e002e7308 */ /* 0x000e220000000800 */
[----:B--2---:R-:W-:-:S07]  /*5a00*/  FADD.FTZ R4, R42, R5 ;  /* 0x000000052a047221 */ /* 0x004fce0000010000 */
[----:B------:R-:W-:Y:S01]  /*5a10*/  MUFU.EX2 R49, R49 ;  /* 0x0000003100317308 */ /* 0x000fe20000000800 */
[----:B-1----:R-:W-:-:S07]  /*5a20*/  FADD.FTZ R9, R43, R4 ;  /* 0x000000042b097221 */ /* 0x002fce0000010000 */
[----:B------:R-:W1:Y:S01]  /*5a30*/  MUFU.EX2 R52, R52 ;  /* 0x0000003400347308 */ /* 0x000e620000000800 */
[----:B0-----:R-:W-:-:S07]  /*5a40*/  FADD.FTZ R4, R46, R9 ;  /* 0x000000092e047221 */ /* 0x001fce0000010000 */
[----:B------:R-:W0:Y:S08]  /*5a50*/  MUFU.EX2 R47, R47 ;  /* 0x0000002f002f7308 */ /* 0x000e300000000800 */
[----:B------:R-:W-:Y:S01]  /*5a60*/  MUFU.EX2 R45, R45 ;  /* 0x0000002d002d7308 */ /* 0x000fe20000000800 */
[----:B-1----:R-:W-:-:S07]  /*5a70*/  F2FP.SATFINITE.E4M3.F32.PACK_AB_MERGE_C R6, R52, R49, RZ ;  /* 0x000000313406723e */ /* 0x002fce00048070ff */
[----:B------:R-:W1:Y:S01]  /*5a80*/  MUFU.EX2 R48, R48 ;  /* 0x0000003000307308 */ /* 0x000e620000000800 */
[C---:B0-----:R-:W-:Y:S01]  /*5a90*/  F2FP.SATFINITE.E4M3.F32.PACK_AB_MERGE_C R46, R47.reuse, R46, RZ ;  /* 0x0000002e2f2e723e */ /* 0x041fe200048070ff */
[----:B------:R-:W-:-:S03]  /*5aa0*/  FADD.FTZ R47, R47, R4 ;  /* 0x000000042f2f7221 */ /* 0x000fc60000010000 */
[----:B------:R-:W-:-:S03]  /*5ab0*/  F2FP.SATFINITE.E4M3.F32.PACK_AB_MERGE_C R205, R43, R42, R46 ;  /* 0x0000002a2bcd723e */ /* 0x000fc6000480702e */
[----:B------:R-:W0:Y:S08]  /*5ac0*/  MUFU.EX2 R50, R50 ;  /* 0x0000003200327308 */ /* 0x000e300000000800 */
[----:B------:R-:W2:Y:S01]  /*5ad0*/  MUFU.EX2 R51, R51 ;  /* 0x0000003300337308 */ /* 0x000ea20000000800 */
[----:B-1----:R-:W-:Y:S01]  /*5ae0*/  F2FP.SATFINITE.E4M3.F32.PACK_AB_MERGE_C R206, R48, R45, R6 ;  /* 0x0000002d30ce723e */ /* 0x002fe20004807006 */
[----:B------:R-:W-:-:S04]  /*5af0*/  FADD.FTZ R45, R45, R44 ;  /* 0x0000002c2d2d7221 */ /* 0x000fc80000010000 */
[----:B------:R-:W-:Y:S02]  /*5b00*/  FADD.FTZ R48, R48, R45 ;  /* 0x0000002d30307221 */ /* 0x000fe40000010000 */
[----:B------:R-:W1:Y:S01]  /*5b10*/  MUFU.EX2 R54, R54 ;  /* 0x0000003600367308 */ /* 0x000e620000000800 */
[----:B0-----:R-:W-:-:S01]  /*5b20*/  FADD.FTZ R4, R50, R47 ;  /* 0x0000002f32047221 */ /* 0x001fc20000010000 */
[----:B------:R-:W-:-:S04]  /*5b30*/  FADD.FTZ R49, R49, R48 ;  /* 0x0000003031317221 */ /* 0x000fc80000010000 */
[----:B------:R-:W-:Y:S02]  /*5b40*/  FADD.FTZ R49, R52, R49 ;  /* 0x0000003134317221 */ /* 0x000fe40000010000 */
[----:B------:R-:W-:Y:S01]  /*5b50*/  MUFU.EX2 R28, R28 ;  /* 0x0000001c001c7308 */ /* 0x000fe20000000800 */
[----:B--2---:R-:W-:-:S07]  /*5b60*/  FADD.FTZ R9, R51, R4 ;  /* 0x0000000433097221 */ /* 0x004fce0000010000 */
[----:B------:R-:W0:Y:S01]  /*5b70*/  MUFU.EX2 R29, R29 ;  /* 0x0000001d001d7308 */ /* 0x000e220000000800 */
[----:B-1----:R-:W-:-:S07]  /*5b80*/  FADD.FTZ R4, R54, R9 ;  /* 0x0000000936047221 */ /* 0x002fce0000010000 */
[----:B------:R-:W1:Y:S08]  /*5b90*/  MUFU.EX2 R55, R55 ;  /* 0x0000003700377308 */ /* 0x000e700000000800 */
[----:B------:R-:W-:Y:S01]  /*5ba0*/  MUFU.EX2 R24, R24 ;  /* 0x0000001800187308 */ /* 0x000fe20000000800 */
[----:B0-----:R-:W-:-:S07]  /*5bb0*/  F2FP.SATFINITE.E4M3.F32.PACK_AB_MERGE_C R6, R29, R28, RZ ;  /* 0x0000001c1d06723e */ /* 0x001fce00048070ff */
[----:B------:R-:W0:Y:S01]  /*5bc0*/  MUFU.EX2 R25, R25 ;  /* 0x0000001900197308 */ /* 0x000e220000000800 */
[C---:B-1----:R-:W-:Y:S01]  /*5bd0*/  F2FP.SATFINITE.E4M3.F32.PACK_AB_MERGE_C R54, R55.reuse, R54, RZ ;  /* 0x000000363736723e */ /* 0x042fe200048070ff */
[----:B------:R-:W-:-:S03]  /*5be0*/  FADD.FTZ R55, R55, R4 ;  /* 0x0000000437377221 */ /* 0x000fc60000010000 */
[----:B------:R-:W-:-:S03]  /*5bf0*/  F2FP.SATFINITE.E4M3.F32.PACK_AB_MERGE_C R207, R51, R50, R54 ;  /* 0x0000003233cf723e */ /* 0x000fc60004807036 */
[----:B------:R-:W1:Y:S08]  /*5c00*/  MUFU.EX2 R26, R26 ;  /* 0x0000001a001a7308 */ /* 0x000e700000000800 */
[----:B------:R-:W2:Y:S01]  /*5c10*/  MUFU.EX2 R27, R27 ;  /* 0x0000001b001b7308 */ /* 0x000ea20000000800 */
[----:B0-----:R-:W-:Y:S01]  /*5c20*/  F2FP.SATFINITE.E4M3.F32.PACK_AB_MERGE_C R200, R25, R24, R6 ;  /* 0x0000001819c8723e */ /* 0x001fe20004807006 */
[----:B------:R-:W-:-:S04]  /*5c30*/  FADD.FTZ R24, R24, R49 ;  /* 0x0000003118187221 */ /* 0x000fc80000010000 */
[----:B------:R-:W-:Y:S02]  /*5c40*/  FADD.FTZ R25, R25, R24 ;  /* 0x0000001819197221 */ /* 0x000fe40000010000 */
[----:B------:R-:W0:Y:S01]  /*5c50*/  MUFU.EX2 R30, R30 ;  /* 0x0000001e001e7308 */ /* 0x000e220000000800 */
[----:B-1----:R-:W-:-:S01]  /*5c60*/  FADD.FTZ R4, R26, R55 ;  /* 0x000000371a047221 */ /* 0x002fc20000010000 */
[----:B------:R-:W-:-:S04]  /*5c70*/  FADD.FTZ R28, R28, R25 ;  /* 0x000000191c1c7221 */ /* 0x000fc80000010000 */
[----:B------:R-:W-:Y:S02]  /*5c80*/  FADD.FTZ R29, R29, R28 ;  /* 0x0000001c1d1d7221 */ /* 0x000fe40000010000 */
[----:B------:R-:W-:Y:S01]  /*5c90*/  MUFU.EX2 R36, R36 ;  /* 0x0000002400247308 */ /* 0x000fe20000000800 */
[----:B--2---:R-:W-:-:S07]  /*5ca0*/  FADD.FTZ R9, R27, R4 ;  /* 0x000000041b097221 */ /* 0x004fce0000010000 */
        /* <DEDUP_REMOVED lines=14> */
[----:B------:R-:W-:Y:S01]  /*5d90*/  MUFU.EX2 R40, R40 ;  /* 0x0000002800287308 */ /* 0x000fe20000000800 */
[----:B0-----:R-:W-:-:S01]  /*5da0*/  FADD.FTZ R4, R34, R5 ;  /* 0x0000000522047221 */ /* 0x001fc20000010000 */
[----:B------:R-:W-:-:S04]  /*5db0*/  FADD.FTZ R6, R36, R33 ;  /* 0x0000002124067221 */ /* 0x000fc80000010000 */
[----:B------:R-:W-:Y:S02]  /*5dc0*/  FADD.FTZ R6, R37, R6 ;  /* 0x0000000625067221 */ /* 0x000fe40000010000 */
[----:B------:R-:W0:Y:S01]  /*5dd0*/  MUFU.EX2 R41, R41 ;  /* 0x0000002900297308 */ /* 0x000e220000000800 */
[----:B--2---:R-:W-:-:S01]  /*5de0*/  FADD.FTZ R5, R35, R4 ;  /* 0x0000000423057221 */ /* 0x004fc20000010000 */
[----:B0-----:R-:W-:-:S03]  /*5df0*/  F2FP.SATFINITE.E4M3.F32.PACK_AB_MERGE_C R4, R41, R40, RZ ;  /* 0x000000282904723e */ /* 0x001fc600048070ff */
[----:B------:R-:W-:Y:S01]  /*5e00*/  FADD.FTZ R40, R40, R5 ;  /* 0x0000000528287221 */ /* 0x000fe20000010000 */
[----:B------:R-:W-:-:S03]  /*5e10*/  F2FP.SATFINITE.E4M3.F32.PACK_AB_MERGE_C R203, R35, R34, R4 ;  /* 0x0000002223cb723e */ /* 0x000fc60004807004 */
[----:B------:R-:W-:Y:S01]  /*5e20*/  FADD.FTZ R5, R41, R40 ;  /* 0x0000002829057221 */ /* 0x000fe20000010000 */
[----:B------:R-:W-:Y:S01]  /*5e30*/  VIADD R4, R104, 0xfffffffe ;  /* 0xfffffffe68047836 */ /* 0x000fe20000000000 */
[----:B------:R-:W-:Y:S06]  /*5e40*/  @P1 BRA `(.L_x_995) ;  /* 0x0000000000441947 */ /* 0x000fec0003800000 */
[----:B------:R-:W-:Y:S01]  /*5e50*/  ISETP.LT.AND P1, PT, RZ, UR10, PT ;  /* 0x0000000aff007c0c */ /* 0x000fe2000bf21270 */
[----:B------:R-:W-:-:S12]  /*5e60*/  UIADD3 UR14, UR10, -0x1, URZ ;  /* 0xffffffff0a0e7890 */ /* 0x000fd8000fffe03f */
[----:B------:R-:W-:Y:S05]  /*5e70*/  @P1 BRA `(.L_x_996) ;  /* 0x00000000001c1947 */ /* 0x000fea0003800000 */
[----:B------:R-:W-:Y:S02]  /*5e80*/  UISETP.NE.AND UP2, UPT, UR7, 0x1, UPT ;  /* 0x000000010700788c */ /* 0x000fe4000bf45270 */
[----:B------:R-:W-:-:S09]  /*5e90*/  UIADD3 UR14, -UR10, URZ, URZ ;  /* 0x0000003f0a0e7290 */ /* 0x000fd2000fffe13f */
[----:B------:R-:W-:Y:S02]  /*5ea0*/  @UP2 ULDC.64 UR18, c[0x0][0x9e8] ;  /* 0x00027a0000122ab9 */ /* 0x000fe40000000a00 */
[----:B------:R-:W-:-:S04]  /*5eb0*/  UIMAD.WIDE.U32 UR10, UR14, UR18, URZ ;  /* 0x000000120e0a72a5 */ /* 0x000fc8000f8e003f */
[----:B------:R-:W-:-:S04]  /*5ec0*/  @UP2 USHF.R.U32.HI UR14, URZ, UR19, UR11 ;  /* 0x000000133f0e2299 */ /* 0x000fc8000801160b */
[----:B------:R-:W-:Y:S01]  /*5ed0*/  ULOP3.LUT UR14, URZ, UR14, URZ, 0x33, !UPT ;  /* 0x0000000e3f0e7292 */ /* 0x000fe2000f8e333f */
[----:B------:R-:W-:Y:S11]  /*5ee0*/  BRA `(.L_x_997) ;  /* 0x0000000000107947 */ /* 0x000ff60003800000 */
.L_x_996:
[----:B------:R-:W-:-:S11]  /*5ef0*/  UISETP.NE.AND UP2, UPT, UR7, 0x1, UPT ;  /* 0x000000010700788c */ /* 0x000fd6000bf45270 */
[----:B------:R-:W-:Y:S02]  /*5f00*/  @UP2 ULDC.64 UR18, c[0x0][0x9e8] ;  /* 0x00027a0000122ab9 */ /* 0x000fe40000000a00 */
[----:B------:R-:W-:-:S04]  /*5f10*/  UIMAD.WIDE.U32 UR10, UR14, UR18, URZ ;  /* 0x000000120e0a72a5 */ /* 0x000fc8000f8e003f */
[----:B------:R-:W-:-:S12]  /*5f20*/  @UP2 USHF.R.U32.HI UR14, URZ, UR19, UR11 ;  /* 0x000000133f0e2299 */ /* 0x000fd8000801160b */
.L_x_997:
[----:B------:R-:W-:-:S04]  /*5f30*/  UIMAD UR7, UR14, UR7, UR7 ;  /* 0x000000070e0772a4 */ /* 0x000fc8000f8e0207 */
[----:B------:R-:W-:-:S04]  /*5f40*/  UISETP.LT.AND UP2, UPT, UR6, UR7, UPT ;  /* 0x000000070600728c */ /* 0x000fc8000bf41270 */
[----:B------:R-:W-:-:S12]  /*5f50*/  USEL UR6, UR6, UR7, UP2 ;  /* 0x0000000706067287 */ /* 0x000fd80009000000 */
.L_x_995:
[----:B------:R-:W-:Y:S01]  /*5f60*/  UIMAD.WIDE UR6, UR6, 0x66666667, URZ ;  /* 0x66666667060678a5 */ /* 0x000fe2000f8e023f */
[----:B------:R-:W-:Y:S02]  /*5f70*/  CS2R R118, SRZ ;  /* 0x0000000000767805 */ /* 0x000fe4000001ff00 */
        /* <DEDUP_REMOVED lines=10> */
[----:B------:R-:W-:Y:S01]  /*6020*/  UISETP.LT.AND UP2, UPT, UR39, UR6, UPT ;  /* 0x000000062700728c */ /* 0x000fe2000bf41270 */
[----:B------:R-:W-:Y:S02]  /*6030*/  CS2R R100, SRZ ;  /* 0x0000000000647805 */ /* 0x000fe4000001ff00 */
[----:B------:R-:W-:Y:S02]  /*6040*/  CS2R R98, SRZ ;  /* 0x0000000000627805 */ /* 0x000fe4000001ff00 */
[----:B------:R-:W-:Y:S01]  /*6050*/  CS2R R96, SRZ ;  /* 0x0000000000607805 */ /* 0x000fe2000001ff00 */
[----:B------:R-:W-:Y:S01]  /*6060*/  USEL UR57, UR39, UR6, !UP2 ;  /* 0x0000000627397287 */ /* 0x000fe2000d000000 */
[----:B------:R-:W-:-:S02]  /*6070*/  CS2R R94, SRZ ;  /* 0x00000000005e7805 */ /* 0x000fc4000001ff00 */
[----:B------:R-:W-:Y:S02]  /*6080*/  CS2R R92, SRZ ;  /* 0x00000000005c7805 */ /* 0x000fe4000001ff00 */
[----:B------:R-:W-:Y:S02]  /*6090*/  CS2R R90, SRZ ;  /* 0x00000000005a7805 */ /* 0x000fe4000001ff00 */
[----:B------:R-:W-:Y:S02]  /*60a0*/  CS2R R88, SRZ ;  /* 0x0000000000587805 */ /* 0x000fe4000001ff00 */
[----:B------:R-:W-:Y:S02]  /*60b0*/  CS2R R86, SRZ ;  /* 0x0000000000567805 */ /* 0x000fe4000001ff00 */
[----:B------:R-:W-:Y:S02]  /*60c0*/  ISETP.GE.AND P1, PT, R4, UR57, PT ;  /* 0x0000003904007c0c */ /* 0x000fe4000bf26270 */
        /* <DEDUP_REMOVED lines=31> */
[----:B------:R-:W-:Y:S06]  /*62c0*/  @!P1 BRA `(.L_x_998) ;  /* 0x0000004800d89947 */ /* 0x000fec0003800000 */
[----:B------:R-:W-:Y:S01]  /*62d0*/  IMAD.MOV.U32 R119, RZ, RZ, RZ ;  /* 0x000000ffff777224 */ /* 0x000fe200078e00ff */
[----:B------:R-:W-:Y:S01]  /*62e0*/  ULDC UR52, c[0x0][0x9e4] ;  /* 0x0002790000347ab9 */ /* 0x000fe20000000800 */
[----:B------:R-:W-:Y:S01]  /*62f0*/  ULDC UR53, c[0x0][0x9dc] ;  /* 0x0002770000357ab9 */ /* 0x000fe20000000800 */
[----:B------:R-:W-:-:S05]  /*6300*/  ULDC UR54, c[0x0][0x9e0] ;  /* 0x0002780000367ab9 */ /* 0x000fca0000000800 */
.L_x_1016:
[----:B------:R-:W-:Y:S01]  /*6310*/  UIADD3 UR56, UR49, 0x1, URZ ;  /* 0x0000000131387890 */ /* 0x000fe2000fffe03f */
[----:B------:R-:W-:-:S03]  /*6320*/  ISETP.NE.AND P2, PT, RZ, UR43, PT ;  /* 0x0000002bff007c0c */ /* 0x000fc6000bf45270 */
[----:B------:R-:W-:-:S04]  /*6330*/  UISETP.NE.AND UP2, UPT, UR56, 0x2, UPT ;  /* 0x000000023800788c */ /* 0x000fc8000bf45270 */
[----:B------:R-:W-:Y:S02]  /*6340*/  USEL UR55, URZ, 0x1, UP2 ;  /* 0x000000013f377887 */ /* 0x000fe40009000000 */
[----:B------:R-:W-:Y:S02]  /*6350*/  USEL UR56, UR56, URZ, UP2 ;  /* 0x0000003f38387287 */ /* 0x000fe40009000000 */
[----:B------:R-:W-:Y:S02]  /*6360*/  ULOP3.LUT UR55, UR45, UR55, URZ, 0x3c, !UPT ;  /* 0x000000372d377292 */ /* 0x000fe4000f8e3c3f */
[----:B------:R-:W-:Y:S10]  /*6370*/  @P2 BRA `(.L_x_999) ;  /* 0x00000000002c2947 */ /* 0x000ff40003800000 */
[----:B------:R-:W-:Y:S05]  /*6380*/  @!P0 BRA `(.L_x_1000) ;  /* 0x0000000000048947 */ /* 0x000fea0003800000 */
[----:B------:R-:W-:Y:S01]  /*6390*/  BPT.TRAP 0x1 ;  /* 0x000000040000795c */ /* 0x000fe20000300000 */
.L_x_1000:
[----:B------:R-:W-:Y:S01]  /*63a0*/  ULEA UR6, UR56, UR41, 0x3 ;  /* 0x0000002938067291 */ /* 0x000fe2000f8e183f */
[----:B------:R-:W-:-:S05]  /*63b0*/  IMAD.U32 R7, RZ, RZ, UR55 ;  /* 0x00000037ff077e24 */ /* 0x000fca000f8e00ff */
[----:B------:R-:W-:-:S04]  /*63c0*/  SHF.L.U32 R7, R7, 0x1f, RZ ;  /* 0x0000001f07077819 */ /* 0x000fc800000006ff */
[----:B------:R0:W1:Y:S01]  /*63d0*/  SYNCS.PHASECHK.TRANS64.TRYWAIT P1, [UR6+0x33430], R7 ;  /* 0x03343007ff0075a7 */ /* 0x0000620008020146 */
[----:B------:R-:W-:Y:S05]  /*63e0*/  @!P0 BRA `(.L_x_1001) ;  /* 0x0000000000048947 */ /* 0x000fea0003800000 */
[----:B------:R-:W-:Y:S01]  /*63f0*/  BPT.TRAP 0x1 ;  /* 0x000000040000795c */ /* 0x000fe20000300000 */
.L_x_1001:
[----:B-1----:R-:W-:Y:S05]  /*6400*/  @P1 BRA `(.L_x_999) ;  /* 0x0000000000081947 */ /* 0x002fea0003800000 */
[----:B------:R-:W1:Y:S02]  /*6410*/  SYNCS.PHASECHK.TRANS64.TRYWAIT P1, [UR6+0x33430], R7 ;  /* 0x03343007ff0075a7 */ /* 0x000e640008020146 */
[----:B-1----:R-:W-:Y:S05]  /*6420*/  @!P1 BRA `(.L_x_1002) ;  /* 0x0000014800909947 */ /* 0x002fea0003800000 */
.L_x_999:
[----:B01----:R-:W-:Y:S01]  /*6430*/  VIADD R7, R23, 0x8 ;  /* 0x0000000817077836 */ /* 0x003fe20000000000 */
[----:B------:R-:W-:Y:S01]  /*6440*/  UIMAD UR58, UR56, 0x780, UR48 ;  /* 0x00000780383a78a4 */ /* 0x000fe2000f8e0230 */
[----:B------:R-:W-:Y:S01]  /*6450*/  UMOV UR27, 0x80000020 ;  /* 0x80000020001b7882 */ /* 0x000fe20000000000 */
[----:B------:R-:W-:Y:S02]  /*6460*/  UMOV UR28, UR24 ;  /* 0x00000018001c7c82 */ /* 0x000fe40008000000 */
[----:B------:R0:W-:Y:S01]  /*6470*/  BAR.SYNC.DEFER_BLOCKING R7, 0x100 ;  /* 0x000400070000751d */ /* 0x0001e20000010000 */
[----:B------:R-:W-:Y:S02]  /*6480*/  UIADD3 UR30, UR58, 0x80, URZ ;  /* 0x000000803a1e7890 */ /* 0x000fe4000fffe03f */
[----:B------:R-:W-:Y:S02]  /*6490*/  UIADD3 UR34, UR58, 0x100, URZ ;  /* 0x000001003a227890 */ /* 0x000fe4000fffe03f */
[----:B------:R-:W-:-:S02]  /*64a0*/  UIADD3 UR6, UR58, 0x200, URZ ;  /* 0x000002003a067890 */ /* 0x000fc4000fffe03f */
[----:B------:R-:W-:Y:S01]  /*64b0*/  UMOV UR26, UR58 ;  /* 0x0000003a001a7c82 */ /* 0x000fe20008000000 */
[----:B------:R-:W-:Y:S01]  /*64c0*/  UMOV UR29, UR25 ;  /* 0x00000019001d7c82 */ /* 0x000fe20008000000 */
[----:B------:R-:W-:Y:S01]  /*64d0*/  UMOV UR31, 0x80000020 ;  /* 0x80000020001f7882 */ /* 0x000fe20000000000 */
[----:B------:R-:W-:Y:S01]  /*64e0*/  UMOV UR32, UR24 ;  /* 0x0000001800207c82 */ /* 0x000fe20008000000 */
[----:B------:R-:W-:Y:S01]  /*64f0*/  UMOV UR33, UR25 ;  /* 0x0000001900217c82 */ /* 0x000fe20008000000 */
[----:B------:R-:W-:Y:S01]  /*6500*/  UMOV UR35, 0x80000020 ;  /* 0x8000002000237882 */ /* 0x000fe20000000000 */
[----:B------:R-:W-:Y:S01]  /*6510*/  UMOV UR7, 0x80000020 ;  /* 0x8000002000077882 */ /* 0x000fe20000000000 */
[----:B------:R-:W-:Y:S01]  /*6520*/  UIADD3 UR10, UR58, 0x202, URZ ;  /* 0x000002023a0a7890 */ /* 0x000fe2000fffe03f */
[----:B------:R-:W-:Y:S01]  /*6530*/  UMOV UR11, 0x80000020 ;  /* 0x80000020000b7882 */ /* 0x000fe20000000000 */
[----:B------:R-:W-:Y:S01]  /*6540*/  UIADD3 UR14, UR58, 0x282, URZ ;  /* 0x000002823a0e7890 */ /* 0x000fe2000fffe03f */
[----:B------:R-:W-:Y:S01]  /*6550*/  UMOV UR15, 0x80000020 ;  /* 0x80000020000f7882 */ /* 0x000fe20000000000 */
[----:B------:R-:W-:Y:S01]  /*6560*/  UIADD3 UR18, UR58, 0x500, URZ ;  /* 0x000005003a127890 */ /* 0x000fe2000fffe03f */
[----:B------:R-:W-:Y:S01]  /*6570*/  UMOV UR19, 0x80000020 ;  /* 0x8000002000137882 */ /* 0x000fe20000000000 */
[----:B------:R-:W-:Y:S01]  /*6580*/  UIADD3 UR22, UR58, 0x502, URZ ;  /* 0x000005023a167890 */ /* 0x000fe2000fffe03f */
[----:B------:R-:W-:Y:S01]  /*6590*/  WARPGROUP.ARRIVE ;  /* 0x00000000000079c5 */ /* 0x000fe20000000000 */
[----:B------:R-:W-:-:S05]  /*65a0*/  UMOV UR23, 0x80000020 ;  /* 0x8000002000177882 */ /* 0x000fca0000000000 */
        /* <DEDUP_REMOVED lines=162> */
.L_x_1004:
[----:B------:R-:W-:Y:S01]  /*6fd0*/  ULEA UR6, UR49, UR41, 0x3 ;  /* 0x0000002931067291 */ /* 0x000fe2000f8e183f */
[----:B------:R-:W-:-:S05]  /*6fe0*/  IMAD.U32 R7, RZ, RZ, UR45 ;  /* 0x0000002dff077e24 */ /* 0x000fca000f8e00ff */
[----:B------:R-:W-:-:S04]  /*6ff0*/  SHF.L.U32 R7, R7, 0x1f, RZ ;  /* 0x0000001f07077819 */ /* 0x000fc800000006ff */
[----:B------:R0:W1:Y:S01]  /*7000*/  SYNCS.PHASECHK.TRANS64.TRYWAIT P1, [UR6+0x33450], R7 ;  /* 0x03345007ff0075a7 */ /* 0x0000620008020146 */
[----:B------:R-:W-:Y:S05]  /*7010*/  @!P0 BRA `(.L_x_1005) ;  /* 0x0000000000048947 */ /* 0x000fea0003800000 */
[----:B------:R-:W-:Y:S01]  /*7020*/  BPT.TRAP 0x1 ;  /* 0x000000040000795c */ /* 0x000fe20000300000 */
.L_x_1005:
[----:B-1----:R-:W-:Y:S05]  /*7030*/  @P1 BRA `(.L_x_1003) ;  /* 0x0000000000081947 */ /* 0x002fea0003800000 */
[----:B------:R-:W1:Y:S02]  /*7040*/  SYNCS.PHASECHK.TRANS64.TRYWAIT P1, [UR6+0x33450], R7 ;  /* 0x03345007ff0075a7 */ /* 0x000e640008020146 */
[----:B-1----:R-:W-:Y:S05]  /*7050*/  @!P1 BRA `(.L_x_1006) ;  /* 0x0000013c009c9947 */ /* 0x002fea0003800000 */
.L_x_1003:
[----:B------:R-:W-:Y:S01]  /*7060*/  UIADD3 UR6, UR41, 0x200, URZ ;  /* 0x0000020029067890 */ /* 0x000fe2000fffe03f */
[----:B------:R-:W-:Y:S01]  /*7070*/  WARPGROUP.ARRIVE ;  /* 0x00000000000079c5 */ /* 0x000fe20000000000 */
[----:B------:R-:W-:-:S05]  /*7080*/  UMOV UR7, 0xc0000010 ;  /* 0xc000001000077882 */ /* 0x000fca0000000000 */
[----:B-1----:R-:W1:Y:S01]  /*7090*/  S2R R8, SR_TID.X ;  /* 0x0000000000087919 */ /* 0x002e620000002100 */
[----:B------:R-:W-:Y:S01]  /*70a0*/  USHF.R.U32.HI UR6, URZ, 0x4, UR6 ;  /* 0x000000043f067899 */ /* 0x000fe20008011606 */
[----:B------:R-:W-:Y:S01]  /*70b0*/  PLOP3.LUT P1, PT, PT, PT, UP0, 0x80, 0x0 ;  /* 0x000000000000781c */ /* 0x000fe20003f2f008 */
[----:B------:R-:W-:Y:S01]  /*70c0*/  VIADD R13, R19, UR36 ;  /* 0x00000024130d7c36 */ /* 0x000fe20008000000 */
[----:B------:R-:W-:Y:S01]  /*70d0*/  PLOP3.LUT P2, PT, PT, PT, UP0, 0x80, 0x0 ;  /* 0x000000000000781c */ /* 0x000fe20003f4f008 */
[----:B------:R-:W-:Y:S01]  /*70e0*/  ULOP3.LUT UR6, UR6, 0x3fff, URZ, 0xc0, !UPT ;  /* 0x00003fff06067892 */ /* 0x000fe2000f8ec03f */
[----:B0-----:R-:W0:Y:S01]  /*70f0*/  LDC R7, c[0x0][0x288] ;  /* 0x0000a200ff077b82 */ /* 0x001e220000000800 */
[----:B------:R-:W-:Y:S02]  /*7100*/  IMAD R14, R4, -0xa0, RZ ;  /* 0xffffff60040e7824 */ /* 0x000fe400078e02ff */
[----:B------:R-:W-:Y:S01]  /*7110*/  ULOP3.LUT UR6, UR6, 0x10000, URZ, 0xfc, !UPT ;  /* 0x0001000006067892 */ /* 0x000fe2000f8efc3f */
[----:B------:R-:W-:-:S02]  /*7120*/  IMAD.U32 R9, RZ, RZ, UR56 ;  /* 0x00000038ff097e24 */ /* 0x000fc4000f8e00ff */
[----:B------:R-:W-:Y:S01]  /*7130*/  VIADD R11, R14, 0x1 ;  /* 0x000000010e0b7836 */ /* 0x000fe20000000000 */
[----:B------:R-:W-:-:S03]  /*7140*/  UIMAD UR10, UR49, 0x780, UR6 ;  /* 0x00000780310a78a4 */ /* 0x000fc6000f8e0206 */
[----:B------:R-:W-:-:S04]  /*7150*/  IMAD R10, R18, -0x2, R11 ;  /* 0xfffffffe120a7824 */ /* 0x000fc800078e020b */
[----:B------:R-:W-:Y:S02]  /*7160*/  UMOV UR6, UR10 ;  /* 0x0000000a00067c82 */ /* 0x000fe40008000000 */
[----:B------:R-:W-:Y:S01]  /*7170*/  QGMMA.64x192x32.F32.E4M3.E4M3 R24, R216, gdesc[UR4], R24, gsb0 ;  /* 0x02e00004d8187df3 */ /* 0x000fe20008000818 */
[----:B------:R-:W-:Y:S01]  /*7180*/  UIADD3 UR6, UR10, 0x180, URZ ;  /* 0x000001800a067890 */ /* 0x000fe2000fffe03f */
[----:B------:R-:W-:Y:S01]  /*7190*/  UMOV UR7, 0xc0000010 ;  /* 0xc000001000077882 */ /* 0x000fe20000000000 */
[C---:B0-----:R-:W-:Y:S01]  /*71a0*/  IADD3 R11, R10.reuse, -R7, R17 ;  /* 0x800000070a0b7210 */ /* 0x041fe20007ffe011 */
[----:B------:R-:W-:Y:S01]  /*71b0*/  VIADD R10, R10, 0xffffffff ;  /* 0xffffffff0a0a7836 */ /* 0x000fe20000000000 */
[----:B-1----:R-:W-:-:S03]  /*71c0*/  LOP3.LUT P3, RZ, R8, 0x7f, RZ, 0xc0, !PT ;  /* 0x0000007f08ff7812 */ /* 0x002fc6000786c0ff */
[----:B------:R-:W-:-:S10]  /*71d0*/  VIADD R12, R11, UR54 ;  /* 0x000000360b0c7c36 */ /* 0x000fd40008000000 */
[----:B------:R-:W-:-:S05]  /*71e0*/  @!P3 LEA R9, R9, UR41, 0x3 ;  /* 0x000000290909bc11 */ /* 0x000fca000f8e18ff */
[----:B------:R-:W-:-:S05]  /*71f0*/  @!P3 VIADD R9, R9, 0x33440 ;  /* 0x000334400909b836 */ /* 0x000fca0000000000 */
[----:B------:R-:W-:Y:S01]  /*7200*/  @!P3 PRMT R9, RZ, 0x654, R9 ;  /* 0x00000654ff09b816 */ /* 0x000fe20000000009 */
[----:B------:R-:W-:Y:S02]  /*7210*/  WARPGROUP.DEPBAR.LE gsb0, 0x0 ;  /* 0x00008000000079c5 */ /* 0x000fe40000010000 */
[----:B------:R-:W-:-:S06]  /*7220*/  WARPGROUP.ARRIVE ;  /* 0x00000000000079c5 */ /* 0x000fcc0000000000 */
        /* <DEDUP_REMOVED lines=16> */
[----:B------:R-:W-:Y:S01]  /*7330*/  @UP0 ULDC UR6, c[0x0][0x44c] ;  /* 0x0001130000060ab9 */ /* 0x000fe20000000800 */
[----:B------:R-:W-:Y:S01]  /*7340*/  @UP0 ULDC UR7, c[0x0][0x450] ;  /* 0x0001140000070ab9 */ /* 0x000fe20000000800 */
[----:B------:R-:W-:Y:S01]  /*7350*/  @P1 IMAD.HI.U32 R8, R13, UR6, RZ ;  /* 0x000000060d081c27 */ /* 0x000fe2000f8e00ff */
[----:B------:R-:W-:Y:S01]  /*7360*/  PLOP3.LUT P1, PT, PT, PT, UP1, 0x40, 0x0 ;  /* 0x000000000000781c */ /* 0x000fe20003f2e818 */
[----:B------:R-:W-:-:S03]  /*7370*/  ULOP3.LUT UR6, URZ, UR53, URZ, 0x33, !UPT ;  /* 0x000000353f067292 */ /* 0x000fc6000f8e333f */
[----:B------:R-:W-:Y:S02]  /*7380*/  @P2 SHF.R.U32.HI R13, RZ, UR7, R8 ;  /* 0x00000007ff0d2c19 */ /* 0x000fe40008011608 */
[----:B------:R-:W-:Y:S01]  /*7390*/  IADD3 R8, -R23, 0xb, RZ ;  /* 0x0000000b17087810 */ /* 0x000fe20007ffe1ff */
[----:B------:R-:W-:Y:S02]  /*73a0*/  VIADD R11, R11, UR6 ;  /* 0x000000060b0b7c36 */ /* 0x000fe40008000000 */
[----:B------:R-:W0:Y:S01]  /*73b0*/  SHFL.IDX PT, R20, R13, RZ, 0x1c1f ;  /* 0x001c1fff0d147589 */ /* 0x000e2200000e0000 */
[----:B------:R-:W-:Y:S02]  /*73c0*/  WARPGROUP.DEPBAR.LE gsb0, 0x0 ;  /* 0x00008000000079c5 */ /* 0x000fe40000010000 */
[----:B------:R0:W-:Y:S06]  /*73d0*/  BAR.ARV R8, 0x100 ;  /* 0x000400080000751d */ /* 0x0001ec0000002000 */
[----:B------:R1:W-:Y:S01]  /*73e0*/  @!P3 SYNCS.ARRIVE.TRANS64.RED.A1T0 RZ, [R9+URZ], RZ ;  /* 0x000000ff09ffb9a7 */ /* 0x0003e2000810043f */
[----:B0-----:R-:W-:-:S02]  /*73f0*/  IMAD.IADD R8, R11, 0x1, R20 ;  /* 0x000000010b087824 */ /* 0x001fc400078e0214 */
[----:B-1----:R-:W-:Y:S01]  /*7400*/  IMAD.IADD R9, R12, 0x1, R20 ;  /* 0x000000010c097824 */ /* 0x002fe200078e0214 */
[----:B------:R-:W-:Y:S06]  /*7410*/  @P1 BRA `(.L_x_1007) ;  /* 0x0000000000541947 */ /* 0x000fec0003800000 */
[----:B------:R-:W-:Y:S01]  /*7420*/  IADD3 R15, R17, -R7, R20 ;  /* 0x80000007110f7210 */ /* 0x000fe20007ffe014 */
[----:B------:R-:W-:Y:S03]  /*7430*/  BSSY B0, `(.L_x_1008) ;  /* 0x0000010000007945 */ /* 0x000fe60003800000 */
[----:B------:R-:W-:-:S13]  /*7440*/  ISETP.GT.AND P1, PT, R15, -0x1, PT ;  /* 0xffffffff0f00780c */ /* 0x000fda0003f24270 */
[----:B------:R-:W-:Y:S05]  /*7450*/  @P1 BRA `(.L_x_1009) ;  /* 0x0000000000201947 */ /* 0x000fea0003800000 */
[----:B------:R-:W-:Y:S01]  /*7460*/  IMAD.U32 R200, RZ, RZ, UR52 ;  /* 0x00000034ffc87e24 */ /* 0x000fe2000f8e00ff */
[----:B------:R-:W-:-:S04]  /*7470*/  LOP3.LUT R15, RZ, R15, RZ, 0x33, !PT ;  /* 0x0000000fff0f7212 */ /* 0x000fc800078e33ff */
[----:B------:R-:W-:-:S13]  /*7480*/  ISETP.NE.AND P1, PT, R200, 0x1, PT ;  /* 0x00000001c800780c */ /* 0x000fda0003f25270 */
[----:B------:R-:W0:Y:S02]  /*7490*/  @P1 LDC.64 R20, c[0x0][0x9e8] ;  /* 0x00027a00ff141b82 */ /* 0x000e240000000a00 */
[----:B0-----:R-:W-:-:S05]  /*74a0*/  @P1 IMAD.HI.U32 R20, R15, R20, RZ ;  /* 0x000000140f141227 */ /* 0x001fca00078e00ff */
[----:B------:R-:W-:-:S04]  /*74b0*/  @P1 SHF.R.U32.HI R15, RZ, R21, R20 ;  /* 0x00000015ff0f1219 */ /* 0x000fc80000011614 */
[----:B------:R-:W-:Y:S01]  /*74c0*/  LOP3.LUT R15, RZ, R15, RZ, 0x33, !PT ;  /* 0x0000000fff0f7212 */ /* 0x000fe200078e33ff */
[----:B------:R-:W-:Y:S06]  /*74d0*/  BRA `(.L_x_1010) ;  /* 0x0000000000147947 */ /* 0x000fec0003800000 */
.L_x_1009:
[----:B------:R-:W-:-:S05]  /*74e0*/  IMAD.U32 R200, RZ, RZ, UR52 ;  /* 0x00000034ffc87e24 */ /* 0x000fca000f8e00ff */
[----:B------:R-:W-:-:S13]  /*74f0*/  ISETP.NE.AND P1, PT, R200, 0x1, PT ;  /* 0x00000001c800780c */ /* 0x000fda0003f25270 */
[----:B------:R-:W0:Y:S02]  /*7500*/  @P1 LDC.64 R20, c[0x0][0x9e8] ;  /* 0x00027a00ff141b82 */ /* 0x000e240000000a00 */
[----:B0-----:R-:W-:-:S05]  /*7510*/  @P1 IMAD.HI.U32 R20, R15, R20, RZ ;  /* 0x000000140f141227 */ /* 0x001fca00078e00ff */
[----:B------:R-:W-:-:S07]  /*7520*/  @P1 SHF.R.U32.HI R15, RZ, R21, R20 ;  /* 0x00000015ff0f1219 */ /* 0x000fce0000011614 */
.L_x_1010:
[----:B------:R-:W-:Y:S05]  /*7530*/  BSYNC B0 ;  /* 0x0000000000007941 */ /* 0x000fea0003800000 */
.L_x_1008:
[----:B------:R-:W-:-:S05]  /*7540*/  IMAD R15, R15, R200, R10 ;  /* 0x000000c80f0f7224 */ /* 0x000fca00078e020a */
[----:B------:R-:W-:Y:S02]  /*7550*/  VIADDMNMX R9, R15, R200, R9, PT ;  /* 0x000000c80f097246 */ /* 0x000fe40003800109 */
[----:B------:R-:W-:-:S07]  /*7560*/  VIMNMX R8, R8, R15, !PT ;  /* 0x0000000f08087248 */ /* 0x000fce0007fe0100 */
.L_x_1007:
[C---:B------:R-:W-:Y:S02]  /*7570*/  ISETP.GE.AND P1, PT, R14.reuse, 0x2, PT ;  /* 0x000000020e00780c */ /* 0x040fe40003f26270 */
[----:B------:R-:W-:Y:S02]  /*7580*/  ISETP.GE.AND P2, PT, R14, 0x9, PT ;  /* 0x000000090e00780c */ /* 0x000fe40003f46270 */
[----:B------:R-:W-:Y:S02]  /*7590*/  LOP3.LUT R16, R16, 0xefffffff, RZ, 0xc0, !PT ;  /* 0xefffffff10107812 */ /* 0x000fe400078ec0ff */
[----:B------:R-:W-:Y:S02]  /*75a0*/  ISETP.GE.AND P3, PT, R14, 0xa, PT ;  /* 0x0000000a0e00780c */ /* 0x000fe40003f66270 */
[----:B------:R-:W-:-:S05]  /*75b0*/  LOP3.LUT R2, R2, 0xfffffffe, RZ, 0xc0, !PT ;  /* 0xfffffffe02027812 */ /* 0x000fca00078ec0ff */
[----:B------:R-:W-:Y:S02]  /*75c0*/  @P1 LOP3.LUT R16, R16, 0x10000000, RZ, 0xfc, !PT ;  /* 0x1000000010101812 */ /* 0x000fe400078efcff */
[----:B------:R-:W-:Y:S02]  /*75d0*/  ISETP.GT.AND P1, PT, R8, 0x1, !P1 ;  /* 0x000000010800780c */ /* 0x000fe40004f24270 */
[----:B------:R-:W-:Y:S02]  /*75e0*/  LOP3.LUT R16, R16, 0xdfffffff, RZ, 0xc0, !PT ;  /* 0xdfffffff10107812 */ /* 0x000fe400078ec0ff */
[----:B------:R-:W-:Y:S02]  /*75f0*/  ISETP.LT.OR P1, PT, R9, 0x2, P1 ;  /* 0x000000020900780c */ /* 0x000fe40000f21670 */
[----:B------:R-:W-:Y:S02]  /*7600*/  @P2 LOP3.LUT R16, R16, 0x20000000, RZ, 0xfc, !PT ;  /* 0x2000000010102812 */ /* 0x000fe400078efcff */
[----:B------:R-:W-:-:S02]  /*7610*/  ISETP.GT.AND P2, PT, R8, 0x8, !P2 ;  /* 0x000000080800780c */ /* 0x000fc40005744270 */
[----:B------:R-:W-:Y:S02]  /*7620*/  FSEL R185, R185, -INF , !P1 ;  /* 0xff800000b9b97808 */ /* 0x000fe40004800000 */
[----:B------:R-:W-:Y:S02]  /*7630*/  LOP3.LUT R16, R16, 0xbfffffff, RZ, 0xc0, !PT ;  /* 0xbfffffff10107812 */ /* 0x000fe400078ec0ff */
[----:B------:R-:W-:Y:S02]  /*7640*/  ISETP.GT.AND P1, PT, R8, 0x9, !P3 ;  /* 0x000000090800780c */ /* 0x000fe40005f24270 */
[C---:B------:R-:W-:Y:S02]  /*7650*/  ISETP.LT.OR P2, PT, R9.reuse, 0x9, P2 ;  /* 0x000000090900780c */ /* 0x040fe40001741670 */
[----:B------:R-:W-:Y:S02]  /*7660*/  @P3 LOP3.LUT R16, R16, 0x40000000, RZ, 0xfc, !PT ;  /* 0x4000000010103812 */ /* 0x000fe400078efcff */
[----:B------:R-:W-:-:S02]  /*7670*/  ISETP.LT.OR P1, PT, R9, 0xa, P1 ;  /* 0x0000000a0900780c */ /* 0x000fc40000f21670 */
[----:B------:R-:W-:Y:S02]  /*7680*/  FSEL R188, R188, -INF , !P2 ;  /* 0xff800000bcbc7808 */ /* 0x000fe40005000000 */
[C---:B------:R-:W-:Y:S02]  /*7690*/  ISETP.GE.AND P3, PT, R14.reuse, 0x11, PT ;  /* 0x000000110e00780c */ /* 0x040fe40003f66270 */
[----:B------:R-:W-:Y:S02]  /*76a0*/  ISETP.GE.AND P2, PT, R14, 0x12, PT ;  /* 0x000000120e00780c */ /* 0x000fe40003f46270 */
[----:B------:R-:W-:Y:S02]  /*76b0*/  FSEL R189, R189, -INF , !P1 ;  /* 0xff800000bdbd7808 */ /* 0x000fe40004800000 */
[----:B------:R-:W-:Y:S02]  /*76c0*/  ISETP.GT.AND P1, PT, R8, 0x10, !P3 ;  /* 0x000000100800780c */ /* 0x000fe40005f24270 */
[----:B------:R-:W-:-:S02]  /*76d0*/  LOP3.LUT R16, R16, 0x7fffffff, RZ, 0xc0, !PT ;  /* 0x7fffffff10107812 */ /* 0x000fc400078ec0ff */
[----:B------:R-:W-:-:S03]  /*76e0*/  ISETP.LT.OR P1, PT, R9, 0x11, P1 ;  /* 0x000000110900780c */ /* 0x000fc60000f21670 */
[----:B------:R-:W-:Y:S02]  /*76f0*/  @P3 LOP3.LUT R16, R16, 0x80000000, RZ, 0xfc, !PT ;  /* 0x8000000010103812 */ /* 0x000fe400078efcff */
[----:B------:R-:W-:Y:S02]  /*7700*/  FSEL R192, R192, -INF , !P1 ;  /* 0xff800000c0c07808 */ /* 0x000fe40004800000 */
[----:B------:R-:W-:Y:S02]  /*7710*/  @P2 LOP3.LUT R2, R2, 0x1, RZ, 0xfc, !PT ;  /* 0x0000000102022812 */ /* 0x000fe400078efcff */
[----:B------:R-:W-:Y:S02]  /*7720*/  ISETP.GT.AND P1, PT, R8, 0x11, !P2 ;  /* 0x000000110800780c */ /* 0x000fe40005724270 */
[----:B------:R-:W-:Y:S02]  /*7730*/  ISETP.GE.AND P2, PT, R14, 0x19, PT ;  /* 0x000000190e00780c */ /* 0x000fe40003f46270 */
[----:B------:R-:W-:-:S02]  /*7740*/  ISETP.LT.OR P1, PT, R9, 0x12, P1 ;  /* 0x000000120900780c */ /* 0x000fc40000f21670 */
[----:B------:R-:W-:Y:S02]  /*7750*/  LOP3.LUT R2, R2, 0xfffffffb, RZ, 0xc0, !PT ;  /* 0xfffffffb02027812 */ /* 0x000fe400078ec0ff */
[----:B------:R-:W-:Y:S02]  /*7760*/  FSEL R193, R193, -INF , !P1 ;  /* 0xff800000c1c17808 */ /* 0x000fe40004800000 */
[----:B------:R-:W-:Y:S02]  /*7770*/  ISETP.GT.AND P1, PT, R8, 0x18, !P2 ;  /* 0x000000180800780c */ /* 0x000fe40005724270 */
[----:B------:R-:W-:Y:S02]  /*7780*/  ISETP.GE.AND P3, PT, R14, 0x22, PT ;  /* 0x000000220e00780c */ /* 0x000fe40003f66270 */
[----:B------:R-:W-:Y:S02]  /*7790*/  ISETP.LT.OR P1, PT, R9, 0x19, P1 ;  /* 0x000000190900780c */ /* 0x000fe40000f21670 */
[----:B------:R-:W-:-:S02]  /*77a0*/  @P2 LOP3.LUT R2, R2, 0x4, RZ, 0xfc, !PT ;  /* 0x0000000402022812 */ /* 0x000fc400078efcff */
[----:B------:R-:W-:Y:S02]  /*77b0*/  ISETP.GE.AND P2, PT, R14, 0x1a, PT ;  /* 0x0000001a0e00780c */ /* 0x000fe40003f46270 */
[----:B------:R-:W-:Y:S02]  /*77c0*/  FSEL R196, R196, -INF , !P1 ;  /* 0xff800000c4c47808 */ /* 0x000fe40004800000 */
[----:B------:R-:W-:Y:S02]  /*77d0*/  ISETP.GT.AND P1, PT, R8, 0x19, !P2 ;  /* 0x000000190800780c */ /* 0x000fe40005724270 */
[----:B------:R-:W-:Y:S02]  /*77e0*/  LOP3.LUT R2, R2, 0xfffffffd, RZ, 0xc0, !PT ;  /* 0xfffffffd02027812 */ /* 0x000fe400078ec0ff */
[----:B------:R-:W-:Y:S02]  /*77f0*/  ISETP.LT.OR P1, PT, R9, 0x1a, P1 ;  /* 0x0000001a0900780c */ /* 0x000fe40000f21670 */
[----:B------:R-:W-:-:S02]  /*7800*/  LOP3.LUT R16, R16, 0xfffffffd, RZ, 0xc0, !PT ;  /* 0xfffffffd10107812 */ /* 0x000fc400078ec0ff */
[----:B------:R-:W-:Y:S02]  /*7810*/  FSEL R197, R197, -INF , !P1 ;  /* 0xff800000c5c57808 */ /* 0x000fe40004800000 */
[----:B------:R-:W-:Y:S02]  /*7820*/  ISETP.GE.AND P1, PT, R14, 0x21, PT ;  /* 0x000000210e00780c */ /* 0x000fe40003f26270 */
[----:B------:R-:W-:Y:S02]  /*7830*/  @P2 LOP3.LUT R2, R2, 0x2, RZ, 0xfc, !PT ;  /* 0x0000000202022812 */ /* 0x000fe400078efcff */
[----:B------:R-:W-:Y:S02]  /*7840*/  ISETP.GT.AND P2, PT, R8, 0x20, !P1 ;  /* 0x000000200800780c */ /* 0x000fe40004f44270 */
[----:B------:R-:W-:Y:S02]  /*7850*/  @P3 LOP3.LUT R16, R16, 0x2, RZ, 0xfc, !PT ;  /* 0x0000000210103812 */ /* 0x000fe400078efcff */
[----:B------:R-:W-:-:S02]  /*7860*/  ISETP.LT.OR P2, PT, R9, 0x21, P2 ;  /* 0x000000210900780c */ /* 0x000fc40001741670 */
[----:B------:R-:W-:Y:S02]  /*7870*/  LOP3.LUT R16, R16, 0xfffffffb, RZ, 0xc0, !PT ;  /* 0xfffffffb10107812 */ /* 0x000fe400078ec0ff */
[----:B------:R-:W-:Y:S02]  /*7880*/  FSEL R168, R168, -INF , !P2 ;  /* 0xff800000a8a87808 */ /* 0x000fe40005000000 */
[----:B------:R-:W-:Y:S02]  /*7890*/  ISETP.GT.AND P2, PT, R8, 0x21, !P3 ;  /* 0x000000210800780c */ /* 0x000fe40005f44270 */
[----:B------:R-:W-:Y:S02]  /*78a0*/  ISETP.GE.AND P3, PT, R14, 0x29, PT ;  /* 0x000000290e00780c */ /* 0x000fe40003f66270 */
[----:B------:R-:W-:-:S04]  /*78b0*/  ISETP.LT.OR P2, PT, R9, 0x22, P2 ;  /* 0x000000220900780c */ /* 0x000fc80001741670 */
[----:B------:R-:W-:Y:S02]  /*78c0*/  FSEL R169, R169, -INF , !P2 ;  /* 0xff800000a9a97808 */ /* 0x000fe40005000000 */
[----:B------:R-:W-:-:S04]  /*78d0*/  ISETP.GT.AND P2, PT, R8, 0x28, !P3 ;  /* 0x000000280800780c */ /* 0x000fc80005f44270 */
[----:B------:R-:W-:Y:S02]  /*78e0*/  ISETP.LT.OR P2, PT, R9, 0x29, P2 ;  /* 0x000000290900780c */ /* 0x000fe40001741670 */
[----:B------:R-:W-:Y:S02]  /*78f0*/  @P3 LOP3.LUT R16, R16, 0x4, RZ, 0xfc, !PT ;  /* 0x0000000410103812 */ /* 0x000fe400078efcff */
[----:B------:R-:W-:Y:S02]  /*7900*/  ISETP.GE.AND P3, PT, R14, 0x2a, PT ;  /* 0x0000002a0e00780c */ /* 0x000fe40003f66270 */
[----:B------:R-:W-:Y:S02]  /*7910*/  LOP3.LUT R16, R16, 0xfffffff7, RZ, 0xc0, !PT ;  /* 0xfffffff710107812 */ /* 0x000fe400078ec0ff */
[----:B------:R-:W-:Y:S02]  /*7920*/  FSEL R172, R172, -INF , !P2 ;  /* 0xff800000acac7808 */ /* 0x000fe40005000000 */
[----:B------:R-:W-:-:S04]  /*7930*/  ISETP.GT.AND P2, PT, R8, 0x29, !P3 ;  /* 0x000000290800780c */ /* 0x000fc80005f44270 */
[----:B------:R-:W-:-:S03]  /*7940*/  ISETP.LT.OR P2, PT, R9, 0x2a, P2 ;  /* 0x0000002a0900780c */ /* 0x000fc60001741670 */
        /* <DEDUP_REMOVED lines=128> */
[----:B------:R-:W-:Y:S02]  /*8150*/  FSEL R120, R120, -INF , !P2 ;  /* 0xff80000078787808 */ /* 0x000fe40005000000 */
[----:B------:R-:W-:Y:S02]  /*8160*/  LOP3.LUT R16, R16, 0xfdffffff, RZ, 0xc0, !PT ;  /* 0xfdffffff10107812 */ /* 0x000fe400078ec0ff */
[----:B------:R-:W-:-:S04]  /*8170*/  ISETP.GT.AND P2, PT, R8, 0x81, !P3 ;  /* 0x000000810800780c */ /* 0x000fc80005f44270 */
[----:B------:R-:W-:-:S03]  /*8180*/  ISETP.LT.OR P2, PT, R9, 0x82, P2 ;  /* 0x000000820900780c */ /* 0x000fc60001741670 */
[----:B------:R-:W-:Y:S02]  /*8190*/  @P3 LOP3.LUT R16, R16, 0x2000000, RZ, 0xfc, !PT ;  /* 0x0200000010103812 */ /* 0x000fe400078efcff */
[----:B------:R-:W-:Y:S02]  /*81a0*/  ISETP.GE.AND P3, PT, R14, 0x89, PT ;  /* 0x000000890e00780c */ /* 0x000fe40003f66270 */
[----:B------:R-:W-:Y:S02]  /*81b0*/  FSEL R121, R121, -INF , !P2 ;  /* 0xff80000079797808 */ /* 0x000fe40005000000 */
[----:B------:R-:W-:Y:S02]  /*81c0*/  ISETP.GT.AND P2, PT, R8, 0x88, !P3 ;  /* 0x000000880800780c */ /* 0x000fe40005f44270 */
[----:B------:R-:W-:Y:S02]  /*81d0*/  LOP3.LUT R16, R16, 0xfeffffff, RZ, 0xc0, !PT ;  /* 0xfeffffff10107812 */ /* 0x000fe400078ec0ff */
[----:B------:R-:W-:-:S04]  /*81e0*/  ISETP.LT.OR P2, PT, R9, 0x89, P2 ;  /* 0x000000890900780c */ /* 0x000fc80001741670 */
[----:B------:R-:W-:Y:S02]  /*81f0*/  FSEL R124, R124, -INF , !P2 ;  /* 0xff8000007c7c7808 */ /* 0x000fe40005000000 */
[----:B------:R-:W-:Y:S02]  /*8200*/  ISETP.GE.AND P2, PT, R14, 0x8a, PT ;  /* 0x0000008a0e00780c */ /* 0x000fe40003f46270 */
[----:B------:R-:W-:Y:S02]  /*8210*/  @P3 LOP3.LUT R16, R16, 0x1000000, RZ, 0xfc, !PT ;  /* 0x0100000010103812 */ /* 0x000fe400078efcff */
[----:B------:R-:W-:Y:S02]  /*8220*/  ISETP.GT.AND P3, PT, R8, 0x89, !P2 ;  /* 0x000000890800780c */ /* 0x000fe40005764270 */
[----:B------:R-:W-:Y:S02]  /*8230*/  LOP3.LUT R16, R16, 0xfffffffe, RZ, 0xc0, !PT ;  /* 0xfffffffe10107812 */ /* 0x000fe400078ec0ff */
        /* <DEDUP_REMOVED lines=14> */
[----:B------:R-:W-:-:S13]  /*8320*/  ISETP.GE.AND P6, PT, R14, 0x1, PT ;  /* 0x000000010e00780c */ /* 0x000fda0003fc6270 */
[----:B------:R-:W-:Y:S02]  /*8330*/  @P6 LOP3.LUT R16, R16, 0x1, RZ, 0xfc, !PT ;  /* 0x0000000110106812 */ /* 0x000fe400078efcff */
[----:B------:R-:W-:Y:S02]  /*8340*/  ISETP.GT.AND P6, PT, R8, RZ, !P6 ;  /* 0x000000ff0800720c */ /* 0x000fe400077c4270 */
[----:B------:R-:W-:Y:S02]  /*8350*/  LOP3.LUT R16, R16, 0xf7ffffff, RZ, 0xc0, !PT ;  /* 0xf7ffffff10107812 */ /* 0x000fe400078ec0ff */
[----:B------:R-:W-:-:S04]  /*8360*/  ISETP.LT.OR P6, PT, R9, 0x1, P6 ;  /* 0x000000010900780c */ /* 0x000fc800037c1670 */
[----:B------:R-:W-:Y:S02]  /*8370*/  FSEL R184, R184, -INF , !P6 ;  /* 0xff800000b8b87808 */ /* 0x000fe40007000000 */
[----:B------:R-:W-:-:S13]  /*8380*/  ISETP.GE.AND P6, PT, R14, 0x9a, PT ;  /* 0x0000009a0e00780c */ /* 0x000fda0003fc6270 */
[----:B------:R-:W-:Y:S02]  /*8390*/  @P6 LOP3.LUT R16, R16, 0x8000000, RZ, 0xfc, !PT ;  /* 0x0800000010106812 */ /* 0x000fe400078efcff */
[----:B------:R-:W-:Y:S02]  /*83a0*/  ISETP.GT.AND P6, PT, R8, 0x99, !P6 ;  /* 0x000000990800780c */ /* 0x000fe400077c4270 */
[----:B------:R-:W0:Y:S02]  /*83b0*/  SHFL.IDX PT, R8, R13, 0x1, 0x1c1f ;  /* 0x003c1f000d087f89 */ /* 0x000e2400000e0000 */
[----:B------:R-:W-:-:S04]  /*83c0*/  ISETP.LT.OR P6, PT, R9, 0x9a, P6 ;  /* 0x0000009a0900780c */ /* 0x000fc800037c1670 */
[----:B------:R-:W-:Y:S02]  /*83d0*/  FSEL R133, R133, -INF , !P6 ;  /* 0xff80000085857808 */ /* 0x000fe40007000000 */
[----:B------:R-:W-:Y:S01]  /*83e0*/  PLOP3.LUT P6, PT, PT, PT, UP1, 0x40, 0x0 ;  /* 0x000000000000781c */ /* 0x000fe20003fce818 */
[--C-:B0-----:R-:W-:Y:S02]  /*83f0*/  IMAD.IADD R12, R12, 0x1, R8.reuse ;  /* 0x000000010c0c7824 */ /* 0x101fe400078e0208 */
[----:B------:R-:W-:-:S10]  /*8400*/  IMAD.IADD R11, R11, 0x1, R8 ;  /* 0x000000010b0b7824 */ /* 0x000fd400078e0208 */
[----:B------:R-:W-:Y:S05]  /*8410*/  @P6 BRA `(.L_x_1011) ;  /* 0x0000000000546947 */ /* 0x000fea0003800000 */
        /* <DEDUP_REMOVED lines=12> */
.L_x_1013:
[----:B------:R-:W-:-:S05]  /*84e0*/  IMAD.U32 R15, RZ, RZ, UR52 ;  /* 0x00000034ff0f7e24 */ /* 0x000fca000f8e00ff */
[----:B------:R-:W-:-:S13]  /*84f0*/  ISETP.NE.AND P6, PT, R15, 0x1, PT ;  /* 0x000000010f00780c */ /* 0x000fda0003fc5270 */
[----:B------:R-:W0:Y:S02]  /*8500*/  @P6 LDC.64 R8, c[0x0][0x9e8] ;  /* 0x00027a00ff086b82 */ /* 0x000e240000000a00 */
[----:B0-----:R-:W-:-:S05]  /*8510*/  @P6 IMAD.HI.U32 R8, R13, R8, RZ ;  /* 0x000000080d086227 */ /* 0x001fca00078e00ff */
[----:B------:R-:W-:-:S07]  /*8520*/  @P6 SHF.R.U32.HI R13, RZ, R9, R8 ;  /* 0x00000009ff0d6219 */ /* 0x000fce0000011608 */
.L_x_1014:
[----:B------:R-:W-:Y:S05]  /*8530*/  BSYNC B0 ;  /* 0x0000000000007941 */ /* 0x000fea0003800000 */
.L_x_1012:
[----:B------:R-:W-:-:S05]  /*8540*/  IMAD R10, R13, R15, R10 ;  /* 0x0000000f0d0a7224 */ /* 0x000fca00078e020a */
[----:B------:R-:W-:Y:S02]  /*8550*/  VIADDMNMX R12, R10, R15, R12, PT ;  /* 0x0000000f0a0c7246 */ /* 0x000fe4000380010c */
[----:B------:R-:W-:-:S07]  /*8560*/  VIMNMX R11, R11, R10, !PT ;  /* 0x0000000a0b0b7248 */ /* 0x000fce0007fe0100 */
.L_x_1011:
[----:B------:R-:W-:Y:S01]  /*8570*/  ISETP.GT.AND P1, PT, R11, 0x20, !P1 ;  /* 0x000000200b00780c */ /* 0x000fe20004f24270 */
[----:B------:R-:W-:Y:S01]  /*8580*/  IMAD.U32 R15, RZ, RZ, UR37 ;  /* 0x00000025ff0f7e24 */ /* 0x000fe2000f8e00ff */
[----:B------:R-:W-:Y:S02]  /*8590*/  LOP3.LUT P6, RZ, R16, 0x20000, RZ, 0xc0, !PT ;  /* 0x0002000010ff7812 */ /* 0x000fe400078cc0ff */
[----:B------:R-:W-:Y:S02]  /*85a0*/  ISETP.LT.OR P1, PT, R12, 0x21, P1 ;  /* 0x000000210c00780c */ /* 0x000fe40000f21670 */
[----:B------:R-:W-:Y:S02]  /*85b0*/  FMNMX.FTZ R8, R184, R3, !PT ;  /* 0x00000003b8087209 */ /* 0x000fe40007810000 */
[----:B------:R-:W-:Y:S02]  /*85c0*/  FSEL R170, R170, -INF , !P1 ;  /* 0xff800000aaaa7808 */ /* 0x000fe40004800000 */
[----:B------:R-:W-:-:S02]  /*85d0*/  LOP3.LUT P1, RZ, R16, 0x2, RZ, 0xc0, !PT ;  /* 0x0000000210ff7812 */ /* 0x000fc4000782c0ff */
[----:B------:R-:W-:Y:S02]  /*85e0*/  FMNMX.FTZ R9, R185, R8, !PT ;  /* 0x00000008b9097209 */ /* 0x000fe40007810000 */
[----:B------:R-:W-:Y:S02]  /*85f0*/  ISETP.GT.AND P1, PT, R11, 0x21, !P1 ;  /* 0x000000210b00780c */ /* 0x000fe40004f24270 */
[----:B------:R-:W-:Y:S02]  /*8600*/  FMNMX.FTZ R8, R188, R9, !PT ;  /* 0x00000009bc087209 */ /* 0x000fe40007810000 */
[----:B------:R-:W-:Y:S02]  /*8610*/  ISETP.LT.OR P1, PT, R12, 0x22, P1 ;  /* 0x000000220c00780c */ /* 0x000fe40000f21670 */
[----:B------:R-:W-:Y:S02]  /*8620*/  FMNMX.FTZ R9, R189, R8, !PT ;  /* 0x00000008bd097209 */ /* 0x000fe40007810000 */
[----:B------:R-:W-:-:S02]  /*8630*/  FSEL R171, R171, -INF , !P1 ;  /* 0xff800000abab7808 */ /* 0x000fc40004800000 */
[----:B------:R-:W-:Y:S02]  /*8640*/  LOP3.LUT P1, RZ, R16, 0x4, RZ, 0xc0, !PT ;  /* 0x0000000410ff7812 */ /* 0x000fe4000782c0ff */
[----:B------:R-:W-:Y:S02]  /*8650*/  FMNMX.FTZ R8, R192, R9, !PT ;  /* 0x00000009c0087209 */ /* 0x000fe40007810000 */
[----:B------:R-:W-:Y:S02]  /*8660*/  ISETP.GT.AND P1, PT, R11, 0x28, !P1 ;  /* 0x000000280b00780c */ /* 0x000fe40004f24270 */
[----:B------:R-:W-:Y:S02]  /*8670*/  FMNMX.FTZ R9, R193, R8, !PT ;  /* 0x00000008c1097209 */ /* 0x000fe40007810000 */
[----:B------:R-:W-:Y:S02]  /*8680*/  ISETP.LT.OR P1, PT, R12, 0x29, P1 ;  /* 0x000000290c00780c */ /* 0x000fe40000f21670 */
[----:B------:R-:W-:-:S02]  /*8690*/  FMNMX.FTZ R8, R196, R9, !PT ;  /* 0x00000009c4087209 */ /* 0x000fc40007810000 */
[----:B------:R-:W-:Y:S02]  /*86a0*/  FSEL R174, R174, -INF , !P1 ;  /* 0xff800000aeae7808 */ /* 0x000fe40004800000 */
[----:B------:R-:W-:Y:S02]  /*86b0*/  LOP3.LUT P1, RZ, R16, 0x8, RZ, 0xc0, !PT ;  /* 0x0000000810ff7812 */ /* 0x000fe4000782c0ff */
[----:B------:R-:W-:Y:S02]  /*86c0*/  FMNMX.FTZ R9, R197, R8, !PT ;  /* 0x00000008c5097209 */ /* 0x000fe40007810000 */
[----:B------:R-:W-:Y:S02]  /*86d0*/  ISETP.GT.AND P1, PT, R11, 0x29, !P1 ;  /* 0x000000290b00780c */ /* 0x000fe40004f24270 */
[----:B------:R-:W-:Y:S02]  /*86e0*/  FMNMX.FTZ R8, R168, R9, !PT ;  /* 0x00000009a8087209 */ /* 0x000fe40007810000 */
[----:B------:R-:W-:-:S02]  /*86f0*/  ISETP.LT.OR P1, PT, R12, 0x2a, P1 ;  /* 0x0000002a0c00780c */ /* 0x000fc40000f21670 */
[----:B------:R-:W-:Y:S02]  /*8700*/  FMNMX.FTZ R9, R169, R8, !PT ;  /* 0x00000008a9097209 */ /* 0x000fe40007810000 */
[----:B------:R-:W-:Y:S02]  /*8710*/  FSEL R175, R175, -INF , !P1 ;  /* 0xff800000afaf7808 */ /* 0x000fe40004800000 */
[----:B------:R-:W-:Y:S02]  /*8720*/  LOP3.LUT P1, RZ, R16, 0x10, RZ, 0xc0, !PT ;  /* 0x0000001010ff7812 */ /* 0x000fe4000782c0ff */
[----:B------:R-:W-:Y:S02]  /*8730*/  FMNMX.FTZ R8, R172, R9, !PT ;  /* 0x00000009ac087209 */ /* 0x000fe40007810000 */
[----:B------:R-:W-:Y:S02]  /*8740*/  ISETP.GT.AND P1, PT, R11, 0x30, !P1 ;  /* 0x000000300b00780c */ /* 0x000fe40004f24270 */
[----:B------:R-:W-:-:S02]  /*8750*/  FMNMX.FTZ R9, R173, R8, !PT ;  /* 0x00000008ad097209 */ /* 0x000fc40007810000 */
[----:B------:R-:W-:Y:S02]  /*8760*/  ISETP.LT.OR P1, PT, R12, 0x31, P1 ;  /* 0x000000310c00780c */ /* 0x000fe40000f21670 */
[----:B------:R-:W-:Y:S02]  /*8770*/  FMNMX.FTZ R8, R176, R9, !PT ;  /* 0x00000009b0087209 */ /* 0x000fe40007810000 */
[----:B------:R-:W-:Y:S02]  /*8780*/  FSEL R178, R178, -INF , !P1 ;  /* 0xff800000b2b27808 */ /* 0x000fe40004800000 */
[----:B------:R-:W-:Y:S02]  /*8790*/  LOP3.LUT P1, RZ, R16, 0x800000, RZ, 0xc0, !PT ;  /* 0x0080000010ff7812 */ /* 0x000fe4000782c0ff */
[----:B------:R-:W-:Y:S02]  /*87a0*/  FMNMX.FTZ R9, R177, R8, !PT ;  /* 0x00000008b1097209 */ /* 0x000fe40007810000 */
[----:B------:R-:W-:-:S02]  /*87b0*/  ISETP.GT.AND P1, PT, R11, 0x31, !P1 ;  /* 0x000000310b00780c */ /* 0x000fc40004f24270 */
[----:B------:R-:W-:Y:S02]  /*87c0*/  FMNMX.FTZ R8, R180, R9, !PT ;  /* 0x00000009b4087209 */ /* 0x000fe40007810000 */
[----:B------:R-:W-:Y:S02]  /*87d0*/  ISETP.LT.OR P1, PT, R12, 0x32, P1 ;  /* 0x000000320c00780c */ /* 0x000fe40000f21670 */
[----:B------:R-:W-:Y:S02]  /*87e0*/  FMNMX.FTZ R9, R181, R8, !PT ;  /* 0x00000008b5097209 */ /* 0x000fe40007810000 */
[----:B------:R-:W-:Y:S02]  /*87f0*/  FSEL R179, R179, -INF , !P1 ;  /* 0xff800000b3b37808 */ /* 0x000fe40004800000 */
[----:B------:R-:W-:Y:S02]  /*8800*/  LOP3.LUT P1, RZ, R16, 0x400000, RZ, 0xc0, !PT ;  /* 0x0040000010ff7812 */ /* 0x000fe4000782c0ff */
[----:B------:R-:W-:-:S02]  /*8810*/  FMNMX.FTZ R8, R152, R9, !PT ;  /* 0x0000000998087209 */ /* 0x000fc40007810000 */
[----:B------:R-:W-:Y:S02]  /*8820*/  ISETP.GT.AND P1, PT, R11, 0x38, !P1 ;  /* 0x000000380b00780c */ /* 0x000fe40004f24270 */
[----:B------:R-:W-:Y:S02]  /*8830*/  FMNMX.FTZ R9, R153, R8, !PT ;  /* 0x0000000899097209 */ /* 0x000fe40007810000 */
        /* <DEDUP_REMOVED lines=31> */
[----:B------:R-:W-:Y:S02]  /*8a30*/  ISETP.GT.AND P1, PT, R11, 0x49, !P6 ;  /* 0x000000490b00780c */ /* 0x000fe40007724270 */
[----:B------:R-:W-:Y:S02]  /*8a40*/  LOP3.LUT P6, RZ, R16, 0x40, RZ, 0xc0, !PT ;  /* 0x0000004010ff7812 */ /* 0x000fe400078cc0ff */
        /* <DEDUP_REMOVED lines=22> */
[----:B------:R-:W-:Y:S01]  /*8bb0*/  ISETP.GT.AND P2, PT, R11, 0x89, !P2 ;  /* 0x000000890b00780c */ /* 0x000fe20005744270 */
[----:B------:R-:W0:Y:S01]  /*8bc0*/  SHFL.BFLY PT, R8, R13, 0x2, 0x1f ;  /* 0x0c401f000d087f89 */ /* 0x000e2200000e0000 */
[----:B------:R-:W-:Y:S02]  /*8bd0*/  FSEL R166, R166, -INF , !P1 ;  /* 0xff800000a6a67808 */ /* 0x000fe40004800000 */
[----:B------:R-:W-:-:S02]  /*8be0*/  LOP3.LUT P1, RZ, R16, 0x2000, RZ, 0xc0, !PT ;  /* 0x0000200010ff7812 */ /* 0x000fc4000782c0ff */
[C---:B------:R-:W-:Y:S02]  /*8bf0*/  ISETP.LT.OR P2, PT, R12.reuse, 0x8a, P2 ;  /* 0x0000008a0c00780c */ /* 0x040fe40001741670 */
[C---:B------:R-:W-:Y:S02]  /*8c00*/  ISETP.GT.AND P1, PT, R11.reuse, 0x59, !P1 ;  /* 0x000000590b00780c */ /* 0x040fe40004f24270 */
[----:B------:R-:W-:Y:S02]  /*8c10*/  ISETP.GT.AND P3, PT, R11, 0x90, !P3 ;  /* 0x000000900b00780c */ /* 0x000fe40005f64270 */
[----:B------:R-:W-:Y:S02]  /*8c20*/  ISETP.LT.OR P1, PT, R12, 0x5a, P1 ;  /* 0x0000005a0c00780c */ /* 0x000fe40000f21670 */
[----:B------:R-:W-:Y:S02]  /*8c30*/  FSEL R127, R127, -INF , !P2 ;  /* 0xff8000007f7f7808 */ /* 0x000fe40005000000 */
[----:B------:R-:W-:-:S02]  /*8c40*/  FSEL R167, R167, -INF , !P1 ;  /* 0xff800000a7a77808 */ /* 0x000fc40004800000 */
[----:B------:R-:W-:Y:S02]  /*8c50*/  LOP3.LUT P1, RZ, R16, 0x1000, RZ, 0xc0, !PT ;  /* 0x0000100010ff7812 */ /* 0x000fe4000782c0ff */
[C---:B------:R-:W-:Y:S02]  /*8c60*/  ISETP.GT.AND P4, PT, R11.reuse, 0x91, !P4 ;  /* 0x000000910b00780c */ /* 0x040fe40006784270 */
[----:B------:R-:W-:Y:S02]  /*8c70*/  ISETP.GT.AND P1, PT, R11, 0x60, !P1 ;  /* 0x000000600b00780c */ /* 0x000fe40004f24270 */
[C---:B------:R-:W-:Y:S02]  /*8c80*/  ISETP.LT.OR P3, PT, R12.reuse, 0x91, P3 ;  /* 0x000000910c00780c */ /* 0x040fe40001f61670 */
[----:B------:R-:W-:Y:S02]  /*8c90*/  ISETP.LT.OR P1, PT, R12, 0x61, P1 ;  /* 0x000000610c00780c */ /* 0x000fe40000f21670 */
[----:B0-----:R-:W-:-:S02]  /*8ca0*/  FMNMX.FTZ R14, R13, R8, !PT ;  /* 0x000000080d0e7209 */ /* 0x001fc40007810000 */
[----:B------:R-:W-:Y:S02]  /*8cb0*/  FSEL R138, R138, -INF , !P1 ;  /* 0xff8000008a8a7808 */ /* 0x000fe40004800000 */
[----:B------:R-:W-:Y:S01]  /*8cc0*/  LOP3.LUT P1, RZ, R16, 0x800, RZ, 0xc0, !PT ;  /* 0x0000080010ff7812 */ /* 0x000fe2000782c0ff */
[----:B------:R-:W0:Y:S01]  /*8cd0*/  SHFL.BFLY PT, R9, R14, 0x1, 0x1f ;  /* 0x0c201f000e097f89 */ /* 0x000e2200000e0000 */
[C---:B------:R-:W-:Y:S02]  /*8ce0*/  ISETP.GT.AND P5, PT, R11.reuse, 0x98, !P5 ;  /* 0x000000980b00780c */ /* 0x040fe40006fa4270 */
[----:B------:R-:W-:Y:S02]  /*8cf0*/  ISETP.GT.AND P1, PT, R11, 0x61, !P1 ;  /* 0x000000610b00780c */ /* 0x000fe40004f24270 */
[C---:B------:R-:W-:Y:S02]  /*8d00*/  ISETP.LT.OR P4, PT, R12.reuse, 0x92, P4 ;  /* 0x000000920c00780c */ /* 0x040fe40002781670 */
[----:B------:R-:W-:-:S02]  /*8d10*/  ISETP.LT.OR P1, PT, R12, 0x62, P1 ;  /* 0x000000620c00780c */ /* 0x000fc40000f21670 */
[----:B------:R-:W-:Y:S02]  /*8d20*/  FSEL R130, R130, -INF , !P3 ;  /* 0xff80000082827808 */ /* 0x000fe40005800000 */
[----:B------:R-:W-:Y:S02]  /*8d30*/  FSEL R139, R139, -INF , !P1 ;  /* 0xff8000008b8b7808 */ /* 0x000fe40004800000 */
[----:B------:R-:W-:Y:S02]  /*8d40*/  LOP3.LUT P1, RZ, R16, 0x400, RZ, 0xc0, !PT ;  /* 0x0000040010ff7812 */ /* 0x000fe4000782c0ff */
[----:B------:R-:W-:Y:S02]  /*8d50*/  ISETP.LT.OR P5, PT, R12, 0x99, P5 ;  /* 0x000000990c00780c */ /* 0x000fe40002fa1670 */
[----:B------:R-:W-:Y:S02]  /*8d60*/  ISETP.GT.AND P1, PT, R11, 0x68, !P1 ;  /* 0x000000680b00780c */ /* 0x000fe40004f24270 */
[----:B------:R-:W-:-:S02]  /*8d70*/  FSEL R134, R134, -INF , !P5 ;  /* 0xff80000086867808 */ /* 0x000fc40006800000 */
[----:B------:R-:W-:Y:S02]  /*8d80*/  ISETP.LT.OR P1, PT, R12, 0x69, P1 ;  /* 0x000000690c00780c */ /* 0x000fe40000f21670 */
[----:B0-----:R-:W-:Y:S02]  /*8d90*/  FMNMX.FTZ R8, R14, R9, !PT ;  /* 0x000000090e087209 */ /* 0x001fe40007810000 */
[----:B------:R-:W-:Y:S02]  /*8da0*/  FSEL R142, R142, -INF , !P1 ;  /* 0xff8000008e8e7808 */ /* 0x000fe40004800000 */
[----:B------:R-:W-:Y:S01]  /*8db0*/  LOP3.LUT P1, RZ, R16, 0x200, RZ, 0xc0, !PT ;  /* 0x0000020010ff7812 */ /* 0x000fe2000782c0ff */
[----:B------:R-:W-:-:S03]  /*8dc0*/  FFMA.FTZ R10, R8, R15, -8 ;  /* 0xc1000000080a7423 */ /* 0x000fc6000001000f */
[----:B------:R-:W-:-:S04]  /*8dd0*/  ISETP.GT.AND P1, PT, R11, 0x69, !P1 ;  /* 0x000000690b00780c */ /* 0x000fc80004f24270 */
[----:B------:R-:W-:-:S04]  /*8de0*/  ISETP.LT.OR P1, PT, R12, 0x6a, P1 ;  /* 0x0000006a0c00780c */ /* 0x000fc80000f21670 */
[----:B------:R-:W-:Y:S02]  /*8df0*/  FSEL R143, R143, -INF , !P1 ;  /* 0xff8000008f8f7808 */ /* 0x000fe40004800000 */
[----:B------:R-:W-:-:S04]  /*8e00*/  LOP3.LUT P1, RZ, R16, 0x100, RZ, 0xc0, !PT ;  /* 0x0000010010ff7812 */ /* 0x000fc8000782c0ff */
[----:B------:R-:W-:-:S04]  /*8e10*/  ISETP.GT.AND P1, PT, R11, 0x70, !P1 ;  /* 0x000000700b00780c */ /* 0x000fc80004f24270 */
[----:B------:R-:W-:-:S04]  /*8e20*/  ISETP.LT.OR P1, PT, R12, 0x71, P1 ;  /* 0x000000710c00780c */ /* 0x000fc80000f21670 */
[----:B------:R-:W-:Y:S02]  /*8e30*/  FSEL R146, R146, -INF , !P1 ;  /* 0xff80000092927808 */ /* 0x000fe40004800000 */
[----:B------:R-:W-:-:S04]  /*8e40*/  LOP3.LUT P1, RZ, R16, 0x80, RZ, 0xc0, !PT ;  /* 0x0000008010ff7812 */ /* 0x000fc8000782c0ff */
[----:B------:R-:W-:-:S04]  /*8e50*/  ISETP.GT.AND P1, PT, R11, 0x71, !P1 ;  /* 0x000000710b00780c */ /* 0x000fc80004f24270 */
[----:B------:R-:W-:-:S04]  /*8e60*/  ISETP.LT.OR P1, PT, R12, 0x72, P1 ;  /* 0x000000720c00780c */ /* 0x000fc80000f21670 */
[----:B------:R-:W-:Y:S02]  /*8e70*/  FSEL R147, R147, -INF , !P1 ;  /* 0xff80000093937808 */ /* 0x000fe40004800000 */
[----:B------:R-:W-:Y:S02]  /*8e80*/  ISETP.GT.AND P1, PT, R11, 0x78, !P6 ;  /* 0x000000780b00780c */ /* 0x000fe40007724270 */
[----:B------:R-:W-:Y:S02]  /*8e90*/  LOP3.LUT P6, RZ, R16, 0x1000000, RZ, 0xc0, !PT ;  /* 0x0100000010ff7812 */ /* 0x000fe400078cc0ff */
        /* <DEDUP_REMOVED lines=46> */
[C---:B------:R-:W-:Y:S02]  /*9180*/  ISETP.GT.AND P1, PT, R11.reuse, RZ, !P6 ;  /* 0x000000ff0b00720c */ /* 0x040fe40007724270 */
[----:B------:R-:W-:Y:S02]  /*9190*/  LOP3.LUT P6, RZ, R16, 0x8000000, RZ, 0xc0, !PT ;  /* 0x0800000010ff7812 */ /* 0x000fe400078cc0ff */
[----:B------:R-:W-:Y:S02]  /*91a0*/  ISETP.LT.OR P1, PT, R12, 0x1, P1 ;  /* 0x000000010c00780c */ /* 0x000fe40000f21670 */
[----:B------:R-:W-:Y:S02]  /*91b0*/  ISETP.GT.AND P2, PT, R11, 0x99, !P6 ;  /* 0x000000990b00780c */ /* 0x000fe40007744270 */
[----:B------:R-:W-:-:S02]  /*91c0*/  FSEL R9, R186, -INF , !P1 ;  /* 0xff800000ba097808 */ /* 0x000fc40004800000 */
[----:B------:R-:W-:Y:S02]  /*91d0*/  FSETP.NEU.FTZ.AND P1, PT, R8, -INF , PT ;  /* 0xff8000000800780b */ /* 0x000fe40003f3d000 */
[----:B------:R-:W-:Y:S02]  /*91e0*/  ISETP.LT.OR P2, PT, R12, 0x9a, P2 ;  /* 0x0000009a0c00780c */ /* 0x000fe40001741670 */
[----:B------:R-:W-:Y:S02]  /*91f0*/  FSEL R10, R10, RZ, P1 ;  /* 0x000000ff0a0a7208 */ /* 0x000fe40000800000 */
[----:B------:R-:W-:-:S03]  /*9200*/  FSEL R135, R135, -INF , !P2 ;  /* 0xff80000087877808 */ /* 0x000fc60005000000 */
        /* <DEDUP_REMOVED lines=20> */
[----:B0-----:R-:W-:-:S01]  /*9350*/  FFMA.FTZ R192, R144, UR37, -R10 ;  /* 0x0000002590c07c23 */ /* 0x001fc2000801080a */
        /* <DEDUP_REMOVED lines=30> */
[----:B------:R-:W-:Y:S01]  /*9540*/  FFMA.FTZ R133, R133, UR37, -R10 ;  /* 0x0000002585857c23 */ /* 0x000fe2000801080a */
[----:B------:R-:W-:Y:S01]  /*9550*/  MUFU.EX2 R13, R13 ;  /* 0x0000000d000d7308 */ /* 0x000fe20000000800 */
[----:B------:R-:W-:-:S04]  /*9560*/  FMNMX.FTZ R189, R179, R188, !PT ;  /* 0x000000bcb3bd7209 */ /* 0x000fc80007810000 */
[----:B------:R-:W-:-:S03]  /*9570*/  FMNMX.FTZ R188, R182, R189, !PT ;  /* 0x000000bdb6bc7209 */ /* 0x000fc60007810000 */
        /* <DEDUP_REMOVED lines=29> */
[----:B------:R-:W-:Y:S02]  /*9750*/  FMNMX.FTZ R188, R126, R137, !PT ;  /* 0x000000897ebc7209 */ /* 0x000fe40007810000 */
[----:B------:R-:W-:Y:S01]  /*9760*/  FSEL R137, R131, -INF , !P4 ;  /* 0xff80000083897808 */ /* 0x000fe20006000000 */
[----:B------:R-:W-:Y:S01]  /*9770*/  MUFU.EX2 R173, R173 ;  /* 0x000000ad00ad7308 */ /* 0x000fe20000000800 */
[----:B------:R-:W-:-:S04]  /*9780*/  FMNMX.FTZ R189, R127, R188, !PT ;  /* 0x000000bc7fbd7209 */ /* 0x000fc80007810000 */
[----:B------:R-:W-:-:S03]  /*9790*/  FMNMX.FTZ R140, R130, R189, !PT ;  /* 0x000000bd828c7209 */ /* 0x000fc60007810000 */
[----:B------:R-:W-:Y:S01]  /*97a0*/  MUFU.EX2 R131, R193 ;  /* 0x000000c100837308 */ /* 0x000fe20000000800 */
[----:B------:R-:W-:-:S04]  /*97b0*/  FMNMX.FTZ R141, R137, R140, !PT ;  /* 0x0000008c898d7209 */ /* 0x000fc80007810000 */
[----:B------:R-:W-:Y:S01]  /*97c0*/  FMNMX.FTZ R140, R134, R141, !PT ;  /* 0x0000008d868c7209 */ /* 0x000fe20007810000 */
[----:B------:R-:W-:-:S01]  /*97d0*/  FFMA.FTZ R141, R145, UR37, -R10 ;  /* 0x00000025918d7c23 */ /* 0x000fc2000801080a */
[----:B------:R-:W-:Y:S01]  /*97e0*/  FFMA.FTZ R145, R149, UR37, -R10 ;  /* 0x0000002595917c23 */ /* 0x000fe2000801080a */
[----:B------:R-:W-:Y:S01]  /*97f0*/  IMAD.U32 R149, RZ, RZ, UR37 ;  /* 0x00000025ff957e24 */ /* 0x000fe2000f8e00ff */
[----:B------:R-:W-:Y:S01]  /*9800*/  FMNMX.FTZ R188, R135, R140, !PT ;  /* 0x0000008c87bc7209 */ /* 0x000fe20007810000 */
[----:B------:R-:W-:Y:S04]  /*9810*/  MUFU.EX2 R176, R176 ;  /* 0x000000b000b07308 */ /* 0x000fe80000000800 */
[----:B------:R-:W0:Y:S04]  /*9820*/  SHFL.BFLY PT, R189, R188, 0x2, 0x1f ;  /* 0x0c401f00bcbd7f89 */ /* 0x000e2800000e0000 */
[----:B------:R-:W-:Y:S08]  /*9830*/  MUFU.EX2 R140, R192 ;  /* 0x000000c0008c7308 */ /* 0x000ff00000000800 */
[----:B------:R-:W-:Y:S08]  /*9840*/  MUFU.EX2 R177, R177 ;  /* 0x000000b100b17308 */ /* 0x000ff00000000800 */
[----:B------:R-:W-:Y:S01]  /*9850*/  MUFU.EX2 R180, R180 ;  /* 0x000000b400b47308 */ /* 0x000fe20000000800 */
[----:B0-----:R-:W-:-:S02]  /*9860*/  FMNMX.FTZ R189, R188, R189, !PT ;  /* 0x000000bdbcbd7209 */ /* 0x001fc40007810000 */
[----:B------:R-:W-:-:S05]  /*9870*/  FSEL R188, R8, RZ, P1 ;  /* 0x000000ff08bc7208 */ /* 0x000fca0000800000 */
[----:B------:R-:W-:Y:S01]  /*9880*/  MUFU.EX2 R181, R181 ;  /* 0x000000b500b57308 */ /* 0x000fe20000000800 */
[----:B------:R-:W0:Y:S01]  /*9890*/  SHFL.BFLY PT, R148, R189, 0x1, 0x1f ;  /* 0x0c201f00bd947f89 */ /* 0x000e2200000e0000 */
[----:B------:R-:W-:-:S04]  /*98a0*/  FADD.FTZ R188, -R188, R3 ;  /* 0x00000003bcbc7221 */ /* 0x000fc80000010100 */
[----:B------:R-:W-:Y:S02]  /*98b0*/  FMUL.FTZ R188, R188, UR37 ;  /* 0x00000025bcbc7c20 */ /* 0x000fe40008410000 */
[----:B------:R-:W-:Y:S08]  /*98c0*/  MUFU.EX2 R3, R133 ;  /* 0x0000008500037308 */ /* 0x000ff00000000800 */
[----:B------:R-:W1:Y:S08]  /*98d0*/  MUFU.EX2 R188, R188 ;  /* 0x000000bc00bc7308 */ /* 0x000e700000000800 */
[----:B------:R-:W-:Y:S01]  /*98e0*/  MUFU.EX2 R152, R152 ;  /* 0x0000009800987308 */ /* 0x000fe20000000800 */
[----:B0-----:R-:W-:-:S04]  /*98f0*/  FMNMX.FTZ R10, R189, R148, !PT ;  /* 0x00000094bd0a7209 */ /* 0x001fc80007810000 */
[C---:B------:R-:W-:Y:S01]  /*9900*/  FSETP.NEU.FTZ.AND P1, PT, R10.reuse, -INF , PT ;  /* 0xff8000000a00780b */ /* 0x040fe20003f3d000 */
[----:B------:R-:W-:-:S02]  /*9910*/  FFMA.FTZ R148, R10, R149, -8 ;  /* 0xc10000000a947423 */ /* 0x000fc40000010095 */
[----:B------:R-:W-:Y:S01]  /*9920*/  MUFU.EX2 R153, R153 ;  /* 0x0000009900997308 */ /* 0x000fe20000000800 */
[----:B-1----:R-:W-:-:S02]  /*9930*/  FFMA.FTZ R193, R188, R6, R13 ;  /* 0x00000006bcc17223 */ /* 0x002fc4000001000d */
[----:B------:R-:W-:-:S05]  /*9940*/  FSEL R148, R148, RZ, P1 ;  /* 0x000000ff94947208 */ /* 0x000fca0000800000 */
[--C-:B------:R-:W-:Y:S01]  /*9950*/  FFMA.FTZ R189, R190, UR37, -R148.reuse ;  /* 0x00000025bebd7c23 */ /* 0x100fe20008010894 */
[----:B------:R-:W-:-:S01]  /*9960*/  FFMA.FTZ R192, R9, UR37, -R148 ;  /* 0x0000002509c07c23 */ /* 0x000fc20008010894 */
[--C-:B------:R-:W-:Y:S01]  /*9970*/  FFMA.FTZ R9, R187, UR37, -R148.reuse ;  /* 0x00000025bb097c23 */ /* 0x100fe20008010894 */
[----:B------:R-:W-:-:S01]  /*9980*/  FFMA.FTZ R190, R191, UR37, -R148 ;  /* 0x00000025bfbe7c23 */ /* 0x000fc20008010894 */
[----:B------:R0:W-:Y:S01]  /*9990*/  MUFU.EX2 R133, R189 ;  /* 0x000000bd00857308 */ /* 0x0001e20000000800 */
[----:B------:R-:W-:-:S01]  /*99a0*/  FFMA.FTZ R149, R194, UR37, -R148 ;  /* 0x00000025c2957c23 */ /* 0x000fc20008010894 */
[--C-:B------:R-:W-:Y:S01]  /*99b0*/  FFMA.FTZ R194, R195, UR37, -R148.reuse ;  /* 0x00000025c3c27c23 */ /* 0x100fe20008010894 */
[----:B------:R-:W-:-:S01]  /*99c0*/  FFMA.FTZ R191, R158, UR37, -R148 ;  /* 0x000000259ebf7c23 */ /* 0x000fc20008010894 */
[--C-:B------:R-:W-:Y:S01]  /*99d0*/  FFMA.FTZ R187, R198, UR37, -R148.reuse ;  /* 0x00000025c6bb7c23 */ /* 0x100fe20008010894 */
[----:B------:R-:W-:-:S01]  /*99e0*/  FFMA.FTZ R158, R162, UR37, -R148 ;  /* 0x00000025a29e7c23 */ /* 0x000fc20008010894 */
[----:B------:R-:W-:Y:S01]  /*99f0*/  FFMA.FTZ R162, R166, UR37, -R148 ;  /* 0x00000025a6a27c23 */ /* 0x000fe20008010894 */
[----:B------:R-:W-:-:S01]  /*9a00*/  FADD.FTZ R166, R14, R193 ;  /* 0x000000c10ea67221 */ /* 0x000fc20000010000 */
[----:B------:R-:W-:Y:S01]  /*9a10*/  MUFU.EX2 R192, R192 ;  /* 0x000000c000c07308 */ /* 0x000fe20000000800 */
[----:B0-----:R-:W-:Y:S01]  /*9a20*/  FSEL R189, R10, RZ, P1 ;  /* 0x000000ff0abd7208 */ /* 0x001fe20000800000 */
[--C-:B------:R-:W-:Y:S01]  /*9a30*/  FFMA.FTZ R196, R199, UR37, -R148.reuse ;  /* 0x00000025c7c47c23 */ /* 0x100fe20008010894 */
[----:B------:R-:W-:-:S01]  /*9a40*/  FFMA.FTZ R170, R170, UR37, -R148 ;  /* 0x00000025aaaa7c23 */ /* 0x000fc20008010894 */
[--C-:B------:R-:W-:Y:S01]  /*9a50*/  FFMA.FTZ R171, R171, UR37, -R148.reuse ;  /* 0x00000025abab7c23 */ /* 0x100fe20008010894 */
[----:B------:R-:W-:-:S01]  /*9a60*/  FFMA.FTZ R174, R174, UR37, -R148 ;  /* 0x00000025aeae7c23 */ /* 0x000fc20008010894 */
[----:B------:R-:W-:Y:S01]  /*9a70*/  FADD.FTZ R189, -R189, R0 ;  /* 0x00000000bdbd7221 */ /* 0x000fe20000010100 */
[----:B------:R-:W-:-:S01]  /*9a80*/  FFMA.FTZ R175, R175, UR37, -R148 ;  /* 0x00000025afaf7c23 */ /* 0x000fc20008010894 */
[----:B------:R-:W-:Y:S01]  /*9a90*/  MUFU.EX2 R9, R9 ;  /* 0x0000000900097308 */ /* 0x000fe20000000800 */
[----:B------:R-:W-:-:S01]  /*9aa0*/  FFMA.FTZ R178, R178, UR37, -R148 ;  /* 0x00000025b2b27c23 */ /* 0x000fc20008010894 */
[----:B------:R-:W-:Y:S01]  /*9ab0*/  FMUL.FTZ R189, R189, UR37 ;  /* 0x00000025bdbd7c20 */ /* 0x000fe20008410000 */
        /* <DEDUP_REMOVED lines=22> */
[----:B0-----:R-:W-:-:S01]  /*9c20*/  FFMA.FTZ R6, R189, R5, R192 ;  /* 0x00000005bd067223 */ /* 0x001fc200000100c0 */
[----:B------:R-:W-:Y:S01]  /*9c30*/  FADD.FTZ R5, R15, R166 ;  /* 0x000000a60f057221 */ /* 0x000fe20000010000 */
[----:B------:R-:W-:-:S01]  /*9c40*/  FFMA.FTZ R134, R134, UR37, -R148 ;  /* 0x0000002586867c23 */ /* 0x000fc20008010894 */
[----:B------:R-:W-:Y:S01]  /*9c50*/  FFMA.FTZ R135, R135, UR37, -R148 ;  /* 0x0000002587877c23 */ /* 0x000fe20008010894 */
[----:B------:R-:W-:-:S03]  /*9c60*/  FADD.FTZ R6, R9, R6 ;  /* 0x0000000609067221 */ /* 0x000fc60000010000 */
[----:B------:R-:W0:Y:S08]  /*9c70*/  MUFU.EX2 R194, R194 ;  /* 0x000000c200c27308 */ /* 0x000e300000000800 */
[----:B------:R-:W3:Y:S08]  /*9c80*/  MUFU.EX2 R187, R187 ;  /* 0x000000bb00bb7308 */ /* 0x000ef00000000800 */
[----:B------:R4:W-:Y:S08]  /*9c90*/  MUFU.EX2 R0, R191 ;  /* 0x000000bf00007308 */ /* 0x0009f00000000800 */
[----:B------:R-:W5:Y:S01]  /*9ca0*/  MUFU.EX2 R196, R196 ;  /* 0x000000c400c47308 */ /* 0x000f620000000800 */
[----:B----4-:R-:W-:-:S01]  /*9cb0*/  FADD.FTZ R191, R133, R6 ;  /* 0x0000000685bf7221 */ /* 0x010fc20000010000 */
[----:B------:R-:W-:-:S03]  /*9cc0*/  FADD.FTZ R6, R20, R5 ;  /* 0x0000000514067221 */ /* 0x000fc60000010000 */
[----:B-1----:R-:W-:Y:S01]  /*9cd0*/  FADD.FTZ R166, R190, R191 ;  /* 0x000000bfbea67221 */ /* 0x002fe20000010000 */
[----:B------:R-:W-:-:S02]  /*9ce0*/  FADD.FTZ R5, R21, R6 ;  /* 0x0000000615057221 */ /* 0x000fc40000010000 */
[----:B------:R-:W1:Y:S01]  /*9cf0*/  MUFU.EX2 R170, R170 ;  /* 0x000000aa00aa7308 */ /* 0x000e620000000800 */
[----:B--2---:R-:W-:-:S01]  /*9d00*/  FADD.FTZ R191, R149, R166 ;  /* 0x000000a695bf7221 */ /* 0x004fc20000010000 */
[----:B------:R-:W-:-:S03]  /*9d10*/  FADD.FTZ R6, R184, R5 ;  /* 0x00000005b8067221 */ /* 0x000fc60000010000 */
[----:B0-----:R-:W-:Y:S01]  /*9d20*/  FADD.FTZ R166, R194, R191 ;  /* 0x000000bfc2a67221 */ /* 0x001fe20000010000 */
[----:B------:R-:W-:-:S02]  /*9d30*/  FADD.FTZ R5, R185, R6 ;  /* 0x00000006b9057221 */ /* 0x000fc40000010000 */
[----:B------:R-:W0:Y:S01]  /*9d40*/  MUFU.EX2 R171, R171 ;  /* 0x000000ab00ab7308 */ /* 0x000e220000000800 */
[----:B---3--:R-:W-:-:S01]  /*9d50*/  FADD.FTZ R191, R187, R166 ;  /* 0x000000a6bbbf7221 */ /* 0x008fc20000010000 */
[----:B------:R-:W-:-:S03]  /*9d60*/  FADD.FTZ R5, R186, R5 ;  /* 0x00000005ba057221 */ /* 0x000fc60000010000 */
[----:B-----5:R-:W-:Y:S01]  /*9d70*/  FADD.FTZ R191, R196, R191 ;  /* 0x000000bfc4bf7221 */ /* 0x020fe20000010000 */
[----:B------:R-:W-:-:S02]  /*9d80*/  FADD.FTZ R6, R168, R5 ;  /* 0x00000005a8067221 */ /* 0x000fc40000010000 */
[----:B------:R-:W2:Y:S01]  /*9d90*/  MUFU.EX2 R174, R174 ;  /* 0x000000ae00ae7308 */ /* 0x000ea20000000800 */
[----:B-1----:R-:W-:-:S01]  /*9da0*/  FADD.FTZ R166, R170, R191 ;  /* 0x000000bfaaa67221 */ /* 0x002fc20000010000 */
[----:B------:R-:W-:-:S04]  /*9db0*/  FADD.FTZ R5, R169, R6 ;  /* 0x00000006a9057221 */ /* 0x000fc80000010000 */
[----:B------:R-:W-:Y:S02]  /*9dc0*/  FADD.FTZ R6, R172, R5 ;  /* 0x00000005ac067221 */ /* 0x000fe40000010000 */
[----:B------:R-:W1:Y:S01]  /*9dd0*/  MUFU.EX2 R175, R175 ;  /* 0x000000af00af7308 */ /* 0x000e620000000800 */
[----:B0-----:R-:W-:-:S01]  /*9de0*/  FADD.FTZ R191, R171, R166 ;  /* 0x000000a6abbf7221 */ /* 0x001fc20000010000 */
[----:B------:R-:W-:-:S04]  /*9df0*/  FADD.FTZ R5, R173, R6 ;  /* 0x00000006ad057221 */ /* 0x000fc80000010000 */
[----:B------:R-:W-:Y:S02]  /*9e00*/  FADD.FTZ R6, R176, R5 ;  /* 0x00000005b0067221 */ /* 0x000fe40000010000 */
[----:B------:R-:W0:Y:S01]  /*9e10*/  MUFU.EX2 R178, R178 ;  /* 0x000000b200b27308 */ /* 0x000e220000000800 */
[----:B--2---:R-:W-:-:S01]  /*9e20*/  FADD.FTZ R166, R174, R191 ;  /* 0x000000bfaea67221 */ /* 0x004fc20000010000 */
        /* <DEDUP_REMOVED lines=8> */
[----:B------:R-:W-:-:S06]  /*9eb0*/  FADD.FTZ R5, R153, R6 ;  /* 0x0000000699057221 */ /* 0x000fcc0000010000 */
        /* <DEDUP_REMOVED lines=9> */
[----:B-1----:R-:W-:-:S04]  /*9f50*/  FADD.FTZ R191, R155, R166 ;  /* 0x000000a69bbf7221 */ /* 0x002fc80000010000 */
[----:B------:R-:W-:-:S03]  /*9f60*/  FADD.FTZ R166, R0, R191 ;  /* 0x000000bf00a67221 */ /* 0x000fc60000010000 */
        /* <DEDUP_REMOVED lines=26> */
[----:B0-----:R-:W-:-:S01]  /*a110*/  FADD.FTZ R166, R138, R191 ;  /* 0x000000bf8aa67221 */ /* 0x001fc20000010000 */
[----:B------:R-:W-:Y:S01]  /*a120*/  FFMA.FTZ R191, R127, UR37, -R148 ;  /* 0x000000257fbf7c23 */ /* 0x000fe20008010894 */
[----:B------:R-:W-:-:S05]  /*a130*/  FADD.FTZ R127, R131, R6 ;  /* 0x00000006837f7221 */ /* 0x000fca0000010000 */
[----:B------:R-:W0:Y:S01]  /*a140*/  MUFU.EX2 R12, R12 ;  /* 0x0000000c000c7308 */ /* 0x000e220000000800 */
[----:B--2---:R-:W-:-:S07]  /*a150*/  FADD.FTZ R5, R139, R166 ;  /* 0x000000a68b057221 */ /* 0x004fce0000010000 */
[----:B------:R-:W2:Y:S01]  /*a160*/  MUFU.EX2 R143, R143 ;  /* 0x0000008f008f7308 */ /* 0x000ea20000000800 */
[----:B-1----:R-:W-:-:S07]  /*a170*/  FADD.FTZ R6, R142, R5 ;  /* 0x000000058e067221 */ /* 0x002fce0000010000 */
[----:B------:R-:W1:Y:S01]  /*a180*/  MUFU.EX2 R146, R146 ;  /* 0x0000009200927308 */ /* 0x000e620000000800 */
[----:B0-----:R-:W-:-:S01]  /*a190*/  FADD.FTZ R5, R12, R127 ;  /* 0x0000007f0c057221 */ /* 0x001fc20000010000 */
[----:B------:R-:W-:-:S06]  /*a1a0*/  FFMA.FTZ R127, R130, UR37, -R148 ;  /* 0x00000025827f7c23 */ /* 0x000fcc0008010894 */
[----:B------:R-:W0:Y:S01]  /*a1b0*/  MUFU.EX2 R141, R141 ;  /* 0x0000008d008d7308 */ /* 0x000e220000000800 */
[----:B--2---:R-:W-:-:S01]  /*a1c0*/  FADD.FTZ R193, R143, R6 ;  /* 0x000000068fc17221 */ /* 0x004fc20000010000 */
[----:B------:R-:W-:-:S06]  /*a1d0*/  FADD.FTZ R6, R140, R5 ;  /* 0x000000058c067221 */ /* 0x000fcc0000010000 */
[----:B------:R-:W2:Y:S01]  /*a1e0*/  MUFU.EX2 R147, R147 ;  /* 0x0000009300937308 */ /* 0x000ea20000000800 */
[----:B-1----:R-:W-:-:S07]  /*a1f0*/  FADD.FTZ R130, R146, R193 ;  /* 0x000000c192827221 */ /* 0x002fce0000010000 */
[----:B------:R-:W1:Y:S01]  /*a200*/  MUFU.EX2 R144, R144 ;  /* 0x0000009000907308 */ /* 0x000e620000000800 */
[----:B0-----:R-:W-:-:S07]  /*a210*/  FADD.FTZ R5, R141, R6 ;  /* 0x000000068d057221 */ /* 0x001fce0000010000 */
[----:B------:R-:W0:Y:S01]  /*a220*/  MUFU.EX2 R150, R150 ;  /* 0x0000009600967308 */ /* 0x000e220000000800 */
[----:B--2---:R-:W-:-:S01]  /*a230*/  FADD.FTZ R193, R147, R130 ;  /* 0x0000008293c17221 */ /* 0x004fc20000010000 */
[----:B------:R-:W-:-:S06]  /*a240*/  FFMA.FTZ R130, R137, UR37, -R148 ;  /* 0x0000002589827c23 */ /* 0x000fcc0008010894 */
        /* <DEDUP_REMOVED lines=33> */
[----:B0-----:R-:W-:-:S04]  /*a460*/  FADD.FTZ R6, R132, R137 ;  /* 0x0000008984067221 */ /* 0x001fc80000010000 */
[----:B------:R-:W-:Y:S01]  /*a470*/  FADD.FTZ R6, R3, R6 ;  /* 0x0000000603067221 */ /* 0x000fe20000010000 */
[----:B--2---:R-:W-:-:S04]  /*a480*/  FADD.FTZ R5, R134, R5 ;  /* 0x0000000586057221 */ /* 0x004fc80000010000 */
[----:B-1----:R-:W-:Y:S01]  /*a490*/  FADD.FTZ R5, R135, R5 ;  /* 0x0000000587057221 */ /* 0x002fe20000010000 */
[----:B------:R-:W-:Y:S06]  /*a4a0*/  @!P0 BRA `(.L_x_1015) ;  /* 0x0000000000048947 */ /* 0x000fec0003800000 */
[----:B------:R-:W-:Y:S01]  /*a4b0*/  BPT.TRAP 0x1 ;  /* 0x000000040000795c */ /* 0x000fe20000300000 */
.L_x_1015:
[----:B------:R-:W-:Y:S01]  /*a4c0*/  ULEA UR6, UR49, UR41, 0x3 ;  /* 0x0000002931067291 */ /* 0x000fe2000f8e183f */
[----:B------:R-:W-:Y:S01]  /*a4d0*/  ISETP.GT.AND P1, PT, R4, UR57, PT ;  /* 0x0000003904007c0c */ /* 0x000fe2000bf24270 */
[----:B------:R-:W-:Y:S01]  /*a4e0*/  UMOV UR45, UR55 ;  /* 0x00000037002d7c82 */ /* 0x000fe20008000000 */
[----:B------:R-:W-:Y:S01]  /*a4f0*/  F2FP.SATFINITE.E4M3.F32.PACK_AB_MERGE_C R15, R20, R15, RZ ;  /* 0x0000000f140f723e */ /* 0x000fe200048070ff */
[----:B------:R-:W-:Y:S01]  /*a500*/  UIADD3 UR6, UR6, 0x33460, URZ ;  /* 0x0003346006067890 */ /* 0x000fe2000fffe03f */
[----:B------:R-:W-:Y:S01]  /*a510*/  F2FP.SATFINITE.E4M3.F32.PACK_AB_MERGE_C R0, R159, R0, RZ ;  /* 0x000000009f00723e */ /* 0x000fe200048070ff */
[----:B------:R-:W-:Y:S01]  /*a520*/  UMOV UR49, UR56 ;  /* 0x0000003800317c82 */ /* 0x000fe20008000000 */
[----:B------:R-:W-:Y:S01]  /*a530*/  F2FP.SATFINITE.E4M3.F32.PACK_AB_MERGE_C R3, R3, R132, RZ ;  /* 0x000000840303723e */ /* 0x000fe200048070ff */
[----:B------:R-:W-:Y:S01]  /*a540*/  UPRMT UR6, UR40, 0x654, UR6 ;  /* 0x0000065428067896 */ /* 0x000fe20008000006 */
[----:B------:R-:W-:Y:S01]  /*a550*/  F2FP.SATFINITE.E4M3.F32.PACK_AB_MERGE_C R133, R190, R133, RZ ;  /* 0x00000085be85723e */ /* 0x000fe200048070ff */
[-C--:B------:R-:W-:Y:S01]  /*a560*/  FMUL.FTZ R24, R24, R188.reuse ;  /* 0x000000bc18187220 */ /* 0x080fe20000410000 */
[----:B------:R-:W-:Y:S01]  /*a570*/  F2FP.SATFINITE.E4M3.F32.PACK_AB_MERGE_C R185, R186, R185, RZ ;  /* 0x000000b9bab9723e */ /* 0x000fe200048070ff */
[-C--:B------:R-:W-:Y:S01]  /*a580*/  FMUL.FTZ R25, R25, R188.reuse ;  /* 0x000000bc19197220 */ /* 0x080fe20000410000 */
[----:B------:R-:W-:Y:S01]  /*a590*/  F2FP.SATFINITE.E4M3.F32.PACK_AB_MERGE_C R187, R196, R187, RZ ;  /* 0x000000bbc4bb723e */ /* 0x000fe200048070ff */
[----:B------:R-:W-:Y:S01]  /*a5a0*/  FMUL.FTZ R28, R28, R188 ;  /* 0x000000bc1c1c7220 */ /* 0x000fe20000410000 */
[----:B------:R-:W-:Y:S01]  /*a5b0*/  F2FP.SATFINITE.E4M3.F32.PACK_AB_MERGE_C R172, R173, R172, RZ ;  /* 0x000000acadac723e */ /* 0x000fe200048070ff */
[----:B------:R-:W-:Y:S01]  /*a5c0*/  FMUL.FTZ R29, R29, R188 ;  /* 0x000000bc1d1d7220 */ /* 0x000fe20000410000 */
[----:B------:R-:W-:Y:S01]  /*a5d0*/  F2FP.SATFINITE.E4M3.F32.PACK_AB_MERGE_C R174, R175, R174, RZ ;  /* 0x000000aeafae723e */ /* 0x000fe200048070ff */
[----:B------:R-:W-:Y:S01]  /*a5e0*/  SYNCS.ARRIVE.TRANS64.RED.A1T0 RZ, [UR6], RZ ;  /* 0x000000ffffff79a7 */ /* 0x000fe20008100406 */
[----:B------:R-:W-:Y:S01]  /*a5f0*/  F2FP.SATFINITE.E4M3.F32.PACK_AB_MERGE_C R180, R181, R180, RZ ;  /* 0x000000b4b5b4723e */ /* 0x000fe200048070ff */
[----:B------:R-:W-:Y:S01]  /*a600*/  FMUL.FTZ R32, R32, R188 ;  /* 0x000000bc20207220 */ /* 0x000fe20000410000 */
[----:B------:R-:W-:Y:S01]  /*a610*/  F2FP.SATFINITE.E4M3.F32.PACK_AB_MERGE_C R182, R183, R182, RZ ;  /* 0x000000b6b7b6723e */ /* 0x000fe200048070ff */
[----:B------:R-:W-:Y:S01]  /*a620*/  FMUL.FTZ R33, R33, R188 ;  /* 0x000000bc21217220 */ /* 0x000fe20000410000 */
[----:B------:R-:W-:Y:S01]  /*a630*/  F2FP.SATFINITE.E4M3.F32.PACK_AB_MERGE_C R156, R157, R156, RZ ;  /* 0x0000009c9d9c723e */ /* 0x000fe200048070ff */
[----:B------:R-:W-:Y:S01]  /*a640*/  FMUL.FTZ R36, R36, R188 ;  /* 0x000000bc24247220 */ /* 0x000fe20000410000 */
[----:B------:R-:W-:Y:S01]  /*a650*/  F2FP.SATFINITE.E4M3.F32.PACK_AB_MERGE_C R164, R165, R164, RZ ;  /* 0x000000a4a5a4723e */ /* 0x000fe200048070ff */
[----:B------:R-:W-:Y:S01]  /*a660*/  FMUL.FTZ R37, R37, R188 ;  /* 0x000000bc25257220 */ /* 0x000fe20000410000 */
[----:B------:R-:W-:Y:S01]  /*a670*/  F2FP.SATFINITE.E4M3.F32.PACK_AB_MERGE_C R162, R167, R162, RZ ;  /* 0x000000a2a7a2723e */ /* 0x000fe200048070ff */
[-C--:B------:R-:W-:Y:S01]  /*a680*/  FMUL.FTZ R40, R40, R188.reuse ;  /* 0x000000bc28287220 */ /* 0x080fe20000410000 */
        /* <DEDUP_REMOVED lines=14> */
[----:B------:R-:W-:Y:S01]  /*a770*/  F2FP.SATFINITE.E4M3.F32.PACK_AB_MERGE_C R209, R155, R154, R0 ;  /* 0x0000009a9bd1723e */ /* 0x000fe20004807000 */
[----:B------:R-:W-:Y:S01]  /*a780*/  FMUL.FTZ R56, R56, R188 ;  /* 0x000000bc38387220 */ /* 0x000fe20000410000 */
[----:B------:R-:W-:Y:S01]  /*a790*/  F2FP.SATFINITE.E4M3.F32.PACK_AB_MERGE_C R202, R129, R128, R3 ;  /* 0x0000008081ca723e */ /* 0x000fe20004807003 */
[-C--:B------:R-:W-:Y:S01]  /*a7a0*/  FMUL.FTZ R57, R57, R188.reuse ;  /* 0x000000bc39397220 */ /* 0x080fe20000410000 */
[----:B------:R-:W-:Y:S01]  /*a7b0*/  F2FP.SATFINITE.E4M3.F32.PACK_AB_MERGE_C R216, R14, R13, R15 ;  /* 0x0000000d0ed8723e */ /* 0x000fe2000480700f */
[----:B------:R-:W-:Y:S01]  /*a7c0*/  FMUL.FTZ R60, R60, R188 ;  /* 0x000000bc3c3c7220 */ /* 0x000fe20000410000 */
[----:B------:R-:W-:Y:S01]  /*a7d0*/  F2FP.SATFINITE.E4M3.F32.PACK_AB_MERGE_C R217, R9, R192, R133 ;  /* 0x000000c009d9723e */ /* 0x000fe20004807085 */
[-C--:B------:R-:W-:Y:S01]  /*a7e0*/  FMUL.FTZ R61, R61, R188.reuse ;  /* 0x000000bc3d3d7220 */ /* 0x080fe20000410000 */
[----:B------:R-:W-:Y:S01]  /*a7f0*/  F2FP.SATFINITE.E4M3.F32.PACK_AB_MERGE_C R218, R184, R21, R185 ;  /* 0x00000015b8da723e */ /* 0x000fe200048070b9 */
[-C--:B------:R-:W-:Y:S01]  /*a800*/  FMUL.FTZ R64, R64, R188.reuse ;  /* 0x000000bc40407220 */ /* 0x080fe20000410000 */
        /* <DEDUP_REMOVED lines=42> */
[----:B------:R-:W-:-:S02]  /*aab0*/  VIADD R4, R4, 0xffffffff ;  /* 0xffffffff04047836 */ /* 0x000fc40000000000 */
        /* <DEDUP_REMOVED lines=48> */
[----:B------:R-:W-:-:S02]  /*adc0*/  IMAD.MOV.U32 R0, RZ, RZ, R10 ;  /* 0x000000ffff007224 */ /* 0x000fc400078e000a */
[----:B------:R-:W-:Y:S01]  /*add0*/  IMAD.MOV.U32 R3, RZ, RZ, R8 ;  /* 0x000000ffff037224 */ /* 0x000fe200078e0008 */
[----:B------:R-:W-:Y:S06]  /*ade0*/  @P1 BRA `(.L_x_1016) ;  /* 0xffffffb400481947 */ /* 0x000fec000383ffff */
[----:B------:R-:W-:Y:S01]  /*adf0*/  IMAD.MOV.U32 R0, RZ, RZ, R10 ;  /* 0x000000ffff007224 */ /* 0x000fe200078e000a */
[----:B------:R-:W-:Y:S01]  /*ae00*/  UMOV UR49, UR56 ;  /* 0x0000003800317c82 */ /* 0x000fe20008000000 */
[----:B------:R-:W-:Y:S01]  /*ae10*/  IMAD.MOV.U32 R3, RZ, RZ, R8 ;  /* 0x000000ffff037224 */ /* 0x000fe200078e0008 */
[----:B------:R-:W-:-:S06]  /*ae20*/  UMOV UR45, UR55 ;  /* 0x00000037002d7c82 */ /* 0x000fcc0008000000 */
.L_x_998:
[----:B------:R-:W-:Y:S01]  /*ae30*/  ULDC UR6, c[0x0][0x448] ;  /* 0x0001120000067ab9 */ /* 0x000fe20000000800 */
[----:B------:R-:W-:Y:S01]  /*ae40*/  IADD3 R7, R17, 0x1, -R7 ;  /* 0x0000000111077810 */ /* 0x000fe20007ffe807 */
[----:B------:R-:W-:Y:S01]  /*ae50*/  UISETP.NE.AND UP0, UPT, UR6, 0x1, UPT ;  /* 0x000000010600788c */ /* 0x000fe2000bf05270 */
[----:B------:R-:W-:Y:S02]  /*ae60*/  ULDC UR11, c[0x0][0x9e4] ;  /* 0x00027900000b7ab9 */ /* 0x000fe40000000800 */
[----:B------:R-:W-:Y:S01]  /*ae70*/  R2UR UR14, R7 ;  /* 0x00000000070e72ca */ /* 0x000fe200000e0000 */
[----:B------:R-:W-:Y:S02]  /*ae80*/  UISETP.GE.AND UP1, UPT, UR11, 0x1, UPT ;  /* 0x000000010b00788c */ /* 0x000fe4000bf26270 */
[----:B------:R-:W-:-:S04]  /*ae90*/  UIADD3 UR10, UR36, 0x7f, URZ ;  /* 0x0000007f240a7890 */ /* 0x000fc8000fffe03f */
[----:B------:R-:W-:Y:S01]  /*aea0*/  PLOP3.LUT P1, PT, PT, PT, UP1, 0x40, 0x0 ;  /* 0x000000000000781c */ /* 0x000fe20003f2e818 */
[----:B------:R-:W-:Y:S01]  /*aeb0*/  @UP0 ULDC UR6, c[0x0][0x44c] ;  /* 0x0001130000060ab9 */ /* 0x000fe20000000800 */
[----:B------:R-:W-:Y:S01]  /*aec0*/  @UP0 ULDC UR15, c[0x0][0x450] ;  /* 0x00011400000f0ab9 */ /* 0x000fe20000000800 */
[----:B------:R-:W-:-:S04]  /*aed0*/  UIMAD.WIDE.U32 UR6, UR10, UR6, URZ ;  /* 0x000000060a0672a5 */ /* 0x000fc8000f8e003f */
[----:B------:R-:W-:-:S04]  /*aee0*/  @UP0 USHF.R.U32.HI UR10, URZ, UR15, UR7 ;  /* 0x0000000f3f0a0299 */ /* 0x000fc80008011607 */
[----:B------:R-:W-:-:S04]  /*aef0*/  UIADD3 UR10, UR14, UR10, URZ ;  /* 0x0000000a0e0a7290 */ /* 0x000fc8000fffe03f */
[----:B------:R-:W-:Y:S01]  /*af00*/  UIADD3 UR53, UR10, -UR53, URZ ;  /* 0x800000350a357290 */ /* 0x000fe2000fffe03f */
[----:B------:R-:W-:Y:S11]  /*af10*/  @P1 BRA `(.L_x_1017) ;  /* 0x0000000000441947 */ /* 0x000ff60003800000 */
[----:B------:R-:W-:-:S06]  /*af20*/  UISETP.GT.AND UP2, UPT, UR10, -0x1, UPT ;  /* 0xffffffff0a00788c */ /* 0x000fcc000bf44270 */
[----:B------:R-:W-:-:S13]  /*af30*/  PLOP3.LUT P1, PT, PT, PT, UP2, 0x80, 0x0 ;  /* 0x000000000000781c */ /* 0x000fda0003f2f028 */
[----:B------:R-:W-:Y:S05]  /*af40*/  @P1 BRA `(.L_x_1018) ;  /* 0x00000000001c1947 */ /* 0x000fea0003800000 */
[----:B------:R-:W-:Y:S02]  /*af50*/  UISETP.NE.AND UP2, UPT, UR11, 0x1, UPT ;  /* 0x000000010b00788c */ /* 0x000fe4000bf45270 */
[----:B------:R-:W-:-:S09]  /*af60*/  ULOP3.LUT UR10, URZ, UR10, URZ, 0x33, !UPT ;  /* 0x0000000a3f0a7292 */ /* 0x000fd2000f8e333f */
[----:B------:R-:W-:Y:S02]  /*af70*/  @UP2 ULDC.64 UR14, c[0x0][0x9e8] ;  /* 0x00027a00000e2ab9 */ /* 0x000fe40000000a00 */
[----:B------:R-:W-:-:S04]  /*af80*/  UIMAD.WIDE.U32 UR6, UR10, UR14, URZ ;  /* 0x0000000e0a0672a5 */ /* 0x000fc8000f8e003f */
[----:B------:R-:W-:-:S04]  /*af90*/  @UP2 USHF.R.U32.HI UR10, URZ, UR15, UR7 ;  /* 0x0000000f3f0a2299 */ /* 0x000fc80008011607 */
[----:B------:R-:W-:Y:S01]  /*afa0*/  ULOP3.LUT UR10, URZ, UR10, URZ, 0x33, !UPT ;  /* 0x0000000a3f0a7292 */ /* 0x000fe2000f8e333f */
[----:B------:R-:W-:Y:S11]  /*afb0*/  BRA `(.L_x_1019) ;  /* 0x0000000000107947 */ /* 0x000ff60003800000 */
.L_x_1018:
[----:B------:R-:W-:-:S11]  /*afc0*/  UISETP.NE.AND UP2, UPT, UR11, 0x1, UPT ;  /* 0x000000010b00788c */ /* 0x000fd6000bf45270 */
[----:B------:R-:W-:Y:S02]  /*afd0*/  @UP2 ULDC.64 UR14, c[0x0][0x9e8] ;  /* 0x00027a00000e2ab9 */ /* 0x000fe40000000a00 */
[----:B------:R-:W-:-:S04]  /*afe0*/  UIMAD.WIDE.U32 UR6, UR10, UR14, URZ ;  /* 0x0000000e0a0672a5 */ /* 0x000fc8000f8e003f */
[----:B------:R-:W-:-:S12]  /*aff0*/  @UP2 USHF.R.U32.HI UR10, URZ, UR15, UR7 ;  /* 0x0000000f3f0a2299 */ /* 0x000fd80008011607 */
.L_x_1019:
[----:B------:R-:W-:-:S04]  /*b000*/  UIMAD UR10, UR10, UR11, URZ ;  /* 0x0000000b0a0a72a4 */ /* 0x000fc8000f8e023f */
[----:B------:R-:W-:-:S04]  /*b010*/  UISETP.LT.AND UP2, UPT, UR53, UR10, UPT ;  /* 0x0000000a3500728c */ /* 0x000fc8000bf41270 */
[----:B------:R-:W-:-:S12]  /*b020*/  USEL UR53, UR53, UR10, !UP2 ;  /* 0x0000000a35357287 */ /* 0x000fd8000d000000 */
.L_x_1017:
[----:B------:R-:W-:-:S04]  /*b030*/  UIADD3 UR6, UR53, 0x9f, URZ ;  /* 0x0000009f35067890 */ /* 0x000fc8000fffe03f */
[----:B------:R-:W-:-:S04]  /*b040*/  UIMAD.WIDE UR6, UR6, 0x66666667, URZ ;  /* 0x66666667060678a5 */ /* 0x000fc8000f8e023f */
[----:B------:R-:W-:-:S04]  /*b050*/  USHF.R.U32.HI UR6, URZ, 0x1f, UR7 ;  /* 0x0000001f3f067899 */ /* 0x000fc80008011607 */
[----:B------:R-:W-:-:S04]  /*b060*/  ULEA.HI.SX32 UR6, UR7, UR6, 0x1a ;  /* 0x0000000607067291 */ /* 0x000fc8000f8fd23f */
[----:B------:R-:W-:-:S04]  /*b070*/  UISETP.LT.AND UP2, UPT, UR39, UR6, UPT ;  /* 0x000000062700728c */ /* 0x000fc8000bf41270 */
[----:B------:R-:W-:-:S06]  /*b080*/  USEL UR52, UR39, UR6, !UP2 ;  /* 0x0000000627347287 */ /* 0x000fcc000d000000 */
[----:B------:R-:W-:-:S13]  /*b090*/  ISETP.GE.AND P1, PT, R4, UR52, PT ;  /* 0x0000003404007c0c */ /* 0x000fda000bf26270 */
[----:B------:R-:W-:Y:S05]  /*b0a0*/  @!P1 BRA `(.L_x_1020) ;  /* 0x0000002c00ac9947 */ /* 0x000fea0003800000 */
[----:B------:R-:W-:Y:S01]  /*b0b0*/  IMAD.MOV.U32 R9, RZ, RZ, R0 ;  /* 0x000000ffff097224 */ /* 0x000fe200078e0000 */
[----:B------:R-:W-:Y:S01]  /*b0c0*/  UMOV UR54, UR45 ;  /* 0x0000002d00367c82 */ /* 0x000fe20008000000 */
[----:B------:R-:W-:Y:S01]  /*b0d0*/  IMAD.MOV.U32 R7, RZ, RZ, R3 ;  /* 0x000000ffff077224 */ /* 0x000fe200078e0003 */
[----:B------:R-:W-:-:S06]  /*b0e0*/  UMOV UR53, UR49 ;  /* 0x0000003100357c82 */ /* 0x000fcc0008000000 */
.L_x_1030:
[----:B------:R-:W-:Y:S01]  /*b0f0*/  ISETP.NE.AND P2, PT, RZ, UR43, PT ;  /* 0x0000002bff007c0c */ /* 0x000fe2000bf45270 */
[----:B------:R-:W-:-:S04]  /*b100*/  UISETP.NE.AND UP2, UPT, UR53, 0x1, UPT ;  /* 0x000000013500788c */ /* 0x000fc8000bf45270 */
[----:B------:R-:W-:-:S04]  /*b110*/  USEL UR45, URZ, 0x1, UP2 ;  /* 0x000000013f2d7887 */ /* 0x000fc80009000000 */
[----:B------:R-:W-:-:S04]  /*b120*/  ULOP3.LUT UR45, UR54, UR45, URZ, 0x3c, !UPT ;  /* 0x0000002d362d7292 */ /* 0x000fc8000f8e3c3f */
[----:B------:R-:W-:Y:S08]  /*b130*/  @P2 BRA `(.L_x_1021) ;  /* 0x0000000000382947 */ /* 0x000ff00003800000 */
[----:B------:R-:W-:Y:S05]  /*b140*/  @!P0 BRA `(.L_x_1022) ;  /* 0x0000000000048947 */ /* 0x000fea0003800000 */
[----:B------:R-:W-:Y:S01]  /*b150*/  BPT.TRAP 0x1 ;  /* 0x000000040000795c */ /* 0x000fe20000300000 */
.L_x_1022:
        /* <DEDUP_REMOVED lines=9> */
.L_x_1023:
[----:B-1----:R-:W-:Y:S05]  /*b1f0*/  @P1 BRA `(.L_x_1021) ;  /* 0x0000000000081947 */ /* 0x002fea0003800000 */
[----:B------:R-:W1:Y:S02]  /*b200*/  SYNCS.PHASECHK.TRANS64.TRYWAIT P1, [UR6+0x33430], R0 ;  /* 0x03343000ff0075a7 */ /* 0x000e640008020146 */
[----:B-1----:R-:W-:Y:S05]  /*b210*/  @!P1 BRA `(.L_x_1024) ;  /* 0x000000fc00449947 */ /* 0x002fea0003800000 */
.L_x_1021:
        /* <DEDUP_REMOVED lines=189> */
.L_x_1026:
[----:B------:R-:W-:Y:S01]  /*bdf0*/  ULEA UR6, UR53, UR41, 0x3 ;  /* 0x0000002935067291 */ /* 0x000fe2000f8e183f */
[----:B------:R-:W-:-:S05]  /*be00*/  IMAD.U32 R0, RZ, RZ, UR54 ;  /* 0x00000036ff007e24 */ /* 0x000fca000f8e00ff */
[----:B------:R-:W-:-:S04]  /*be10*/  SHF.L.U32 R0, R0, 0x1f, RZ ;  /* 0x0000001f00007819 */ /* 0x000fc800000006ff */
[----:B------:R0:W1:Y:S01]  /*be20*/  SYNCS.PHASECHK.TRANS64.TRYWAIT P1, [UR6+0x33450], R0 ;  /* 0x03345000ff0075a7 */ /* 0x0000620008020146 */
[----:B------:R-:W-:Y:S05]  /*be30*/  @!P0 BRA `(.L_x_1027) ;  /* 0x0000000000048947 */ /* 0x000fea0003800000 */
[----:B------:R-:W-:Y:S01]  /*be40*/  BPT.TRAP 0x1 ;  /* 0x000000040000795c */ /* 0x000fe20000300000 */
.L_x_1027:
[----:B-1----:R-:W-:Y:S05]  /*be50*/  @P1 BRA `(.L_x_1025) ;  /* 0x0000000000081947 */ /* 0x002fea0003800000 */
[----:B------:R-:W1:Y:S02]  /*be60*/  SYNCS.PHASECHK.TRANS64.TRYWAIT P1, [UR6+0x33450], R0 ;  /* 0x03345000ff0075a7 */ /* 0x000e640008020146 */
[----:B-1----:R-:W-:Y:S05]  /*be70*/  @!P1 BRA `(.L_x_1028) ;  /* 0x000000f000449947 */ /* 0x002fea0003800000 */
.L_x_1025:
        /* <DEDUP_REMOVED lines=102> */
[----:B------:R-:W-:Y:S02]  /*c4e0*/  FADD.FTZ R7, -R3, R7 ;  /* 0x0000000703077221 */ /* 0x000fe40000010100 */
[----:B------:R-:W-:-:S01]  /*c4f0*/  FADD.FTZ R8, -R0, R9 ;  /* 0x0000000900087221 */ /* 0x000fc20000010100 */
[----:B------:R-:W-:Y:S01]  /*c500*/  FFMA.FTZ R9, R3, R10, -8 ;  /* 0xc100000003097423 */ /* 0x000fe2000001000a */
[----:B------:R-:W-:Y:S01]  /*c510*/  FMUL.FTZ R7, R7, UR37 ;  /* 0x0000002507077c20 */ /* 0x000fe20008410000 */
[----:B------:R-:W-:Y:S02]  /*c520*/  WARPGROUP.DEPBAR.LE gsb0, 0x0 ;  /* 0x00008000000079c5 */ /* 0x000fe40000010000 */
[----:B------:R-:W-:Y:S01]  /*c530*/  WARPGROUP.ARRIVE ;  /* 0x00000000000079c5 */ /* 0x000fe20000000000 */
[--C-:B------:R-:W-:Y:S01]  /*c540*/  FFMA.FTZ R11, R185, UR37, -R9.reuse ;  /* 0x00000025b90b7c23 */ /* 0x100fe20008010809 */
[----:B------:R-:W-:Y:S02]  /*c550*/  IMAD.U32 R185, RZ, RZ, UR37 ;  /* 0x00000025ffb97e24 */ /* 0x000fe4000f8e00ff */
        /* <DEDUP_REMOVED lines=42> */
[----:B------:R-:W-:-:S01]  /*c800*/  FFMA.FTZ R133, R0, R185, -8 ;  /* 0xc100000000857423 */ /* 0x000fc200000100b9 */
[----:B------:R-:W-:Y:S01]  /*c810*/  FMUL.FTZ R8, R8, UR37 ;  /* 0x0000002508087c20 */ /* 0x000fe20008410000 */
[----:B------:R-:W-:Y:S02]  /*c820*/  MUFU.EX2 R7, R7 ;  /* 0x0000000700077308 */ /* 0x000fe40000000800 */
[----:B------:R-:W-:-:S01]  /*c830*/  FFMA.FTZ R185, R186, UR37, -R133 ;  /* 0x00000025bab97c23 */ /* 0x000fc20008010885 */
[--C-:B------:R-:W-:Y:S01]  /*c840*/  FFMA.FTZ R184, R187, UR37, -R133.reuse ;  /* 0x00000025bbb87c23 */ /* 0x100fe20008010885 */
[----:B------:R-:W-:-:S01]  /*c850*/  FFMA.FTZ R186, R190, UR37, -R133 ;  /* 0x00000025beba7c23 */ /* 0x000fc20008010885 */
[--C-:B------:R-:W-:Y:S01]  /*c860*/  FFMA.FTZ R187, R191, UR37, -R133.reuse ;  /* 0x00000025bfbb7c23 */ /* 0x100fe20008010885 */
[----:B------:R-:W-:-:S01]  /*c870*/  FFMA.FTZ R188, R194, UR37, -R133 ;  /* 0x00000025c2bc7c23 */ /* 0x000fc20008010885 */
[--C-:B------:R-:W-:Y:S01]  /*c880*/  FFMA.FTZ R189, R195, UR37, -R133.reuse ;  /* 0x00000025c3bd7c23 */ /* 0x100fe20008010885 */
        /* <DEDUP_REMOVED lines=33> */
[----:B-1----:R-:W-:-:S01]  /*caa0*/  FFMA.FTZ R6, R7, R6, R10 ;  /* 0x0000000607067223 */ /* 0x002fc2000001000a */
[--C-:B------:R-:W-:Y:S01]  /*cab0*/  FFMA.FTZ R123, R123, UR37, -R133.reuse ;  /* 0x000000257b7b7c23 */ /* 0x100fe20008010885 */
[----:B------:R-:W-:-:S01]  /*cac0*/  FFMA.FTZ R126, R126, UR37, -R133 ;  /* 0x000000257e7e7c23 */ /* 0x000fc20008010885 */
[----:B------:R-:W-:Y:S01]  /*cad0*/  FFMA.FTZ R134, R134, UR37, -R133 ;  /* 0x0000002586867c23 */ /* 0x000fe20008010885 */
[----:B------:R-:W-:-:S03]  /*cae0*/  IADD3 R194, -R23, 0xb, RZ ;  /* 0x0000000b17c27810 */ /* 0x000fc60007ffe1ff */
        /* <DEDUP_REMOVED lines=30> */
[----:B------:R-:W-:Y:S02]  /*ccd0*/  WARPGROUP.DEPBAR.LE gsb0, 0x0 ;  /* 0x00008000000079c5 */ /* 0x000fe40000010000 */
[----:B------:R-:W-:-:S04]  /*cce0*/  WARPGROUP.ARRIVE ;  /* 0x00000000000079c5 */ /* 0x000fc80000000000 */
[----:B------:R-:W1:Y:S01]  /*ccf0*/  MUFU.EX2 R169, R169 ;  /* 0x000000a900a97308 */ /* 0x000e620000000800 */
[----:B--2---:R-:W-:-:S01]  /*cd00*/  FADD.FTZ R6, R168, R5 ;  /* 0x00000005a8067221 */ /* 0x004fc20000010000 */
[----:B------:R-:W-:Y:S01]  /*cd10*/  QGMMA.64x192x32.F32.E4M3.E4M3 R24, R208, gdesc[UR4], R24, gsb0 ;  /* 0x02e00004d0187df3 */ /* 0x000fe20008000818 */
[----:B------:R-:W-:Y:S01]  /*cd20*/  UIADD3 UR6, UR10, 0x480, URZ ;  /* 0x000004800a067890 */ /* 0x000fe2000fffe03f */
[----:B------:R-:W-:-:S04]  /*cd30*/  UMOV UR7, 0xc0000010 ;  /* 0xc000001000077882 */ /* 0x000fc80000000000 */
        /* <DEDUP_REMOVED lines=67> */
[--C-:B------:R-:W-:Y:S01]  /*d170*/  FFMA.FTZ R193, R127, UR37, -R133.reuse ;  /* 0x000000257fc17c23 */ /* 0x100fe20008010885 */
[----:B------:R-:W-:-:S05]  /*d180*/  FFMA.FTZ R127, R130, UR37, -R133 ;  /* 0x00000025827f7c23 */ /* 0x000fca0008010885 */
        /* <DEDUP_REMOVED lines=20> */
[--C-:B------:R-:W-:Y:S01]  /*d2d0*/  FFMA.FTZ R130, R131, UR37, -R133.reuse ;  /* 0x0000002583827c23 */ /* 0x100fe20008010885 */
[----:B------:R-:W-:-:S05]  /*d2e0*/  FFMA.FTZ R133, R135, UR37, -R133 ;  /* 0x0000002587857c23 */ /* 0x000fca0008010885 */
[----:B------:R-:W1:Y:S01]  /*d2f0*/  MUFU.EX2 R148, R148 ;  /* 0x0000009400947308 */ /* 0x000e620000000800 */
[----:B--2---:R-:W-:-:S07]  /*d300*/  FADD.FTZ R5, R145, R6 ;  /* 0x0000000691057221 */ /* 0x004fce0000010000 */
[----:B------:R-:W2:Y:S01]  /*d310*/  MUFU.EX2 R149, R149 ;  /* 0x0000009500957308 */ /* 0x000ea20000000800 */
[----:B0-----:R-:W-:-:S01]  /*d320*/  FADD.FTZ R192, R150, R195 ;  /* 0x000000c396c07221 */ /* 0x001fc20000010000 */
[----:B------:R-:W-:-:S05]  /*d330*/  IMAD.U32 R195, RZ, RZ, UR49 ;  /* 0x00000031ffc37e24 */ /* 0x000fca000f8e00ff */
[----:B------:R-:W-:Y:S01]  /*d340*/  @!P1 LEA R195, R195, UR41, 0x3 ;  /* 0x00000029c3c39c11 */ /* 0x000fe2000f8e18ff */
        /* <DEDUP_REMOVED lines=8> */
[----:B------:R-:W-:-:S05]  /*d3d0*/  @!P1 VIADD R5, R195, 0x33440 ;  /* 0x00033440c3059836 */ /* 0x000fca0000000000 */
[----:B------:R-:W-:Y:S01]  /*d3e0*/  @!P1 PRMT R5, RZ, 0x654, R5 ;  /* 0x00000654ff059816 */ /* 0x000fe20000000005 */
[----:B------:R-:W1:Y:S01]  /*d3f0*/  MUFU.EX2 R123, R123 ;  /* 0x0000007b007b7308 */ /* 0x000e620000000800 */
[----:B--2---:R-:W-:-:S07]  /*d400*/  FADD.FTZ R192, R122, R131 ;  /* 0x000000837ac07221 */ /* 0x004fce0000010000 */
[----:B------:R-:W2:Y:S01]  /*d410*/  MUFU.EX2 R124, R124 ;  /* 0x0000007c007c7308 */ /* 0x000ea20000000800 */
[----:B0-----:R-:W-:-:S07]  /*d420*/  FADD.FTZ R131, R121, R6 ;  /* 0x0000000679837221 */ /* 0x001fce0000010000 */
[----:B------:R-:W0:Y:S01]  /*d430*/  MUFU.EX2 R126, R126 ;  /* 0x0000007e007e7308 */ /* 0x000e220000000800 */
[----:B-1----:R-:W-:-:S07]  /*d440*/  FADD.FTZ R195, R123, R192 ;  /* 0x000000c07bc37221 */ /* 0x002fce0000010000 */
[----:B------:R-:W-:Y:S01]  /*d450*/  MUFU.EX2 R125, R125 ;  /* 0x0000007d007d7308 */ /* 0x000fe20000000800 */
[----:B--2---:R-:W-:-:S07]  /*d460*/  FADD.FTZ R6, R124, R131 ;  /* 0x000000837c067221 */ /* 0x004fce0000010000 */
[----:B------:R-:W1:Y:S01]  /*d470*/  MUFU.EX2 R193, R193 ;  /* 0x000000c100c17308 */ /* 0x000e620000000800 */
[----:B0-----:R-:W-:-:S01]  /*d480*/  FADD.FTZ R192, R126, R195 ;  /* 0x000000c37ec07221 */ /* 0x001fc20000010000 */
[----:B------:R-:W-:Y:S02]  /*d490*/  WARPGROUP.DEPBAR.LE gsb0, 0x0 ;  /* 0x00008000000079c5 */ /* 0x000fe40000010000 */
[----:B------:R-:W-:-:S04]  /*d4a0*/  WARPGROUP.ARRIVE ;  /* 0x00000000000079c5 */ /* 0x000fc80000000000 */
[----:B------:R-:W0:Y:S02]  /*d4b0*/  MUFU.EX2 R128, R128 ;  /* 0x0000008000807308 */ /* 0x000e240000000800 */
[----:B------:R-:W-:Y:S01]  /*d4c0*/  QGMMA.64x192x32.F32.E4M3.E4M3 R24, R200, gdesc[UR4], R24, gsb0 ;  /* 0x02e00004c8187df3 */ /* 0x000fe20008000818 */
[----:B-1----:R-:W-:-:S05]  /*d4d0*/  FADD.FTZ R192, R193, R192 ;  /* 0x000000c0c1c07221 */ /* 0x002fca0000010000 */
[----:B------:R-:W1:Y:S08]  /*d4e0*/  MUFU.EX2 R127, R127 ;  /* 0x0000007f007f7308 */ /* 0x000e700000000800 */
[----:B------:R-:W2:Y:S08]  /*d4f0*/  MUFU.EX2 R129, R129 ;  /* 0x0000008100817308 */ /* 0x000eb00000000800 */
[----:B------:R-:W3:Y:S08]  /*d500*/  MUFU.EX2 R130, R130 ;  /* 0x0000008200827308 */ /* 0x000ef00000000800 */
[----:B------:R-:W4:Y:S08]  /*d510*/  MUFU.EX2 R132, R132 ;  /* 0x0000008400847308 */ /* 0x000f300000000800 */
[----:B------:R-:W5:Y:S08]  /*d520*/  MUFU.EX2 R134, R134 ;  /* 0x0000008600867308 */ /* 0x000f700000000800 */
[----:B------:R-:W5:Y:S08]  /*d530*/  MUFU.EX2 R9, R9 ;  /* 0x0000000900097308 */ /* 0x000f700000000800 */
[----:B------:R-:W5:Y:S01]  /*d540*/  MUFU.EX2 R133, R133 ;  /* 0x0000008500857308 */ /* 0x000f620000000800 */
[----:B------:R-:W-:-:S02]  /*d550*/  WARPGROUP.DEPBAR.LE gsb0, 0x0 ;  /* 0x00008000000079c5 */ /* 0x000fc40000010000 */
[----:B------:R0:W-:Y:S06]  /*d560*/  BAR.ARV R194, 0x100 ;  /* 0x000400c20000751d */ /* 0x0001ec0000002000 */
[----:B------:R1:W-:Y:S02]  /*d570*/  @!P1 SYNCS.ARRIVE.TRANS64.RED.A1T0 RZ, [R5+URZ], RZ ;  /* 0x000000ff05ff99a7 */ /* 0x0003e4000810043f */
[----:B-1----:R-:W-:-:S04]  /*d580*/  FADD.FTZ R5, R125, R6 ;  /* 0x000000067d057221 */ /* 0x002fc80000010000 */
[----:B0-----:R-:W-:Y:S01]  /*d590*/  FADD.FTZ R6, R128, R5 ;  /* 0x0000000580067221 */ /* 0x001fe20000010000 */
[----:B------:R-:W-:-:S03]  /*d5a0*/  FADD.FTZ R5, R127, R192 ;  /* 0x000000c07f057221 */ /* 0x000fc60000010000 */
[----:B--2---:R-:W-:Y:S01]  /*d5b0*/  FADD.FTZ R131, R129, R6 ;  /* 0x0000000681837221 */ /* 0x004fe20000010000 */
[----:B---3--:R-:W-:-:S03]  /*d5c0*/  FADD.FTZ R5, R130, R5 ;  /* 0x0000000582057221 */ /* 0x008fc60000010000 */
[----:B----4-:R-:W-:Y:S01]  /*d5d0*/  FADD.FTZ R6, R132, R131 ;  /* 0x0000008384067221 */ /* 0x010fe20000010000 */
[----:B-----5:R-:W-:-:S03]  /*d5e0*/  FADD.FTZ R5, R134, R5 ;  /* 0x0000000586057221 */ /* 0x020fc60000010000 */
[----:B------:R-:W-:Y:S01]  /*d5f0*/  FADD.FTZ R6, R9, R6 ;  /* 0x0000000609067221 */ /* 0x000fe20000010000 */
[----:B------:R-:W-:-:S01]  /*d600*/  FADD.FTZ R5, R133, R5 ;  /* 0x0000000585057221 */ /* 0x000fc20000010000 */
[----:B------:R-:W-:Y:S06]  /*d610*/  @!P0 BRA `(.L_x_1029) ;  /* 0x0000000000048947 */ /* 0x000fec0003800000 */
[----:B------:R-:W-:Y:S01]  /*d620*/  BPT.TRAP 0x1 ;  /* 0x000000040000795c */ /* 0x000fe20000300000 */
.L_x_1029:
        /* <DEDUP_REMOVED lines=147> */
.L_x_1020:
[----:B------:R-:W-:-:S13]  /*df60*/  ISETP.GE.AND P1, PT, R4, UR39, PT ;  /* 0x0000002704007c0c */ /* 0x000fda000bf26270 */
[----:B------:R-:W-:Y:S05]  /*df70*/  @!P1 BRA `(.L_x_1031) ;  /* 0x0000004800e89947 */ /* 0x000fea0003800000 */
[----:B------:R-:W-:Y:S01]  /*df80*/  IMAD.MOV.U32 R8, RZ, RZ, R0 ;  /* 0x000000ffff087224 */ /* 0x000fe200078e0000 */
[----:B------:R-:W-:Y:S01]  /*df90*/  UMOV UR56, UR49 ;  /* 0x0000003100387c82 */ /* 0x000fe20008000000 */
[----:B------:R-:W-:Y:S01]  /*dfa0*/  IMAD.MOV.U32 R7, RZ, RZ, R3 ;  /* 0x000000ffff077224 */ /* 0x000fe200078e0003 */
[----:B------:R-:W-:Y:S01]  /*dfb0*/  UMOV UR57, UR45 ;  /* 0x0000002d00397c82 */ /* 0x000fe20008000000 */
[----:B------:R-:W-:Y:S01]  /*dfc0*/  ULDC UR49, c[0x0][0x9e4] ;  /* 0x0002790000317ab9 */ /* 0x000fe20000000800 */
[----:B------:R-:W-:Y:S01]  /*dfd0*/  ULDC UR53, c[0x0][0x288] ;  /* 0x0000a20000357ab9 */ /* 0x000fe20000000800 */
[----:B------:R-:W-:Y:S01]  /*dfe0*/  ULDC UR54, c[0x0][0x9dc] ;  /* 0x0002770000367ab9 */ /* 0x000fe20000000800 */
[----:B------:R-:W-:-:S05]  /*dff0*/  ULDC UR52, c[0x0][0x9e0] ;  /* 0x0002780000347ab9 */ /* 0x000fca0000000800 */
.L_x_1049:
[----:B------:R-:W-:Y:S01]  /*e000*/  ISETP.NE.AND P2, PT, RZ, UR43, PT ;  /* 0x0000002bff007c0c */ /* 0x000fe2000bf45270 */
[----:B------:R-:W-:-:S04]  /*e010*/  UISETP.NE.AND UP2, UPT, UR56, 0x1, UPT ;  /* 0x000000013800788c */ /* 0x000fc8000bf45270 */
[----:B------:R-:W-:-:S04]  /*e020*/  USEL UR45, URZ, 0x1, UP2 ;  /* 0x000000013f2d7887 */ /* 0x000fc80009000000 */
[----:B------:R-:W-:-:S04]  /*e030*/  ULOP3.LUT UR45, UR57, UR45, URZ, 0x3c, !UPT ;  /* 0x0000002d392d7292 */ /* 0x000fc8000f8e3c3f */
[----:B------:R-:W-:Y:S08]  /*e040*/  @P2 BRA `(.L_x_1032) ;  /* 0x0000000000382947 */ /* 0x000ff00003800000 */
[----:B------:R-:W-:Y:S05]  /*e050*/  @!P0 BRA `(.L_x_1033) ;  /* 0x0000000000048947 */ /* 0x000fea0003800000 */
[----:B------:R-:W-:Y:S01]  /*e060*/  BPT.TRAP 0x1 ;  /* 0x000000040000795c */ /* 0x000fe20000300000 */
.L_x_1033:
        /* <DEDUP_REMOVED lines=9> */
.L_x_1034:
[----:B-1----:R-:W-:Y:S05]  /*e100*/  @P1 BRA `(.L_x_1032) ;  /* 0x0000000000081947 */ /* 0x002fea0003800000 */
[----:B------:R-:W1:Y:S02]  /*e110*/  SYNCS.PHASECHK.TRANS64.TRYWAIT P1, [UR6+0x33430], R0 ;  /* 0x03343000ff0075a7 */ /* 0x000e640008020146 */
[----:B-1----:R-:W-:Y:S05]  /*e120*/  @!P1 BRA `(.L_x_1035) ;  /* 0x000000cc00b09947 */ /* 0x002fea0003800000 */
.L_x_1032:
        /* <DEDUP_REMOVED lines=189> */
.L_x_1037:
[----:B------:R-:W-:Y:S01]  /*ed00*/  ULEA UR6, UR56, UR41, 0x3 ;  /* 0x0000002938067291 */ /* 0x000fe2000f8e183f */
[----:B------:R-:W-:-:S05]  /*ed10*/  IMAD.U32 R0, RZ, RZ, UR57 ;  /* 0x00000039ff007e24 */ /* 0x000fca000f8e00ff */
[----:B------:R-:W-:-:S04]  /*ed20*/  SHF.L.U32 R0, R0, 0x1f, RZ ;  /* 0x0000001f00007819 */ /* 0x000fc800000006ff */
[----:B------:R0:W1:Y:S01]  /*ed30*/  SYNCS.PHASECHK.TRANS64.TRYWAIT P1, [UR6+0x33450], R0 ;  /* 0x03345000ff0075a7 */ /* 0x0000620008020146 */
[----:B------:R-:W-:Y:S05]  /*ed40*/  @!P0 BRA `(.L_x_1038) ;  /* 0x0000000000048947 */ /* 0x000fea0003800000 */
[----:B------:R-:W-:Y:S01]  /*ed50*/  BPT.TRAP 0x1 ;  /* 0x000000040000795c */ /* 0x000fe20000300000 */
.L_x_1038:
[----:B-1----:R-:W-:Y:S05]  /*ed60*/  @P1 BRA `(.L_x_1036) ;  /* 0x0000000000081947 */ /* 0x002fea0003800000 */
[----:B------:R-:W1:Y:S02]  /*ed70*/  SYNCS.PHASECHK.TRANS64.TRYWAIT P1, [UR6+0x33450], R0 ;  /* 0x03345000ff0075a7 */ /* 0x000e640008020146 */
[----:B-1----:R-:W-:Y:S05]  /*ed80*/  @!P1 BRA `(.L_x_1039) ;  /* 0x000000c000b09947 */ /* 0x002fea0003800000 */
.L_x_1036:
        /* <DEDUP_REMOVED lines=9> */
[----:B0-----:R-:W-:Y:S01]  /*ee20*/  IMAD.U32 R0, RZ, RZ, UR55 ;  /* 0x00000037ff007e24 */ /* 0x001fe2000f8e00ff */
[----:B------:R-:W-:Y:S01]  /*ee30*/  IADD3 R15, -R23, 0xb, RZ ;  /* 0x0000000b170f7810 */ /* 0x000fe20007ffe1ff */
[----:B------:R-:W-:Y:S01]  /*ee40*/  IMAD R13, R4, -0xa0, RZ ;  /* 0xffffff60040d7824 */ /* 0x000fe200078e02ff */
[----:B------:R-:W-:-:S04]  /*ee50*/  ULOP3.LUT UR6, UR6, 0x10000, URZ, 0xfc, !UPT ;  /* 0x0001000006067892 */ /* 0x000fc8000f8efc3f */
[----:B------:R-:W-:-:S07]  /*ee60*/  UIMAD UR10, UR56, 0x780, UR6 ;  /* 0x00000780380a78a4 */ /* 0x000fce000f8e0206 */
[----:B------:R-:W-:Y:S02]  /*ee70*/  UMOV UR6, UR10 ;  /* 0x0000000a00067c82 */ /* 0x000fe40008000000 */
[----:B------:R-:W-:Y:S01]  /*ee80*/  QGMMA.64x192x32.F32.E4M3.E4M3 R24, R216, gdesc[UR4], R24, gsb0 ;  /* 0x02e00004d8187df3 */ /* 0x000fe20008000818 */
[----:B------:R-:W-:Y:S01]  /*ee90*/  UIADD3 UR6, UR10, 0x180, URZ ;  /* 0x000001800a067890 */ /* 0x000fe2000fffe03f */
[----:B------:R-:W-:Y:S01]  /*eea0*/  UMOV UR7, 0xc0000010 ;  /* 0xc000001000077882 */ /* 0x000fe20000000000 */
[----:B-1----:R-:W-:-:S13]  /*eeb0*/  LOP3.LUT P3, RZ, R3, 0x7f, RZ, 0xc0, !PT ;  /* 0x0000007f03ff7812 */ /* 0x002fda000786c0ff */
        /* <DEDUP_REMOVED lines=21> */
[----:B------:R-:W-:Y:S02]  /*f010*/  @UP0 ULDC UR6, c[0x0][0x44c] ;  /* 0x0001130000060ab9 */ /* 0x000fe40000000800 */
[----:B------:R-:W-:Y:S01]  /*f020*/  @P1 IMAD.HI.U32 R3, R12, UR6, RZ ;  /* 0x000000060c031c27 */ /* 0x000fe2000f8e00ff */
[----:B------:R-:W-:Y:S01]  /*f030*/  @UP0 ULDC UR6, c[0x0][0x450] ;  /* 0x0001140000060ab9 */ /* 0x000fe20000000800 */
[----:B------:R-:W-:-:S03]  /*f040*/  PLOP3.LUT P1, PT, PT, PT, UP1, 0x40, 0x0 ;  /* 0x000000000000781c */ /* 0x000fc60003f2e818 */
[----:B------:R-:W-:Y:S01]  /*f050*/  @P2 SHF.R.U32.HI R12, RZ, UR6, R3 ;  /* 0x00000006ff0c2c19 */ /* 0x000fe20008011603 */
[----:B------:R-:W-:Y:S01]  /*f060*/  VIADD R3, R13, 0x1 ;  /* 0x000000010d037836 */ /* 0x000fe20000000000 */
[----:B------:R-:W-:-:S03]  /*f070*/  ULOP3.LUT UR6, URZ, UR54, URZ, 0x33, !UPT ;  /* 0x000000363f067292 */ /* 0x000fc6000f8e333f */
[----:B------:R-:W0:Y:S01]  /*f080*/  SHFL.IDX PT, R14, R12, RZ, 0x1c1f ;  /* 0x001c1fff0c0e7589 */ /* 0x000e2200000e0000 */
[----:B------:R-:W-:Y:S02]  /*f090*/  WARPGROUP.DEPBAR.LE gsb0, 0x0 ;  /* 0x00008000000079c5 */ /* 0x000fe40000010000 */
[----:B------:R1:W-:Y:S06]  /*f0a0*/  BAR.ARV R15, 0x100 ;  /* 0x0004000f0000751d */ /* 0x0003ec0000002000 */
[----:B------:R2:W-:Y:S02]  /*f0b0*/  @!P3 SYNCS.ARRIVE.TRANS64.RED.A1T0 RZ, [R0+URZ], RZ ;  /* 0x000000ff00ffb9a7 */ /* 0x0005e4000810043f */
[----:B--2---:R-:W-:-:S05]  /*f0c0*/  IMAD R0, R18, -0x2, R3 ;  /* 0xfffffffe12007824 */ /* 0x004fca00078e0203 */
[C---:B------:R-:W-:Y:S01]  /*f0d0*/  IADD3 R10, R0.reuse, -UR53, R17 ;  /* 0x80000035000a7c10 */ /* 0x040fe2000fffe011 */
[----:B------:R-:W-:-:S04]  /*f0e0*/  VIADD R0, R0, 0xffffffff ;  /* 0xffffffff00007836 */ /* 0x000fc80000000000 */
[C---:B------:R-:W-:Y:S02]  /*f0f0*/  VIADD R11, R10.reuse, UR52 ;  /* 0x000000340a0b7c36 */ /* 0x040fe40008000000 */
[----:B------:R-:W-:Y:S02]  /*f100*/  VIADD R10, R10, UR6 ;  /* 0x000000060a0a7c36 */ /* 0x000fe40008000000 */
[--C-:B0-----:R-:W-:Y:S02]  /*f110*/  IMAD.IADD R9, R11, 0x1, R14.reuse ;  /* 0x000000010b097824 */ /* 0x101fe400078e020e */
[----:B------:R-:W-:Y:S01]  /*f120*/  IMAD.IADD R3, R10, 0x1, R14 ;  /* 0x000000010a037824 */ /* 0x000fe200078e020e */
[----:B-1----:R-:W-:Y:S06]  /*f130*/  @P1 BRA `(.L_x_1040) ;  /* 0x0000000000541947 */ /* 0x002fec0003800000 */
[----:B------:R-:W-:Y:S01]  /*f140*/  IADD3 R15, R17, -UR53, R14 ;  /* 0x80000035110f7c10 */ /* 0x000fe2000fffe00e */
        /* <DEDUP_REMOVED lines=11> */
.L_x_1042:
[----:B------:R-:W-:-:S05]  /*f200*/  IMAD.U32 R20, RZ, RZ, UR49 ;  /* 0x00000031ff147e24 */ /* 0x000fca000f8e00ff */
[----:B------:R-:W-:-:S13]  /*f210*/  ISETP.NE.AND P1, PT, R20, 0x1, PT ;  /* 0x000000011400780c */ /* 0x000fda0003f25270 */
[----:B------:R-:W0:Y:S02]  /*f220*/  @P1 LDC.64 R200, c[0x0][0x9e8] ;  /* 0x00027a00ffc81b82 */ /* 0x000e240000000a00 */
[----:B0-----:R-:W-:-:S05]  /*f230*/  @P1 IMAD.HI.U32 R14, R15, R200, RZ ;  /* 0x000000c80f0e1227 */ /* 0x001fca00078e00ff */
[----:B------:R-:W-:-:S07]  /*f240*/  @P1 SHF.R.U32.HI R15, RZ, R201, R14 ;  /* 0x000000c9ff0f1219 */ /* 0x000fce000001160e */
.L_x_1043:
[----:B------:R-:W-:Y:S05]  /*f250*/  BSYNC B0 ;  /* 0x0000000000007941 */ /* 0x000fea0003800000 */
.L_x_1041:
[----:B------:R-:W-:-:S05]  /*f260*/  IMAD R14, R15, R20, R0 ;  /* 0x000000140f0e7224 */ /* 0x000fca00078e0200 */
[----:B------:R-:W-:Y:S02]  /*f270*/  VIADDMNMX R9, R14, R20, R9, PT ;  /* 0x000000140e097246 */ /* 0x000fe40003800109 */
[----:B------:R-:W-:-:S07]  /*f280*/  VIMNMX R3, R3, R14, !PT ;  /* 0x0000000e03037248 */ /* 0x000fce0007fe0100 */
.L_x_1040:
[C---:B------:R-:W-:Y:S01]  /*f290*/  ISETP.GE.AND P1, PT, R13.reuse, 0x2, PT ;  /* 0x000000020d00780c */ /* 0x040fe20003f26270 */
[----:B------:R-:W0:Y:S01]  /*f2a0*/  SHFL.IDX PT, R12, R12, 0x1, 0x1c1f ;  /* 0x003c1f000c0c7f89 */ /* 0x000e2200000e0000 */
[C---:B------:R-:W-:Y:S02]  /*f2b0*/  ISETP.GE.AND P2, PT, R13.reuse, 0x9, PT ;  /* 0x000000090d00780c */ /* 0x040fe40003f46270 */
        /* <DEDUP_REMOVED lines=223> */
[----:B------:R-:W-:Y:S01]  /*100b0*/  ISETP.GE.AND P6, PT, R13, 0x9a, PT ;  /* 0x0000009a0d00780c */ /* 0x000fe20003fc6270 */
[----:B0-----:R-:W-:-:S12]  /*100c0*/  IMAD.IADD R13, R10, 0x1, R12 ;  /* 0x000000010a0d7824 */ /* 0x001fd800078e020c */
[----:B------:R-:W-:Y:S02]  /*100d0*/  @P6 LOP3.LUT R16, R16, 0x8000000, RZ, 0xfc, !PT ;  /* 0x0800000010106812 */ /* 0x000fe400078efcff */
[----:B------:R-:W-:-:S04]  /*100e0*/  ISETP.GT.AND P6, PT, R3, 0x99, !P6 ;  /* 0x000000990300780c */ /* 0x000fc800077c4270 */
[----:B------:R-:W-:Y:S01]  /*100f0*/  ISETP.LT.OR P6, PT, R9, 0x9a, P6 ;  /* 0x0000009a0900780c */ /* 0x000fe200037c1670 */
[----:B------:R-:W-:-:S03]  /*10100*/  IMAD.IADD R9, R11, 0x1, R12 ;  /* 0x000000010b097824 */ /* 0x000fc600078e020c */
[----:B------:R-:W-:Y:S02]  /*10110*/  FSEL R133, R133, -INF , !P6 ;  /* 0xff80000085857808 */ /* 0x000fe40007000000 */
[----:B------:R-:W-:-:S13]  /*10120*/  PLOP3.LUT P6, PT, PT, PT, UP1, 0x40, 0x0 ;  /* 0x000000000000781c */ /* 0x000fda0003fce818 */
[----:B------:R-:W-:Y:S05]  /*10130*/  @P6 BRA `(.L_x_1044) ;  /* 0x0000000000546947 */ /* 0x000fea0003800000 */
        /* <DEDUP_REMOVED lines=12> */
.L_x_1046:
[----:B------:R-:W-:-:S05]  /*10200*/  IMAD.U32 R12, RZ, RZ, UR49 ;  /* 0x00000031ff0c7e24 */ /* 0x000fca000f8e00ff */
[----:B------:R-:W-:-:S13]  /*10210*/  ISETP.NE.AND P6, PT, R12, 0x1, PT ;  /* 0x000000010c00780c */ /* 0x000fda0003fc5270 */
[----:B------:R-:W0:Y:S02]  /*10220*/  @P6 LDC.64 R10, c[0x0][0x9e8] ;  /* 0x00027a00ff0a6b82 */ /* 0x000e240000000a00 */
[----:B0-----:R-:W-:-:S05]  /*10230*/  @P6 IMAD.HI.U32 R10, R3, R10, RZ ;  /* 0x0000000a030a6227 */ /* 0x001fca00078e00ff */
[----:B------:R-:W-:-:S07]  /*10240*/  @P6 SHF.R.U32.HI R3, RZ, R11, R10 ;  /* 0x0000000bff036219 */ /* 0x000fce000001160a */
.L_x_1047:
[----:B------:R-:W-:Y:S05]  /*10250*/  BSYNC B0 ;  /* 0x0000000000007941 */ /* 0x000fea0003800000 */
.L_x_1045:
[----:B------:R-:W-:-:S05]  /*10260*/  IMAD R0, R3, R12, R0 ;  /* 0x0000000c03007224 */ /* 0x000fca00078e0200 */
[----:B------:R-:W-:Y:S02]  /*10270*/  VIADDMNMX R9, R0, R12, R9, PT ;  /* 0x0000000c00097246 */ /* 0x000fe40003800109 */
[----:B------:R-:W-:-:S07]  /*10280*/  VIMNMX R13, R13, R0, !PT ;  /* 0x000000000d0d7248 */ /* 0x000fce0007fe0100 */
.L_x_1044:
[----:B------:R-:W-:Y:S02]  /*10290*/  ISETP.GT.AND P1, PT, R13, 0x20, !P1 ;  /* 0x000000200d00780c */ /* 0x000fe40004f24270 */
        /* <DEDUP_REMOVED lines=96> */
[----:B------:R-:W-:Y:S01]  /*108a0*/  FMNMX.FTZ R10, R133, R0, !PT ;  /* 0x00000000850a7209 */ /* 0x000fe20007810000 */
[----:B------:R-:W-:Y:S01]  /*108b0*/  IMAD.U32 R0, RZ, RZ, UR37 ;  /* 0x00000025ff007e24 */ /* 0x000fe2000f8e00ff */
[----:B------:R-:W-:Y:S02]  /*108c0*/  ISETP.LT.OR P1, PT, R9, 0x59, P1 ;  /* 0x000000590900780c */ /* 0x000fe40000f21670 */
[----:B------:R-:W-:Y:S01]  /*108d0*/  ISETP.GT.AND P2, PT, R13, 0x89, !P2 ;  /* 0x000000890d00780c */ /* 0x000fe20005744270 */
[----:B------:R-:W0:Y:S01]  /*108e0*/  SHFL.BFLY PT, R3, R10, 0x2, 0x1f ;  /* 0x0c401f000a037f89 */ /* 0x000e2200000e0000 */
[----:B------:R-:W-:Y:S02]  /*108f0*/  FSEL R166, R166, -INF , !P1 ;  /* 0xff800000a6a67808 */ /* 0x000fe40004800000 */
[----:B------:R-:W-:-:S02]  /*10900*/  LOP3.LUT P1, RZ, R16, 0x2000, RZ, 0xc0, !PT ;  /* 0x0000200010ff7812 */ /* 0x000fc4000782c0ff */
[----:B------:R-:W-:Y:S02]  /*10910*/  ISETP.LT.OR P2, PT, R9, 0x8a, P2 ;  /* 0x0000008a0900780c */ /* 0x000fe40001741670 */
        /* <DEDUP_REMOVED lines=88> */
[----:B------:R-:W-:Y:S02]  /*10ea0*/  ISETP.GT.AND P1, PT, R13, RZ, !P6 ;  /* 0x000000ff0d00720c */ /* 0x000fe40007724270 */
        /* <DEDUP_REMOVED lines=26> */
[--C-:B0-----:R-:W-:Y:S01]  /*11050*/  FFMA.FTZ R186, R141, UR37, -R0.reuse ;  /* 0x000000258dba7c23 */ /* 0x101fe20008010800 */
        /* <DEDUP_REMOVED lines=75> */
[----:B------:R0:W-:Y:S01]  /*11510*/  MUFU.EX2 R140, R186 ;  /* 0x000000ba008c7308 */ /* 0x0001e20000000800 */
[----:B------:R-:W-:-:S05]  /*11520*/  FMNMX.FTZ R184, R135, R184, !PT ;  /* 0x000000b887b87209 */ /* 0x000fca0007810000 */
[----:B------:R-:W1:Y:S02]  /*11530*/  SHFL.BFLY PT, R145, R184, 0x2, 0x1f ;  /* 0x0c401f00b8917f89 */ /* 0x000e6400000e0000 */
[----:B------:R-:W-:Y:S01]  /*11540*/  MUFU.EX2 R176, R176 ;  /* 0x000000b000b07308 */ /* 0x000fe20000000800 */
[----:B0-----:R-:W-:-:S05]  /*11550*/  FSEL R186, R3, RZ, P1 ;  /* 0x000000ff03ba7208 */ /* 0x001fca0000800000 */
[----:B------:R-:W-:Y:S02]  /*11560*/  FADD.FTZ R186, -R186, R7 ;  /* 0x00000007baba7221 */ /* 0x000fe40000010100 */
[----:B------:R-:W-:Y:S02]  /*11570*/  MUFU.EX2 R7, R133 ;  /* 0x0000008500077308 */ /* 0x000fe40000000800 */
[----:B------:R-:W-:-:S06]  /*11580*/  FMUL.FTZ R186, R186, UR37 ;  /* 0x00000025baba7c20 */ /* 0x000fcc0008410000 */
[----:B------:R-:W0:Y:S01]  /*11590*/  MUFU.EX2 R186, R186 ;  /* 0x000000ba00ba7308 */ /* 0x000e220000000800 */
[----:B-1----:R-:W-:-:S07]  /*115a0*/  FMNMX.FTZ R145, R184, R145, !PT ;  /* 0x00000091b8917209 */ /* 0x002fce0007810000 */
[----:B------:R-:W-:Y:S01]  /*115b0*/  MUFU.EX2 R177, R177 ;  /* 0x000000b100b17308 */ /* 0x000fe20000000800 */
[----:B------:R-:W1:Y:S07]  /*115c0*/  SHFL.BFLY PT, R184, R145, 0x1, 0x1f ;  /* 0x0c201f0091b87f89 */ /* 0x000e6e00000e0000 */
[----:B------:R-:W-:Y:S01]  /*115d0*/  MUFU.EX2 R180, R180 ;  /* 0x000000b400b47308 */ /* 0x000fe20000000800 */
[----:B0-----:R-:W-:-:S04]  /*115e0*/  FFMA.FTZ R193, R186, R6, R15 ;  /* 0x00000006bac17223 */ /* 0x001fc8000001000f */
[----:B------:R-:W-:-:S03]  /*115f0*/  FADD.FTZ R193, R10, R193 ;  /* 0x000000c10ac17221 */ /* 0x000fc60000010000 */
[----:B------:R-:W-:Y:S08]  /*11600*/  MUFU.EX2 R181, R181 ;  /* 0x000000b500b57308 */ /* 0x000ff00000000800 */
[----:B------:R-:W-:Y:S01]  /*11610*/  MUFU.EX2 R152, R152 ;  /* 0x0000009800987308 */ /* 0x000fe20000000800 */
[----:B-1----:R-:W-:Y:S01]  /*11620*/  FMNMX.FTZ R0, R145, R184, !PT ;  /* 0x000000b891007209 */ /* 0x002fe20007810000 */
[----:B------:R-:W-:-:S03]  /*11630*/  IMAD.U32 R145, RZ, RZ, UR37 ;  /* 0x00000025ff917e24 */ /* 0x000fc6000f8e00ff */
[C---:B------:R-:W-:Y:S01]  /*11640*/  FSETP.NEU.FTZ.AND P1, PT, R0.reuse, -INF , PT ;  /* 0xff8000000000780b */ /* 0x040fe20003f3d000 */
[----:B------:R-:W-:-:S02]  /*11650*/  FFMA.FTZ R184, R0, R145, -8 ;  /* 0xc100000000b87423 */ /* 0x000fc40000010091 */
[----:B------:R-:W-:Y:S03]  /*11660*/  MUFU.EX2 R153, R153 ;  /* 0x0000009900997308 */ /* 0x000fe60000000800 */
[----:B------:R-:W-:-:S05]  /*11670*/  FSEL R184, R184, RZ, P1 ;  /* 0x000000ffb8b87208 */ /* 0x000fca0000800000 */
        /* <DEDUP_REMOVED lines=12> */
[----:B------:R-:W-:Y:S01]  /*11740*/  FFMA.FTZ R162, R166, UR37, -R184 ;  /* 0x00000025a6a27c23 */ /* 0x000fe200080108b8 */
[----:B------:R-:W-:-:S01]  /*11750*/  FADD.FTZ R166, R12, R193 ;  /* 0x000000c10ca67221 */ /* 0x000fc20000010000 */
[--C-:B------:R-:W-:Y:S01]  /*11760*/  FFMA.FTZ R170, R170, UR37, -R184.reuse ;  /* 0x00000025aaaa7c23 */ /* 0x100fe200080108b8 */
[----:B------:R-:W-:-:S01]  /*11770*/  FFMA.FTZ R171, R171, UR37, -R184 ;  /* 0x00000025abab7c23 */ /* 0x000fc200080108b8 */
        /* <DEDUP_REMOVED lines=30> */
[----:B------:R-:W-:-:S02]  /*11960*/  FFMA.FTZ R135, R135, UR37, -R184 ;  /* 0x0000002587877c23 */ /* 0x000fc400080108b8 */
[----:B------:R-:W2:Y:S01]  /*11970*/  MUFU.EX2 R145, R145 ;  /* 0x0000009100917308 */ /* 0x000ea20000000800 */
[----:B0-----:R-:W-:-:S04]  /*11980*/  FFMA.FTZ R6, R187, R5, R188 ;  /* 0x00000005bb067223 */ /* 0x001fc800000100bc */
[----:B------:R-:W-:-:S03]  /*11990*/  FADD.FTZ R6, R11, R6 ;  /* 0x000000060b067221 */ /* 0x000fc60000010000 */
[----:B------:R-:W0:Y:S01]  /*119a0*/  MUFU.EX2 R192, R192 ;  /* 0x000000c000c07308 */ /* 0x000e220000000800 */
[----:B------:R-:W-:-:S04]  /*119b0*/  FADD.FTZ R5, R133, R6 ;  /* 0x0000000685057221 */ /* 0x000fc80000010000 */
[----:B-1----:R-:W-:-:S03]  /*119c0*/  FADD.FTZ R6, R190, R5 ;  /* 0x00000005be067221 */ /* 0x002fc60000010000 */
[----:B------:R-:W1:Y:S01]  /*119d0*/  MUFU.EX2 R149, R149 ;  /* 0x0000009500957308 */ /* 0x000e620000000800 */
[----:B--2---:R-:W-:-:S07]  /*119e0*/  FADD.FTZ R5, R145, R6 ;  /* 0x0000000691057221 */ /* 0x004fce0000010000 */
[----:B------:R2:W-:Y:S01]  /*119f0*/  MUFU.EX2 R8, R191 ;  /* 0x000000bf00087308 */ /* 0x0005e20000000800 */
[----:B0-----:R-:W-:-:S07]  /*11a00*/  FADD.FTZ R6, R192, R5 ;  /* 0x00000005c0067221 */ /* 0x001fce0000010000 */
[----:B------:R-:W0:Y:S01]  /*11a10*/  MUFU.EX2 R194, R194 ;  /* 0x000000c200c27308 */ /* 0x000e220000000800 */
[----:B--2---:R-:W-:-:S01]  /*11a20*/  FADD.FTZ R191, R21, R166 ;  /* 0x000000a615bf7221 */ /* 0x004fc20000010000 */
[----:B-1----:R-:W-:-:S03]  /*11a30*/  FADD.FTZ R5, R149, R6 ;  /* 0x0000000695057221 */ /* 0x002fc60000010000 */
[----:B------:R-:W-:-:S03]  /*11a40*/  FADD.FTZ R166, R14, R191 ;  /* 0x000000bf0ea67221 */ /* 0x000fc60000010000 */
[----:B------:R-:W1:Y:S01]  /*11a50*/  MUFU.EX2 R170, R170 ;  /* 0x000000aa00aa7308 */ /* 0x000e620000000800 */
[----:B------:R-:W-:-:S04]  /*11a60*/  FADD.FTZ R191, R185, R166 ;  /* 0x000000a6b9bf7221 */ /* 0x000fc80000010000 */
[----:B------:R-:W-:-:S03]  /*11a70*/  FADD.FTZ R166, R20, R191 ;  /* 0x000000bf14a67221 */ /* 0x000fc60000010000 */
[----:B------:R-:W2:Y:S01]  /*11a80*/  MUFU.EX2 R171, R171 ;  /* 0x000000ab00ab7308 */ /* 0x000ea20000000800 */
[----:B------:R-:W-:-:S01]  /*11a90*/  FADD.FTZ R191, R189, R166 ;  /* 0x000000a6bdbf7221 */ /* 0x000fc20000010000 */
[----:B0-----:R-:W-:-:S03]  /*11aa0*/  FADD.FTZ R5, R194, R5 ;  /* 0x00000005c2057221 */ /* 0x001fc60000010000 */
[----:B------:R-:W-:-:S03]  /*11ab0*/  FADD.FTZ R6, R168, R191 ;  /* 0x000000bfa8067221 */ /* 0x000fc60000010000 */
[----:B------:R-:W0:Y:S01]  /*11ac0*/  MUFU.EX2 R174, R174 ;  /* 0x000000ae00ae7308 */ /* 0x000e220000000800 */
[----:B-1----:R-:W-:-:S01]  /*11ad0*/  FADD.FTZ R166, R170, R5 ;  /* 0x00000005aaa67221 */ /* 0x002fc20000010000 */
[----:B------:R-:W-:-:S04]  /*11ae0*/  FADD.FTZ R5, R169, R6 ;  /* 0x00000006a9057221 */ /* 0x000fc80000010000 */
[----:B------:R-:W-:Y:S02]  /*11af0*/  FADD.FTZ R6, R172, R5 ;  /* 0x00000005ac067221 */ /* 0x000fe40000010000 */
[----:B------:R-:W1:Y:S01]  /*11b00*/  MUFU.EX2 R175, R175 ;  /* 0x000000af00af7308 */ /* 0x000e620000000800 */
[----:B--2---:R-:W-:-:S01]  /*11b10*/  FADD.FTZ R191, R171, R166 ;  /* 0x000000a6abbf7221 */ /* 0x004fc20000010000 */
[----:B------:R-:W-:-:S04]  /*11b20*/  FADD.FTZ R5, R173, R6 ;  /* 0x00000006ad057221 */ /* 0x000fc80000010000 */
[----:B------:R-:W-:Y:S02]  /*11b30*/  FADD.FTZ R6, R176, R5 ;  /* 0x00000005b0067221 */ /* 0x000fe40000010000 */
[----:B------:R-:W2:Y:S01]  /*11b40*/  MUFU.EX2 R178, R178 ;  /* 0x000000b200b27308 */ /* 0x000ea20000000800 */
[----:B0-----:R-:W-:-:S01]  /*11b50*/  FADD.FTZ R166, R174, R191 ;  /* 0x000000bfaea67221 */ /* 0x001fc20000010000 */
[----:B------:R-:W-:-:S04]  /*11b60*/  FADD.FTZ R5, R177, R6 ;  /* 0x00000006b1057221 */ /* 0x000fc80000010000 */
[----:B------:R-:W-:Y:S02]  /*11b70*/  FADD.FTZ R6, R180, R5 ;  /* 0x00000005b4067221 */ /* 0x000fe40000010000 */
        /* <DEDUP_REMOVED lines=17> */
[----:B-1----:R-:W-:-:S04]  /*11c90*/  FADD.FTZ R191, R155, R166 ;  /* 0x000000a69bbf7221 */ /* 0x002fc80000010000 */
[----:B------:R-:W-:-:S03]  /*11ca0*/  FADD.FTZ R166, R8, R191 ;  /* 0x000000bf08a67221 */ /* 0x000fc60000010000 */
        /* <DEDUP_REMOVED lines=21> */
[----:B0-----:R-:W-:-:S04]  /*11e00*/  FADD.FTZ R6, R136, R5 ;  /* 0x0000000588067221 */ /* 0x001fc80000010000 */
[----:B------:R-:W-:-:S03]  /*11e10*/  FADD.FTZ R6, R13, R6 ;  /* 0x000000060d067221 */ /* 0x000fc60000010000 */
[----:B------:R-:W0:Y:S01]  /*11e20*/  MUFU.EX2 R142, R142 ;  /* 0x0000008e008e7308 */ /* 0x000e220000000800 */
[----:B-1----:R-:W-:-:S01]  /*11e30*/  FADD.FTZ R166, R138, R191 ;  /* 0x000000bf8aa67221 */ /* 0x002fc20000010000 */
[----:B------:R-:W-:Y:S01]  /*11e40*/  FFMA.FTZ R191, R127, UR37, -R184 ;  /* 0x000000257fbf7c23 */ /* 0x000fe200080108b8 */
[----:B------:R-:W-:-:S05]  /*11e50*/  FADD.FTZ R127, R131, R6 ;  /* 0x00000006837f7221 */ /* 0x000fca0000010000 */
[----:B------:R-:W1:Y:S01]  /*11e60*/  MUFU.EX2 R143, R143 ;  /* 0x0000008f008f7308 */ /* 0x000e620000000800 */
[----:B--2---:R-:W-:-:S01]  /*11e70*/  FADD.FTZ R5, R139, R166 ;  /* 0x000000a68b057221 */ /* 0x004fc20000010000 */
[----:B------:R-:W-:Y:S01]  /*11e80*/  FADD.FTZ R166, R140, R127 ;  /* 0x0000007f8ca67221 */ /* 0x000fe20000010000 */
[----:B------:R-:W-:-:S01]  /*11e90*/  FFMA.FTZ R127, R130, UR37, -R184 ;  /* 0x00000025827f7c23 */ /* 0x000fc200080108b8 */
[----:B------:R-:W-:-:S04]  /*11ea0*/  FFMA.FTZ R130, R137, UR37, -R184 ;  /* 0x0000002589827c23 */ /* 0x000fc800080108b8 */
        /* <DEDUP_REMOVED lines=46> */
[----:B------:R-:W-:Y:S01]  /*12190*/  FADD.FTZ R6, R7, R6 ;  /* 0x0000000607067221 */ /* 0x000fe20000010000 */
[----:B--2---:R-:W-:-:S04]  /*121a0*/  FADD.FTZ R5, R134, R5 ;  /* 0x0000000586057221 */ /* 0x004fc80000010000 */
[----:B0-----:R-:W-:Y:S01]  /*121b0*/  FADD.FTZ R5, R135, R5 ;  /* 0x0000000587057221 */ /* 0x001fe20000010000 */
[----:B------:R-:W-:Y:S06]  /*121c0*/  @!P0 BRA `(.L_x_1048) ;  /* 0x0000000000048947 */ /* 0x000fec0003800000 */
[----:B------:R-:W-:Y:S01]  /*121d0*/  BPT.TRAP 0x1 ;  /* 0x000000040000795c */ /* 0x000fe20000300000 */
.L_x_1048:
        /* <DEDUP_REMOVED lines=147> */
[----:B------:R-:W-:-:S05]  /*12b10*/  UMOV UR49, UR55 ;  /* 0x0000003700317c82 */ /* 0x000fca0008000000 */
.L_x_1031:
[----:B------:R-:W-:Y:S06]  /*12b20*/  BAR.ARV 0x8, 0x180 ;  /* 0x0206000000007b1d */ /* 0x000fec0000002000 */
[----:B------:R-:W-:Y:S05]  /*12b30*/  @!P0 BRA `(.L_x_1050) ;  /* 0x0000000000048947 */ /* 0x000fea0003800000 */
[----:B------:R-:W-:Y:S01]  /*12b40*/  BPT.TRAP 0x1 ;  /* 0x000000040000795c */ /* 0x000fe20000300000 */
.L_x_1050:
[----:B------:R-:W-:Y:S01]  /*12b50*/  ULEA UR9, UR49, UR41, 0x3 ;  /* 0x0000002931097291 */ /* 0x000fe2000f8e183f */
[----:B------:R-:W-:-:S05]  /*12b60*/  IMAD.U32 R4, RZ, RZ, UR45 ;  /* 0x0000002dff047e24 */ /* 0x000fca000f8e00ff */
[----:B------:R-:W-:-:S04]  /*12b70*/  SHF.L.U32 R4, R4, 0x1f, RZ ;  /* 0x0000001f04047819 */ /* 0x000fc800000006ff */
[----:B------:R0:W1:Y:S01]  /*12b80*/  SYNCS.PHASECHK.TRANS64.TRYWAIT P1, [UR9+0x33450], R4 ;  /* 0x03345004ff0075a7 */ /* 0x0000620008020149 */
[----:B------:R-:W-:Y:S05]  /*12b90*/  @!P0 BRA `(.L_x_1051) ;  /* 0x0000000000048947 */ /* 0x000fea0003800000 */
[----:B------:R-:W-:Y:S01]  /*12ba0*/  BPT.TRAP 0x1 ;  /* 0x000000040000795c */ /* 0x000fe20000300000 */
.L_x_1051:
[----:B-1----:R-:W-:Y:S05]  /*12bb0*/  @P1 BRA `(.L_x_1052) ;  /* 0x0000000000081947 */ /* 0x002fea0003800000 */
[----:B------:R-:W1:Y:S02]  /*12bc0*/  SYNCS.PHASECHK.TRANS64.TRYWAIT P1, [UR9+0x33450], R4 ;  /* 0x03345004ff0075a7 */ /* 0x000e640008020149 */
[----:B-1----:R-:W-:Y:S05]  /*12bd0*/  @!P1 BRA `(.L_x_1053) ;  /* 0x0000008400349947 */ /* 0x002fea0003800000 */
.L_x_1052:
[----:B------:R-:W-:Y:S01]  /*12be0*/  UIADD3 UR41, UR41, 0x200, URZ ;  /* 0x0000020029297890 */ /* 0x000fe2000fffe03f */
[----:B------:R-:W-:Y:S01]  /*12bf0*/  WARPGROUP.ARRIVE ;  /* 0x00000000000079c5 */ /* 0x000fe20000000000 */
[----:B------:R-:W-:Y:S01]  /*12c00*/  UMOV UR7, 0xc0000010 ;  /* 0xc000001000077882 */ /* 0x000fe20000000000 */
[----:B------:R-:W-:Y:S01]  /*12c10*/  ULDC.64 UR10, c[0x0][0x9a0] ;  /* 0x00026800000a7ab9 */ /* 0x000fe20000000a00 */
[----:B------:R-:W-:Y:S01]  /*12c20*/  USHF.R.U32.HI UR41, URZ, 0x4, UR41 ;  /* 0x000000043f297899 */ /* 0x000fe20008011629 */
[----:B-1----:R-:W-:Y:S01]  /*12c30*/  IMAD.MOV.U32 R7, RZ, RZ, 0x3f800000 ;  /* 0x3f800000ff077424 */ /* 0x002fe200078e00ff */
[----:B------:R-:W-:Y:S02]  /*12c40*/  UISETP.NE.U32.AND UP0, UPT, UR10, URZ, UPT ;  /* 0x0000003f0a00728c */ /* 0x000fe4000bf05070 */
[----:B------:R-:W-:Y:S02]  /*12c50*/  ULOP3.LUT UR41, UR41, 0x3fff, URZ, 0xc0, !UPT ;  /* 0x00003fff29297892 */ /* 0x000fe4000f8ec03f */
[----:B------:R-:W-:-:S02]  /*12c60*/  UISETP.NE.AND.EX UP0, UPT, UR11, URZ, UPT, UP0 ;  /* 0x0000003f0b00728c */ /* 0x000fc4000bf05300 */
[----:B------:R-:W-:-:S04]  /*12c70*/  ULOP3.LUT UR8, UR41, 0x10000, URZ, 0xfc, !UPT ;  /* 0x0001000029087892 */ /* 0x000fc8000f8efc3f */
[----:B------:R-:W-:Y:S01]  /*12c80*/  UIMAD UR8, UR49, 0x780, UR8 ;  /* 0x00000780310878a4 */ /* 0x000fe2000f8e0208 */
[----:B------:R-:W-:-:S03]  /*12c90*/  PLOP3.LUT P1, PT, PT, PT, UP0, 0x80, 0x0 ;  /* 0x000000000000781c */ /* 0x000fc60003f2f008 */
[----:B------:R-:W-:Y:S01]  /*12ca0*/  UIADD3 UR4, UR8, 0x180, URZ ;  /* 0x0000018008047890 */ /* 0x000fe2000fffe03f */
[----:B------:R-:W-:Y:S02]  /*12cb0*/  @UP0 ULDC.64 UR12, c[0x0][0x9c8] ;  /* 0x00027200000c0ab9 */ /* 0x000fe40000000a00 */
[----:B------:R-:W-:-:S06]  /*12cc0*/  UMOV UR6, UR8 ;  /* 0x0000000800067c82 */ /* 0x000fcc0008000000 */
[----:B------:R-:W-:Y:S01]  /*12cd0*/  QGMMA.64x192x32.F32.E4M3.E4M3 R24, R216, gdesc[UR4], R24, gsb0 ;  /* 0x02e00004d8187df3 */ /* 0x000fe20008000818 */
[----:B------:R-:W-:Y:S01]  /*12ce0*/  UMOV UR7, 0xc0000010 ;  /* 0xc000001000077882 */ /* 0x000fe20000000000 */
[----:B------:R-:W-:Y:S01]  /*12cf0*/  UMOV UR6, UR4 ;  /* 0x0000000400067c82 */ /* 0x000fe20008000000 */
[----:B------:R-:W-:Y:S01]  /*12d00*/  UIADD3 UR4, UR8, 0x300, URZ ;  /* 0x0000030008047890 */ /* 0x000fe2000fffe03f */
[----:B------:R-:W-:Y:S02]  /*12d10*/  WARPGROUP.DEPBAR.LE gsb0, 0x0 ;  /* 0x00008000000079c5 */ /* 0x000fe40000010000 */
[----:B------:R-:W-:-:S14]  /*12d20*/  WARPGROUP.ARRIVE ;  /* 0x00000000000079c5 */ /* 0x000fdc0000000000 */
[----:B------:R-:W-:Y:S01]  /*12d30*/  QGMMA.64x192x32.F32.E4M3.E4M3 R24, R212, gdesc[UR4], R24, gsb0 ;  /* 0x02e00004d4187df3 */ /* 0x000fe20008000818 */
[----:B------:R-:W-:Y:S01]  /*12d40*/  UMOV UR6, UR4 ;  /* 0x0000000400067c82 */ /* 0x000fe20008000000 */
[----:B------:R-:W-:Y:S01]  /*12d50*/  UMOV UR7, 0xc0000010 ;  /* 0xc000001000077882 */ /* 0x000fe20000000000 */
[----:B------:R-:W-:Y:S01]  /*12d60*/  @UP0 UIMAD.WIDE.U32 UR4, UR44, UR12, URZ ;  /* 0x0000000c2c0402a5 */ /* 0x000fe2000f8e003f */
[----:B------:R-:W-:Y:S02]  /*12d70*/  WARPGROUP.DEPBAR.LE gsb0, 0x0 ;  /* 0x00008000000079c5 */ /* 0x000fe40000010000 */
[----:B------:R-:W-:-:S14]  /*12d80*/  WARPGROUP.ARRIVE ;  /* 0x00000000000079c5 */ /* 0x000fdc0000000000 */
[----:B------:R-:W-:Y:S01]  /*12d90*/  QGMMA.64x192x32.F32.E4M3.E4M3 R24, R208, gdesc[UR4], R24, gsb0 ;  /* 0x02e00004d0187df3 */ /* 0x000fe20008000818 */
[----:B------:R-:W-:Y:S02]  /*12da0*/  @UP0 USHF.R.S32.HI UR6, URZ, 0x1f, UR44 ;  /* 0x0000001f3f060899 */ /* 0x000fe4000801142c */
[----:B------:R-:W-:Y:S02]  /*12db0*/  @UP0 USHF.R.S32.HI UR7, URZ, 0x1f, UR42 ;  /* 0x0000001f3f070899 */ /* 0x000fe4000801142a */
[----:B------:R-:W-:-:S04]  /*12dc0*/  @UP0 UIMAD UR6, UR6, UR12, URZ ;  /* 0x0000000c060602a4 */ /* 0x000fc8000f8e023f */
        /* <DEDUP_REMOVED lines=8> */
[----:B------:R-:W-:Y:S02]  /*12e50*/  @UP0 ULEA.HI.X UR7, UR4, UR11, UR5, 0x2, UP1 ;  /* 0x0000000b04070291 */ /* 0x000fe400088f1405 */
[----:B------:R-:W-:-:S04]  /*12e60*/  IMAD.U32 R8, RZ, RZ, UR6 ;  /* 0x00000006ff087e24 */ /* 0x000fc8000f8e00ff */
[----:B------:R-:W-:-:S05]  /*12e70*/  IMAD.U32 R9, RZ, RZ, UR7 ;  /* 0x00000007ff097e24 */ /* 0x000fca000f8e00ff */
[----:B------:R1:W2:Y:S01]  /*12e80*/  @P1 LDG.E R7, desc[UR50][R8.64] ;  /* 0x0000003208071981 */ /* 0x0002a2000c1e1900 */
[----:B------:R-:W-:Y:S01]  /*12e90*/  UIADD3 UR4, UR8, 0x480, URZ ;  /* 0x0000048008047890 */ /* 0x000fe2000fffe03f */
[----:B------:R-:W-:-:S06]  /*12ea0*/  UMOV UR7, 0xc0000010 ;  /* 0xc000001000077882 */ /* 0x000fcc0000000000 */
[----:B------:R-:W-:Y:S01]  /*12eb0*/  UMOV UR6, UR4 ;  /* 0x0000000400067c82 */ /* 0x000fe20008000000 */
[----:B------:R-:W-:Y:S01]  /*12ec0*/  UIADD3 UR8, UR8, 0x600, URZ ;  /* 0x0000060008087890 */ /* 0x000fe2000fffe03f */
[----:B------:R-:W-:Y:S02]  /*12ed0*/  WARPGROUP.DEPBAR.LE gsb0, 0x0 ;  /* 0x00008000000079c5 */ /* 0x000fe40000010000 */
[----:B------:R-:W-:-:S06]  /*12ee0*/  WARPGROUP.ARRIVE ;  /* 0x00000000000079c5 */ /* 0x000fcc0000000000 */
[----:B------:R-:W-:Y:S01]  /*12ef0*/  QGMMA.64x192x32.F32.E4M3.E4M3 R24, R204, gdesc[UR4], R24, gsb0 ;  /* 0x02e00004cc187df3 */ /* 0x000fe20008000818 */
[----:B------:R-:W-:Y:S01]  /*12f00*/  UMOV UR6, UR8 ;  /* 0x0000000800067c82 */ /* 0x000fe20008000000 */
[----:B------:R-:W-:Y:S01]  /*12f10*/  UMOV UR7, 0xc0000010 ;  /* 0xc000001000077882 */ /* 0x000fe20000000000 */
[----:B------:R-:W3:Y:S04]  /*12f20*/  SHFL.BFLY PT, R11, R6, 0x2, 0x1f ;  /* 0x0c401f00060b7f89 */ /* 0x000ee800000e0000 */
[----:B------:R-:W4:Y:S01]  /*12f30*/  SHFL.BFLY PT, R10, R5, 0x2, 0x1f ;  /* 0x0c401f00050a7f89 */ /* 0x000f2200000e0000 */
[----:B---3--:R-:W-:-:S01]  /*12f40*/  FADD.FTZ R11, R11, R6 ;  /* 0x000000060b0b7221 */ /* 0x008fc20000010000 */
[----:B----4-:R-:W-:-:S04]  /*12f50*/  FADD.FTZ R10, R10, R5 ;  /* 0x000000050a0a7221 */ /* 0x010fc80000010000 */
[----:B0-----:R-:W0:Y:S04]  /*12f60*/  SHFL.BFLY PT, R4, R11, 0x1, 0x1f ;  /* 0x0c201f000b047f89 */ /* 0x001e2800000e0000 */
[----:B-1----:R-:W1:Y:S01]  /*12f70*/  SHFL.BFLY PT, R9, R10, 0x1, 0x1f ;  /* 0x0c201f000a097f89 */ /* 0x002e6200000e0000 */
[----:B------:R-:W-:Y:S02]  /*12f80*/  IMAD.MOV.U32 R6, RZ, RZ, RZ ;  /* 0x000000ffff067224 */ /* 0x000fe400078e00ff */
[----:B0-----:R-:W-:Y:S01]  /*12f90*/  FADD.FTZ R8, R11, R4 ;  /* 0x000000040b087221 */ /* 0x001fe20000010000 */
[----:B-1----:R-:W-:-:S04]  /*12fa0*/  FADD.FTZ R12, R10, R9 ;  /* 0x000000090a0c7221 */ /* 0x002fc80000010000 */
[C---:B------:R-:W-:Y:S01]  /*12fb0*/  FSETP.NE.FTZ.AND P1, PT, R8.reuse, RZ, PT ;  /* 0x000000ff0800720b */ /* 0x040fe20003f35000 */
[----:B------:R-:W-:Y:S01]  /*12fc0*/  FMUL.FTZ R13, R8, 0.00390625 ;  /* 0x3b800000080d7820 */ /* 0x000fe20000410000 */
[----:B------:R-:W-:-:S04]  /*12fd0*/  FMUL.FTZ R14, R12, 0.00390625 ;  /* 0x3b8000000c0e7820 */ /* 0x000fc80000410000 */
        /* <DEDUP_REMOVED lines=26> */
.L_x_1054:
[----:B------:R-:W-:Y:S01]  /*13180*/  UIADD3 UR4, UR9, 0x33460, URZ ;  /* 0x0003346009047890 */ /* 0x000fe2000fffe03f */
[-C--:B------:R-:W-:Y:S01]  /*13190*/  FMUL.FTZ R134, R28, R6.reuse ;  /* 0x000000061c867220 */ /* 0x080fe20000410000 */
[----:B------:R-:W-:Y:S01]  /*131a0*/  UIADD3 UR49, UR49, 0x1, URZ ;  /* 0x0000000131317890 */ /* 0x000fe2000fffe03f */
[-C--:B------:R-:W-:Y:S01]  /*131b0*/  FMUL.FTZ R132, R29, R6.reuse ;  /* 0x000000061d847220 */ /* 0x080fe20000410000 */
[----:B------:R-:W-:Y:S01]  /*131c0*/  UPRMT UR4, UR40, 0x654, UR4 ;  /* 0x0000065428047896 */ /* 0x000fe20008000004 */
[-C--:B------:R-:W-:Y:S01]  /*131d0*/  FMUL.FTZ R129, R33, R6.reuse ;  /* 0x0000000621817220 */ /* 0x080fe20000410000 */
[----:B------:R-:W-:Y:S01]  /*131e0*/  UISETP.NE.AND UP0, UPT, UR49, 0x2, UPT ;  /* 0x000000023100788c */ /* 0x000fe2000bf05270 */
        /* <DEDUP_REMOVED lines=17> */
[----:B------:R-:W-:Y:S01]  /*13300*/  SYNCS.ARRIVE.TRANS64.RED.A1T0 RZ, [UR4], RZ ;  /* 0x000000ffffff79a7 */ /* 0x000fe20008100404 */
        /* <DEDUP_REMOVED lines=80> */
[----:B------:R-:W-:-:S12]  /*13810*/  ULOP3.LUT UR45, UR45, UR4, URZ, 0x3c, !UPT ;  /* 0x000000042d2d7292 */ /* 0x000fd8000f8e3c3f */
.L_x_980:
[----:B------:R-:W0:Y:S01]  /*13820*/  S2R R0, SR_CgaCtaId ;  /* 0x0000000000007919 */ /* 0x000e220000008800 */
[----:B------:R-:W-:Y:S01]  /*13830*/  MOV R37, 0x400 ;  /* 0x0000040000257802 */ /* 0x000fe20000000f00 */
[----:B------:R-:W-:Y:S01]  /*13840*/  IMAD.SHL.U32 R3, R22, 0x8, RZ ;  /* 0x0000000816037824 */ /* 0x000fe200078e00ff */
[----:B------:R-:W-:Y:S01]  /*13850*/  BSSY B0, `(.L_x_1055) ;  /* 0x00002c8000007945 */ /* 0x000fe20003800000 */
[----:B------:R-:W-:Y:S02]  /*13860*/  BAR.SYNC.DEFER_BLOCKING 0x5, 0x180 ;  /* 0x0146000000007b1d */ /* 0x000fe40000010000 */
[----:B------:R-:W-:Y:S01]  /*13870*/  VIADD R17, R3, 0x80 ;  /* 0x0000008003117836 */ /* 0x000fe20000000000 */
[----:B------:R-:W-:-:S04]  /*13880*/  SHF.R.S32.HI R34, RZ, 0x1f, R3 ;  /* 0x0000001fff227819 */ /* 0x000fc80000011403 */
[----:B------:R-:W-:Y:S02]  /*13890*/  SHF.R.S32.HI R36, RZ, 0x1f, R17 ;  /* 0x0000001fff247819 */ /* 0x000fe40000011411 */
[----:B0-----:R-:W-:-:S05]  /*138a0*/  LEA R37, R0, R37, 0x18 ;  /* 0x0000002500257211 */ /* 0x001fca00078ec0ff */
[----:B------:R-:W0:Y:S02]  /*138b0*/  LDS R0, [R37+0x334d0] ;  /* 0x0334d00025007984 */ /* 0x000e240000000800 */
[----:B0-----:R-:W-:Y:S01]  /*138c0*/  R2UR UR4, R0 ;  /* 0x00000000000472ca */ /* 0x001fe200000e0000 */
[----:B------:R-:W-:-:S05]  /*138d0*/  VIADD R0, R3, 0x40 ;  /* 0x0000004003007836 */ /* 0x000fca0000000000 */
[----:B------:R-:W-:Y:S01]  /*138e0*/  SHF.R.S32.HI R35, RZ, 0x1f, R0 ;  /* 0x0000001fff237819 */ /* 0x000fe20000011400 */
[----:B------:R-:W-:Y:S06]  /*138f0*/  BAR.ARV 0x4, 0x180 ;  /* 0x0106000000007b1d */ /* 0x000fec0000002000 */
[----:B------:R-:W-:Y:S05]  /*13900*/  @P0 BRA `(.L_x_1056) ;  /* 0x00000020005c0947 */ /* 0x000fea0003800000 */
[----:B------:R-:W0:Y:S01]  /*13910*/  S2R R50, SR_TID.X ;  /* 0x0000000000327919 */ /* 0x000e220000002100 */
[----:B------:R-:W-:Y:S01]  /*13920*/  ULDC.64 UR6, c[0x4][0x38] ;  /* 0x01000e0000067ab9 */ /* 0x000fe20000000a00 */
        /* <DEDUP_REMOVED lines=15> */
[----:B------:R-:W-:Y:S01]  /*13a20*/  F2FP.BF16.F32.PACK_AB R7, R118, R7 ;  /* 0x000000077607723e */ /* 0x000fe200000010ff */
[----:B0-----:R-:W-:Y:S01]  /*13a30*/  IMAD.SHL.U32 R40, R50, 0x4, RZ ;  /* 0x0000000432287824 */ /* 0x001fe200078e00ff */
        /* <DEDUP_REMOVED lines=30> */
[----:B------:R-:W-:Y:S01]  /*13c20*/  USHF.R.S32.HI UR10, URZ, 0x1f, UR42 ;  /* 0x0000001f3f0a7899 */ /* 0x000fe2000801142a */
[----:B------:R-:W-:Y:S01]  /*13c30*/  LOP3.LUT R40, R40, 0xc, RZ, 0xc0, !PT ;  /* 0x0000000c28287812 */ /* 0x000fe200078ec0ff */
[----:B------:R-:W-:Y:S01]  /*13c40*/  ULDC.64 UR8, c[0x0][0xb90] ;  /* 0x0002e40000087ab9 */ /* 0x000fe20000000a00 */
[----:B------:R-:W-:Y:S02]  /*13c50*/  BAR.SYNC.DEFER_BLOCKING 0x1, 0x100 ;  /* 0x0044000000007b1d */ /* 0x000fe40000010000 */
[----:B------:R-:W-:-:S05]  /*13c60*/  IADD3 R40, P0, R40, UR6, RZ ;  /* 0x0000000628287c10 */ /* 0x000fca000ff1e0ff */
[----:B------:R-:W-:-:S05]  /*13c70*/  IMAD.X R41, RZ, RZ, UR7, P0 ;  /* 0x00000007ff297e24 */ /* 0x000fca00080e06ff */
[----:B------:R0:W2:Y:S01]  /*13c80*/  LDG.E.CONSTANT R40, desc[UR50][R40.64] ;  /* 0x0000003228287981 */ /* 0x0000a2000c1e9900 */
[----:B------:R-:W-:Y:S01]  /*13c90*/  F2FP.BF16.F32.PACK_AB R29, R92, R29 ;  /* 0x0000001d5c1d723e */ /* 0x000fe200000010ff */
[----:B------:R-:W-:Y:S02]  /*13ca0*/  UIMAD UR5, UR10, UR8, URZ ;  /* 0x000000080a0572a4 */ /* 0x000fe4000f8e023f */
[----:B------:R-:W-:Y:S02]  /*13cb0*/  UIMAD.WIDE.U32 UR6, UR42, UR8, URZ ;  /* 0x000000082a0672a5 */ /* 0x000fe4000f8e003f */
[----:B------:R-:W-:Y:S02]  /*13cc0*/  UIMAD UR5, UR42, UR9, UR5 ;  /* 0x000000092a0572a4 */ /* 0x000fe4000f8e0205 */
[----:B------:R-:W-:Y:S01]  /*13cd0*/  USHF.R.S32.HI UR12, URZ, 0x1f, UR44 ;  /* 0x0000001f3f0c7899 */ /* 0x000fe2000801142c */
[----:B0-----:R-:W-:Y:S01]  /*13ce0*/  F2FP.BF16.F32.PACK_AB R41, R71, R38 ;  /* 0x000000264729723e */ /* 0x001fe200000010ff */
[----:B------:R-:W-:Y:S01]  /*13cf0*/  ULDC.64 UR8, c[0x0][0xb98] ;  /* 0x0002e60000087ab9 */ /* 0x000fe20000000a00 */
[----:B------:R-:W-:Y:S01]  /*13d00*/  LOP3.LUT P0, R38, R50, 0x3, RZ, 0xc0, !PT ;  /* 0x0000000332267812 */ /* 0x000fe2000780c0ff */
[----:B------:R-:W-:Y:S01]  /*13d10*/  UIADD3 UR7, UR7, UR5, URZ ;  /* 0x0000000507077290 */ /* 0x000fe2000fffe03f */
[----:B------:R-:W0:Y:S01]  /*13d20*/  S2R R50, SR_SWINHI ;  /* 0x0000000000327919 */ /* 0x000e220000002f00 */
[----:B------:R-:W-:Y:S01]  /*13d30*/  UIMAD UR5, UR12, UR8, URZ ;  /* 0x000000080c0572a4 */ /* 0x000fe2000f8e023f */
[----:B------:R-:W-:Y:S01]  /*13d40*/  ISETP.EQ.OR P0, PT, R38, 0x3, !P0 ;  /* 0x000000032600780c */ /* 0x000fe20004702670 */
[----:B------:R-:W-:-:S02]  /*13d50*/  UIMAD.WIDE.U32 UR6, UR44, UR8, UR6 ;  /* 0x000000082c0672a5 */ /* 0x000fc4000f8e0006 */
[----:B------:R-:W-:Y:S01]  /*13d60*/  UIMAD UR5, UR44, UR9, UR5 ;  /* 0x000000092c0572a4 */ /* 0x000fe2000f8e0205 */
[----:B------:R-:W-:Y:S02]  /*13d70*/  SEL R117, R64, R57, P0 ;  /* 0x0000003940757207 */ /* 0x000fe40000000000 */
[----:B------:R-:W-:Y:S01]  /*13d80*/  SEL R79, R57, R64, P0 ;  /* 0x00000040394f7207 */ /* 0x000fe20000000000 */
[----:B------:R-:W-:Y:S01]  /*13d90*/  ULDC.64 UR8, c[0x0][0xae8] ;  /* 0x0002ba0000087ab9 */ /* 0x000fe20000000a00 */
[----:B------:R-:W-:Y:S02]  /*13da0*/  SEL R91, R130, R129, P0 ;  /* 0x00000081825b7207 */ /* 0x000fe40000000000 */
[----:B------:R-:W-:Y:S02]  /*13db0*/  SEL R67, R129, R130, P0 ;  /* 0x0000008281437207 */ /* 0x000fe40000000000 */
[----:B------:R-:W-:Y:S02]  /*13dc0*/  SEL R107, R21, R20, P0 ;  /* 0x00000014156b7207 */ /* 0x000fe40000000000 */
[----:B------:R-:W-:-:S02]  /*13dd0*/  SEL R75, R20, R21, P0 ;  /* 0x00000015144b7207 */ /* 0x000fc40000000000 */
[----:B------:R-:W-:Y:S02]  /*13de0*/  SEL R129, R25, R24, P0 ;  /* 0x0000001819817207 */ /* 0x000fe40000000000 */
[----:B------:R-:W-:Y:S02]  /*13df0*/  SEL R85, R24, R25, P0 ;  /* 0x0000001918557207 */ /* 0x000fe40000000000 */
[----:B------:R-:W-:Y:S02]  /*13e00*/  SEL R111, R9, R8, P0 ;  /* 0x00000008096f7207 */ /* 0x000fe40000000000 */
[----:B------:R-:W-:Y:S01]  /*13e10*/  SEL R77, R8, R9, P0 ;  /* 0x00000009084d7207 */ /* 0x000fe20000000000 */
[----:B------:R-:W-:Y:S01]  /*13e20*/  IMAD R9, R220, 0x40, R3 ;  /* 0x00000040dc097824 */ /* 0x000fe200078e0203 */
[----:B------:R-:W-:Y:S02]  /*13e30*/  SEL R131, R15, R14, P0 ;  /* 0x0000000e0f837207 */ /* 0x000fe40000000000 */
[----:B------:R-:W-:-:S02]  /*13e40*/  SEL R87, R14, R15, P0 ;  /* 0x0000000f0e577207 */ /* 0x000fc40000000000 */
[----:B------:R-:W-:Y:S02]  /*13e50*/  SEL R135, R7, R6, P0 ;  /* 0x0000000607877207 */ /* 0x000fe40000000000 */
[----:B------:R-:W-:Y:S02]  /*13e60*/  MOV R38, R37 ;  /* 0x0000002500267202 */ /* 0x000fe40000000f00 */
[----:B0-----:R-:W-:Y:S02]  /*13e70*/  MOV R39, R50 ;  /* 0x0000003200277202 */ /* 0x001fe40000000f00 */
[----:B------:R-:W-:Y:S02]  /*13e80*/  SEL R90, R6, R7, P0 ;  /* 0x00000007065a7207 */ /* 0x000fe40000000000 */
[----:B------:R-:W-:Y:S01]  /*13e90*/  SEL R89, R134, R133, P0 ;  /* 0x0000008586597207 */ /* 0x000fe20000000000 */
[----:B------:R-:W-:Y:S01]  /*13ea0*/  IMAD.WIDE R64, R223, 0x2, R38 ;  /* 0x00000002df407825 */ /* 0x000fe200078e0226 */
[----:B------:R-:W-:-:S02]  /*13eb0*/  SEL R66, R133, R134, P0 ;  /* 0x0000008685427207 */ /* 0x000fc40000000000 */
[----:B------:R-:W-:Y:S01]  /*13ec0*/  SEL R133, R11, R10, P0 ;  /* 0x0000000a0b857207 */ /* 0x000fe20000000000 */
[----:B------:R-:W-:Y:S01]  /*13ed0*/  IMAD.WIDE R38, R9, 0x2, R38 ;  /* 0x0000000209267825 */ /* 0x000fe200078e0226 */
[C---:B------:R-:W-:Y:S02]  /*13ee0*/  IADD3 R25, P6, R64.reuse, 0x8020, RZ ;  /* 0x0000802040197810 */ /* 0x040fe40007fde0ff */
[----:B------:R-:W-:Y:S02]  /*13ef0*/  IADD3 R21, P2, R64, 0x4060, RZ ;  /* 0x0000406040157810 */ /* 0x000fe40007f5e0ff */
[----:B------:R-:W-:Y:S01]  /*13f00*/  LOP3.LUT R14, R25, 0x380, RZ, 0xc0, !PT ;  /* 0x00000380190e7812 */ /* 0x000fe200078ec0ff */
[--C-:B------:R-:W-:Y:S01]  /*13f10*/  IMAD.X R61, RZ, RZ, R65.reuse, P6 ;  /* 0x000000ffff3d7224 */ /* 0x100fe200030e0641 */
[----:B------:R-:W-:Y:S01]  /*13f20*/  LOP3.LUT R6, R21, 0x380, RZ, 0xc0, !PT ;  /* 0x0000038015067812 */ /* 0x000fe200078ec0ff */
[----:B------:R-:W-:Y:S01]  /*13f30*/  IMAD.X R57, RZ, RZ, R65, P2 ;  /* 0x000000ffff397224 */ /* 0x000fe200010e0641 */
[----:B------:R-:W-:-:S02]  /*13f40*/  SEL R88, R10, R11, P0 ;  /* 0x0000000b0a587207 */ /* 0x000fc40000000000 */
[----:B------:R-:W-:Y:S02]  /*13f50*/  IADD3 R11, P2, R64, 0x40, RZ ;  /* 0x00000040400b7810 */ /* 0x000fe40007f5e0ff */
[----:B------:R-:W-:Y:S02]  /*13f60*/  SHF.R.U64 R14, R14, 0x3, RZ ;  /* 0x000000030e0e7819 */ /* 0x000fe400000012ff */
[----:B------:R-:W-:Y:S02]  /*13f70*/  SHF.R.U64 R6, R6, 0x3, RZ ;  /* 0x0000000306067819 */ /* 0x000fe400000012ff */
[----:B------:R-:W-:Y:S02]  /*13f80*/  SEL R95, R122, R121, P0 ;  /* 0x000000797a5f7207 */ /* 0x000fe40000000000 */
[----:B------:R-:W-:Y:S02]  /*13f90*/  SEL R69, R121, R122, P0 ;  /* 0x0000007a79457207 */ /* 0x000fe40000000000 */
[----:B------:R-:W-:-:S02]  /*13fa0*/  IADD3 R9, P1, R64, 0x20, RZ ;  /* 0x0000002040097810 */ /* 0x000fc40007f3e0ff */
[----:B------:R-:W-:Y:S02]  /*13fb0*/  SEL R121, R43, R42, P0 ;  /* 0x0000002a2b797207 */ /* 0x000fe40000000000 */
[----:B------:R-:W-:Y:S01]  /*13fc0*/  SEL R81, R42, R43, P0 ;  /* 0x0000002b2a517207 */ /* 0x000fe20000000000 */
[--C-:B------:R-:W-:Y:S01]  /*13fd0*/  IMAD.X R55, RZ, RZ, R65.reuse, P1 ;  /* 0x000000ffff377224 */ /* 0x100fe200008e0641 */
[----:B------:R-:W-:Y:S02]  /*13fe0*/  SEL R101, R45, R44, P0 ;  /* 0x0000002c2d657207 */ /* 0x000fe40000000000 */
[----:B------:R-:W-:Y:S01]  /*13ff0*/  SEL R72, R44, R45, P0 ;  /* 0x0000002d2c487207 */ /* 0x000fe20000000000 */
[----:B------:R-:W-:Y:S01]  /*14000*/  IMAD.X R45, RZ, RZ, R65, P2 ;  /* 0x000000ffff2d7224 */ /* 0x000fe200010e0641 */
[----:B------:R-:W-:Y:S02]  /*14010*/  IADD3 R43, P4, R64, 0x8060, RZ ;  /* 0x00008060402b7810 */ /* 0x000fe40007f9e0ff */
[----:B------:R-:W-:-:S02]  /*14020*/  LOP3.LUT R60, R14, R25, RZ, 0x3c, !PT ;  /* 0x000000190e3c7212 */ /* 0x000fc400078e3cff */
[----:B------:R-:W-:Y:S02]  /*14030*/  LOP3.LUT R56, R6, R21, RZ, 0x3c, !PT ;  /* 0x0000001506387212 */ /* 0x000fe400078e3cff */
[----:B------:R-:W-:Y:S02]  /*14040*/  LOP3.LUT R6, R9, 0x380, RZ, 0xc0, !PT ;  /* 0x0000038009067812 */ /* 0x000fe400078ec0ff */
[----:B------:R-:W-:Y:S02]  /*14050*/  IADD3 R25, P2, R38, 0x5000, RZ ;  /* 0x0000500026197810 */ /* 0x000fe40007f5e0ff */
[----:B------:R-:W-:Y:S02]  /*14060*/  LOP3.LUT R42, R43, 0x380, RZ, 0xc0, !PT ;  /* 0x000003802b2a7812 */ /* 0x000fe400078ec0ff */
[----:B------:R-:W-:Y:S02]  /*14070*/  SHF.R.U64 R6, R6, 0x3, RZ ;  /* 0x0000000306067819 */ /* 0x000fe400000012ff */
[----:B------:R-:W-:-:S02]  /*14080*/  LOP3.LUT R24, R25, 0x380, RZ, 0xc0, !PT ;  /* 0x0000038019187812 */ /* 0x000fc400078ec0ff */
[----:B------:R-:W-:Y:S02]  /*14090*/  SEL R109, R13, R12, P0 ;  /* 0x0000000c0d6d7207 */ /* 0x000fe40000000000 */
[----:B------:R-:W-:Y:S02]  /*140a0*/  SEL R76, R12, R13, P0 ;  /* 0x0000000d0c4c7207 */ /* 0x000fe40000000000 */
[----:B------:R-:W-:Y:S02]  /*140b0*/  SEL R127, R27, R26, P0 ;  /* 0x0000001a1b7f7207 */ /* 0x000fe40000000000 */
[----:B------:R-:W-:Y:S02]  /*140c0*/  SEL R84, R26, R27, P0 ;  /* 0x0000001b1a547207 */ /* 0x000fe40000000000 */
[----:B------:R-:W-:Y:S02]  /*140d0*/  LOP3.LUT R7, R64, 0x380, RZ, 0xc0, !PT ;  /* 0x0000038040077812 */ /* 0x000fe400078ec0ff */
[----:B------:R-:W-:-:S02]  /*140e0*/  SHF.R.U64 R42, R42, 0x3, RZ ;  /* 0x000000032a2a7819 */ /* 0x000fc400000012ff */
[C---:B------:R-:W-:Y:S02]  /*140f0*/  IADD3 R27, P3, R64.reuse, 0x8040, RZ ;  /* 0x00008040401b7810 */ /* 0x040fe40007f7e0ff */
[----:B------:R-:W-:Y:S02]  /*14100*/  IADD3 R12, P5, R64, 0x8000, RZ ;  /* 0x00008000400c7810 */ /* 0x000fe40007fbe0ff */
[----:B------:R-:W-:Y:S01]  /*14110*/  LOP3.LUT R54, R6, R9, RZ, 0x3c, !PT ;  /* 0x0000000906367212 */ /* 0x000fe200078e3cff */
[----:B------:R-:W-:Y:S01]  /*14120*/  IMAD.X R63, RZ, RZ, R65, P3 ;  /* 0x000000ffff3f7224 */ /* 0x000fe200018e0641 */
[----:B------:R-:W-:Y:S02]  /*14130*/  SHF.R.U64 R24, R24, 0x3, RZ ;  /* 0x0000000318187819 */ /* 0x000fe400000012ff */
[----:B------:R-:W-:Y:S02]  /*14140*/  SHF.R.U64 R7, R7, 0x3, RZ ;  /* 0x0000000307077819 */ /* 0x000fe400000012ff */
[----:B------:R-:W-:-:S02]  /*14150*/  LOP3.LUT R6, R11, 0x380, RZ, 0xc0, !PT ;  /* 0x000003800b067812 */ /* 0x000fc400078ec0ff */
[----:B------:R-:W-:Y:S02]  /*14160*/  SEL R115, R80, R59, P0 ;  /* 0x0000003b50737207 */ /* 0x000fe40000000000 */
[----:B------:R-:W-:Y:S01]  /*14170*/  SEL R78, R59, R80, P0 ;  /* 0x000000503b4e7207 */ /* 0x000fe20000000000 */
[--C-:B------:R-:W-:Y:S01]  /*14180*/  IMAD.X R59, RZ, RZ, R65.reuse, P5 ;  /* 0x000000ffff3b7224 */ /* 0x100fe200028e0641 */
[----:B------:R-:W-:Y:S01]  /*14190*/  LOP3.LUT R42, R42, R43, RZ, 0x3c, !PT ;  /* 0x0000002b2a2a7212 */ /* 0x000fe200078e3cff */
[----:B------:R-:W-:Y:S01]  /*141a0*/  IMAD.X R43, RZ, RZ, R65, P4 ;  /* 0x000000ffff2b7224 */ /* 0x000fe200020e0641 */
[----:B------:R-:W-:Y:S02]  /*141b0*/  SEL R123, R82, R41, P0 ;  /* 0x00000029527b7207 */ /* 0x000fe40000000000 */
[C---:B------:R-:W-:Y:S02]  /*141c0*/  IADD3 R15, P4, R64.reuse, 0x4040, RZ ;  /* 0x00004040400f7810 */ /* 0x040fe40007f9e0ff */
[----:B------:R-:W-:-:S02]  /*141d0*/  IADD3 R13, P3, R64, 0x4020, RZ ;  /* 0x00004020400d7810 */ /* 0x000fc40007f7e0ff */
[C---:B------:R-:W-:Y:S02]  /*141e0*/  IADD3 R10, P6, R64.reuse, 0x4000, RZ ;  /* 0x00004000400a7810 */ /* 0x040fe40007fde0ff */
[----:B------:R-:W-:Y:S02]  /*141f0*/  IADD3 R8, P5, R64, 0x60, RZ ;  /* 0x0000006040087810 */ /* 0x000fe40007fbe0ff */
[----:B------:R-:W-:Y:S01]  /*14200*/  LOP3.LUT R24, R24, R25, RZ, 0x3c, !PT ;  /* 0x0000001918187212 */ /* 0x000fe200078e3cff */
[----:B------:R-:W-:Y:S01]  /*14210*/  IMAD.X R25, RZ, RZ, R39, P2 ;  /* 0x000000ffff197224 */ /* 0x000fe200010e0627 */
[----:B------:R-:W-:Y:S02]  /*14220*/  SEL R82, R41, R82, P0 ;  /* 0x0000005229527207 */ /* 0x000fe40000000000 */
[----:B------:R-:W-:Y:S02]  /*14230*/  LOP3.LUT R64, R7, R64, RZ, 0x3c, !PT ;  /* 0x0000004007407212 */ /* 0x000fe400078e3cff */
[----:B------:R-:W-:-:S02]  /*14240*/  SHF.R.U64 R6, R6, 0x3, RZ ;  /* 0x0000000306067819 */ /* 0x000fc400000012ff */
[----:B------:R-:W-:Y:S02]  /*14250*/  LOP3.LUT R7, R12, 0x380, RZ, 0xc0, !PT ;  /* 0x000003800c077812 */ /* 0x000fe400078ec0ff */
[----:B------:R-:W-:Y:S02]  /*14260*/  IADD3 R41, P2, R38, 0xb000, RZ ;  /* 0x0000b00026297810 */ /* 0x000fe40007f5e0ff */
[----:B------:R-:W-:Y:S02]  /*14270*/  LOP3.LUT R44, R6, R11, RZ, 0x3c, !PT ;  /* 0x0000000b062c7212 */ /* 0x000fe400078e3cff */
[----:B------:R-:W-:Y:S02]  /*14280*/  SHF.R.U64 R7, R7, 0x3, RZ ;  /* 0x0000000307077819 */ /* 0x000fe400000012ff */
[----:B------:R-:W-:Y:S02]  /*14290*/  LOP3.LUT R6, R41, 0x380, RZ, 0xc0, !PT ;  /* 0x0000038029067812 */ /* 0x000fe400078ec0ff */
[----:B------:R-:W-:-:S02]  /*142a0*/  SEL R93, R126, R125, P0 ;  /* 0x0000007d7e5d7207 */ /* 0x000fc40000000000 */
[----:B------:R-:W-:Y:S02]  /*142b0*/  SEL R68, R125, R126, P0 ;  /* 0x0000007e7d447207 */ /* 0x000fe40000000000 */
[----:B------:R-:W-:Y:S02]  /*142c0*/  SEL R113, R96, R51, P0 ;  /* 0x0000003360717207 */ /* 0x000fe40000000000 */
[----:B------:R-:W-:Y:S01]  /*142d0*/  SEL R86, R51, R96, P0 ;  /* 0x0000006033567207 */ /* 0x000fe20000000000 */
[----:B------:R-:W-:Y:S01]  /*142e0*/  IMAD.X R51, RZ, RZ, R65, P3 ;  /* 0x000000ffff337224 */ /* 0x000fe200018e0641 */
[----:B------:R-:W-:Y:S02]  /*142f0*/  SEL R125, R31, R30, P0 ;  /* 0x0000001e1f7d7207 */ /* 0x000fe40000000000 */
[----:B------:R-:W-:Y:S02]  /*14300*/  SEL R83, R30, R31, P0 ;  /* 0x0000001f1e537207 */ /* 0x000fe40000000000 */
[----:B------:R-:W-:-:S02]  /*14310*/  LOP3.LUT R58, R7, R12, RZ, 0x3c, !PT ;  /* 0x0000000c073a7212 */ /* 0x000fc400078e3cff */
[----:B------:R-:W-:Y:S02]  /*14320*/  SHF.R.U64 R6, R6, 0x3, RZ ;  /* 0x0000000306067819 */ /* 0x000fe400000012ff */
[----:B------:R-:W-:Y:S02]  /*14330*/  LOP3.LUT R7, R10, 0x380, RZ, 0xc0, !PT ;  /* 0x000003800a077812 */ /* 0x000fe400078ec0ff */
[----:B------:R-:W-:Y:S02]  /*14340*/  IADD3 R31, P3, R38, 0x2000, RZ ;  /* 0x00002000261f7810 */ /* 0x000fe40007f7e0ff */
[----:B------:R-:W-:Y:S02]  /*14350*/  LOP3.LUT R6, R6, R41, RZ, 0x3c, !PT ;  /* 0x0000002906067212 */ /* 0x000fe400078e3cff */
[----:B------:R-:W-:Y:S01]  /*14360*/  SHF.R.U64 R7, R7, 0x3, RZ ;  /* 0x0000000307077819 */ /* 0x000fe200000012ff */
[----:B------:R-:W0:Y:S01]  /*14370*/  LDC R41, c[0x0][0xbe8] ;  /* 0x0002fa00ff297b82 */ /* 0x000e220000000800 */
[----:B------:R-:W-:-:S02]  /*14380*/  LOP3.LUT R30, R31, 0x380, RZ, 0xc0, !PT ;  /* 0x000003801f1e7812 */ /* 0x000fc400078ec0ff */
[----:B------:R-:W-:Y:S02]  /*14390*/  SEL R99, R49, R48, P0 ;  /* 0x0000003031637207 */ /* 0x000fe40000000000 */
[----:B------:R-:W-:Y:S01]  /*143a0*/  SEL R71, R48, R49, P0 ;  /* 0x0000003130477207 */ /* 0x000fe20000000000 */
[----:B------:R-:W-:Y:S01]  /*143b0*/  IMAD.X R49, RZ, RZ, R65, P6 ;  /* 0x000000ffff317224 */ /* 0x000fe200030e0641 */
[----:B------:R-:W-:Y:S02]  /*143c0*/  LOP3.LUT R48, R7, R10, RZ, 0x3c, !PT ;  /* 0x0000000a07307212 */ /* 0x000fe400078e3cff */
[----:B------:R-:W-:Y:S02]  /*143d0*/  SHF.R.U64 R30, R30, 0x3, RZ ;  /* 0x000000031e1e7819 */ /* 0x000fe400000012ff */
[----:B------:R-:W-:Y:S02]  /*143e0*/  LOP3.LUT R7, R8, 0x380, RZ, 0xc0, !PT ;  /* 0x0000038008077812 */ /* 0x000fe400078ec0ff */
[----:B------:R-:W-:Y:S01]  /*143f0*/  LOP3.LUT R30, R30, R31, RZ, 0x3c, !PT ;  /* 0x0000001f1e1e7212 */ /* 0x000fe200078e3cff */
[----:B------:R-:W-:Y:S01]  /*14400*/  IMAD.X R31, RZ, RZ, R39, P3 ;  /* 0x000000ffff1f7224 */ /* 0x000fe200018e0627 */
[----:B------:R-:W-:-:S02]  /*14410*/  SHF.R.U64 R7, R7, 0x3, RZ ;  /* 0x0000000307077819 */ /* 0x000fc400000012ff */
[----:B------:R-:W-:Y:S02]  /*14420*/  IADD3 R9, P3, R38, 0x8000, RZ ;  /* 0x0000800026097810 */ /* 0x000fe40007f7e0ff */
[----:B------:R-:W-:Y:S02]  /*14430*/  SEL R119, R47, R46, P0 ;  /* 0x0000002e2f777207 */ /* 0x000fe40000000000 */
[----:B------:R-:W-:Y:S01]  /*14440*/  SEL R80, R46, R47, P0 ;  /* 0x0000002f2e507207 */ /* 0x000fe20000000000 */
[----:B------:R-:W-:Y:S01]  /*14450*/  IMAD.X R47, RZ, RZ, R65, P5 ;  /* 0x000000ffff2f7224 */ /* 0x000fe200028e0641 */
[----:B------:R-:W-:Y:S02]  /*14460*/  LOP3.LUT R46, R7, R8, RZ, 0x3c, !PT ;  /* 0x00000008072e7212 */ /* 0x000fe400078e3cff */
[----:B------:R-:W-:Y:S02]  /*14470*/  LOP3.LUT R8, R9, 0x380, RZ, 0xc0, !PT ;  /* 0x0000038009087812 */ /* 0x000fe400078ec0ff */
[----:B------:R-:W-:-:S02]  /*14480*/  LOP3.LUT R12, R13, 0x380, RZ, 0xc0, !PT ;  /* 0x000003800d0c7812 */ /* 0x000fc400078ec0ff */
[----:B------:R-:W-:Y:S02]  /*14490*/  SHF.R.U64 R8, R8, 0x3, RZ ;  /* 0x0000000308087819 */ /* 0x000fe400000012ff */
[----:B------:R-:W-:Y:S02]  /*144a0*/  SHF.R.U64 R12, R12, 0x3, RZ ;  /* 0x000000030c0c7819 */ /* 0x000fe400000012ff */
[----:B------:R-:W-:Y:S01]  /*144b0*/  LOP3.LUT R8, R8, R9, RZ, 0x3c, !PT ;  /* 0x0000000908087212 */ /* 0x000fe200078e3cff */
[----:B------:R-:W-:Y:S01]  /*144c0*/  IMAD.X R9, RZ, RZ, R39, P3 ;  /* 0x000000ffff097224 */ /* 0x000fe200018e0627 */
[----:B0-----:R-:W-:Y:S02]  /*144d0*/  ISETP.NE.AND P3, PT, R41, 0x1, PT ;  /* 0x000000012900780c */ /* 0x001fe40003f65270 */
[----:B------:R-:W-:Y:S02]  /*144e0*/  MOV R110, R48 ;  /* 0x00000030006e7202 */ /* 0x000fe40000000f00 */
[----:B------:R-:W-:-:S02]  /*144f0*/  LOP3.LUT R50, R12, R13, RZ, 0x3c, !PT ;  /* 0x0000000d0c327212 */ /* 0x000fc400078e3cff */
[----:B------:R-:W-:Y:S01]  /*14500*/  MOV R96, R56 ;  /* 0x0000003800607202 */ /* 0x000fe20000000f00 */
[----:B------:R-:W-:Y:S01]  /*14510*/  VIADD R57, R19, UR36 ;  /* 0x0000002413397c36 */ /* 0x000fe20008000000 */
[----:B------:R-:W-:Y:S02]  /*14520*/  MOV R108, R50 ;  /* 0x00000032006c7202 */ /* 0x000fe40000000f00 */
[----:B------:R-:W-:Y:S02]  /*14530*/  MOV R94, R58 ;  /* 0x0000003a005e7202 */ /* 0x000fe40000000f00 */
[----:B------:R-:W-:Y:S01]  /*14540*/  LOP3.LUT R20, R27, 0x380, RZ, 0xc0, !PT ;  /* 0x000003801b147812 */ /* 0x000fe200078ec0ff */
[----:B------:R-:W0:Y:S01]  /*14550*/  @P3 LDC R48, c[0x0][0xbec] ;  /* 0x0002fb00ff303b82 */ /* 0x000e220000000800 */
[----:B------:R-:W-:Y:S02]  /*14560*/  SEL R97, R53, R52, P0 ;  /* 0x0000003435617207 */ /* 0x000fe40000000000 */
[----:B------:R-:W-:Y:S01]  /*14570*/  SEL R70, R52, R53, P0 ;  /* 0x0000003534467207 */ /* 0x000fe20000000000 */
[----:B------:R-:W-:Y:S01]  /*14580*/  IMAD.X R53, RZ, RZ, R65, P4 ;  /* 0x000000ffff357224 */ /* 0x000fe200020e0641 */
[----:B------:R-:W-:-:S02]  /*14590*/  LOP3.LUT R14, R15, 0x380, RZ, 0xc0, !PT ;  /* 0x000003800f0e7812 */ /* 0x000fc400078ec0ff */
[----:B------:R-:W-:Y:S01]  /*145a0*/  SHF.R.U64 R20, R20, 0x3, RZ ;  /* 0x0000000314147819 */ /* 0x000fe200000012ff */
[----:B------:R-:W1:Y:S01]  /*145b0*/  @P3 LDC R51, c[0x0][0xbf0] ;  /* 0x0002fc00ff333b82 */ /* 0x000e620000000800 */
[----:B------:R-:W-:Y:S02]  /*145c0*/  SEL R103, R33, R32, P0 ;  /* 0x0000002021677207 */ /* 0x000fe40000000000 */
[----:B------:R-:W-:Y:S02]  /*145d0*/  SEL R105, R29, R28, P0 ;  /* 0x0000001c1d697207 */ /* 0x000fe40000000000 */
[----:B------:R-:W-:Y:S02]  /*145e0*/  SHF.R.U64 R14, R14, 0x3, RZ ;  /* 0x000000030e0e7819 */ /* 0x000fe400000012ff */
[----:B------:R-:W-:Y:S02]  /*145f0*/  SEL R74, R28, R29, P0 ;  /* 0x0000001d1c4a7207 */ /* 0x000fe40000000000 */
[----:B------:R-:W-:-:S02]  /*14600*/  LOP3.LUT R62, R20, R27, RZ, 0x3c, !PT ;  /* 0x0000001b143e7212 */ /* 0x000fc400078e3cff */
[----:B------:R-:W-:Y:S02]  /*14610*/  MOV R112, R46 ;  /* 0x0000002e00707202 */ /* 0x000fe40000000f00 */
[----:B------:R-:W-:Y:S02]  /*14620*/  MOV R114, R44 ;  /* 0x0000002c00727202 */ /* 0x000fe40000000f00 */
[----:B------:R-:W-:Y:S01]  /*14630*/  SEL R73, R32, R33, P0 ;  /* 0x0000002120497207 */ /* 0x000fe20000000000 */
[----:B0-----:R-:W-:Y:S01]  /*14640*/  @P3 IMAD.HI.U32 R48, R57, R48, RZ ;  /* 0x0000003039303227 */ /* 0x001fe200078e00ff */
[----:B------:R-:W-:Y:S02]  /*14650*/  IADD3 R21, P1, R38, 0x6000, RZ ;  /* 0x0000600026157810 */ /* 0x000fe40007f3e0ff */
[----:B------:R-:W-:Y:S02]  /*14660*/  MOV R116, R64 ;  /* 0x0000004000747202 */ /* 0x000fe40000000f00 */
[----:B------:R-:W-:Y:S01]  /*14670*/  MOV R92, R60 ;  /* 0x0000003c005c7202 */ /* 0x000fe20000000f00 */
[----:B------:R-:W-:Y:S01]  /*14680*/  IMAD.MOV.U32 R61, RZ, RZ, R57 ;  /* 0x000000ffff3d7224 */ /* 0x000fe200078e0039 */
[----:B------:R-:W-:-:S02]  /*14690*/  LOP3.LUT R52, R14, R15, RZ, 0x3c, !PT ;  /* 0x0000000f0e347212 */ /* 0x000fc400078e3cff */
[----:B------:R-:W-:Y:S02]  /*146a0*/  IADD3 R33, P4, R38, 0x1000, RZ ;  /* 0x0000100026217810 */ /* 0x000fe40007f9e0ff */
[----:B-1----:R-:W-:Y:S02]  /*146b0*/  @P3 SHF.R.U32.HI R61, RZ, R51, R48 ;  /* 0x00000033ff3d3219 */ /* 0x002fe40000011630 */
[----:B------:R-:W-:Y:S02]  /*146c0*/  MOV R42, R42 ;  /* 0x0000002a002a7202 */ /* 0x000fe40000000f00 */
[----:B------:R-:W-:Y:S02]  /*146d0*/  LOP3.LUT R20, R21, 0x380, RZ, 0xc0, !PT ;  /* 0x0000038015147812 */ /* 0x000fe400078ec0ff */
[----:B------:R-:W-:Y:S02]  /*146e0*/  MOV R43, R62 ;  /* 0x0000003e002b7202 */ /* 0x000fe40000000f00 */
[----:B------:R-:W-:-:S02]  /*146f0*/  LOP3.LUT R32, R33, 0x380, RZ, 0xc0, !PT ;  /* 0x0000038021207812 */ /* 0x000fc400078ec0ff */
[----:B------:R-:W-:Y:S02]  /*14700*/  MOV R59, R54 ;  /* 0x00000036003b7202 */ /* 0x000fe40000000f00 */
[----:B------:R-:W-:Y:S02]  /*14710*/  MOV R65, R52 ;  /* 0x0000003400417202 */ /* 0x000fe40000000f00 */
[----:B------:R-:W-:Y:S02]  /*14720*/  SHF.R.U64 R20, R20, 0x3, RZ ;  /* 0x0000000314147819 */ /* 0x000fe400000012ff */
[----:B------:R-:W-:Y:S02]  /*14730*/  SHF.R.U64 R32, R32, 0x3, RZ ;  /* 0x0000000320207819 */ /* 0x000fe400000012ff */
[----:B------:R-:W-:Y:S01]  /*14740*/  LOP3.LUT R20, R20, R21, RZ, 0x3c, !PT ;  /* 0x0000001514147212 */ /* 0x000fe200078e3cff */
[--C-:B------:R-:W-:Y:S01]  /*14750*/  IMAD.X R21, RZ, RZ, R39.reuse, P1 ;  /* 0x000000ffff157224 */ /* 0x100fe200008e0627 */
[----:B------:R-:W-:Y:S01]  /*14760*/  LOP3.LUT R32, R32, R33, RZ, 0x3c, !PT ;  /* 0x0000002120207212 */ /* 0x000fe200078e3cff */
[----:B------:R-:W-:Y:S01]  /*14770*/  IMAD.X R33, RZ, RZ, R39, P4 ;  /* 0x000000ffff217224 */ /* 0x000fe200020e0627 */
[----:B------:R-:W-:-:S02]  /*14780*/  IADD3 R15, P4, R38, 0x7000, RZ ;  /* 0x00007000260f7810 */ /* 0x000fc40007f9e0ff */
[C---:B------:R-:W-:Y:S02]  /*14790*/  IADD3 R29, P6, R38.reuse, 0x3000, RZ ;  /* 0x00003000261d7810 */ /* 0x040fe40007fde0ff */
[----:B------:R-:W-:Y:S02]  /*147a0*/  LOP3.LUT R14, R15, 0x380, RZ, 0xc0, !PT ;  /* 0x000003800f0e7812 */ /* 0x000fe400078ec0ff */
[----:B------:R-:W-:Y:S02]  /*147b0*/  IADD3 R27, P5, R38, 0x4000, RZ ;  /* 0x00004000261b7810 */ /* 0x000fe40007fbe0ff */
[----:B------:R-:W-:Y:S02]  /*147c0*/  SHF.R.U64 R14, R14, 0x3, RZ ;  /* 0x000000030e0e7819 */ /* 0x000fe400000012ff */
[----:B------:R-:W-:Y:S02]  /*147d0*/  LOP3.LUT R28, R29, 0x380, RZ, 0xc0, !PT ;  /* 0x000003801d1c7812 */ /* 0x000fe400078ec0ff */
[----:B--2---:R-:W-:Y:S01]  /*147e0*/  LOP3.LUT R49, R40, 0x2, RZ, 0x3c, !PT ;  /* 0x0000000228317812 */ /* 0x004fe200078e3cff */
[----:B------:R-:W-:Y:S01]  /*147f0*/  SHFL.IDX PT, R89, R89, R40, 0x1c1f ;  /* 0x001c1f2859597589 */ /* 0x000fe200000e0000 */
[----:B------:R-:W-:-:S02]  /*14800*/  LOP3.LUT R26, R27, 0x380, RZ, 0xc0, !PT ;  /* 0x000003801b1a7812 */ /* 0x000fc400078ec0ff */
[----:B------:R-:W-:Y:S01]  /*14810*/  LOP3.LUT R14, R14, R15, RZ, 0x3c, !PT ;  /* 0x0000000f0e0e7212 */ /* 0x000fe200078e3cff */
[----:B------:R-:W-:Y:S01]  /*14820*/  SHFL.IDX PT, R113, R113, R40, 0x1c1f ;  /* 0x001c1f2871717589 */ /* 0x000fe200000e0000 */
[----:B------:R-:W-:Y:S01]  /*14830*/  LOP3.LUT R7, R38, 0x380, RZ, 0xc0, !PT ;  /* 0x0000038026077812 */ /* 0x000fe200078ec0ff */
[--C-:B------:R-:W-:Y:S01]  /*14840*/  IMAD.X R15, RZ, RZ, R39.reuse, P4 ;  /* 0x000000ffff0f7224 */ /* 0x100fe200020e0627 */
[----:B------:R-:W-:Y:S01]  /*14850*/  SHF.R.U64 R28, R28, 0x3, RZ ;  /* 0x000000031c1c7819 */ /* 0x000fe200000012ff */
[----:B------:R-:W0:Y:S01]  /*14860*/  SHFL.IDX PT, R66, R66, R49, 0x1c1f ;  /* 0x001c1f3142427589 */ /* 0x000e2200000e0000 */
[----:B------:R-:W-:Y:S02]  /*14870*/  SHF.R.U64 R26, R26, 0x3, RZ ;  /* 0x000000031a1a7819 */ /* 0x000fe400000012ff */
[----:B------:R-:W-:Y:S01]  /*14880*/  SHF.R.U64 R7, R7, 0x3, RZ ;  /* 0x0000000307077819 */ /* 0x000fe200000012ff */
[----:B------:R-:W1:Y:S01]  /*14890*/  SHFL.IDX PT, R86, R86, R49, 0x1c1f ;  /* 0x001c1f3156567589 */ /* 0x000e6200000e0000 */
[----:B------:R-:W-:Y:S01]  /*148a0*/  LOP3.LUT R28, R28, R29, RZ, 0x3c, !PT ;  /* 0x0000001d1c1c7212 */ /* 0x000fe200078e3cff */
[--C-:B------:R-:W-:Y:S01]  /*148b0*/  IMAD.X R29, RZ, RZ, R39.reuse, P6 ;  /* 0x000000ffff1d7224 */ /* 0x100fe200030e0627 */
[----:B------:R-:W-:Y:S01]  /*148c0*/  LOP3.LUT R26, R26, R27, RZ, 0x3c, !PT ;  /* 0x0000001b1a1a7212 */ /* 0x000fe200078e3cff */
[----:B------:R-:W-:Y:S01]  /*148d0*/  SHFL.IDX PT, R91, R91, R40, 0x1c1f ;  /* 0x001c1f285b5b7589 */ /* 0x000fe200000e0000 */
[----:B------:R-:W-:Y:S01]  /*148e0*/  IMAD.X R27, RZ, RZ, R39, P5 ;  /* 0x000000ffff1b7224 */ /* 0x000fe200028e0627 */
[----:B------:R-:W-:-:S02]  /*148f0*/  IADD3 R11, P6, R38, 0x9000, RZ ;  /* 0x00009000260b7810 */ /* 0x000fc40007fde0ff */
[----:B------:R-:W2:Y:S01]  /*14900*/  SHFL.IDX PT, R50, R67, R49, 0x1c1f ;  /* 0x001c1f3143327589 */ /* 0x000ea200000e0000 */
[----:B------:R-:W-:Y:S02]  /*14910*/  IADD3 R13, P5, R38, 0xa000, RZ ;  /* 0x0000a000260d7810 */ /* 0x000fe40007fbe0ff */
[----:B------:R-:W-:Y:S01]  /*14920*/  LOP3.LUT R38, R7, R38, RZ, 0x3c, !PT ;  /* 0x0000002607267212 */ /* 0x000fe200078e3cff */
[----:B------:R-:W-:Y:S01]  /*14930*/  SHFL.IDX PT, R95, R95, R40, 0x1c1f ;  /* 0x001c1f285f5f7589 */ /* 0x000fe200000e0000 */
[----:B------:R-:W-:Y:S01]  /*14940*/  IMAD.X R7, RZ, RZ, R39, P2 ;  /* 0x000000ffff077224 */ /* 0x000fe200010e0627 */
[----:B------:R-:W-:Y:S02]  /*14950*/  LOP3.LUT R10, R11, 0x380, RZ, 0xc0, !PT ;  /* 0x000003800b0a7812 */ /* 0x000fe400078ec0ff */
[----:B------:R-:W-:Y:S01]  /*14960*/  SHFL.IDX PT, R115, R115, R40, 0x1c1f ;  /* 0x001c1f2873737589 */ /* 0x000fe200000e0000 */
[----:B------:R-:W-:Y:S02]  /*14970*/  LOP3.LUT R12, R13, 0x380, RZ, 0xc0, !PT ;  /* 0x000003800d0c7812 */ /* 0x000fe400078ec0ff */
[----:B------:R-:W-:Y:S01]  /*14980*/  SHF.R.U64 R10, R10, 0x3, RZ ;  /* 0x000000030a0a7819 */ /* 0x000fe200000012ff */
[----:B------:R-:W-:Y:S01]  /*14990*/  SHFL.IDX PT, R56, R69, R49, 0x1c1f ;  /* 0x001c1f3145387589 */ /* 0x000fe200000e0000 */
[----:B0-----:R-:W-:-:S02]  /*149a0*/  SEL R44, R89, R66, P0 ;  /* 0x00000042592c7207 */ /* 0x001fc40000000000 */
[----:B------:R-:W-:Y:S01]  /*149b0*/  SEL R46, R66, R89, P0 ;  /* 0x00000059422e7207 */ /* 0x000fe20000000000 */
[----:B------:R-:W0:Y:S01]  /*149c0*/  SHFL.IDX PT, R78, R78, R49, 0x1c1f ;  /* 0x001c1f314e4e7589 */ /* 0x000e2200000e0000 */
[----:B-1----:R-:W-:Y:S02]  /*149d0*/  SEL R45, R113, R86, P0 ;  /* 0x00000056712d7207 */ /* 0x002fe40000000000 */
[----:B------:R-:W-:Y:S01]  /*149e0*/  SEL R47, R86, R113, P0 ;  /* 0x00000071562f7207 */ /* 0x000fe20000000000 */
[----:B------:R-:W-:Y:S01]  /*149f0*/  SHFL.IDX PT, R93, R93, R40, 0x1c1f ;  /* 0x001c1f285d5d7589 */ /* 0x000fe200000e0000 */
[----:B------:R-:W-:Y:S01]  /*14a00*/  LOP3.LUT R10, R10, R11, RZ, 0x3c, !PT ;  /* 0x0000000b0a0a7212 */ /* 0x000fe200078e3cff */
[----:B------:R-:W-:Y:S01]  /*14a10*/  IMAD.X R11, RZ, RZ, R39, P6 ;  /* 0x000000ffff0b7224 */ /* 0x000fe200030e0627 */
[----:B------:R-:W-:Y:S01]  /*14a20*/  SHF.R.U64 R12, R12, 0x3, RZ ;  /* 0x000000030c0c7819 */ /* 0x000fe200000012ff */
[----:B------:R-:W-:Y:S01]  /*14a30*/  SHFL.IDX PT, R117, R117, R40, 0x1c1f ;  /* 0x001c1f2875757589 */ /* 0x000fe200000e0000 */
[----:B--2---:R-:W-:-:S02]  /*14a40*/  SEL R48, R91, R50, P0 ;  /* 0x000000325b307207 */ /* 0x004fc40000000000 */
[----:B------:R-:W-:Y:S01]  /*14a50*/  SEL R50, R50, R91, P0 ;  /* 0x0000005b32327207 */ /* 0x000fe20000000000 */
[----:B------:R-:W1:Y:S01]  /*14a60*/  SHFL.IDX PT, R68, R68, R49, 0x1c1f ;  /* 0x001c1f3144447589 */ /* 0x000e6200000e0000 */
[----:B------:R-:W-:Y:S01]  /*14a70*/  LOP3.LUT R12, R12, R13, RZ, 0x3c, !PT ;  /* 0x0000000d0c0c7212 */ /* 0x000fe200078e3cff */
[----:B------:R-:W-:Y:S02]  /*14a80*/  IMAD.X R13, RZ, RZ, R39, P5 ;  /* 0x000000ffff0d7224 */ /* 0x000fe400028e0627 */
[----:B------:R-:W2:Y:S04]  /*14a90*/  SHFL.IDX PT, R58, R79, R49, 0x1c1f ;  /* 0x001c1f314f3a7589 */ /* 0x000ea800000e0000 */
[----:B------:R-:W-:Y:S04]  /*14aa0*/  SHFL.IDX PT, R119, R119, R40, 0x1c1f ;  /* 0x001c1f2877777589 */ /* 0x000fe800000e0000 */
[----:B------:R-:W-:Y:S01]  /*14ab0*/  SHFL.IDX PT, R80, R80, R49, 0x1c1f ;  /* 0x001c1f3150507589 */ /* 0x000fe200000e0000 */
[----:B0-----:R-:W-:-:S03]  /*14ac0*/  SEL R51, R78, R115, P0 ;  /* 0x000000734e337207 */ /* 0x001fc60000000000 */
[----:B------:R-:W-:Y:S04]  /*14ad0*/  SHFL.IDX PT, R97, R97, R40, 0x1c1f ;  /* 0x001c1f2861617589 */ /* 0x000fe800000e0000 */
[----:B------:R-:W-:Y:S04]  /*14ae0*/  SHFL.IDX PT, R121, R121, R40, 0x1c1f ;  /* 0x001c1f2879797589 */ /* 0x000fe800000e0000 */
[----:B------:R-:W0:Y:S01]  /*14af0*/  SHFL.IDX PT, R70, R70, R49, 0x1c1f ;  /* 0x001c1f3146467589 */ /* 0x000e2200000e0000 */
[----:B-1----:R-:W-:Y:S02]  /*14b00*/  SEL R52, R93, R68, P0 ;  /* 0x000000445d347207 */ /* 0x002fe40000000000 */
[----:B------:R-:W-:Y:S01]  /*14b10*/  SEL R54, R68, R93, P0 ;  /* 0x0000005d44367207 */ /* 0x000fe20000000000 */
[----:B------:R-:W-:Y:S01]  /*14b20*/  SHFL.IDX PT, R100, R81, R49, 0x1c1f ;  /* 0x001c1f3151647589 */ /* 0x000fe200000e0000 */
[----:B--2---:R-:W-:-:S02]  /*14b30*/  SEL R53, R117, R58, P0 ;  /* 0x0000003a75357207 */ /* 0x004fc40000000000 */
[----:B------:R-:W-:Y:S01]  /*14b40*/  SEL R55, R58, R117, P0 ;  /* 0x000000753a377207 */ /* 0x000fe20000000000 */
[----:B------:R-:W-:Y:S04]  /*14b50*/  SHFL.IDX PT, R99, R99, R40, 0x1c1f ;  /* 0x001c1f2863637589 */ /* 0x000fe800000e0000 */
[----:B------:R-:W-:Y:S04]  /*14b60*/  SHFL.IDX PT, R101, R101, R40, 0x1c1f ;  /* 0x001c1f2865657589 */ /* 0x000fe800000e0000 */
[----:B------:R-:W-:Y:S04]  /*14b70*/  SHFL.IDX PT, R103, R103, R40, 0x1c1f ;  /* 0x001c1f2867677589 */ /* 0x000fe800000e0000 */
[----:B------:R-:W-:Y:S04]  /*14b80*/  SHFL.IDX PT, R105, R105, R40, 0x1c1f ;  /* 0x001c1f2869697589 */ /* 0x000fe800000e0000 */
        /* <DEDUP_REMOVED lines=15> */
[----:B------:R-:W0:Y:S04]  /*14c80*/  SHFL.IDX PT, R62, R75, R49, 0x1c1f ;  /* 0x001c1f314b3e7589 */ /* 0x000e2800000e0000 */
[----:B------:R-:W-:Y:S04]  /*14c90*/  SHFL.IDX PT, R64, R76, R49, 0x1c1f ;  /* 0x001c1f314c407589 */ /* 0x000fe800000e0000 */
[----:B------:R-:W-:Y:S04]  /*14ca0*/  SHFL.IDX PT, R98, R77, R49, 0x1c1f ;  /* 0x001c1f314d627589 */ /* 0x000fe800000e0000 */
[----:B------:R-:W-:Y:S04]  /*14cb0*/  SHFL.IDX PT, R82, R82, R49, 0x1c1f ;  /* 0x001c1f3152527589 */ /* 0x000fe800000e0000 */
[----:B------:R-:W-:Y:S04]  /*14cc0*/  SHFL.IDX PT, R102, R83, R49, 0x1c1f ;  /* 0x001c1f3153667589 */ /* 0x000fe800000e0000 */
[----:B------:R-:W-:Y:S04]  /*14cd0*/  SHFL.IDX PT, R84, R84, R49, 0x1c1f ;  /* 0x001c1f3154547589 */ /* 0x000fe800000e0000 */
[----:B------:R-:W-:Y:S01]  /*14ce0*/  SHFL.IDX PT, R104, R85, R49, 0x1c1f ;  /* 0x001c1f3155687589 */ /* 0x000fe200000e0000 */
[----:B0-----:R-:W-:-:S03]  /*14cf0*/  SEL R68, R107, R62, P0 ;  /* 0x0000003e6b447207 */ /* 0x001fc60000000000 */
[----:B------:R-:W0:Y:S04]  /*14d00*/  SHFL.IDX PT, R106, R87, R49, 0x1c1f ;  /* 0x001c1f31576a7589 */ /* 0x000e2800000e0000 */
[----:B------:R-:W1:Y:S04]  /*14d10*/  SHFL.IDX PT, R88, R88, R49, 0x1c1f ;  /* 0x001c1f3158587589 */ /* 0x000e6800000e0000 */
[----:B------:R2:W3:Y:S04]  /*14d20*/  SHFL.IDX PT, R90, R90, R49, 0x1c1f ;  /* 0x001c1f315a5a7589 */ /* 0x0004e800000e0000 */
[----:B------:R4:W-:Y:S01]  /*14d30*/  STSM.16.M88.4 [R116], R44 ;  /* 0x0000002c74007844 */ /* 0x0009e20000000200 */
[----:B--2---:R-:W-:-:S05]  /*14d40*/  SEL R49, R115, R78, P0 ;  /* 0x0000004e73317207 */ /* 0x004fca0000000000 */
[----:B------:R2:W-:Y:S01]  /*14d50*/  STSM.16.M88.4 [R59], R48 ;  /* 0x000000303b007844 */ /* 0x0005e20000000200 */
[----:B0-----:R-:W-:Y:S02]  /*14d60*/  SEL R69, R131, R106, P0 ;  /* 0x0000006a83457207 */ /* 0x001fe40000000000 */
[----:B------:R-:W-:Y:S01]  /*14d70*/  SEL R71, R106, R131, P0 ;  /* 0x000000836a477207 */ /* 0x000fe20000000000 */
[----:B------:R0:W-:Y:S01]  /*14d80*/  STSM.16.M88.4 [R114], R52 ;  /* 0x0000003472007844 */ /* 0x0001e20000000200 */
[----:B----4-:R-:W-:Y:S02]  /*14d90*/  SEL R44, R95, R56, P0 ;  /* 0x000000385f2c7207 */ /* 0x010fe40000000000 */
[----:B------:R-:W-:Y:S01]  /*14da0*/  SEL R46, R56, R95, P0 ;  /* 0x0000005f382e7207 */ /* 0x000fe20000000000 */
[----:B------:R-:W-:Y:S01]  /*14db0*/  IMAD.MOV R56, RZ, RZ, -R61 ;  /* 0x000000ffff387224 */ /* 0x000fe200078e0a3d */
[----:B------:R-:W-:Y:S02]  /*14dc0*/  SEL R45, R119, R80, P0 ;  /* 0x00000050772d7207 */ /* 0x000fe40000000000 */
[----:B------:R-:W-:Y:S01]  /*14dd0*/  SEL R47, R80, R119, P0 ;  /* 0x00000077502f7207 */ /* 0x000fe20000000000 */
[----:B------:R-:W-:Y:S01]  /*14de0*/  IMAD R63, R41, R56, R57 ;  /* 0x00000038293f7224 */ /* 0x000fe200078e0239 */
[----:B------:R-:W-:-:S02]  /*14df0*/  SEL R56, R97, R70, P0 ;  /* 0x0000004661387207 */ /* 0x000fc40000000000 */
[----:B------:R-:W-:Y:S01]  /*14e00*/  SEL R57, R121, R100, P0 ;  /* 0x0000006479397207 */ /* 0x000fe20000000000 */
[----:B------:R4:W-:Y:S01]  /*14e10*/  STSM.16.M88.4 [R112], R44 ;  /* 0x0000002c70007844 */ /* 0x0009e20000000200 */
[----:B--2---:R-:W-:Y:S02]  /*14e20*/  SEL R59, R100, R121, P0 ;  /* 0x00000079643b7207 */ /* 0x004fe40000000000 */
[----:B------:R-:W-:Y:S01]  /*14e30*/  SEL R48, R99, R60, P0 ;  /* 0x0000003c63307207 */ /* 0x000fe20000000000 */
[----:B0-----:R-:W-:Y:S01]  /*14e40*/  IMAD.U32 R52, RZ, RZ, UR5 ;  /* 0x00000005ff347e24 */ /* 0x001fe2000f8e00ff */
[----:B------:R-:W-:Y:S01]  /*14e50*/  SEL R50, R60, R99, P0 ;  /* 0x000000633c327207 */ /* 0x000fe20000000000 */
[----:B------:R-:W-:Y:S01]  /*14e60*/  STSM.16.M88.4 [R110], R56 ;  /* 0x000000386e007844 */ /* 0x000fe20000000200 */
[----:B------:R-:W-:Y:S01]  /*14e70*/  SEL R49, R123, R82, P0 ;  /* 0x000000527b317207 */ /* 0x000fe20000000000 */
[----:B------:R-:W-:Y:S01]  /*14e80*/  VIADD R60, R222, UR36 ;  /* 0x00000024de3c7c36 */ /* 0x000fe20008000000 */
[----:B------:R-:W-:Y:S01]  /*14e90*/  SEL R51, R82, R123, P0 ;  /* 0x0000007b52337207 */ /* 0x000fe20000000000 */
[----:B------:R-:W-:Y:S01]  /*14ea0*/  ULDC UR5, c[0x0][0xa88] ;  /* 0x0002a20000057ab9 */ /* 0x000fe20000000800 */
[----:B------:R-:W-:Y:S01]  /*14eb0*/  SEL R54, R72, R101, P0 ;  /* 0x0000006548367207 */ /* 0x000fe20000000000 */
[----:B------:R-:W-:Y:S01]  /*14ec0*/  IMAD R89, R41, UR5, RZ ;  /* 0x0000000529597c24 */ /* 0x000fe2000f8e02ff */
[----:B------:R-:W-:Y:S01]  /*14ed0*/  SEL R53, R125, R102, P0 ;  /* 0x000000667d357207 */ /* 0x000fe20000000000 */
[----:B------:R0:W-:Y:S01]  /*14ee0*/  STSM.16.M88.4 [R108], R48 ;  /* 0x000000306c007844 */ /* 0x0001e20000000200 */
[----:B------:R-:W-:-:S02]  /*14ef0*/  SEL R55, R102, R125, P0 ;  /* 0x0000007d66377207 */ /* 0x000fc40000000000 */
[----:B----4-:R-:W-:Y:S02]  /*14f00*/  SHF.R.S32.HI R45, RZ, 0x1f, R61 ;  /* 0x0000001fff2d7819 */ /* 0x010fe4000001143d */
[----:B------:R-:W-:Y:S02]  /*14f10*/  IADD3 R44, P1, R61, UR6, RZ ;  /* 0x000000063d2c7c10 */ /* 0x000fe4000ff3e0ff */
[----:B------:R-:W-:Y:S02]  /*14f20*/  SHF.R.S32.HI R46, RZ, 0x1f, R63 ;  /* 0x0000001fff2e7819 */ /* 0x000fe4000001143f */
[----:B------:R-:W-:Y:S01]  /*14f30*/  IADD3.X R45, R45, UR7, R52, P1, !PT ;  /* 0x000000072d2d7c10 */ /* 0x000fe20008ffe434 */
[----:B------:R-:W-:Y:S01]  /*14f40*/  ULDC.64 UR6, c[0x0][0xb88] ;  /* 0x0002e20000067ab9 */ /* 0x000fe20000000a00 */
[----:B------:R-:W-:Y:S01]  /*14f50*/  SEL R52, R101, R72, P0 ;  /* 0x0000004865347207 */ /* 0x000fe20000000000 */
[----:B------:R-:W-:Y:S01]  /*14f60*/  IMAD R46, R46, UR6, RZ ;  /* 0x000000062e2e7c24 */ /* 0x000fe2000f8e02ff */
[----:B------:R-:W-:Y:S01]  /*14f70*/  LOP3.LUT P1, RZ, R221, 0x3, RZ, 0xc0, !PT ;  /* 0x00000003ddff7812 */ /* 0x000fe2000782c0ff */
[----:B------:R-:W-:Y:S01]  /*14f80*/  IMAD.WIDE.U32 R44, R63, UR6, R44 ;  /* 0x000000063f2c7c25 */ /* 0x000fe2000f8e002c */
[----:B------:R-:W-:Y:S01]  /*14f90*/  SEL R70, R62, R107, P0 ;  /* 0x0000006b3e467207 */ /* 0x000fe20000000000 */
[----:B------:R2:W-:Y:S01]  /*14fa0*/  STSM.16.M88.4 [R65], R52 ;  /* 0x0000003441007844 */ /* 0x0005e20000000200 */
[----:B0-----:R-:W-:Y:S01]  /*14fb0*/  SEL R48, R103, R40, P0 ;  /* 0x0000002867307207 */ /* 0x001fe20000000000 */
[----:B------:R-:W-:Y:S01]  /*14fc0*/  IMAD R63, R63, UR7, R46 ;  /* 0x000000073f3f7c24 */ /* 0x000fe2000f8e022e */
[----:B------:R-:W-:Y:S01]  /*14fd0*/  ULDC.64 UR6, c[0x0][0xb50] ;  /* 0x0002d40000067ab9 */ /* 0x000fe20000000a00 */
[----:B------:R-:W-:Y:S01]  /*14fe0*/  VIADD R46, R60, 0x8 ;  /* 0x000000083c2e7836 */ /* 0x000fe20000000000 */
[----:B------:R-:W-:Y:S01]  /*14ff0*/  LEA R56, P4, R44, UR6, 0x2 ;  /* 0x000000062c387c11 */ /* 0x000fe2000f8810ff */
[----:B------:R-:W-:Y:S01]  /*15000*/  IMAD.IADD R45, R45, 0x1, R63 ;  /* 0x000000012d2d7824 */ /* 0x000fe200078e023f */
[----:B------:R-:W-:-:S02]  /*15010*/  SEL R50, R40, R103, P0 ;  /* 0x0000006728327207 */ /* 0x000fc40000000000 */
[----:B------:R-:W-:Y:S01]  /*15020*/  SEL R49, R127, R84, P0 ;  /* 0x000000547f317207 */ /* 0x000fe20000000000 */
[----:B------:R-:W-:Y:S01]  /*15030*/  SHFL.IDX PT, R76, R56, RZ, 0x1c1f ;  /* 0x001c1fff384c7589 */ /* 0x000fe200000e0000 */
[----:B------:R-:W-:Y:S02]  /*15040*/  LEA.HI.X R44, R44, UR7, R45, 0x2, P4 ;  /* 0x000000072c2c7c11 */ /* 0x000fe4000a0f142d */
[----:B------:R-:W-:Y:S01]  /*15050*/  SEL R51, R84, R127, P0 ;  /* 0x0000007f54337207 */ /* 0x000fe20000000000 */
[----:B------:R-:W-:Y:S01]  /*15060*/  SHFL.IDX PT, R78, R56, 0x1, 0x1c1f ;  /* 0x003c1f00384e7f89 */ /* 0x000fe200000e0000 */
[----:B------:R-:W-:Y:S02]  /*15070*/  ISETP.GE.OR P2, PT, R60, R89, P1 ;  /* 0x000000593c00720c */ /* 0x000fe40000f46670 */
[----:B--2---:R-:W-:Y:S01]  /*15080*/  SEL R52, R105, R74, P0 ;  /* 0x0000004a69347207 */ /* 0x004fe20000000000 */
[----:B------:R-:W0:Y:S01]  /*15090*/  SHFL.IDX PT, R77, R44, RZ, 0x1c1f ;  /* 0x001c1fff2c4d7589 */ /* 0x000e2200000e0000 */
[----:B------:R-:W-:-:S02]  /*150a0*/  SEL R54, R74, R105, P0 ;  /* 0x000000694a367207 */ /* 0x000fc40000000000 */
[----:B------:R-:W-:Y:S01]  /*150b0*/  SEL R53, R129, R104, P0 ;  /* 0x0000006881357207 */ /* 0x000fe20000000000 */
[----:B------:R2:W4:Y:S01]  /*150c0*/  SHFL.IDX PT, R79, R44, 0x1, 0x1c1f ;  /* 0x003c1f002c4f7f89 */ /* 0x00052200000e0000 */
[----:B------:R-:W-:Y:S02]  /*150d0*/  SEL R55, R104, R129, P0 ;  /* 0x0000008168377207 */ /* 0x000fe40000000000 */
[----:B------:R-:W-:Y:S01]  /*150e0*/  ISETP.GE.OR P1, PT, R46, R89, P1 ;  /* 0x000000592e00720c */ /* 0x000fe20000f26670 */
[----:B------:R-:W-:Y:S01]  /*150f0*/  STSM.16.M88.4 [R96], R48 ;  /* 0x0000003060007844 */ /* 0x000fe20000000200 */
[----:B------:R-:W-:Y:S02]  /*15100*/  SEL R80, R109, R64, P0 ;  /* 0x000000406d507207 */ /* 0x000fe40000000000 */
[----:B------:R-:W-:Y:S01]  /*15110*/  SEL R82, R64, R109, P0 ;  /* 0x0000006d40527207 */ /* 0x000fe20000000000 */
[----:B------:R-:W-:Y:S01]  /*15120*/  STSM.16.M88.4 [R94], R52 ;  /* 0x000000345e007844 */ /* 0x000fe20000000200 */
[----:B-1----:R-:W-:-:S02]  /*15130*/  SEL R81, R133, R88, P0 ;  /* 0x0000005885517207 */ /* 0x002fc40000000000 */
[----:B------:R-:W-:Y:S01]  /*15140*/  SEL R83, R88, R133, P0 ;  /* 0x0000008558537207 */ /* 0x000fe20000000000 */
[----:B------:R-:W-:Y:S01]  /*15150*/  STSM.16.M88.4 [R92], R68 ;  /* 0x000000445c007844 */ /* 0x000fe20000000200 */
[----:B---3--:R-:W-:Y:S02]  /*15160*/  SEL R45, R135, R90, P0 ;  /* 0x0000005a872d7207 */ /* 0x008fe40000000000 */
[----:B------:R-:W-:Y:S01]  /*15170*/  SEL R47, R90, R135, P0 ;  /* 0x000000875a2f7207 */ /* 0x000fe20000000000 */
[----:B------:R-:W-:Y:S01]  /*15180*/  STSM.16.M88.4 [R43], R80 ;  /* 0x000000502b007844 */ /* 0x000fe20000000200 */
[----:B--2---:R-:W-:Y:S02]  /*15190*/  SEL R44, R111, R98, P0 ;  /* 0x000000626f2c7207 */ /* 0x004fe40000000000 */
[----:B------:R-:W-:-:S05]  /*151a0*/  SEL R46, R98, R111, P0 ;  /* 0x0000006f622e7207 */ /* 0x000fca0000000000 */
[----:B------:R1:W-:Y:S01]  /*151b0*/  STSM.16.M88.4 [R42], R44 ;  /* 0x0000002c2a007844 */ /* 0x0003e20000000200 */
[----:B------:R-:W-:Y:S01]  /*151c0*/  BAR.SYNC.DEFER_BLOCKING 0x1, 0x100 ;  /* 0x0044000000007b1d */ /* 0x000fe20000010000 */
[----:B------:R-:W-:-:S05]  /*151d0*/  UIMAD UR5, UR10, UR8, URZ ;  /* 0x000000080a0572a4 */ /* 0x000fca000f8e023f */
[----:B0-----:R-:W-:Y:S01]  /*151e0*/  @!P2 ST.E desc[UR50][R76.64], R5 ;  /* 0x000000054c00a985 */ /* 0x001fe2000c101932 */
[----:B------:R-:W-:Y:S01]  /*151f0*/  UIMAD.WIDE.U32 UR6, UR42, UR8, URZ ;  /* 0x000000082a0672a5 */ /* 0x000fe2000f8e003f */
[----:B------:R-:W-:Y:S02]  /*15200*/  ULDC.64 UR10, c[0x0][0xaf0] ;  /* 0x0002bc00000a7ab9 */ /* 0x000fe40000000a00 */
[----:B----4-:R0:W-:Y:S04]  /*15210*/  @!P1 ST.E desc[UR50][R78.64], R4 ;  /* 0x000000044e009985 */ /* 0x0101e8000c101932 */
[----:B------:R2:W5:Y:S04]  /*15220*/  LD.E.128 R60, desc[UR50][R32.64] ;  /* 0x00000032203c7980 */ /* 0x000568000c101d00 */
[----:B------:R3:W5:Y:S04]  /*15230*/  LD.E.128 R56, desc[UR50][R30.64] ;  /* 0x000000321e387980 */ /* 0x000768000c101d00 */
[----:B-1----:R1:W5:Y:S01]  /*15240*/  LD.E.128 R44, desc[UR50][R14.64] ;  /* 0x000000320e2c7980 */ /* 0x002362000c101d00 */
[----:B--2---:R-:W2:Y:S01]  /*15250*/  @P3 LDC R33, c[0x0][0xbec] ;  /* 0x0002fb00ff213b82 */ /* 0x004ea20000000800 */
[----:B------:R-:W-:-:S02]  /*15260*/  UIMAD UR5, UR42, UR9, UR5 ;  /* 0x000000092a0572a4 */ /* 0x000fc4000f8e0205 */
[----:B------:R-:W5:Y:S01]  /*15270*/  LD.E.128 R84, desc[UR50][R8.64] ;  /* 0x0000003208547980 */ /* 0x000f62000c101d00 */
[----:B------:R-:W-:-:S03]  /*15280*/  UIMAD UR8, UR12, UR10, URZ ;  /* 0x0000000a0c0872a4 */ /* 0x000fc6000f8e023f */
[----:B------:R4:W5:Y:S01]  /*15290*/  LD.E.128 R80, desc[UR50][R10.64] ;  /* 0x000000320a507980 */ /* 0x000962000c101d00 */
[----:B---3--:R-:W3:Y:S01]  /*152a0*/  @P3 LDC R31, c[0x0][0xbf0] ;  /* 0x0002fc00ff1f3b82 */ /* 0x008ee20000000800 */
[----:B-1----:R-:W-:Y:S02]  /*152b0*/  IMAD R14, R22, 0x20, R220 ;  /* 0x00000020160e7824 */ /* 0x002fe400078e02dc */
[----:B0-----:R0:W5:Y:S02]  /*152c0*/  LD.E.128 R76, desc[UR50][R12.64] ;  /* 0x000000320c4c7980 */ /* 0x001164000c101d00 */
[----:B------:R-:W-:Y:S01]  /*152d0*/  VIADD R14, R14, UR36 ;  /* 0x000000240e0e7c36 */ /* 0x000fe20008000000 */
[----:B------:R-:W-:Y:S01]  /*152e0*/  UIADD3 UR7, UR7, UR5, URZ ;  /* 0x0000000507077290 */ /* 0x000fe2000fffe03f */
[----:B------:R-:W5:Y:S02]  /*152f0*/  LD.E.128 R64, desc[UR50][R38.64] ;  /* 0x0000003226407980 */ /* 0x000f64000c101d00 */
[----:B----4-:R-:W-:Y:S01]  /*15300*/  IMAD.MOV.U32 R11, RZ, RZ, R14 ;  /* 0x000000ffff0b7224 */ /* 0x010fe200078e000e */
[----:B------:R-:W-:Y:S01]  /*15310*/  UIMAD UR5, UR44, UR11, UR8 ;  /* 0x0000000b2c0572a4 */ /* 0x000fe2000f8e0208 */
[----:B------:R-:W5:Y:S04]  /*15320*/  LD.E.128 R48, desc[UR50][R28.64] ;  /* 0x000000321c307980 */ /* 0x000f68000c101d00 */
[----:B------:R-:W5:Y:S01]  /*15330*/  LD.E.128 R72, desc[UR50][R26.64] ;  /* 0x000000321a487980 */ /* 0x000f62000c101d00 */
[----:B--2---:R-:W-:Y:S01]  /*15340*/  @P3 IMAD.HI.U32 R8, R14, R33, RZ ;  /* 0x000000210e083227 */ /* 0x004fe200078e00ff */
[----:B------:R-:W-:Y:S01]  /*15350*/  UIMAD.WIDE.U32 UR6, UR44, UR10, UR6 ;  /* 0x0000000a2c0672a5 */ /* 0x000fe2000f8e0006 */
[----:B------:R-:W-:Y:S01]  /*15360*/  ULDC.64 UR8, c[0x0][0xae0] ;  /* 0x0002b80000087ab9 */ /* 0x000fe20000000a00 */
[----:B------:R-:W5:Y:S02]  /*15370*/  LD.E.128 R68, desc[UR50][R24.64] ;  /* 0x0000003218447980 */ /* 0x000f64000c101d00 */
[----:B---3--:R-:W-:Y:S01]  /*15380*/  @P3 SHF.R.U32.HI R11, RZ, R31, R8 ;  /* 0x0000001fff0b3219 */ /* 0x008fe20000011608 */
[----:B------:R-:W-:Y:S01]  /*15390*/  UIADD3 UR5, UR7, UR5, URZ ;  /* 0x0000000507057290 */ /* 0x000fe2000fffe03f */
[----:B------:R1:W5:Y:S02]  /*153a0*/  LD.E.128 R52, desc[UR50][R20.64] ;  /* 0x0000003214347980 */ /* 0x000364000c101d00 */
[--C-:B------:R-:W-:Y:S01]  /*153b0*/  SHF.R.S32.HI R10, RZ, 0x1f, R11.reuse ;  /* 0x0000001fff0a7819 */ /* 0x100fe2000001140b */
[----:B0-----:R-:W-:Y:S01]  /*153c0*/  IMAD.MOV R12, RZ, RZ, -R11 ;  /* 0x000000ffff0c7224 */ /* 0x001fe200078e0a0b */
[----:B------:R-:W5:Y:S01]  /*153d0*/  LD.E.128 R4, desc[UR50][R6.64] ;  /* 0x0000003206047980 */ /* 0x000f62000c101d00 */
[----:B------:R-:W-:-:S02]  /*153e0*/  IMAD.U32 R9, RZ, RZ, UR7 ;  /* 0x00000007ff097e24 */ /* 0x000fc4000f8e00ff */
[----:B------:R-:W-:Y:S01]  /*153f0*/  IMAD R10, R10, UR8, RZ ;  /* 0x000000080a0a7c24 */ /* 0x000fe2000f8e02ff */
[----:B------:R-:W-:Y:S01]  /*15400*/  @!PT LDS RZ, [RZ] ;  /* 0x00000000fffff984 */ /* 0x000fe20000000800 */
[----:B------:R-:W-:Y:S01]  /*15410*/  @!PT LDS RZ, [RZ] ;  /* 0x00000000fffff984 */ /* 0x000fe20000000800 */
[----:B------:R-:W-:Y:S01]  /*15420*/  @!PT LDS RZ, [RZ] ;  /* 0x00000000fffff984 */ /* 0x000fe20000000800 */
[----:B------:R-:W-:Y:S01]  /*15430*/  @!PT LDS RZ, [RZ] ;  /* 0x00000000fffff984 */ /* 0x000fe20000000800 */
[----:B------:R0:W-:Y:S06]  /*15440*/  MEMBAR.ALL.CTA ;  /* 0x0000000000007992 */ /* 0x0001ec0000008000 */
[----:B0-----:R-:W0:Y:S01]  /*15450*/  FENCE.VIEW.ASYNC.S ;  /* 0x00000000000073c6 */ /* 0x001e220000000000 */
[----:B------:R-:W-:Y:S02]  /*15460*/  IMAD R41, R41, R12, R14 ;  /* 0x0000000c29297224 */ /* 0x000fe400078e020e */
[----:B------:R-:W-:Y:S01]  /*15470*/  IMAD.U32 R8, RZ, RZ, UR6 ;  /* 0x00000006ff087e24 */ /* 0x000fe2000f8e00ff */
[----:B------:R-:W-:Y:S01]  /*15480*/  ULDC.64 UR6, c[0x0][0xad8] ;  /* 0x0002b60000067ab9 */ /* 0x000fe20000000a00 */
[----:B------:R-:W-:-:S02]  /*15490*/  IMAD.U32 R9, RZ, RZ, UR5 ;  /* 0x00000005ff097e24 */ /* 0x000fc4000f8e00ff */
[C---:B------:R-:W-:Y:S01]  /*154a0*/  IMAD R13, R11.reuse, UR9, R10 ;  /* 0x000000090b0d7c24 */ /* 0x040fe2000f8e020a */
[----:B------:R-:W-:Y:S01]  /*154b0*/  SHF.R.S32.HI R10, RZ, 0x1f, R41 ;  /* 0x0000001fff0a7819 */ /* 0x000fe20000011429 */
[----:B------:R-:W-:-:S04]  /*154c0*/  IMAD.WIDE.U32 R8, R11, UR8, R8 ;  /* 0x000000080b087c25 */ /* 0x000fc8000f8e0008 */
[----:B------:R-:W-:Y:S02]  /*154d0*/  IMAD.IADD R9, R9, 0x1, R13 ;  /* 0x0000000109097824 */ /* 0x000fe400078e020d */
[----:B------:R-:W-:Y:S02]  /*154e0*/  IMAD R12, R10, UR6, RZ ;  /* 0x000000060a0c7c24 */ /* 0x000fe4000f8e02ff */
[----:B-1----:R-:W-:Y:S02]  /*154f0*/  VIADD R20, R220, UR36 ;  /* 0x00000024dc147c36 */ /* 0x002fe40008000000 */
[C---:B------:R-:W-:Y:S02]  /*15500*/  IMAD R11, R41.reuse, UR7, R12 ;  /* 0x00000007290b7c24 */ /* 0x040fe4000f8e020c */
[----:B------:R-:W-:Y:S01]  /*15510*/  IMAD.WIDE.U32 R8, R41, UR6, R8 ;  /* 0x0000000629087c25 */ /* 0x000fe2000f8e0008 */
[----:B------:R-:W-:Y:S01]  /*15520*/  ISETP.GE.AND P2, PT, R20, R89, PT ;  /* 0x000000591400720c */ /* 0x000fe20003f46270 */
[----:B------:R-:W-:-:S02]  /*15530*/  ULDC.64 UR6, c[0x0][0xa80] ;  /* 0x0002a00000067ab9 */ /* 0x000fc40000000a00 */
[----:B------:R-:W-:Y:S01]  /*15540*/  IMAD.IADD R9, R9, 0x1, R11 ;  /* 0x0000000109097824 */ /* 0x000fe200078e020b */
[----:B------:R-:W-:Y:S01]  /*15550*/  LEA R14, P3, R8, UR6, 0x1 ;  /* 0x00000006080e7c11 */ /* 0x000fe2000f8608ff */
[----:B------:R-:W-:Y:S02]  /*15560*/  VIADD R37, R37, 0x33420 ;  /* 0x0003342025257836 */ /* 0x000fe40000000000 */
[----:B------:R-:W-:Y:S01]  /*15570*/  VIADD R10, R20, 0x20 ;  /* 0x00000020140a7836 */ /* 0x000fe20000000000 */
[----:B------:R-:W-:Y:S02]  /*15580*/  LEA.HI.X R15, R8, UR7, R9, 0x1, P3 ;  /* 0x00000007080f7c11 */ /* 0x000fe400098f0c09 */
[----:B------:R-:W-:Y:S02]  /*15590*/  PRMT R37, RZ, 0x654, R37 ;  /* 0x00000654ff257816 */ /* 0x000fe40000000025 */
[-C--:B------:R-:W-:Y:S01]  /*155a0*/  ISETP.GE.AND P1, PT, R10, R89.reuse, PT ;  /* 0x000000590a00720c */ /* 0x080fe20003f26270 */
[----:B------:R-:W-:Y:S01]  /*155b0*/  VIADD R10, R20, 0x40 ;  /* 0x00000040140a7836 */ /* 0x000fe20000000000 */
[----:B0-----:R0:W-:Y:S01]  /*155c0*/  SYNCS.ARRIVE.TRANS64.RED.A1T0 RZ, [R37+URZ], RZ ;  /* 0x000000ff25ff79a7 */ /* 0x0011e2000810043f */
[----:B------:R0:W1:Y:S01]  /*155d0*/  SHFL.IDX PT, R12, R14, RZ, 0x181f ;  /* 0x00181fff0e0c7589 */ /* 0x00006200000e0000 */
[----:B------:R-:W-:Y:S03]  /*155e0*/  BSSY B1, `(.L_x_1057) ;  /* 0x0000011000017945 */ /* 0x000fe60003800000 */
[----:B------:R0:W2:Y:S01]  /*155f0*/  SHFL.IDX PT, R13, R15, RZ, 0x181f ;  /* 0x00181fff0f0d7589 */ /* 0x0000a200000e0000 */
[----:B------:R-:W-:Y:S01]  /*15600*/  ISETP.GE.AND P0, PT, R10, R89, PT ;  /* 0x000000590a00720c */ /* 0x000fe20003f06270 */
[----:B------:R-:W-:-:S12]  /*15610*/  @P2 BRA `(.L_x_1058) ;  /* 0x0000000000342947 */ /* 0x000fd80003800000 */
        /* <DEDUP_REMOVED lines=13> */
.L_x_1058:
[----:B------:R-:W-:Y:S05]  /*156f0*/  BSYNC B1 ;  /* 0x0000000000017941 */ /* 0x000fea0003800000 */
.L_x_1057:
[----:B--23--:R2:W3:Y:S01]  /*15700*/  SHFL.IDX PT, R13, R15, 0x1, 0x181f ;  /* 0x00381f000f0d7f89 */ /* 0x00c4e200000e0000 */
[----:B------:R-:W-:Y:S03]  /*15710*/  BSSY B1, `(.L_x_1059) ;  /* 0x0000010000017945 */ /* 0x000fe60003800000 */
[----:B-1----:R2:W1:Y:S01]  /*15720*/  SHFL.IDX PT, R12, R14, 0x1, 0x181f ;  /* 0x00381f000e0c7f89 */ /* 0x00246200000e0000 */
        /* <DEDUP_REMOVED lines=8> */
[-C--:B---3--:R-:W-:Y:S02]  /*157b0*/  @!P4 LEA.HI.X R9, R3, R13.reuse, R34, 0x1, P1 ;  /* 0x0000000d0309c211 */ /* 0x088fe400008f0c22 */
[-C--:B------:R-:W-:Y:S02]  /*157c0*/  @!P5 LEA.HI.X R11, R0, R13.reuse, R35, 0x1, P2 ;  /* 0x0000000d000bd211 */ /* 0x080fe400010f0c23 */
[----:B------:R-:W-:Y:S01]  /*157d0*/  @!P6 LEA.HI.X R13, R17, R13, R36, 0x1, P3 ;  /* 0x0000000d110de211 */ /* 0x000fe200018f0c24 */
[----:B-----5:R4:W-:Y:S04]  /*157e0*/  @!P4 ST.E.128 desc[UR50][R8.64], R60 ;  /* 0x0000003c0800c985 */ /* 0x0209e8000c101d32 */
[----:B------:R4:W-:Y:S04]  /*157f0*/  @!P5 ST.E.128 desc[UR50][R10.64], R68 ;  /* 0x000000440a00d985 */ /* 0x0009e8000c101d32 */
[----:B------:R4:W-:Y:S02]  /*15800*/  @!P6 ST.E.128 desc[UR50][R12.64], R80 ;  /* 0x000000500c00e985 */ /* 0x0009e4000c101d32 */
.L_x_1060:
[----:B------:R-:W-:Y:S05]  /*15810*/  BSYNC B1 ;  /* 0x0000000000017941 */ /* 0x000fea0003800000 */
.L_x_1059:
[----:B---34-:R3:W4:Y:S01]  /*15820*/  SHFL.IDX PT, R13, R15, 0x2, 0x181f ;  /* 0x00581f000f0d7f89 */ /* 0x01872200000e0000 */
        /* <DEDUP_REMOVED lines=13> */
[----:B-----5:R1:W-:Y:S04]  /*15900*/  @!P3 ST.E.128 desc[UR50][R8.64], R56 ;  /* 0x000000380800b985 */ /* 0x0203e8000c101d32 */
[----:B------:R1:W-:Y:S04]  /*15910*/  @!P4 ST.E.128 desc[UR50][R10.64], R52 ;  /* 0x000000340a00c985 */ /* 0x0003e8000c101d32 */
[----:B------:R1:W-:Y:S02]  /*15920*/  @!P5 ST.E.128 desc[UR50][R12.64], R76 ;  /* 0x0000004c0c00d985 */ /* 0x0003e4000c101d32 */
.L_x_1062:
[----:B------:R-:W-:Y:S05]  /*15930*/  BSYNC B1 ;  /* 0x0000000000017941 */ /* 0x000fea0003800000 */
.L_x_1061:
[----:B-1----:R-:W-:Y:S01]  /*15940*/  VIADD R8, R20, 0x60 ;  /* 0x0000006014087836 */ /* 0x002fe20000000000 */
[----:B0-23--:R-:W0:Y:S04]  /*15950*/  SHFL.IDX PT, R15, R15, 0x3, 0x181f ;  /* 0x00781f000f0f7f89 */ /* 0x00de2800000e0000 */
        /* <DEDUP_REMOVED lines=11> */
[----:B-----5:R0:W-:Y:S04]  /*15a10*/  @!P2 ST.E.128 desc[UR50][R8.64], R48 ;  /* 0x000000300800a985 */ /* 0x0201e8000c101d32 */
[----:B------:R0:W-:Y:S08]  /*15a20*/  @!P3 ST.E.128 desc[UR50][R10.64], R44 ;  /* 0x0000002c0a00b985 */ /* 0x0001f0000c101d32 */
[----:B------:R-:W-:Y:S05]  /*15a30*/  @P0 BRA `(.L_x_1063) ;  /* 0x0000000800a40947 */ /* 0x000fea0003800000 */
[----:B0-----:R-:W-:-:S04]  /*15a40*/  LEA R8, P0, R17, R14, 0x1 ;  /* 0x0000000e11087211 */ /* 0x001fc800078008ff */
[----:B------:R-:W-:-:S05]  /*15a50*/  LEA.HI.X R9, R17, R15, R36, 0x1, P0 ;  /* 0x0000000f11097211 */ /* 0x000fca00000f0c24 */
[----:B------:R0:W-:Y:S01]  /*15a60*/  ST.E.128 desc[UR50][R8.64], R4 ;  /* 0x0000000408007985 */ /* 0x0001e2000c101d32 */
[----:B------:R-:W-:Y:S05]  /*15a70*/  BRA `(.L_x_1063) ;  /* 0x0000000800947947 */ /* 0x000fea0003800000 */
.L_x_1056:
[----:B------:R-:W0:Y:S01]  /*15a80*/  LDC R12, c[0x0][0xbe8] ;  /* 0x0002fa00ff0c7b82 */ /* 0x000e220000000800 */
[----:B------:R-:W-:Y:S01]  /*15a90*/  ISETP.GE.AND P0, PT, R224, 0x80, PT ;  /* 0x00000080e000780c */ /* 0x000fe20003f06270 */
[----:B------:R-:W-:Y:S01]  /*15aa0*/  USHF.R.S32.HI UR8, URZ, 0x1f, UR42 ;  /* 0x0000001f3f087899 */ /* 0x000fe2000801142a */
[----:B------:R-:W-:Y:S01]  /*15ab0*/  BSSY B1, `(.L_x_1064) ;  /* 0x000002f000017945 */ /* 0x000fe20003800000 */
[----:B------:R-:W-:Y:S01]  /*15ac0*/  USHF.R.S32.HI UR9, URZ, 0x1f, UR44 ;  /* 0x0000001f3f097899 */ /* 0x000fe2000801142c */
[----:B------:R-:W-:Y:S01]  /*15ad0*/  IMAD R11, R22, 0x20, R220 ;  /* 0x00000020160b7824 */ /* 0x000fe200078e02dc */
[----:B0-----:R-:W-:-:S13]  /*15ae0*/  ISETP.NE.AND P1, PT, R12, 0x1, PT ;  /* 0x000000010c00780c */ /* 0x001fda0003f25270 */
[----:B------:R-:W0:Y:S08]  /*15af0*/  @P1 LDC R13, c[0x0][0xbec] ;  /* 0x0002fb00ff0d1b82 */ /* 0x000e300000000800 */
[----:B------:R-:W1:Y:S01]  /*15b00*/  @P1 LDC R15, c[0x0][0xbf0] ;  /* 0x0002fc00ff0f1b82 */ /* 0x000e620000000800 */
[----:B------:R-:W-:Y:S05]  /*15b10*/  @P0 BRA `(.L_x_1065) ;  /* 0x0000000000a00947 */ /* 0x000fea0003800000 */
[----:B------:R-:W2:Y:S01]  /*15b20*/  S2R R4, SR_TID.X ;  /* 0x0000000000047919 */ /* 0x000ea20000002100 */
[----:B------:R-:W3:Y:S01]  /*15b30*/  LDC R8, c[0x0][0xbe8] ;  /* 0x0002fa00ff087b82 */ /* 0x000ee20000000800 */
[----:B------:R-:W-:Y:S01]  /*15b40*/  IMAD.U32 R6, RZ, RZ, UR36 ;  /* 0x00000024ff067e24 */ /* 0x000fe2000f8e00ff */
[----:B------:R-:W-:Y:S02]  /*15b50*/  ULDC UR5, c[0x0][0xa88] ;  /* 0x0002a20000057ab9 */ /* 0x000fe40000000800 */
[----:B---3--:R-:W-:Y:S02]  /*15b60*/  IMAD R5, R8, UR5, RZ ;  /* 0x0000000508057c24 */ /* 0x008fe4000f8e02ff */
[----:B--2---:R-:W-:-:S04]  /*15b70*/  IADD3 R6, R6, -0x80, R4 ;  /* 0xffffff8006067810 */ /* 0x004fc80007ffe004 */
[----:B------:R-:W-:-:S13]  /*15b80*/  ISETP.GE.AND P0, PT, R6, R5, PT ;  /* 0x000000050600720c */ /* 0x000fda0003f06270 */
[----:B------:R-:W-:Y:S05]  /*15b90*/  @P0 BRA `(.L_x_1065) ;  /* 0x0000000000800947 */ /* 0x000fea0003800000 */
[----:B------:R-:W-:Y:S01]  /*15ba0*/  ISETP.NE.AND P0, PT, R8, 0x1, PT ;  /* 0x000000010800780c */ /* 0x000fe20003f05270 */
[----:B------:R-:W-:Y:S01]  /*15bb0*/  ULDC.64 UR10, c[0x0][0xb90] ;  /* 0x0002e400000a7ab9 */ /* 0x000fe20000000a00 */
[----:B------:R-:W-:Y:S01]  /*15bc0*/  IMAD.MOV.U32 R4, RZ, RZ, R6 ;  /* 0x000000ffff047224 */ /* 0x000fe200078e0006 */
[----:B------:R-:W-:Y:S02]  /*15bd0*/  UIMAD UR5, UR8, UR10, URZ ;  /* 0x0000000a080572a4 */ /* 0x000fe4000f8e023f */
[----:B------:R-:W-:Y:S02]  /*15be0*/  UIMAD.WIDE.U32 UR6, UR42, UR10, URZ ;  /* 0x0000000a2a0672a5 */ /* 0x000fe4000f8e003f */
[----:B------:R-:W-:-:S03]  /*15bf0*/  UIMAD UR5, UR42, UR11, UR5 ;  /* 0x0000000b2a0572a4 */ /* 0x000fc6000f8e0205 */
[----:B------:R-:W-:Y:S01]  /*15c00*/  ULDC.64 UR10, c[0x0][0xb98] ;  /* 0x0002e600000a7ab9 */ /* 0x000fe20000000a00 */
[----:B------:R-:W-:Y:S02]  /*15c10*/  UIADD3 UR7, UR7, UR5, URZ ;  /* 0x0000000507077290 */ /* 0x000fe4000fffe03f */
[----:B------:R-:W2:Y:S01]  /*15c20*/  @P0 LDC R5, c[0x0][0xbec] ;  /* 0x0002fb00ff050b82 */ /* 0x000ea20000000800 */
[----:B------:R-:W-:Y:S02]  /*15c30*/  UIMAD UR5, UR9, UR10, URZ ;  /* 0x0000000a090572a4 */ /* 0x000fe4000f8e023f */
[----:B------:R-:W-:Y:S02]  /*15c40*/  UIMAD.WIDE.U32 UR6, UR44, UR10, UR6 ;  /* 0x0000000a2c0672a5 */ /* 0x000fe4000f8e0006 */
[----:B------:R-:W-:-:S03]  /*15c50*/  UIMAD UR5, UR44, UR11, UR5 ;  /* 0x0000000b2c0572a4 */ /* 0x000fc6000f8e0205 */
[----:B------:R-:W3:Y:S01]  /*15c60*/  @P0 LDC R10, c[0x0][0xbf0] ;  /* 0x0002fc00ff0a0b82 */ /* 0x000ee20000000800 */
[----:B------:R-:W-:Y:S01]  /*15c70*/  ULDC.64 UR10, c[0x0][0xb88] ;  /* 0x0002e200000a7ab9 */ /* 0x000fe20000000a00 */
[----:B--2---:R-:W-:-:S05]  /*15c80*/  @P0 IMAD.HI.U32 R5, R6, R5, RZ ;  /* 0x0000000506050227 */ /* 0x004fca00078e00ff */
[----:B---3--:R-:W-:-:S04]  /*15c90*/  @P0 SHF.R.U32.HI R4, RZ, R10, R5 ;  /* 0x0000000aff040219 */ /* 0x008fc80000011605 */
[--C-:B------:R-:W-:Y:S01]  /*15ca0*/  SHF.R.S32.HI R5, RZ, 0x1f, R4.reuse ;  /* 0x0000001fff057819 */ /* 0x100fe20000011404 */
[----:B------:R-:W-:Y:S01]  /*15cb0*/  IMAD.MOV R7, RZ, RZ, -R4 ;  /* 0x000000ffff077224 */ /* 0x000fe200078e0a04 */
[----:B------:R-:W-:-:S03]  /*15cc0*/  IADD3 R4, P0, R4, UR6, RZ ;  /* 0x0000000604047c10 */ /* 0x000fc6000ff1e0ff */
[----:B------:R-:W-:Y:S02]  /*15cd0*/  IMAD R7, R8, R7, R6 ;  /* 0x0000000708077224 */ /* 0x000fe400078e0206 */
[----:B------:R-:W-:-:S03]  /*15ce0*/  IMAD.U32 R8, RZ, RZ, UR5 ;  /* 0x00000005ff087e24 */ /* 0x000fc6000f8e00ff */
[----:B------:R-:W-:Y:S02]  /*15cf0*/  SHF.R.S32.HI R6, RZ, 0x1f, R7 ;  /* 0x0000001fff067819 */ /* 0x000fe40000011407 */
[----:B------:R-:W-:Y:S01]  /*15d00*/  IADD3.X R5, R5, UR7, R8, P0, !PT ;  /* 0x0000000705057c10 */ /* 0x000fe200087fe408 */
[----:B------:R-:W-:Y:S02]  /*15d10*/  ULDC.64 UR6, c[0x0][0xb50] ;  /* 0x0002d40000067ab9 */ /* 0x000fe40000000a00 */
[----:B------:R-:W-:Y:S02]  /*15d20*/  IMAD R6, R6, UR10, RZ ;  /* 0x0000000a06067c24 */ /* 0x000fe4000f8e02ff */
[----:B------:R-:W-:-:S04]  /*15d30*/  IMAD.WIDE.U32 R4, R7, UR10, R4 ;  /* 0x0000000a07047c25 */ /* 0x000fc8000f8e0004 */
[----:B------:R-:W-:Y:S01]  /*15d40*/  IMAD R9, R7, UR11, R6 ;  /* 0x0000000b07097c24 */ /* 0x000fe2000f8e0206 */
[----:B------:R-:W-:-:S03]  /*15d50*/  LEA R6, P0, R4, UR6, 0x2 ;  /* 0x0000000604067c11 */ /* 0x000fc6000f8010ff */
[----:B------:R-:W-:-:S05]  /*15d60*/  IMAD.IADD R5, R5, 0x1, R9 ;  /* 0x0000000105057824 */ /* 0x000fca00078e0209 */
[----:B------:R-:W-:Y:S01]  /*15d70*/  LEA.HI.X R7, R4, UR7, R5, 0x2, P0 ;  /* 0x0000000704077c11 */ /* 0x000fe200080f1405 */
[----:B------:R-:W-:-:S05]  /*15d80*/  IMAD.MOV.U32 R5, RZ, RZ, -0x800000 ;  /* 0xff800000ff057424 */ /* 0x000fca00078e00ff */
[----:B------:R2:W-:Y:S02]  /*15d90*/  STG.E desc[UR50][R6.64], R5 ;  /* 0x0000000506007986 */ /* 0x0005e4000c101932 */
.L_x_1065:
[----:B------:R-:W-:Y:S05]  /*15da0*/  BSYNC B1 ;  /* 0x0000000000017941 */ /* 0x000fea0003800000 */
.L_x_1064:
[----:B------:R-:W-:Y:S01]  /*15db0*/  ULDC.64 UR10, c[0x0][0xae8] ;  /* 0x0002ba00000a7ab9 */ /* 0x000fe20000000a00 */
[----:B------:R-:W-:Y:S01]  /*15dc0*/  VIADD R8, R11, UR36 ;  /* 0x000000240b087c36 */ /* 0x000fe20008000000 */
[----:B------:R-:W-:Y:S01]  /*15dd0*/  UIMAD UR5, UR8, UR10, URZ ;  /* 0x0000000a080572a4 */ /* 0x000fe2000f8e023f */
[----:B------:R-:W-:Y:S01]  /*15de0*/  VIADD R10, R220, UR36 ;  /* 0x00000024dc0a7c36 */ /* 0x000fe20008000000 */
[----:B------:R-:W-:Y:S01]  /*15df0*/  UIMAD.WIDE.U32 UR6, UR42, UR10, URZ ;  /* 0x0000000a2a0672a5 */ /* 0x000fe2000f8e003f */
[----:B0-----:R-:W-:Y:S01]  /*15e00*/  @P1 IMAD.HI.U32 R4, R8, R13, RZ ;  /* 0x0000000d08041227 */ /* 0x001fe200078e00ff */
[----:B------:R-:W-:Y:S01]  /*15e10*/  UIMAD UR5, UR42, UR11, UR5 ;  /* 0x0000000b2a0572a4 */ /* 0x000fe2000f8e0205 */
[----:B------:R-:W-:Y:S02]  /*15e20*/  BSSY B1, `(.L_x_1066) ;  /* 0x0000034000017945 */ /* 0x000fe40003800000 */
[----:B------:R-:W-:Y:S01]  /*15e30*/  ULDC.64 UR10, c[0x0][0xaf0] ;  /* 0x0002bc00000a7ab9 */ /* 0x000fe20000000a00 */
[----:B------:R-:W-:Y:S01]  /*15e40*/  UIADD3 UR7, UR7, UR5, URZ ;  /* 0x0000000507077290 */ /* 0x000fe2000fffe03f */
[----:B--2---:R-:W-:Y:S01]  /*15e50*/  IMAD.MOV.U32 R7, RZ, RZ, R8 ;  /* 0x000000ffff077224 */ /* 0x004fe200078e0008 */
[----:B------:R-:W-:Y:S01]  /*15e60*/  UIMAD UR5, UR9, UR10, URZ ;  /* 0x0000000a090572a4 */ /* 0x000fe2000f8e023f */
[----:B-1----:R-:W-:Y:S01]  /*15e70*/  @P1 SHF.R.U32.HI R7, RZ, R15, R4 ;  /* 0x0000000fff071219 */ /* 0x002fe20000011604 */
[----:B------:R-:W-:-:S02]  /*15e80*/  UIMAD.WIDE.U32 UR6, UR44, UR10, UR6 ;  /* 0x0000000a2c0672a5 */ /* 0x000fc4000f8e0006 */
[----:B------:R-:W-:Y:S01]  /*15e90*/  UIMAD UR5, UR44, UR11, UR5 ;  /* 0x0000000b2c0572a4 */ /* 0x000fe2000f8e0205 */
[--C-:B------:R-:W-:Y:S01]  /*15ea0*/  SHF.R.S32.HI R4, RZ, 0x1f, R7.reuse ;  /* 0x0000001fff047819 */ /* 0x100fe20000011407 */
[----:B------:R-:W-:Y:S01]  /*15eb0*/  IMAD.MOV R9, RZ, RZ, -R7 ;  /* 0x000000ffff097224 */ /* 0x000fe200078e0a07 */
[----:B------:R-:W-:Y:S01]  /*15ec0*/  ULDC.64 UR8, c[0x0][0xae0] ;  /* 0x0002b80000087ab9 */ /* 0x000fe20000000a00 */
[----:B------:R-:W-:Y:S02]  /*15ed0*/  UIADD3 UR5, UR7, UR5, URZ ;  /* 0x0000000507057290 */ /* 0x000fe4000fffe03f */
[----:B------:R-:W-:Y:S02]  /*15ee0*/  IMAD.U32 R5, RZ, RZ, UR7 ;  /* 0x00000007ff057e24 */ /* 0x000fe4000f8e00ff */
[----:B------:R-:W-:Y:S02]  /*15ef0*/  IMAD R6, R4, UR8, RZ ;  /* 0x0000000804067c24 */ /* 0x000fe4000f8e02ff */
[----:B------:R-:W-:-:S02]  /*15f00*/  IMAD R9, R12, R9, R8 ;  /* 0x000000090c097224 */ /* 0x000fc400078e0208 */
[----:B------:R-:W-:Y:S01]  /*15f10*/  IMAD.U32 R4, RZ, RZ, UR6 ;  /* 0x00000006ff047e24 */ /* 0x000fe2000f8e00ff */
[----:B------:R-:W-:Y:S01]  /*15f20*/  ULDC.64 UR6, c[0x0][0xad8] ;  /* 0x0002b60000067ab9 */ /* 0x000fe20000000a00 */
[----:B------:R-:W-:Y:S01]  /*15f30*/  IMAD.U32 R5, RZ, RZ, UR5 ;  /* 0x00000005ff057e24 */ /* 0x000fe2000f8e00ff */
[----:B------:R-:W-:Y:S01]  /*15f40*/  ULDC UR5, c[0x0][0xa88] ;  /* 0x0002a20000057ab9 */ /* 0x000fe20000000800 */
[C---:B------:R-:W-:Y:S01]  /*15f50*/  IMAD R11, R7.reuse, UR9, R6 ;  /* 0x00000009070b7c24 */ /* 0x040fe2000f8e0206 */
[----:B------:R-:W-:Y:S01]  /*15f60*/  SHF.R.S32.HI R6, RZ, 0x1f, R9 ;  /* 0x0000001fff067819 */ /* 0x000fe20000011409 */
[----:B------:R-:W-:-:S04]  /*15f70*/  IMAD.WIDE.U32 R4, R7, UR8, R4 ;  /* 0x0000000807047c25 */ /* 0x000fc8000f8e0004 */
[----:B------:R-:W-:Y:S02]  /*15f80*/  IMAD.IADD R5, R5, 0x1, R11 ;  /* 0x0000000105057824 */ /* 0x000fe400078e020b */
[----:B------:R-:W-:Y:S02]  /*15f90*/  IMAD R8, R6, UR6, RZ ;  /* 0x0000000606087c24 */ /* 0x000fe4000f8e02ff */
[----:B------:R-:W-:Y:S02]  /*15fa0*/  IMAD R11, R12, UR5, RZ ;  /* 0x000000050c0b7c24 */ /* 0x000fe4000f8e02ff */
[C---:B------:R-:W-:Y:S02]  /*15fb0*/  IMAD R7, R9.reuse, UR7, R8 ;  /* 0x0000000709077c24 */ /* 0x040fe4000f8e0208 */
[----:B------:R-:W-:Y:S01]  /*15fc0*/  IMAD.WIDE.U32 R4, R9, UR6, R4 ;  /* 0x0000000609047c25 */ /* 0x000fe2000f8e0004 */
[----:B------:R-:W-:Y:S01]  /*15fd0*/  ISETP.GE.AND P2, PT, R10, R11, PT ;  /* 0x0000000b0a00720c */ /* 0x000fe20003f46270 */
[----:B------:R-:W-:-:S02]  /*15fe0*/  ULDC.64 UR6, c[0x0][0xa80] ;  /* 0x0002a00000067ab9 */ /* 0x000fc40000000a00 */
[----:B------:R-:W-:Y:S01]  /*15ff0*/  IMAD.IADD R5, R5, 0x1, R7 ;  /* 0x0000000105057824 */ /* 0x000fe200078e0207 */
[----:B------:R-:W-:Y:S01]  /*16000*/  LEA R7, P3, R4, UR6, 0x1 ;  /* 0x0000000604077c11 */ /* 0x000fe2000f8608ff */
[----:B------:R-:W-:-:S03]  /*16010*/  VIADD R6, R10, 0x20 ;  /* 0x000000200a067836 */ /* 0x000fc60000000000 */
[----:B------:R-:W-:Y:S02]  /*16020*/  LEA.HI.X R8, R4, UR7, R5, 0x1, P3 ;  /* 0x0000000704087c11 */ /* 0x000fe400098f0c05 */
[-C--:B------:R-:W-:Y:S01]  /*16030*/  ISETP.GE.AND P1, PT, R6, R11.reuse, PT ;  /* 0x0000000b0600720c */ /* 0x080fe20003f26270 */
[----:B------:R-:W-:Y:S01]  /*16040*/  VIADD R6, R10, 0x40 ;  /* 0x000000400a067836 */ /* 0x000fe20000000000 */
[----:B------:R0:W1:Y:S04]  /*16050*/  SHFL.IDX PT, R4, R7, RZ, 0x181f ;  /* 0x00181fff07047589 */ /* 0x00006800000e0000 */
        /* <DEDUP_REMOVED lines=16> */
.L_x_1067:
[----:B------:R-:W-:Y:S05]  /*16160*/  BSYNC B1 ;  /* 0x0000000000017941 */ /* 0x000fea0003800000 */
.L_x_1066:
        /* <DEDUP_REMOVED lines=14> */
[----:B------:R4:W-:Y:S04]  /*16250*/  @!P4 ST.E.128 desc[UR50][R12.64], RZ ;  /* 0x000000ff0c00c985 */ /* 0x0009e8000c101d32 */
[----:B------:R4:W-:Y:S04]  /*16260*/  @!P5 ST.E.128 desc[UR50][R14.64], RZ ;  /* 0x000000ff0e00d985 */ /* 0x0009e8000c101d32 */
[----:B------:R4:W-:Y:S02]  /*16270*/  @!P6 ST.E.128 desc[UR50][R4.64], RZ ;  /* 0x000000ff0400e985 */ /* 0x0009e4000c101d32 */
.L_x_1069:
[----:B------:R-:W-:Y:S05]  /*16280*/  BSYNC B1 ;  /* 0x0000000000017941 */ /* 0x000fea0003800000 */
.L_x_1068:
        /* <DEDUP_REMOVED lines=17> */
.L_x_1071:
[----:B------:R-:W-:Y:S05]  /*163a0*/  BSYNC B1 ;  /* 0x0000000000017941 */ /* 0x000fea0003800000 */
.L_x_1070:
[----:B------:R-:W-:Y:S01]  /*163b0*/  VIADD R6, R10, 0x60 ;  /* 0x000000600a067836 */ /* 0x000fe20000000000 */
[----:B-1--4-:R1:W4:Y:S04]  /*163c0*/  SHFL.IDX PT, R5, R8, 0x3, 0x181f ;  /* 0x00781f0008057f89 */ /* 0x01232800000e0000 */
[----:B------:R-:W-:Y:S01]  /*163d0*/  ISETP.GE.AND P0, PT, R6, R11, PT ;  /* 0x0000000b0600720c */ /* 0x000fe20003f06270 */
[----:B------:R1:W0:-:S12]  /*163e0*/  SHFL.IDX PT, R4, R7, 0x3, 0x181f ;  /* 0x00781f0007047f89 */ /* 0x00021800000e0000 */
[----:B-1----:R-:W-:Y:S05]  /*163f0*/  @P0 BRA `(.L_x_1063) ;  /* 0x0000000000340947 */ /* 0x002fea0003800000 */
[----:B------:R-:W-:Y:S02]  /*16400*/  ULDC UR5, c[0x0][0xac8] ;  /* 0x0002b20000057ab9 */ /* 0x000fe40000000800 */
[----:B------:R-:W-:Y:S02]  /*16410*/  ISETP.GE.AND P3, PT, R3, UR5, PT ;  /* 0x0000000503007c0c */ /* 0x000fe4000bf66270 */
[----:B------:R-:W-:Y:S02]  /*16420*/  ISETP.GE.AND P4, PT, R0, UR5, PT ;  /* 0x0000000500007c0c */ /* 0x000fe4000bf86270 */
[----:B------:R-:W-:-:S09]  /*16430*/  ISETP.GE.AND P5, PT, R17, UR5, PT ;  /* 0x0000000511007c0c */ /* 0x000fd2000bfa6270 */
[-C--:B0-----:R-:W-:Y:S02]  /*16440*/  @!P3 LEA R6, P0, R3, R4.reuse, 0x1 ;  /* 0x000000040306b211 */ /* 0x081fe400078008ff */
[CC--:B--23--:R-:W-:Y:S02]  /*16450*/  @!P4 LEA R8, P1, R0.reuse, R4.reuse, 0x1 ;  /* 0x000000040008c211 */ /* 0x0ccfe400078208ff */
[----:B------:R-:W-:Y:S02]  /*16460*/  @!P5 LEA R4, P2, R17, R4, 0x1 ;  /* 0x000000041104d211 */ /* 0x000fe400078408ff */
[-C--:B----4-:R-:W-:Y:S02]  /*16470*/  @!P3 LEA.HI.X R7, R3, R5.reuse, R34, 0x1, P0 ;  /* 0x000000050307b211 */ /* 0x090fe400000f0c22 */
[-C--:B------:R-:W-:Y:S02]  /*16480*/  @!P4 LEA.HI.X R9, R0, R5.reuse, R35, 0x1, P1 ;  /* 0x000000050009c211 */ /* 0x080fe400008f0c23 */
[----:B------:R-:W-:Y:S01]  /*16490*/  @!P5 LEA.HI.X R5, R17, R5, R36, 0x1, P2 ;  /* 0x000000051105d211 */ /* 0x000fe200010f0c24 */
[----:B------:R1:W-:Y:S04]  /*164a0*/  @!P3 ST.E.128 desc[UR50][R6.64], RZ ;  /* 0x000000ff0600b985 */ /* 0x0003e8000c101d32 */
[----:B------:R1:W-:Y:S04]  /*164b0*/  @!P4 ST.E.128 desc[UR50][R8.64], RZ ;  /* 0x000000ff0800c985 */ /* 0x0003e8000c101d32 */
[----:B------:R1:W-:Y:S02]  /*164c0*/  @!P5 ST.E.128 desc[UR50][R4.64], RZ ;  /* 0x000000ff0400d985 */ /* 0x0003e4000c101d32 */
.L_x_1063:
[----:B------:R-:W-:Y:S05]  /*164d0*/  BSYNC B0 ;  /* 0x0000000000007941 */ /* 0x000fea0003800000 */
.L_x_1055:
[----:B------:R-:W-:Y:S02]  /*164e0*/  ULDC UR5, c[0x0][0xc38] ;  /* 0x00030e0000057ab9 */ /* 0x000fe40000000800 */
[----:B------:R-:W-:-:S06]  /*164f0*/  UISETP.GE.AND UP0, UPT, UR4, UR5, UPT ;  /* 0x000000050400728c */ /* 0x000fcc000bf06270 */
[----:B------:R-:W-:-:S13]  /*16500*/  PLOP3.LUT P0, PT, PT, PT, UP0, 0x80, 0x0 ;  /* 0x000000000000781c */ /* 0x000fda0003f0f008 */
[----:B------:R-:W-:Y:S05]  /*16510*/  @!P0 BRA `(.L_x_1072) ;  /* 0xfffffea800108947 */ /* 0x000fea000383ffff */
[----:B------:R-:W-:Y:S05]  /*16520*/  EXIT ;  /* 0x000000000000794d */ /* 0x000fea0003800000 */
.L_x_970:
[----:B------:R-:W-:-:S08]  /*16530*/  NOP ;  /* 0x0000000000007918 */ /* 0x000fd00000000000 */
[----:B------:R-:W0:-:S00]  /*16540*/  USETMAXREG.DEALLOC.CTAPOOL 0x18 ;  /* 0x00000018000079c8 */ /* 0x000e0000080e0500 */
[----:B0-----:R-:W-:-:S06]  /*16550*/  LOP3.LUT R0, R0, 0x3, RZ, 0xc0, !PT ;  /* 0x0000000300007812 */ /* 0x001fcc00078ec0ff */
[----:B------:R-:W0:Y:S01]  /*16560*/  S2UR UR6, SR_CTAID.X ;  /* 0x00000000000679c3 */ /* 0x000e220000002500 */
[----:B------:R-:W-:Y:S01]  /*16570*/  LOP3.LUT R16, R16, 0xfffffffb, RZ, 0xc0, !PT ;  /* 0xfffffffb10107812 */ /* 0x000fe200078ec0ff */
[----:B------:R-:W-:Y:S01]  /*16580*/  STL [R1+0x1c], RZ ;  /* 0x00001cff01007387 */ /* 0x000fe20000100800 */
[----:B------:R-:W-:-:S03]  /*16590*/  IMAD.MOV.U32 R19, RZ, RZ, RZ ;  /* 0x000000ffff137224 */ /* 0x000fc600078e00ff */
[----:B------:R-:W1:Y:S02]  /*165a0*/  SHFL.IDX PT, R0, R0, RZ, 0x1f ;  /* 0x00001fff00007589 */ /* 0x000e6400000e0000 */
[----:B-1----:R-:W-:Y:S02]  /*165b0*/  ISETP.NE.AND P0, PT, R0, RZ, PT ;  /* 0x000000ff0000720c */ /* 0x002fe40003f05270 */
[----:B------:R-:W0:Y:S11]  /*165c0*/  LDC R0, c[0x0][0xc38] ;  /* 0x00030e00ff007b82 */ /* 0x000e360000000800 */
[----:B------:R-:W-:Y:S01]  /*165d0*/  @P0 LOP3.LUT R16, R16, 0x4, RZ, 0xfc, !PT ;  /* 0x0000000410100812 */ /* 0x000fe200078efcff */
[----:B------:R-:W-:Y:S06]  /*165e0*/  @P0 BAR.ARV 0x4, 0x180 ;  /* 0x0106000000000b1d */ /* 0x000fec0000002000 */
[----:B0-----:R-:W-:Y:S01]  /*165f0*/  ISETP.LE.AND P0, PT, R0, UR6, PT ;  /* 0x0000000600007c0c */ /* 0x001fe2000bf03270 */
[----:B------:R-:W-:-:S05]  /*16600*/  IMAD.MOV.U32 R0, RZ, RZ, 0x1 ;  /* 0x00000001ff007424 */ /* 0x000fca00078e00ff */
[----:B------:R0:W-:Y:S07]  /*16610*/  STL [R1], R0 ;  /* 0x0000000001007387 */ /* 0x0001ee0000100800 */
[----:B------:R-:W-:Y:S05]  /*16620*/  @P0 BRA `(.L_x_1073) ;  /* 0x0000004000dc0947 */ /* 0x000fea0003800000 */
[----:B------:R-:W1:Y:S01]  /*16630*/  S2R R10, SR_TID.X ;  /* 0x00000000000a7919 */ /* 0x000e620000002100 */
[----:B------:R-:W2:Y:S01]  /*16640*/  S2UR UR5, SR_CgaCtaId ;  /* 0x00000000000579c3 */ /* 0x000ea20000008800 */
[----:B------:R-:W-:Y:S01]  /*16650*/  UMOV UR4, 0x400 ;  /* 0x0000040000047882 */ /* 0x000fe20000000000 */
[----:B------:R-:W-:Y:S01]  /*16660*/  IMAD.MOV.U32 R19, RZ, RZ, RZ ;  /* 0x000000ffff137224 */ /* 0x000fe200078e00ff */
[----:B------:R-:W-:Y:S01]  /*16670*/  ULDC UR43, c[0x0][0xc] ;  /* 0x00000300002b7ab9 */ /* 0x000fe20000000800 */
[----:B------:R-:W-:Y:S02]  /*16680*/  ULOP3.LUT UR39, UR38, 0x1, URZ, 0xfc, !UPT ;  /* 0x0000000126277892 */ /* 0x000fe4000f8efc3f */
[----:B------:R-:W-:Y:S01]  /*16690*/  ULOP3.LUT UR45, UR38, 0x2, URZ, 0xfc, !UPT ;  /* 0x00000002262d7892 */ /* 0x000fe2000f8efc3f */
[----:B------:R-:W-:Y:S01]  /*166a0*/  ULDC.64 UR46, c[0x0][0x198] ;  /* 0x00006600002e7ab9 */ /* 0x000fe20000000a00 */
[----:B--2---:R-:W-:-:S06]  /*166b0*/  ULEA UR4, UR5, UR4, 0x18 ;  /* 0x0000000405047291 */ /* 0x004fcc000f8ec03f */
[----:B------:R-:W-:Y:S01]  /*166c0*/  IMAD.U32 R18, RZ, RZ, UR4 ;  /* 0x00000004ff127e24 */ /* 0x000fe2000f8e00ff */
[----:B-1----:R-:W-:Y:S01]  /*166d0*/  SHF.R.U32.HI R5, RZ, 0x1, R10 ;  /* 0x00000001ff057819 */ /* 0x002fe2000001160a */
[C---:B0-----:R-:W-:Y:S01]  /*166e0*/  IMAD.SHL.U32 R0, R10.reuse, 0x10, RZ ;  /* 0x000000100a007824 */ /* 0x041fe200078e00ff */
[C---:B------:R-:W-:Y:S01]  /*166f0*/  LOP3.LUT R9, R10.reuse, 0x7f, RZ, 0xc0, !PT ;  /* 0x0000007f0a097812 */ /* 0x040fe200078ec0ff */
[C---:B------:R-:W-:Y:S02]  /*16700*/  IMAD.SHL.U32 R3, R10.reuse, 0x2, RZ ;  /* 0x000000020a037824 */ /* 0x040fe400078e00ff */
        /* <DEDUP_REMOVED lines=17> */
[----:B------:R-:W-:Y:S02]  /*16820*/  LOP3.LUT R7, R7, R4, RZ, 0xfc, !PT ;  /* 0x0000000407077212 */ /* 0x000fe400078efcff */
[----:B------:R-:W-:-:S02]  /*16830*/  LOP3.LUT R4, R5, R8, RZ, 0xfc, !PT ;  /* 0x0000000805047212 */ /* 0x000fc400078efcff */
[----:B------:R-:W-:Y:S02]  /*16840*/  LOP3.LUT R3, R6, 0x640, R3, 0xf8, !PT ;  /* 0x0000064006037812 */ /* 0x000fe400078ef803 */
[----:B------:R-:W-:Y:S01]  /*16850*/  LOP3.LUT R0, R0, 0x30, RZ, 0xc0, !PT ;  /* 0x0000003000007812 */ /* 0x000fe200078ec0ff */
[----:B------:R0:W-:Y:S04]  /*16860*/  STL [R1+0xc], R4 ;  /* 0x00000c0401007387 */ /* 0x0001e80000100800 */
[----:B------:R1:W-:Y:S01]  /*16870*/  STL [R1+0x10], R3 ;  /* 0x0000100301007387 */ /* 0x0003e20000100800 */
[----:B0-----:R-:W-:Y:S01]  /*16880*/  IMAD.IADD R4, R18, 0x1, R7 ;  /* 0x0000000112047824 */ /* 0x001fe200078e0207 */
[----:B-1----:R-:W-:-:S04]  /*16890*/  SHF.R.U32.HI R3, RZ, 0x2, R9 ;  /* 0x00000002ff037819 */ /* 0x002fc80000011609 */
[----:B------:R-:W-:Y:S01]  /*168a0*/  STL [R1+0x14], R4 ;  /* 0x0000140401007387 */ /* 0x000fe20000100800 */
[----:B------:R-:W-:Y:S01]  /*168b0*/  LOP3.LUT R2, R3, 0x60, R2, 0xf8, !PT ;  /* 0x0000006003027812 */ /* 0x000fe200078ef802 */
[----:B------:R-:W-:Y:S02]  /*168c0*/  IMAD.U32 R3, RZ, RZ, UR6 ;  /* 0x00000006ff037e24 */ /* 0x000fe4000f8e00ff */
[----:B------:R-:W-:-:S03]  /*168d0*/  IMAD.MOV.U32 R2, RZ, RZ, 0x1 ;  /* 0x00000001ff027424 */ /* 0x000fc600078e00ff */
[----:B------:R-:W-:Y:S04]  /*168e0*/  STL [R1+0x18], R3 ;  /* 0x0000180301007387 */ /* 0x000fe80000100800 */
[----:B------:R-:W-:Y:S04]  /*168f0*/  STL [R1+0x1c], RZ ;  /* 0x00001cff01007387 */ /* 0x000fe80000100800 */
[----:B------:R0:W-:Y:S02]  /*16900*/  STL [R1], R2 ;  /* 0x0000000201007387 */ /* 0x0001e40000100800 */
[----:B0-----:R-:W-:-:S02]  /*16910*/  LOP3.LUT R2, R0, 0x40, RZ, 0xfc, !PT ;  /* 0x0000004000027812 */ /* 0x001fc400078efcff */
[----:B------:R-:W-:-:S07]  /*16920*/  LOP3.LUT R0, R0, 0x80, RZ, 0xfc, !PT ;  /* 0x0000008000007812 */ /* 0x000fce00078efcff */
.L_x_1144:
[----:B--2---:R-:W2:Y:S01]  /*16930*/  LDL R0, [R1+0x18] ;  /* 0x0000180001007983 */ /* 0x004ea20000100800 */
[----:B------:R-:W-:Y:S02]  /*16940*/  ULDC UR8, c[0x0][0xc60] ;  /* 0x0003180000087ab9 */ /* 0x000fe40000000800 */
[----:B------:R-:W-:-:S11]  /*16950*/  UISETP.NE.AND UP0, UPT, UR8, 0x1, UPT ;  /* 0x000000010800788c */ /* 0x000fd6000bf05270 */
[----:B------:R-:W-:Y:S01]  /*16960*/  @UP0 ULDC UR4, c[0x0][0xc64] ;  /* 0x0003190000040ab9 */ /* 0x000fe20000000800 */
[----:B------:R-:W-:Y:S01]  /*16970*/  @UP0 ULDC UR9, c[0x0][0xc68] ;  /* 0x00031a0000090ab9 */ /* 0x000fe20000000800 */
[C---:B--2---:R-:W-:Y:S02]  /*16980*/  R2UR UR7, R0.reuse ;  /* 0x00000000000772ca */ /* 0x044fe400000e0000 */
[----:B------:R-:W-:-:S11]  /*16990*/  R2UR UR6, R0 ;  /* 0x00000000000672ca */ /* 0x000fd600000e0000 */
[----:B------:R-:W-:-:S04]  /*169a0*/  UIMAD.WIDE.U32 UR4, UR7, UR4, URZ ;  /* 0x00000004070472a5 */ /* 0x000fc8000f8e003f */
[----:B------:R-:W-:-:S03]  /*169b0*/  @UP0 USHF.R.U32.HI UR7, URZ, UR9, UR5 ;  /* 0x000000093f070299 */ /* 0x000fc60008011605 */
[----:B------:R-:W-:Y:S02]  /*169c0*/  ULDC UR4, c[0x0][0xc78] ;  /* 0x00031e0000047ab9 */ /* 0x000fe40000000800 */
[----:B------:R-:W-:Y:S02]  /*169d0*/  UISETP.GE.AND UP0, UPT, UR7, UR4, UPT ;  /* 0x000000040700728c */ /* 0x000fe4000bf06270 */
[----:B------:R-:W-:-:S04]  /*169e0*/  UIADD3 UR4, -UR7, URZ, URZ ;  /* 0x0000003f07047290 */ /* 0x000fc8000fffe13f */
[----:B------:R-:W-:Y:S01]  /*169f0*/  PLOP3.LUT P0, PT, PT, PT, UP0, 0x80, 0x0 ;  /* 0x000000000000781c */ /* 0x000fe20003f0f008 */
[----:B------:R-:W-:-:S12]  /*16a00*/  UIMAD UR8, UR8, UR4, UR6 ;  /* 0x00000004080872a4 */ /* 0x000fd8000f8e0206 */
[----:B-1----:R-:W-:Y:S05]  /*16a10*/  @!P0 BRA `(.L_x_1074) ;  /* 0x0000000000208947 */ /* 0x002fea0003800000 */
        /* <DEDUP_REMOVED lines=8> */
.L_x_1074:
[----:B------:R-:W-:Y:S01]  /*16aa0*/  ULDC UR9, c[0x0][0xc54] ;  /* 0x0003150000097ab9 */ /* 0x000fe20000000800 */
[----:B------:R-:W-:Y:S01]  /*16ab0*/  UMOV UR6, UR8 ;  /* 0x0000000800067c82 */ /* 0x000fe20008000000 */
[----:B------:R-:W-:-:S11]  /*16ac0*/  UISETP.NE.AND UP0, UPT, UR9, 0x1, UPT ;  /* 0x000000010900788c */ /* 0x000fd6000bf05270 */
[----:B------:R-:W-:Y:S02]  /*16ad0*/  @UP0 ULDC.64 UR10, c[0x0][0xc58] ;  /* 0x00031600000a0ab9 */ /* 0x000fe40000000a00 */
[----:B------:R-:W-:-:S04]  /*16ae0*/  UIMAD.WIDE.U32 UR4, UR8, UR10, URZ ;  /* 0x0000000a080472a5 */ /* 0x000fc8000f8e003f */
[----:B------:R-:W-:-:S04]  /*16af0*/  @UP0 USHF.R.U32.HI UR6, URZ, UR11, UR5 ;  /* 0x0000000b3f060299 */ /* 0x000fc80008011605 */
[----:B------:R-:W-:-:S12]  /*16b00*/  UIMAD UR4, UR6, UR9, URZ ;  /* 0x00000009060472a4 */ /* 0x000fd8000f8e023f */
.L_x_1075:
[----:B------:R-:W-:Y:S02]  /*16b10*/  UIADD3 UR4, UR8, -UR4, URZ ;  /* 0x8000000408047290 */ /* 0x000fe4000fffe03f */
[----:B------:R-:W-:Y:S01]  /*16b20*/  ULOP3.LUT UR5, URZ, UR6, URZ, 0x33, !UPT ;  /* 0x000000063f057292 */ /* 0x000fe2000f8e333f */
[----:B------:R-:W-:Y:S01]  /*16b30*/  ULDC UR14, c[0x0][0xc48] ;  /* 0x00031200000e7ab9 */ /* 0x000fe20000000800 */
[----:B------:R-:W-:Y:S01]  /*16b40*/  ULDC UR8, c[0x0][0x448] ;  /* 0x0001120000087ab9 */ /* 0x000fe20000000800 */
[----:B------:R-:W-:Y:S01]  /*16b50*/  ULDC UR42, c[0x0][0xc3c] ;  /* 0x00030f00002a7ab9 */ /* 0x000fe20000000800 */
[----:B------:R-:W-:Y:S02]  /*16b60*/  UISETP.NE.AND UP2, UPT, UR14, 0x1, UPT ;  /* 0x000000010e00788c */ /* 0x000fe4000bf45270 */
[----:B------:R-:W-:Y:S02]  /*16b70*/  UISETP.NE.AND UP1, UPT, UR8, 0x1, UPT ;  /* 0x000000010800788c */ /* 0x000fe4000bf25270 */
[----:B------:R-:W-:Y:S01]  /*16b80*/  UIADD3 UR42, UR5, UR42, URZ ;  /* 0x0000002a052a7290 */ /* 0x000fe2000fffe03f */
[----:B------:R-:W-:Y:S01]  /*16b90*/  ULDC.64 UR10, c[0x0][0x418] ;  /* 0x00010600000a7ab9 */ /* 0x000fe20000000a00 */
[----:B------:R-:W-:Y:S01]  /*16ba0*/  ULDC UR13, c[0x0][0xc54] ;  /* 0x00031500000d7ab9 */ /* 0x000fe20000000800 */
[----:B------:R-:W-:-:S02]  /*16bb0*/  UISETP.NE.U32.AND UP0, UPT, UR10, URZ, UPT ;  /* 0x0000003f0a00728c */ /* 0x000fc4000bf05070 */
[----:B------:R-:W-:Y:S02]  /*16bc0*/  UIMAD UR13, UR7, UR13, UR4 ;  /* 0x0000000d070d72a4 */ /* 0x000fe4000f8e0204 */
[----:B------:R-:W-:Y:S01]  /*16bd0*/  USHF.L.U32 UR42, UR42, 0x7, URZ ;  /* 0x000000072a2a7899 */ /* 0x000fe2000800063f */
[----:B------:R-:W-:Y:S01]  /*16be0*/  ULDC.64 UR4, c[0x0][0x9e0] ;  /* 0x0002780000047ab9 */ /* 0x000fe20000000a00 */
[----:B------:R-:W-:Y:S02]  /*16bf0*/  UISETP.NE.AND.EX UP0, UPT, UR11, URZ, UPT, UP0 ;  /* 0x0000003f0b00728c */ /* 0x000fe4000bf05300 */
[----:B------:R-:W-:Y:S02]  /*16c00*/  UISETP.GE.AND UP3, UPT, UR5, 0x1, UPT ;  /* 0x000000010500788c */ /* 0x000fe4000bf66270 */
[----:B------:R-:W-:Y:S01]  /*16c10*/  UIADD3 UR12, UR42, 0x7f, URZ ;  /* 0x0000007f2a0c7890 */ /* 0x000fe2000fffe03f */
[----:B------:R-:W-:Y:S01]  /*16c20*/  ULDC UR10, c[0x0][0x424] ;  /* 0x00010900000a7ab9 */ /* 0x000fe20000000800 */
[----:B------:R-:W-:Y:S01]  /*16c30*/  ULDC UR6, c[0x0][0x288] ;  /* 0x0000a20000067ab9 */ /* 0x000fe20000000800 */
[----:B------:R-:W-:Y:S01]  /*16c40*/  @UP2 ULDC UR8, c[0x0][0xc4c] ;  /* 0x0003130000082ab9 */ /* 0x000fe20000000800 */
[----:B------:R-:W-:Y:S01]  /*16c50*/  @UP1 ULDC UR11, c[0x0][0x44c] ;  /* 0x00011300000b1ab9 */ /* 0x000fe20000000800 */
[----:B------:R-:W-:Y:S01]  /*16c60*/  USEL UR15, UR10, 0x1, UP0 ;  /* 0x000000010a0f7887 */ /* 0x000fe20008000000 */
[----:B------:R-:W-:Y:S01]  /*16c70*/  PLOP3.LUT P1, PT, PT, PT, UP3, 0x80, 0x0 ;  /* 0x000000000000781c */ /* 0x000fe20003f2f038 */
[----:B------:R-:W-:-:S02]  /*16c80*/  UIADD3 UR16, -UR6, 0x1, URZ ;  /* 0x0000000106107890 */ /* 0x000fc4000fffe13f */
[----:B------:R-:W-:Y:S02]  /*16c90*/  UIMAD.WIDE.U32 UR8, UR13, UR8, URZ ;  /* 0x000000080d0872a5 */ /* 0x000fe4000f8e003f */
[----:B------:R-:W-:Y:S01]  /*16ca0*/  UIMAD.WIDE.U32 UR10, UR12, UR11, URZ ;  /* 0x0000000b0c0a72a5 */ /* 0x000fe2000f8e003f */
[----:B------:R-:W-:Y:S01]  /*16cb0*/  ULDC UR7, c[0x0][0x2f0] ;  /* 0x0000bc0000077ab9 */ /* 0x000fe20000000800 */
[----:B------:R-:W-:Y:S01]  /*16cc0*/  @UP2 ULDC UR17, c[0x0][0xc50] ;  /* 0x0003140000112ab9 */ /* 0x000fe20000000800 */
[----:B------:R-:W-:Y:S01]  /*16cd0*/  @UP1 ULDC UR18, c[0x0][0x450] ;  /* 0x0001140000121ab9 */ /* 0x000fe20000000800 */
[----:B------:R-:W-:Y:S01]  /*16ce0*/  UMOV UR44, UR13 ;  /* 0x0000000d002c7c82 */ /* 0x000fe20008000000 */
[----:B------:R-:W-:Y:S02]  /*16cf0*/  UIMAD UR16, UR15, UR7, UR16 ;  /* 0x000000070f1072a4 */ /* 0x000fe4000f8e0210 */
[----:B------:R-:W-:Y:S02]  /*16d00*/  @UP2 USHF.R.U32.HI UR44, URZ, UR17, UR9 ;  /* 0x000000113f2c2299 */ /* 0x000fe40008011609 */
[----:B------:R-:W-:-:S02]  /*16d10*/  @UP1 USHF.R.U32.HI UR12, URZ, UR18, UR11 ;  /* 0x000000123f0c1299 */ /* 0x000fc4000801160b */
[----:B------:R-:W-:Y:S02]  /*16d20*/  UIADD3 UR36, -UR44, URZ, URZ ;  /* 0x0000003f2c247290 */ /* 0x000fe4000fffe13f */
[----:B------:R-:W-:Y:S02]  /*16d30*/  UIADD3 UR12, UR16, UR12, URZ ;  /* 0x0000000c100c7290 */ /* 0x000fe4000fffe03f */
[----:B------:R-:W-:Y:S02]  /*16d40*/  UIMAD UR36, UR14, UR36, UR13 ;  /* 0x000000240e2472a4 */ /* 0x000fe4000f8e020d */
[----:B------:R-:W-:Y:S01]  /*16d50*/  UIADD3 UR4, UR12, UR4, URZ ;  /* 0x000000040c047290 */ /* 0x000fe2000fffe03f */
[----:B------:R-:W-:Y:S11]  /*16d60*/  @!P1 BRA `(.L_x_1076) ;  /* 0x0000000000449947 */ /* 0x000ff60003800000 */
        /* <DEDUP_REMOVED lines=10> */
.L_x_1077:
[----:B------:R-:W-:-:S11]  /*16e10*/  UISETP.NE.AND UP0, UPT, UR5, 0x1, UPT ;  /* 0x000000010500788c */ /* 0x000fd6000bf05270 */
[----:B------:R-:W-:Y:S02]  /*16e20*/  @UP0 ULDC.64 UR12, c[0x0][0x9e8] ;  /* 0x00027a00000c0ab9 */ /* 0x000fe40000000a00 */
[----:B------:R-:W-:-:S04]  /*16e30*/  UIMAD.WIDE.U32 UR8, UR10, UR12, URZ ;  /* 0x0000000c0a0872a5 */ /* 0x000fc8000f8e003f */
[----:B------:R-:W-:-:S12]  /*16e40*/  @UP0 USHF.R.U32.HI UR10, URZ, UR13, UR9 ;  /* 0x0000000d3f0a0299 */ /* 0x000fd80008011609 */
.L_x_1078:
[----:B------:R-:W-:-:S04]  /*16e50*/  UIMAD UR10, UR10, UR5, UR5 ;  /* 0x000000050a0a72a4 */ /* 0x000fc8000f8e0205 */
[----:B------:R-:W-:-:S04]  /*16e60*/  UISETP.LT.AND UP0, UPT, UR4, UR10, UPT ;  /* 0x0000000a0400728c */ /* 0x000fc8000bf01270 */
[----:B------:R-:W-:-:S12]  /*16e70*/  USEL UR4, UR4, UR10, UP0 ;  /* 0x0000000a04047287 */ /* 0x000fd80008000000 */
.L_x_1076:
[----:B------:R-:W-:Y:S02]  /*16e80*/  UIMAD UR8, UR15, UR7, 0x9f ;  /* 0x0000009f0f0874a4 */ /* 0x000fe4000f8e0207 */
[----:B------:R-:W-:Y:S02]  /*16e90*/  UIADD3 UR10, UR4, 0x9f, URZ ;  /* 0x0000009f040a7890 */ /* 0x000fe4000fffe03f */
[----:B------:R-:W-:Y:S02]  /*16ea0*/  UIMAD.WIDE UR8, UR8, 0x66666667, URZ ;  /* 0x66666667080878a5 */ /* 0x000fe4000f8e023f */
[----:B------:R-:W-:Y:S01]  /*16eb0*/  UIMAD.WIDE UR10, UR10, 0x66666667, URZ ;  /* 0x666666670a0a78a5 */ /* 0x000fe2000f8e023f */
[----:B------:R-:W-:Y:S01]  /*16ec0*/  @UP1 ULDC UR12, c[0x0][0x44c] ;  /* 0x00011300000c1ab9 */ /* 0x000fe20000000800 */
[----:B------:R-:W-:Y:S02]  /*16ed0*/  UIMAD UR7, UR15, UR7, -UR6 ;  /* 0x000000070f0772a4 */ /* 0x000fe4000f8e0a06 */
[----:B------:R-:W-:-:S02]  /*16ee0*/  UIMAD.WIDE.U32 UR12, UR42, UR12, URZ ;  /* 0x0000000c2a0c72a5 */ /* 0x000fc4000f8e003f */
[----:B------:R-:W-:Y:S02]  /*16ef0*/  USHF.R.U32.HI UR6, URZ, 0x1f, UR9 ;  /* 0x0000001f3f067899 */ /* 0x000fe40008011609 */
[----:B------:R-:W-:Y:S01]  /*16f00*/  USHF.R.U32.HI UR4, URZ, 0x1f, UR11 ;  /* 0x0000001f3f047899 */ /* 0x000fe2000801160b */
[----:B------:R-:W-:Y:S01]  /*16f10*/  @UP1 ULDC UR16, c[0x0][0x450] ;  /* 0x0001140000101ab9 */ /* 0x000fe20000000800 */
[----:B------:R-:W-:Y:S01]  /*16f20*/  UMOV UR14, UR42 ;  /* 0x0000002a000e7c82 */ /* 0x000fe20008000000 */
[----:B------:R-:W-:Y:S02]  /*16f30*/  @UP1 USHF.R.U32.HI UR14, URZ, UR16, UR13 ;  /* 0x000000103f0e1299 */ /* 0x000fe4000801160d */
[----:B------:R-:W-:Y:S02]  /*16f40*/  ULEA.HI.SX32 UR9, UR9, UR6, 0x1a ;  /* 0x0000000609097291 */ /* 0x000fe4000f8fd23f */
[----:B------:R-:W-:Y:S02]  /*16f50*/  ULEA.HI.SX32 UR4, UR11, UR4, 0x1a ;  /* 0x000000040b047291 */ /* 0x000fe4000f8fd23f */
[----:B------:R-:W-:-:S02]  /*16f60*/  UIADD3 UR6, UR7, UR14, URZ ;  /* 0x0000000e07067290 */ /* 0x000fc4000fffe03f */
[----:B------:R-:W-:Y:S01]  /*16f70*/  UISETP.LT.AND UP0, UPT, UR9, UR4, UPT ;  /* 0x000000040900728c */ /* 0x000fe2000bf01270 */
[----:B------:R-:W-:Y:S02]  /*16f80*/  ULDC UR8, c[0x0][0x9dc] ;  /* 0x0002770000087ab9 */ /* 0x000fe40000000800 */
[----:B------:R-:W-:Y:S02]  /*16f90*/  UIADD3 UR8, UR6, -UR8, URZ ;  /* 0x8000000806087290 */ /* 0x000fe4000fffe03f */
[----:B------:R-:W-:Y:S01]  /*16fa0*/  USEL UR41, UR9, UR4, UP0 ;  /* 0x0000000409297287 */ /* 0x000fe20008000000 */
[----:B------:R-:W-:Y:S11]  /*16fb0*/  @!P1 BRA `(.L_x_1079) ;  /* 0x0000000000489947 */ /* 0x000ff60003800000 */
[----:B------:R-:W-:Y:S02]  /*16fc0*/  UMOV UR4, UR6 ;  /* 0x0000000600047c82 */ /* 0x000fe40008000000 */
        /* <DEDUP_REMOVED lines=10> */
.L_x_1080:
[----:B------:R-:W-:-:S11]  /*17070*/  UISETP.NE.AND UP0, UPT, UR5, 0x1, UPT ;  /* 0x000000010500788c */ /* 0x000fd6000bf05270 */
[----:B------:R-:W-:Y:S02]  /*17080*/  @UP0 ULDC.64 UR10, c[0x0][0x9e8] ;  /* 0x00027a00000a0ab9 */ /* 0x000fe40000000a00 */
[----:B------:R-:W-:-:S04]  /*17090*/  UIMAD.WIDE.U32 UR6, UR4, UR10, URZ ;  /* 0x0000000a040672a5 */ /* 0x000fc8000f8e003f */
[----:B------:R-:W-:-:S12]  /*170a0*/  @UP0 USHF.R.U32.HI UR4, URZ, UR11, UR7 ;  /* 0x0000000b3f040299 */ /* 0x000fd80008011607 */
.L_x_1081:
[----:B------:R-:W-:-:S04]  /*170b0*/  UIMAD UR4, UR4, UR5, URZ ;  /* 0x00000005040472a4 */ /* 0x000fc8000f8e023f */
[----:B------:R-:W-:-:S04]  /*170c0*/  UISETP.LT.AND UP0, UPT, UR8, UR4, UPT ;  /* 0x000000040800728c */ /* 0x000fc8000bf01270 */
[----:B------:R-:W-:-:S12]  /*170d0*/  USEL UR8, UR8, UR4, !UP0 ;  /* 0x0000000408087287 */ /* 0x000fd8000c000000 */
.L_x_1079:
[----:B------:R-:W-:Y:S01]  /*170e0*/  UIMAD.WIDE UR4, UR8, 0x66666667, URZ ;  /* 0x66666667080478a5 */ /* 0x000fe2000f8e023f */
[----:B------:R-:W-:Y:S03]  /*170f0*/  BSSY B7, `(.L_x_1082) ;  /* 0x0000372000077945 */ /* 0x000fe60003800000 */
[----:B------:R-:W-:-:S04]  /*17100*/  USHF.R.U32.HI UR4, URZ, 0x1f, UR5 ;  /* 0x0000001f3f047899 */ /* 0x000fc80008011605 */
[----:B------:R-:W-:-:S04]  /*17110*/  ULEA.HI.SX32 UR4, UR5, UR4, 0x1a ;  /* 0x0000000405047291 */ /* 0x000fc8000f8fd23f */
[----:B------:R-:W-:-:S04]  /*17120*/  UISETP.LT.AND UP0, UPT, URZ, UR4, UPT ;  /* 0x000000043f00728c */ /* 0x000fc8000bf01270 */
[----:B------:R-:W-:-:S04]  /*17130*/  USEL UR40, URZ, UR4, !UP0 ;  /* 0x000000043f287287 */ /* 0x000fc8000c000000 */
[----:B------:R-:W-:-:S06]  /*17140*/  UISETP.GT.AND UP0, UPT, UR41, UR40, UPT ;  /* 0x000000282900728c */ /* 0x000fcc000bf04270 */
[----:B------:R-:W-:-:S13]  /*17150*/  PLOP3.LUT P0, PT, PT, PT, UP0, 0x80, 0x0 ;  /* 0x000000000000781c */ /* 0x000fda0003f0f008 */
[----:B------:R-:W-:Y:S05]  /*17160*/  @P0 BRA `(.L_x_1083) ;  /* 0x0000000000480947 */ /* 0x000fea0003800000 */
[----:B------:R-:W0:Y:S02]  /*17170*/  S2R R0, SR_TID.X ;  /* 0x0000000000007919 */ /* 0x000e240000002100 */
[----:B0-----:R-:W-:-:S04]  /*17180*/  LOP3.LUT R0, R0, 0x7f, RZ, 0xc0, !PT ;  /* 0x0000007f00007812 */ /* 0x001fc800078ec0ff */
[----:B------:R-:W-:-:S13]  /*17190*/  ISETP.NE.AND P0, PT, R0, RZ, PT ;  /* 0x000000ff0000720c */ /* 0x000fda0003f05270 */
[----:B------:R-:W-:Y:S05]  /*171a0*/  @P0 BRA `(.L_x_1084) ;  /* 0x0000003400980947 */ /* 0x000fea0003800000 */
[----:B------:R-:W0:Y:S01]  /*171b0*/  S2R R3, SR_LANEID ;  /* 0x0000000000037919 */ /* 0x000e220000000000 */
[----:B------:R-:W-:Y:S02]  /*171c0*/  VOTEU.ANY UR4, UPT, PT ;  /* 0x0000000000047886 */ /* 0x000fe400038e0100 */
[----:B------:R-:W0:Y:S08]  /*171d0*/  FLO.U32 R0, UR4 ;  /* 0x0000000400007d00 */ /* 0x000e3000080e0000 */
[----:B------:R-:W1:Y:S01]  /*171e0*/  POPC R5, UR4 ;  /* 0x0000000400057d09 */ /* 0x000e620008000000 */
[----:B0-----:R-:W-:-:S02]  /*171f0*/  ISETP.EQ.U32.AND P1, PT, R0, R3, PT ;  /* 0x000000030000720c */ /* 0x001fc40003f22070 */
[----:B------:R-:W1:Y:S11]  /*17200*/  LDC.64 R2, c[0x0][0xc80] ;  /* 0x00032000ff027b82 */ /* 0x000e760000000a00 */
[----:B-1----:R-:W2:Y:S01]  /*17210*/  @P1 ATOMG.E.ADD.STRONG.GPU PT, R3, desc[UR50][R2.64], R5 ;  /* 0x00000005020319a8 */ /* 0x002ea200081ee1f2 */
[----:B------:R-:W0:Y:S02]  /*17220*/  S2R R4, SR_LTMASK ;  /* 0x0000000000047919 */ /* 0x000e240000003900 */
[----:B0-----:R-:W-:-:S04]  /*17230*/  LOP3.LUT R4, R4, UR4, RZ, 0xc0, !PT ;  /* 0x0000000404047c12 */ /* 0x001fc8000f8ec0ff */
[----:B------:R-:W0:Y:S01]  /*17240*/  POPC R7, R4 ;  /* 0x0000000400077309 */ /* 0x000e220000000000 */
[----:B--2---:R-:W0:Y:S02]  /*17250*/  SHFL.IDX PT, R0, R3, R0, 0x1f ;  /* 0x00001f0003007589 */ /* 0x004e2400000e0000 */
[----:B0-----:R-:W-:-:S05]  /*17260*/  IADD3 R0, R0, UR43, R7 ;  /* 0x0000002b00007c10 */ /* 0x001fca000fffe007 */
[----:B------:R0:W-:Y:S01]  /*17270*/  STL [R1+0x18], R0 ;  /* 0x0000180001007387 */ /* 0x0001e20000100800 */
[----:B------:R-:W-:Y:S05]  /*17280*/  BRA `(.L_x_1084) ;  /* 0x0000003400607947 */ /* 0x000fea0003800000 */
.L_x_1083:
[----:B------:R-:W-:Y:S01]  /*17290*/  VIADD R0, R18, 0x24200 ;  /* 0x0002420012007836 */ /* 0x000fe20000000000 */
[----:B------:R-:W-:Y:S04]  /*172a0*/  BSSY B6, `(.L_x_1085) ;  /* 0x0000013000067945 */ /* 0x000fe80003800000 */
        /* <DEDUP_REMOVED lines=18> */
.L_x_1086:
[----:B------:R-:W-:Y:S05]  /*173d0*/  BSYNC B6 ;  /* 0x0000000000067941 */ /* 0x000fea0003800000 */
.L_x_1085:
[----:B------:R-:W-:Y:S01]  /*173e0*/  VIADD R0, R18, 0xf200 ;  /* 0x0000f20012007836 */ /* 0x000fe20000000000 */
[----:B------:R-:W-:Y:S01]  /*173f0*/  LOP3.LUT R16, R16, 0xfffffffe, RZ, 0xc0, !PT ;  /* 0xfffffffe10107812 */ /* 0x000fe200078ec0ff */
[----:B------:R-:W-:Y:S03]  /*17400*/  BSSY B6, `(.L_x_1087) ;  /* 0x0000014000067945 */ /* 0x000fe60003800000 */
        /* <DEDUP_REMOVED lines=19> */
.L_x_1088:
[----:B------:R-:W-:Y:S05]  /*17540*/  BSYNC B6 ;  /* 0x0000000000067941 */ /* 0x000fea0003800000 */
.L_x_1087:
        /* <DEDUP_REMOVED lines=20> */
.L_x_1090:
[----:B------:R-:W-:Y:S05]  /*17690*/  BSYNC B6 ;  /* 0x0000000000067941 */ /* 0x000fea0003800000 */
.L_x_1089:
[----:B------:R-:W-:Y:S01]  /*176a0*/  LOP3.LUT P6, RZ, R16, 0x1, RZ, 0xc0, !PT ;  /* 0x0000000110ff7812 */ /* 0x000fe200078cc0ff */
[----:B------:R-:W-:-:S12]  /*176b0*/  BSSY B6, `(.L_x_1091) ;  /* 0x0000012000067945 */ /* 0x000fd80003800000 */
        /* <DEDUP_REMOVED lines=17> */
.L_x_1092:
[----:B------:R-:W-:Y:S05]  /*177d0*/  BSYNC B6 ;  /* 0x0000000000067941 */ /* 0x000fea0003800000 */
.L_x_1091:
        /* <DEDUP_REMOVED lines=20> */
[----:B------:R0:W-:Y:S01]  /*17920*/  STL [R1+0x4], R8 ;  /* 0x0000040801007387 */ /* 0x0001e20000100800 */
[----:B------:R-:W-:-:S03]  /*17930*/  SEL R17, R8, RZ, !P1 ;  /* 0x000000ff08117207 */ /* 0x000fc60004800000 */
[----:B------:R0:W-:Y:S01]  /*17940*/  STL [R1+0x8], R9 ;  /* 0x0000080901007387 */ /* 0x0001e20000100800 */
[----:B------:R-:W-:Y:S05]  /*17950*/  BRA.DIV UR4, `(.L_x_1093) ;  /* 0x0000003604ec7947 */ /* 0x000fea000b800000 */
[----:B------:R1:W2:Y:S02]  /*17960*/  SHFL.IDX PT, R14, R0, RZ, 0x1f ;  /* 0x00001fff000e7589 */ /* 0x0002a400000e0000 */
.L_x_1163:
[----:B--2---:R-:W-:Y:S02]  /*17970*/  ISETP.NE.AND P0, PT, R14, RZ, PT ;  /* 0x000000ff0e00720c */ /* 0x004fe40003f05270 */
[----:B------:R-:W-:Y:S02]  /*17980*/  PLOP3.LUT P2, PT, PT, PT, PT, 0x8, 0x0 ;  /* 0x000000000000781c */ /* 0x000fe40003f4e170 */
[----:B------:R-:W-:-:S11]  /*17990*/  LOP3.LUT R16, R16, 0xfffffffd, RZ, 0xc0, !PT ;  /* 0xfffffffd10107812 */ /* 0x000fd600078ec0ff */
[----:B------:R-:W-:Y:S01]  /*179a0*/  @P2 LOP3.LUT R16, R16, 0x2, RZ, 0xfc, !PT ;  /* 0x0000000210102812 */ /* 0x000fe200078efcff */
[----:B------:R-:W-:Y:S06]  /*179b0*/  @P0 BRA `(.L_x_1094) ;  /* 0x0000000400b80947 */ /* 0x000fec0003800000 */
[----:B------:R-:W-:-:S06]  /*179c0*/  UIADD3 UR4, UR41, -0x1, URZ ;  /* 0xffffffff29047890 */ /* 0x000fcc000fffe03f */
[----:B-1----:R-:W-:Y:S01]  /*179d0*/  IMAD.U32 R0, RZ, RZ, UR4 ;  /* 0x00000004ff007e24 */ /* 0x002fe2000f8e00ff */
[----:B------:R-:W-:-:S03]  /*179e0*/  UMOV UR4, 0xffffffff ;  /* 0xffffffff00047882 */ /* 0x000fc60000000000 */
[----:B------:R-:W-:Y:S05]  /*179f0*/  BRA.DIV UR4, `(.L_x_1095) ;  /* 0x0000003604e47947 */ /* 0x000fea000b800000 */
[----:B------:R-:W-:-:S13]  /*17a00*/  ELECT P6, URZ, PT ;  /* 0x00000000003f782f */ /* 0x000fda00038c0000 */
.L_x_1166:
        /* <DEDUP_REMOVED lines=20> */
.L_x_1096:
[----:B-1----:R-:W2:Y:S01]  /*17b50*/  LDL R2, [R1] ;  /* 0x0000000001027983 */ /* 0x002ea20000100800 */
[----:B------:R-:W-:Y:S01]  /*17b60*/  IMAD R4, R19, 0x8, R18 ;  /* 0x0000000813047824 */ /* 0x000fe200078e0212 */
[----:B0-----:R-:W0:Y:S02]  /*17b70*/  S2R R8, SR_TID.X ;  /* 0x0000000000087919 */ /* 0x001e240000002100 */
[----:B0-----:R-:W-:-:S04]  /*17b80*/  LOP3.LUT R8, R8, 0x7f, RZ, 0xc0, !PT ;  /* 0x0000007f08087812 */ /* 0x001fc800078ec0ff */
[----:B------:R-:W-:Y:S02]  /*17b90*/  ISETP.NE.AND P0, PT, R8, RZ, PT ;  /* 0x000000ff0800720c */ /* 0x000fe40003f05270 */
[----:B--2---:R-:W-:-:S04]  /*17ba0*/  SHF.L.U32 R3, R2, 0x1f, RZ ;  /* 0x0000001f02037819 */ /* 0x004fc800000006ff */
[----:B------:R-:W0:Y:S02]  /*17bb0*/  SYNCS.PHASECHK.TRANS64.TRYWAIT P1, [R4+URZ+0x33480], R3 ;  /* 0x03348003040075a7 */ /* 0x000e24000802017f */
[----:B0-----:R-:W-:Y:S05]  /*17bc0*/  @!P1 BRA `(.L_x_1097) ;  /* 0x0000003400909947 */ /* 0x001fea0003800000 */
.L_x_1167:
        /* <DEDUP_REMOVED lines=8> */
.L_x_1098:
[----:B------:R-:W-:Y:S01]  /*17c50*/  IMAD R2, R19, 0x7800, R18 ;  /* 0x0000780013027824 */ /* 0x000fe200078e0212 */
[----:B------:R-:W-:Y:S01]  /*17c60*/  R2UR UR33, R4 ;  /* 0x00000000042172ca */ /* 0x000fe200000e0000 */
[----:B------:R-:W-:Y:S01]  /*17c70*/  IMAD R0, R0, 0xa0, RZ ;  /* 0x000000a000007824 */ /* 0x000fe200078e02ff */
[----:B-----5:R-:W-:Y:S01]  /*17c80*/  R2UR UR37, R17 ;  /* 0x00000000112572ca */ /* 0x020fe200000e0000 */
[----:B------:R-:W-:Y:S01]  /*17c90*/  UIADD3 UR4, UP0, UR46, 0x470, URZ ;  /* 0x000004702e047890 */ /* 0x000fe2000ff1e03f */
[----:B------:R-:W-:Y:S01]  /*17ca0*/  R2UR UR8, R2 ;  /* 0x00000000020872ca */ /* 0x000fe200000e0000 */
[----:B------:R-:W-:Y:S01]  /*17cb0*/  UMOV UR6, 0x0 ;  /* 0x0000000000067882 */ /* 0x000fe20000000000 */
[----:B------:R-:W-:Y:S01]  /*17cc0*/  R2UR UR35, R0 ;  /* 0x00000000002372ca */ /* 0x000fe200000e0000 */
[----:B------:R-:W-:Y:S01]  /*17cd0*/  UIADD3.X UR5, URZ, UR47, URZ, UP0, !UPT ;  /* 0x0000002f3f057290 */ /* 0x000fe200087fe43f */
[----:B------:R-:W-:Y:S01]  /*17ce0*/  UMOV UR7, 0x14f00000 ;  /* 0x14f0000000077882 */ /* 0x000fe20000000000 */
[----:B------:R-:W-:Y:S01]  /*17cf0*/  UMOV UR34, URZ ;  /* 0x0000003f00227c82 */ /* 0x000fe20008000000 */
[----:B------:R-:W-:Y:S01]  /*17d00*/  UMOV UR18, 0x40 ;  /* 0x0000004000127882 */ /* 0x000fe20000000000 */
[----:B------:R-:W-:-:S02]  /*17d10*/  UMOV UR20, UR36 ;  /* 0x0000002400147c82 */ /* 0x000fc40008000000 */
[----:B------:R-:W-:Y:S02]  /*17d20*/  UIADD3 UR33, UR33, 0x33470, URZ ;  /* 0x0003347021217890 */ /* 0x000fe4000fffe03f */
[----:B------:R-:W-:Y:S01]  /*17d30*/  UMOV UR21, UR37 ;  /* 0x0000002500157c82 */ /* 0x000fe20008000000 */
[----:B------:R-:W-:Y:S01]  /*17d40*/  UMOV UR10, 0x80 ;  /* 0x00000080000a7882 */ /* 0x000fe20000000000 */
[----:B------:R-:W-:Y:S02]  /*17d50*/  UIADD3 UR32, UR8, 0xf200, URZ ;  /* 0x0000f20008207890 */ /* 0x000fe4000fffe03f */
[----:B------:R-:W-:Y:S02]  /*17d60*/  UIADD3 UR16, UR8, 0x11a00, URZ ;  /* 0x00011a0008107890 */ /* 0x000fe4000fffe03f */
[----:B------:R-:W-:Y:S01]  /*17d70*/  UIADD3 UR8, UR8, 0x14200, URZ ;  /* 0x0001420008087890 */ /* 0x000fe2000fffe03f */
[----:B------:R-:W-:Y:S01]  /*17d80*/  UMOV UR17, UR33 ;  /* 0x0000002100117c82 */ /* 0x000fe20008000000 */
[----:B------:R-:W-:Y:S01]  /*17d90*/  UMOV UR19, UR35 ;  /* 0x0000002300137c82 */ /* 0x000fe20008000000 */
[----:B------:R-:W-:Y:S01]  /*17da0*/  UMOV UR12, UR36 ;  /* 0x00000024000c7c82 */ /* 0x000fe20008000000 */
[----:B------:R-:W-:Y:S01]  /*17db0*/  UMOV UR13, UR37 ;  /* 0x00000025000d7c82 */ /* 0x000fe20008000000 */
[----:B------:R-:W-:Y:S01]  /*17dc0*/  UMOV UR9, UR33 ;  /* 0x0000002100097c82 */ /* 0x000fe20008000000 */
[----:B------:R-:W-:Y:S01]  /*17dd0*/  UMOV UR11, UR35 ;  /* 0x00000023000b7c82 */ /* 0x000fe20008000000 */
[----:B------:R1:W-:Y:S01]  /*17de0*/  UTMALDG.4D [UR32], [UR4], desc[UR6] ;  /* 0x00000620040075b4 */ /* 0x0003e20008019000 */
[----:B------:R1:W-:Y:S01]  /*17df0*/  UTMALDG.4D [UR16], [UR4], desc[UR6] ;  /* 0x00000610040075b4 */ /* 0x0003e20008019000 */
[----:B------:R1:W-:Y:S01]  /*17e00*/  UTMALDG.4D [UR8], [UR4], desc[UR6] ;  /* 0x00000608040075b4 */ /* 0x0003e20008019000 */
[----:B------:R-:W2:Y:S02]  /*17e10*/  SYNCS.PHASECHK.TRANS64.TRYWAIT P1, [R4+URZ+0x33440], R3 ;  /* 0x03344003040075a7 */ /* 0x000ea4000802017f */
[----:B-12---:R-:W-:Y:S05]  /*17e20*/  @!P1 BRA `(.L_x_1099) ;  /* 0x00000034000c9947 */ /* 0x006fea0003800000 */
.L_x_1168:
        /* <DEDUP_REMOVED lines=8> */
.L_x_1100:
        /* <DEDUP_REMOVED lines=8> */
[----:B------:R-:W-:Y:S01]  /*17f30*/  UMOV UR26, URZ ;  /* 0x0000003f001a7c82 */ /* 0x000fe20008000000 */
[----:B------:R-:W-:Y:S01]  /*17f40*/  UMOV UR28, UR36 ;  /* 0x00000024001c7c82 */ /* 0x000fe20008000000 */
[----:B------:R-:W-:Y:S01]  /*17f50*/  UMOV UR18, 0x40 ;  /* 0x0000004000127882 */ /* 0x000fe20000000000 */
[----:B------:R-:W-:Y:S01]  /*17f60*/  UMOV UR20, UR36 ;  /* 0x0000002400147c82 */ /* 0x000fe20008000000 */
[----:B------:R-:W-:Y:S01]  /*17f70*/  UMOV UR10, 0x80 ;  /* 0x00000080000a7882 */ /* 0x000fe20000000000 */
[----:B------:R-:W-:Y:S01]  /*17f80*/  UIADD3 UR24, UR8, 0x24200, URZ ;  /* 0x0002420008187890 */ /* 0x000fe2000fffe03f */
[----:B------:R-:W-:Y:S01]  /*17f90*/  PLOP3.LUT P0, PT, PT, PT, PT, 0x80, 0x0 ;  /* 0x000000000000781c */ /* 0x000fe20003f0f070 */
[----:B------:R-:W-:Y:S01]  /*17fa0*/  UIADD3 UR25, UR25, 0x33430, URZ ;  /* 0x0003343019197890 */ /* 0x000fe2000fffe03f */
[----:B------:R-:W-:Y:S01]  /*17fb0*/  LOP3.LUT R16, R16, 0xfffffffd, RZ, 0xc0, !PT ;  /* 0xfffffffd10107812 */ /* 0x000fe200078ec0ff */
[----:B------:R-:W-:-:S02]  /*17fc0*/  UIADD3 UR16, UR8, 0x26a00, URZ ;  /* 0x00026a0008107890 */ /* 0x000fc4000fffe03f */
        /* <DEDUP_REMOVED lines=8> */
[----:B------:R-:W-:Y:S01]  /*18050*/  UMOV UR9, UR25 ;  /* 0x0000001900097c82 */ /* 0x000fe20008000000 */
[----:B------:R-:W-:Y:S01]  /*18060*/  @P0 LOP3.LUT R16, R16, 0x2, RZ, 0xfc, !PT ;  /* 0x0000000210100812 */ /* 0x000fe200078efcff */
[----:B------:R2:W-:Y:S01]  /*18070*/  UTMALDG.4D [UR16], [UR4], desc[UR6] ;  /* 0x00000610040075b4 */ /* 0x0005e20008019000 */
[----:B------:R2:W-:Y:S02]  /*18080*/  UTMALDG.4D [UR8], [UR4], desc[UR6] ;  /* 0x00000608040075b4 */ /* 0x0005e40008019000 */
[----:B--2---:R-:W-:-:S03]  /*18090*/  NOP ;  /* 0x0000000000007918 */ /* 0x004fc60000000000 */
.L_x_1094:
[----:B-1----:R-:W-:Y:S01]  /*180a0*/  VIADD R0, R18, 0x1e200 ;  /* 0x0001e20012007836 */ /* 0x002fe20000000000 */
[----:B------:R-:W-:Y:S05]  /*180b0*/  WARPSYNC.ALL ;  /* 0x0000000000007948 */ /* 0x000fea0003800000 */
[----:B------:R-:W-:Y:S01]  /*180c0*/  BAR.SYNC.DEFER_BLOCKING 0x8, 0x180 ;  /* 0x0206000000007b1d */ /* 0x000fe20000010000 */
[----:B------:R-:W-:-:S05]  /*180d0*/  LOP3.LUT P0, RZ, R0, 0x1bf, RZ, 0xc0, !PT ;  /* 0x000001bf00ff7812 */ /* 0x000fca000780c0ff */
[----:B------:R-:W-:Y:S08]  /*180e0*/  BSSY B6, `(.L_x_1101) ;  /* 0x0000012000067945 */ /* 0x000ff00003800000 */
[----:B------:R-:W-:Y:S05]  /*180f0*/  @!P0 BRA `(.L_x_1102) ;  /* 0x0000000000408947 */ /* 0x000fea0003800000 */
[----:B------:R-:W-:Y:S01]  /*18100*/  MOV R2, 0x0 ;  /* 0x0000000000027802 */ /* 0x000fe20000000f00 */
[----:B------:R-:W-:Y:S01]  /*18110*/  ULDC.64 UR6, c[0x4][0x98] ;  /* 0x0100260000067ab9 */ /* 0x000fe20000000a00 */
[----:B------:R-:W-:Y:S01]  /*18120*/  ULDC.64 UR8, c[0x4][0xa0] ;  /* 0x0100280000087ab9 */ /* 0x000fe20000000a00 */
[----:B------:R-:W-:Y:S01]  /*18130*/  ULDC.64 UR4, c[0x4][0x28] ;  /* 0x01000a0000047ab9 */ /* 0x000fe20000000a00 */
[----:B0-----:R-:W-:Y:S02]  /*18140*/  IMAD.U32 R4, RZ, RZ, UR6 ;  /* 0x00000006ff047e24 */ /* 0x001fe4000f8e00ff */
        /* <DEDUP_REMOVED lines=11> */
.L_x_1102:
[----:B------:R-:W-:Y:S05]  /*18200*/  BSYNC B6 ;  /* 0x0000000000067941 */ /* 0x000fea0003800000 */
.L_x_1101:
[----:B------:R-:W1:Y:S01]  /*18210*/  S2R R2, SR_TID.X ;  /* 0x0000000000027919 */ /* 0x000e620000002100 */
[----:B------:R-:W2:Y:S01]  /*18220*/  LDC R7, c[0x0][0x448] ;  /* 0x00011200ff077b82 */ /* 0x000ea20000000800 */
[----:B------:R-:W-:Y:S01]  /*18230*/  USHF.R.S32.HI UR4, URZ, 0x1f, UR36 ;  /* 0x0000001f3f047899 */ /* 0x000fe20008011424 */
[----:B------:R-:W-:Y:S01]  /*18240*/  ULDC.64 UR8, c[0x0][0x2d8] ;  /* 0x0000b60000087ab9 */ /* 0x000fe20000000a00 */
[----:B0-----:R-:W0:Y:S02]  /*18250*/  S2R R8, SR_TID.X ;  /* 0x0000000000087919 */ /* 0x001e240000002100 */
[----:B------:R-:W-:Y:S02]  /*18260*/  UIMAD UR6, UR4, UR8, URZ ;  /* 0x00000008040672a4 */ /* 0x000fe4000f8e023f */
[----:B------:R-:W-:Y:S01]  /*18270*/  UIMAD.WIDE.U32 UR4, UR36, UR8, URZ ;  /* 0x00000008240472a5 */ /* 0x000fe2000f8e003f */
[----:B------:R-:W3:Y:S01]  /*18280*/  S2R R10, SR_TID.X ;  /* 0x00000000000a7919 */ /* 0x000ee20000002100 */
[----:B------:R-:W-:-:S02]  /*18290*/  UIMAD UR6, UR36, UR9, UR6 ;  /* 0x00000009240672a4 */ /* 0x000fc4000f8e0206 */
[----:B------:R-:W-:Y:S02]  /*182a0*/  USHF.R.S32.HI UR7, URZ, 0x1f, UR44 ;  /* 0x0000001f3f077899 */ /* 0x000fe4000801142c */
[----:B------:R-:W-:Y:S01]  /*182b0*/  UIADD3 UR5, UR5, UR6, URZ ;  /* 0x0000000605057290 */ /* 0x000fe2000fffe03f */
[----:B------:R-:W-:-:S03]  /*182c0*/  ULDC.64 UR8, c[0x0][0x2e0] ;  /* 0x0000b80000087ab9 */ /* 0x000fc60000000a00 */
[----:B------:R-:W-:Y:S02]  /*182d0*/  UIMAD.WIDE.U32 UR4, UR44, UR8, UR4 ;  /* 0x000000082c0472a5 */ /* 0x000fe4000f8e0004 */
[----:B------:R-:W-:-:S04]  /*182e0*/  UIMAD UR6, UR7, UR8, URZ ;  /* 0x00000008070672a4 */ /* 0x000fc8000f8e023f */
[----:B------:R-:W-:Y:S01]  /*182f0*/  UIMAD UR6, UR44, UR9, UR6 ;  /* 0x000000092c0672a4 */ /* 0x000fe2000f8e0206 */
[----:B--2---:R-:W-:Y:S01]  /*18300*/  ISETP.NE.AND P0, PT, R7, 0x1, PT ;  /* 0x000000010700780c */ /* 0x004fe20003f05270 */
[----:B------:R-:W-:Y:S02]  /*18310*/  IMAD.U32 R4, RZ, RZ, UR4 ;  /* 0x00000004ff047e24 */ /* 0x000fe4000f8e00ff */
[----:B------:R-:W-:Y:S02]  /*18320*/  UIADD3 UR6, UR5, UR6, URZ ;  /* 0x0000000605067290 */ /* 0x000fe4000fffe03f */
[----:B------:R-:W-:Y:S01]  /*18330*/  IMAD.U32 R5, RZ, RZ, UR5 ;  /* 0x00000005ff057e24 */ /* 0x000fe2000f8e00ff */
[----:B------:R-:W-:Y:S01]  /*18340*/  ULDC.64 UR4, c[0x0][0x2d0] ;  /* 0x0000b40000047ab9 */ /* 0x000fe20000000a00 */
[C---:B-1----:R-:W-:Y:S01]  /*18350*/  LOP3.LUT R0, R2.reuse, 0x7f, RZ, 0xc0, !PT ;  /* 0x0000007f02007812 */ /* 0x042fe200078ec0ff */
[----:B------:R-:W-:-:S03]  /*18360*/  IMAD.SHL.U32 R2, R2, 0x20, RZ ;  /* 0x0000002002027824 */ /* 0x000fc600078e00ff */
[----:B------:R-:W-:Y:S01]  /*18370*/  SHF.R.U32.HI R0, RZ, 0x2, R0 ;  /* 0x00000002ff007819 */ /* 0x000fe20000011600 */
[----:B0-----:R-:W-:Y:S01]  /*18380*/  IMAD.SHL.U32 R8, R8, 0x10, RZ ;  /* 0x0000001008087824 */ /* 0x001fe200078e00ff */
[----:B------:R-:W0:Y:S02]  /*18390*/  @P0 LDC R3, c[0x0][0x44c] ;  /* 0x00011300ff030b82 */ /* 0x000e240000000800 */
[----:B------:R-:W-:Y:S01]  /*183a0*/  LOP3.LUT R2, R0, 0x60, R2, 0xf8, !PT ;  /* 0x0000006000027812 */ /* 0x000fe200078ef802 */
[----:B---3--:R-:W-:Y:S01]  /*183b0*/  IMAD.SHL.U32 R9, R10, 0x10, RZ ;  /* 0x000000100a097824 */ /* 0x008fe200078e00ff */
[----:B------:R-:W-:-:S03]  /*183c0*/  LOP3.LUT R8, R8, 0x30, RZ, 0xc0, !PT ;  /* 0x0000003008087812 */ /* 0x000fc600078ec0ff */
[----:B------:R-:W-:Y:S01]  /*183d0*/  VIADD R2, R2, UR42 ;  /* 0x0000002a02027c36 */ /* 0x000fe20008000000 */
[----:B------:R-:W1:Y:S01]  /*183e0*/  @P0 LDC R0, c[0x0][0x450] ;  /* 0x00011400ff000b82 */ /* 0x000e620000000800 */
[C---:B------:R-:W-:Y:S02]  /*183f0*/  LOP3.LUT R11, R8.reuse, 0x40, RZ, 0xfc, !PT ;  /* 0x00000040080b7812 */ /* 0x040fe400078efcff */
[----:B------:R-:W-:Y:S01]  /*18400*/  IMAD.MOV.U32 R6, RZ, RZ, R2 ;  /* 0x000000ffff067224 */ /* 0x000fe200078e0002 */
[----:B------:R-:W-:Y:S02]  /*18410*/  LOP3.LUT R8, R8, 0x80, RZ, 0xfc, !PT ;  /* 0x0000008008087812 */ /* 0x000fe400078efcff */
[----:B------:R-:W-:Y:S01]  /*18420*/  LOP3.LUT R9, R9, 0x30, RZ, 0xc0, !PT ;  /* 0x0000003009097812 */ /* 0x000fe200078ec0ff */
[----:B0-----:R-:W-:-:S05]  /*18430*/  @P0 IMAD.HI.U32 R3, R2, R3, RZ ;  /* 0x0000000302030227 */ /* 0x001fca00078e00ff */
[----:B-1----:R-:W-:Y:S01]  /*18440*/  @P0 SHF.R.U32.HI R6, RZ, R0, R3 ;  /* 0x00000000ff060219 */ /* 0x002fe20000011603 */
[----:B------:R-:W-:Y:S01]  /*18450*/  IMAD.U32 R3, RZ, RZ, UR6 ;  /* 0x00000006ff037e24 */ /* 0x000fe2000f8e00ff */
[----:B------:R-:W-:-:S03]  /*18460*/  ULDC.64 UR6, c[0x0][0x280] ;  /* 0x0000a00000067ab9 */ /* 0x000fc60000000a00 */
[----:B------:R-:W-:-:S04]  /*18470*/  IMAD.MOV R0, RZ, RZ, -R6 ;  /* 0x000000ffff007224 */ /* 0x000fc800078e0a06 */
[----:B------:R-:W-:Y:S02]  /*18480*/  IMAD R0, R7, R0, R2 ;  /* 0x0000000007007224 */ /* 0x000fe400078e0202 */
[----:B------:R-:W-:Y:S01]  /*18490*/  IMAD.MOV.U32 R2, RZ, RZ, R4 ;  /* 0x000000ffff027224 */ /* 0x000fe200078e0004 */
[----:B------:R-:W-:-:S03]  /*184a0*/  SHF.R.S32.HI R4, RZ, 0x1f, R6 ;  /* 0x0000001fff047819 */ /* 0x000fc60000011406 */
[----:B------:R-:W-:-:S04]  /*184b0*/  IMAD.WIDE.U32 R2, R6, UR4, R2 ;  /* 0x0000000406027c25 */ /* 0x000fc8000f8e0002 */
        /* <DEDUP_REMOVED lines=21> */
[----:B------:R-:W-:Y:S02]  /*18610*/  VIADD R0, R10, UR42 ;  /* 0x0000002a0a007c36 */ /* 0x000fe40008000000 */
        /* <DEDUP_REMOVED lines=38> */
.L_x_1177:
        /* <DEDUP_REMOVED lines=12> */
.L_x_1105:
[----:B------:R-:W-:Y:S05]  /*18940*/  BSYNC B0 ;  /* 0x0000000000007941 */ /* 0x000fea0003800000 */
.L_x_1104:
[----:B------:R-:W-:Y:S01]  /*18950*/  NOP ;  /* 0x0000000000007918 */ /* 0x000fe20000000000 */
[----:B------:R-:W-:-:S13]  /*18960*/  PLOP3.LUT P0, PT, PT, PT, PT, 0x80, 0x0 ;  /* 0x000000000000781c */ /* 0x000fda0003f0f070 */
.L_x_1106:
[----:B------:R-:W-:Y:S02]  /*18970*/  PLOP3.LUT P1, PT, P1, P0, PT, 0xa2, 0x0 ;  /* 0x000000000000781c */ /* 0x000fe40000f21472 */
[----:B------:R-:W-:-:S08]  /*18980*/  @P0 R2UR P1, UR4, R18 ;  /* 0x00000000120402ca */ /* 0x000fd00000020000 */
[----:B------:R-:W-:-:S05]  /*18990*/  @P0 PLOP3.LUT P0, PT, P1, PT, PT, 0x80, 0x0 ;  /* 0x000000000000081c */ /* 0x000fca0000f0f070 */
[----:B------:R-:W-:Y:S01]  /*189a0*/  @!P1 SYNCS.ARRIVE.TRANS64.RED.A0T1 RZ, [UR4+0x33400], RZ ;  /* 0x033400ffffff99a7 */ /* 0x000fe20008200404 */
[----:B------:R-:W-:Y:S07]  /*189b0*/  @!P1 ARRIVES.LDGSTSBAR.64.TRANSCNT [UR4+0x33400] ;  /* 0x03340000ff0099b0 */ /* 0x000fee0008000a84 */
[----:B------:R-:W-:Y:S05]  /*189c0*/  @P0 BRA.U.ANY `(.L_x_1106) ;  /* 0xfffffffd00e80947 */ /* 0x000fea000393ffff */
[----:B-12---:R-:W2:Y:S02]  /*189d0*/  LDL.LU R2, [R1+0x1c] ;  /* 0x00001c0001027983 */ /* 0x006ea40000300800 */
[----:B--2---:R-:W-:-:S05]  /*189e0*/  VIADD R2, R2, 0x1 ;  /* 0x0000000102027836 */ /* 0x004fca0000000000 */
        /* <DEDUP_REMOVED lines=8> */
[----:B------:R-:W2:Y:S03]  /*18a70*/  SYNCS.PHASECHK.TRANS64.TRYWAIT P0, [R18+URZ+0x33420], R3 ;  /* 0x03342003120075a7 */ /* 0x000ea6000800017f */
[----:B-12---:R-:W-:Y:S05]  /*18a80*/  @!P0 BRA `(.L_x_1108) ;  /* 0x0000002c00688947 */ /* 0x006fea0003800000 */
.L_x_1178:
[----:B------:R-:W-:Y:S05]  /*18a90*/  BSYNC B0 ;  /* 0x0000000000007941 */ /* 0x000fea0003800000 */
.L_x_1107:
[----:B------:R-:W-:-:S04]  /*18aa0*/  UIADD3 UR4, UR41, -0x2, URZ ;  /* 0xfffffffe29047890 */ /* 0x000fc8000fffe03f */
[----:B------:R-:W-:-:S06]  /*18ab0*/  UISETP.GE.AND UP0, UPT, UR4, UR40, UPT ;  /* 0x000000280400728c */ /* 0x000fcc000bf06270 */
[----:B------:R-:W-:-:S13]  /*18ac0*/  PLOP3.LUT P0, PT, PT, PT, UP0, 0x80, 0x0 ;  /* 0x000000000000781c */ /* 0x000fda0003f0f008 */
[----:B------:R-:W-:Y:S05]  /*18ad0*/  @!P0 BRA `(.L_x_1109) ;  /* 0x0000001000d88947 */ /* 0x000fea0003800000 */
[----:B------:R2:W5:Y:S01]  /*18ae0*/  LDL.LU R8, [R1] ;  /* 0x0000000001087983 */ /* 0x0005620000300800 */
[----:B------:R-:W-:Y:S02]  /*18af0*/  IMAD.MOV.U32 R0, RZ, RZ, R19 ;  /* 0x000000ffff007224 */ /* 0x000fe400078e0013 */
[----:B------:R-:W-:-:S07]  /*18b00*/  IMAD.U32 R2, RZ, RZ, UR4 ;  /* 0x00000004ff027e24 */ /* 0x000fce000f8e00ff */
.L_x_1133:
[----:B------:R-:W-:Y:S01]  /*18b10*/  VIADD R19, R0, 0x1 ;  /* 0x0000000100137836 */ /* 0x000fe20000000000 */
[----:B------:R-:W-:Y:S01]  /*18b20*/  LOP3.LUT P1, RZ, R16, 0x2, RZ, 0xc0, !PT ;  /* 0x0000000210ff7812 */ /* 0x000fe2000782c0ff */
[----:B------:R-:W-:Y:S05]  /*18b30*/  YIELD ;  /* 0x0000000000007946 */ /* 0x000fea0003800000 */
[----:B------:R-:W-:Y:S01]  /*18b40*/  ISETP.NE.AND P0, PT, R19, 0x2, PT ;  /* 0x000000021300780c */ /* 0x000fe20003f05270 */
[----:B------:R-:W-:Y:S03]  /*18b50*/  BSSY B0, `(.L_x_1110) ;  /* 0x00000a5000007945 */ /* 0x000fe60003800000 */
[----:B-1----:R-:W-:-:S02]  /*18b60*/  SEL R3, RZ, 0x1, P0 ;  /* 0x00000001ff037807 */ /* 0x002fc40000000000 */
[----:B------:R-:W-:Y:S02]  /*18b70*/  SEL R19, R19, RZ, P0 ;  /* 0x000000ff13137207 */ /* 0x000fe40000000000 */
[----:B-----5:R-:W-:-:S05]  /*18b80*/  LOP3.LUT R9, R8, R3, RZ, 0x3c, !PT ;  /* 0x0000000308097212 */ /* 0x020fca00078e3cff */
[----:B------:R1:W-:Y:S01]  /*18b90*/  STL [R1], R9 ;  /* 0x0000000901007387 */ /* 0x0003e20000100800 */
[----:B------:R-:W-:Y:S05]  /*18ba0*/  @!P1 BRA `(.L_x_1111) ;  /* 0x00000008007c9947 */ /* 0x000fea0003800000 */
[----:B------:R-:W-:Y:S01]  /*18bb0*/  LOP3.LUT P1, RZ, R16, 0x1, RZ, 0xc0, !PT ;  /* 0x0000000110ff7812 */ /* 0x000fe2000782c0ff */
[----:B------:R-:W-:-:S12]  /*18bc0*/  IMAD.MOV.U32 R3, RZ, RZ, R2 ;  /* 0x000000ffff037224 */ /* 0x000fd800078e0002 */
[----:B------:R-:W-:Y:S05]  /*18bd0*/  @!P1 BRA `(.L_x_1112) ;  /* 0x0000000000509947 */ /* 0x000fea0003800000 */
[----:B------:R-:W3:Y:S01]  /*18be0*/  LDL R10, [R1+0x8] ;  /* 0x00000800010a7983 */ /* 0x000ee20000100800 */
[----:B------:R-:W4:Y:S01]  /*18bf0*/  LDC R3, c[0x0][0x43c] ;  /* 0x00010f00ff037b82 */ /* 0x000f220000000800 */
[----:B------:R-:W-:Y:S02]  /*18c00*/  ULDC.64 UR4, c[0x0][0x428] ;  /* 0x00010a0000047ab9 */ /* 0x000fe40000000a00 */
[----:B------:R-:W2:Y:S01]  /*18c10*/  LDL R7, [R1+0x4] ;  /* 0x0000040001077983 */ /* 0x000ea20000100800 */
[----:B----4-:R-:W-:-:S13]  /*18c20*/  ISETP.NE.AND P0, PT, R3, 0x1, PT ;  /* 0x000000010300780c */ /* 0x010fda0003f05270 */
[----:B------:R-:W0:Y:S02]  /*18c30*/  @P0 LDC.64 R4, c[0x0][0x440] ;  /* 0x00011000ff040b82 */ /* 0x000e240000000a00 */
[----:B0-----:R-:W-:-:S04]  /*18c40*/  @P0 IMAD.HI.U32 R6, R2, R4, RZ ;  /* 0x0000000402060227 */ /* 0x001fc800078e00ff */
[----:B------:R-:W-:Y:S01]  /*18c50*/  IMAD.MOV.U32 R4, RZ, RZ, R2 ;  /* 0x000000ffff047224 */ /* 0x000fe200078e0002 */
[----:B------:R-:W-:-:S05]  /*18c60*/  @P0 SHF.R.U32.HI R4, RZ, R5, R6 ;  /* 0x00000005ff040219 */ /* 0x000fca0000011606 */
[----:B------:R-:W-:-:S04]  /*18c70*/  IMAD.MOV R5, RZ, RZ, -R4 ;  /* 0x000000ffff057224 */ /* 0x000fc800078e0a04 */
[----:B------:R-:W-:Y:S01]  /*18c80*/  IMAD R3, R3, R5, R2 ;  /* 0x0000000503037224 */ /* 0x000fe200078e0202 */
[----:B------:R-:W-:Y:S01]  /*18c90*/  SHF.R.S32.HI R5, RZ, 0x1f, R4 ;  /* 0x0000001fff057819 */ /* 0x000fe20000011404 */
[----:B---3--:R-:W-:-:S04]  /*18ca0*/  IMAD R6, R10, UR4, RZ ;  /* 0x000000040a067c24 */ /* 0x008fc8000f8e02ff */
[C---:B--2---:R-:W-:Y:S02]  /*18cb0*/  IMAD R6, R7.reuse, UR5, R6 ;  /* 0x0000000507067c24 */ /* 0x044fe4000f8e0206 */
[----:B------:R-:W-:Y:S01]  /*18cc0*/  IMAD.WIDE.U32 R4, R7, UR4, R4 ;  /* 0x0000000407047c25 */ /* 0x000fe2000f8e0004 */
[----:B------:R-:W-:-:S03]  /*18cd0*/  ULDC.64 UR4, c[0x0][0x418] ;  /* 0x0001060000047ab9 */ /* 0x000fc60000000a00 */
[----:B------:R-:W-:Y:S01]  /*18ce0*/  IMAD.IADD R5, R6, 0x1, R5 ;  /* 0x0000000106057824 */ /* 0x000fe200078e0205 */
[----:B------:R-:W-:-:S04]  /*18cf0*/  LEA R6, P0, R4, UR4, 0x2 ;  /* 0x0000000404067c11 */ /* 0x000fc8000f8010ff */
[----:B------:R-:W-:-:S05]  /*18d00*/  LEA.HI.X R7, R4, UR5, R5, 0x2, P0 ;  /* 0x0000000504077c11 */ /* 0x000fca00080f1405 */
[----:B------:R3:W5:Y:S04]  /*18d10*/  LDG.E R17, desc[UR50][R6.64] ;  /* 0x0000003206117981 */ /* 0x000768000c1e1900 */
.L_x_1112:
[----:B------:R-:W4:Y:S01]  /*18d20*/  S2R R4, SR_TID.X ;  /* 0x0000000000047919 */ /* 0x000f220000002100 */
[----:B0--3--:R-:W-:Y:S01]  /*18d30*/  IMAD R6, R19, 0x8, R18 ;  /* 0x0000000813067824 */ /* 0x009fe200078e0212 */
[----:B------:R-:W-:Y:S01]  /*18d40*/  BSSY B1, `(.L_x_1113) ;  /* 0x0000006000017945 */ /* 0x000fe20003800000 */
[----:B----4-:R-:W-:Y:S02]  /*18d50*/  LOP3.LUT R5, R4, 0x7f, RZ, 0xc0, !PT ;  /* 0x0000007f04057812 */ /* 0x010fe400078ec0ff */
[----:B------:R-:W-:Y:S02]  /*18d60*/  SHF.L.U32 R4, R9, 0x1f, RZ ;  /* 0x0000001f09047819 */ /* 0x000fe400000006ff */
[----:B------:R-:W-:Y:S02]  /*18d70*/  ISETP.NE.AND P1, PT, R5, RZ, PT ;  /* 0x000000ff0500720c */ /* 0x000fe40003f25270 */
[----:B------:R-:W0:Y:S02]  /*18d80*/  SYNCS.PHASECHK.TRANS64.TRYWAIT P0, [R6+URZ+0x33480], R4 ;  /* 0x03348004060075a7 */ /* 0x000e24000800017f */
[----:B0-----:R-:W-:Y:S09]  /*18d90*/  @!P0 BRA `(.L_x_1114) ;  /* 0x0000002800b88947 */ /* 0x001ff20003800000 */
.L_x_1179:
[----:B------:R-:W-:Y:S05]  /*18da0*/  BSYNC B1 ;  /* 0x0000000000017941 */ /* 0x000fea0003800000 */
.L_x_1113:
        /* <DEDUP_REMOVED lines=9> */
.L_x_1116:
[----:B------:R-:W-:Y:S05]  /*18e40*/  BSYNC B1 ;  /* 0x0000000000017941 */ /* 0x000fea0003800000 */
.L_x_1115:
[----:B------:R-:W-:Y:S01]  /*18e50*/  IMAD.MOV.U32 R12, RZ, RZ, RZ ;  /* 0x000000ffff0c7224 */ /* 0x000fe200078e00ff */
[----:B------:R-:W-:Y:S01]  /*18e60*/  UIADD3 UR4, UP0, UR46, 0x470, URZ ;  /* 0x000004702e047890 */ /* 0x000fe2000ff1e03f */
[----:B------:R-:W-:Y:S01]  /*18e70*/  IMAD R7, R19, 0x7800, R18 ;  /* 0x0000780013077824 */ /* 0x000fe200078e0212 */
[----:B------:R-:W-:Y:S01]  /*18e80*/  PLOP3.LUT P0, PT, PT, PT, PT, 0x80, 0x0 ;  /* 0x000000000000781c */ /* 0x000fe20003f0f070 */
[----:B------:R-:W-:Y:S01]  /*18e90*/  IMAD R3, R3, 0xa0, RZ ;  /* 0x000000a003037824 */ /* 0x000fe200078e02ff */
[----:B------:R-:W-:Y:S01]  /*18ea0*/  R2UR UR10, R12 ;  /* 0x000000000c0a72ca */ /* 0x000fe200000e0000 */
[----:B------:R-:W-:Y:S01]  /*18eb0*/  VIADD R5, R6, 0x33470 ;  /* 0x0003347006057836 */ /* 0x000fe20000000000 */
[----:B------:R-:W-:Y:S01]  /*18ec0*/  UIADD3.X UR5, URZ, UR47, URZ, UP0, !UPT ;  /* 0x0000002f3f057290 */ /* 0x000fe200087fe43f */
[----:B-1----:R-:W-:Y:S01]  /*18ed0*/  VIADD R9, R7, 0xf200 ;  /* 0x0000f20007097836 */ /* 0x002fe20000000000 */
[----:B------:R-:W-:Y:S01]  /*18ee0*/  UMOV UR6, 0x0 ;  /* 0x0000000000067882 */ /* 0x000fe20000000000 */
[----:B------:R-:W-:-:S10]  /*18ef0*/  UMOV UR7, 0x14f00000 ;  /* 0x14f0000000077882 */ /* 0x000fd40000000000 */
.L_x_1117:
        /* <DEDUP_REMOVED lines=16> */
.L_x_1118:
        /* <DEDUP_REMOVED lines=16> */
.L_x_1119:
        /* <DEDUP_REMOVED lines=13> */
.L_x_1180:
[----:B------:R-:W-:Y:S05]  /*191d0*/  BSYNC B1 ;  /* 0x0000000000017941 */ /* 0x000fea0003800000 */
.L_x_1120:
        /* <DEDUP_REMOVED lines=11> */
.L_x_1123:
[----:B------:R-:W-:Y:S05]  /*19290*/  BSYNC B1 ;  /* 0x0000000000017941 */ /* 0x000fea0003800000 */
.L_x_1122:
        /* <DEDUP_REMOVED lines=8> */
.L_x_1124:
        /* <DEDUP_REMOVED lines=15> */
.L_x_1125:
        /* <DEDUP_REMOVED lines=15> */
.L_x_1126:
        /* <DEDUP_REMOVED lines=9> */
[----:B---3--:R-:W-:Y:S05]  /*19590*/  @P0 BRA.U.ANY `(.L_x_1126) ;  /* 0xfffffffd00d80947 */ /* 0x008fea000393ffff */
.L_x_1111:
[----:B------:R-:W-:Y:S05]  /*195a0*/  BSYNC B0 ;  /* 0x0000000000007941 */ /* 0x000fea0003800000 */
.L_x_1110:
[----:B------:R-:W-:-:S06]  /*195b0*/  UISETP.NE.AND UP0, UPT, UR39, 0x3, UPT ;  /* 0x000000032700788c */ /* 0x000fcc000bf05270 */
[----:B------:R-:W-:-:S13]  /*195c0*/  PLOP3.LUT P0, PT, PT, PT, UP0, 0x80, 0x0 ;  /* 0x000000000000781c */ /* 0x000fda0003f0f008 */
[----:B------:R-:W-:Y:S05]  /*195d0*/  @!P0 BRA `(.L_x_1127) ;  /* 0x0000000000048947 */ /* 0x000fea0003800000 */
[----:B------:R-:W-:Y:S01]  /*195e0*/  BPT.TRAP 0x1 ;  /* 0x000000040000795c */ /* 0x000fe20000300000 */
.L_x_1127:
[----:B------:R-:W-:Y:S01]  /*195f0*/  IMAD.U32 R3, RZ, RZ, UR45 ;  /* 0x0000002dff037e24 */ /* 0x000fe2000f8e00ff */
[----:B------:R-:W-:Y:S01]  /*19600*/  LOP3.LUT R4, R8, 0x1, RZ, 0x3c, !PT ;  /* 0x0000000108047812 */ /* 0x000fe200078e3cff */
[----:B------:R-:W-:Y:S03]  /*19610*/  BSSY B0, `(.L_x_1128) ;  /* 0x0000006000007945 */ /* 0x000fe60003800000 */
[----:B------:R-:W-:Y:S01]  /*19620*/  ISETP.NE.AND P0, PT, R3, 0x3, PT ;  /* 0x000000030300780c */ /* 0x000fe20003f05270 */
[----:B------:R-:W-:Y:S01]  /*19630*/  IMAD R3, R0, 0x8, R18 ;  /* 0x0000000800037824 */ /* 0x000fe200078e0212 */
[----:B------:R-:W-:-:S04]  /*19640*/  SHF.L.U32 R4, R4, 0x1f, RZ ;  /* 0x0000001f04047819 */ /* 0x000fc800000006ff */
[----:B------:R-:W3:Y:S02]  /*19650*/  SYNCS.PHASECHK.TRANS64.TRYWAIT P1, [R3+URZ+0x33470], R4 ;  /* 0x03347004030075a7 */ /* 0x000ee4000802017f */
[----:B---3--:R-:W-:Y:S05]  /*19660*/  @!P1 BRA `(.L_x_1129) ;  /* 0x0000002000ac9947 */ /* 0x008fea0003800000 */
.L_x_1181:
[----:B------:R-:W-:Y:S05]  /*19670*/  BSYNC B0 ;  /* 0x0000000000007941 */ /* 0x000fea0003800000 */
.L_x_1128:
[----:B------:R-:W-:Y:S05]  /*19680*/  @!P0 BRA `(.L_x_1130) ;  /* 0x0000000000048947 */ /* 0x000fea0003800000 */
[----:B------:R-:W-:Y:S01]  /*19690*/  BPT.TRAP 0x1 ;  /* 0x000000040000795c */ /* 0x000fe20000300000 */
.L_x_1130:
[----:B---3--:R-:W-:Y:S01]  /*196a0*/  SHF.L.U32 R4, R8, 0x1f, RZ ;  /* 0x0000001f08047819 */ /* 0x008fe200000006ff */
[----:B------:R-:W-:-:S03]  /*196b0*/  IMAD R10, R0, 0x7800, RZ ;  /* 0x00007800000a7824 */ /* 0x000fc600078e02ff */
[----:B------:R-:W3:Y:S02]  /*196c0*/  SYNCS.PHASECHK.TRANS64.TRYWAIT P1, [R3+URZ+0x33460], R4 ;  /* 0x03346004030075a7 */ /* 0x000ee4000802017f */
[----:B---3--:R-:W-:Y:S05]  /*196d0*/  @!P1 BRA `(.L_x_1131) ;  /* 0x0000002000a49947 */ /* 0x008fea0003800000 */
.L_x_1182:
[----:B------:R-:W4:Y:S04]  /*196e0*/  LDL R0, [R1+0x10] ;  /* 0x0000100001007983 */ /* 0x000f280000100800 */
[----:B------:R-:W5:Y:S01]  /*196f0*/  LDL R11, [R1+0xc] ;  /* 0x00000c00010b7983 */ /* 0x000f620000100800 */
[----:B------:R-:W-:Y:S05]  /*19700*/  WARPSYNC.ALL ;  /* 0x0000000000007948 */ /* 0x000fea0003800000 */
[----:B----4-:R-:W-:-:S02]  /*19710*/  LOP3.LUT R0, R10, R0, RZ, 0xfc, !PT ;  /* 0x000000000a007212 */ /* 0x010fc400078efcff */
[----:B-----5:R-:W-:-:S03]  /*19720*/  LOP3.LUT R12, R10, R11, RZ, 0xfc, !PT ;  /* 0x0000000b0a0c7212 */ /* 0x020fc600078efcff */
[C---:B------:R-:W-:Y:S02]  /*19730*/  IMAD.IADD R0, R18.reuse, 0x1, R0 ;  /* 0x0000000112007824 */ /* 0x040fe400078e0200 */
[----:B------:R-:W-:-:S03]  /*19740*/  IMAD.IADD R12, R18, 0x1, R12 ;  /* 0x00000001120c7824 */ /* 0x000fc600078e020c */
[----:B0--3--:R-:W0:Y:S02]  /*19750*/  LDSM.16.MT88.4 R4, [R0+0xf200] ;  /* 0x00f200000004783b */ /* 0x009e240000004200 */
[C-C-:B0-----:R-:W-:Y:S02]  /*19760*/  PRMT R8, R4.reuse, 0x6420, R5.reuse ;  /* 0x0000642004087816 */ /* 0x141fe40000000005 */
[----:B-1----:R-:W-:Y:S02]  /*19770*/  PRMT R9, R4, 0x7531, R5 ;  /* 0x0000753104097816 */ /* 0x002fe40000000005 */
        /* <DEDUP_REMOVED lines=95> */
.L_x_1132:
[----:B0-----:R3:W5:Y:S01]  /*19d70*/  LDL R8, [R1] ;  /* 0x0000000001087983 */ /* 0x0017620000100800 */
[----:B-1----:R0:W-:Y:S01]  /*19d80*/  SYNCS.ARRIVE.TRANS64.A1T0 RZ, [R3+URZ+0x33450], RZ ;  /* 0x033450ff03ff79a7 */ /* 0x0021e2000810003f */
[----:B------:R-:W1:Y:S02]  /*19d90*/  S2R R0, SR_TID.X ;  /* 0x0000000000007919 */ /* 0x000e640000002100 */
[----:B-1----:R-:W-:Y:S01]  /*19da0*/  LOP3.LUT R0, R0, 0x7f, RZ, 0xc0, !PT ;  /* 0x0000007f00007812 */ /* 0x002fe200078ec0ff */
[----:B------:R-:W-:Y:S03]  /*19db0*/  BAR.SYNC.DEFER_BLOCKING 0x2, 0x80 ;  /* 0x0082000000007b1d */ /* 0x000fe60000010000 */
[----:B------:R-:W-:Y:S01]  /*19dc0*/  ISETP.NE.AND P0, PT, R0, RZ, PT ;  /* 0x000000ff0000720c */ /* 0x000fe20003f05270 */
[----:B------:R-:W-:-:S12]  /*19dd0*/  IMAD.MOV.U32 R0, RZ, RZ, R19 ;  /* 0x000000ffff007224 */ /* 0x000fd800078e0013 */
[----:B0-----:R-:W-:-:S05]  /*19de0*/  @!P0 VIADD R3, R3, 0x33480 ;  /* 0x0003348003038836 */ /* 0x001fca0000000000 */
[----:B------:R-:W-:-:S04]  /*19df0*/  @!P0 PRMT R3, RZ, 0x654, R3 ;  /* 0x00000654ff038816 */ /* 0x000fc80000000003 */
[----:B------:R3:W-:Y:S01]  /*19e00*/  @!P0 SYNCS.ARRIVE.TRANS64.RED.A1T0 RZ, [R3+URZ], RZ ;  /* 0x000000ff03ff89a7 */ /* 0x0007e2000810043f */
[C---:B------:R-:W-:Y:S01]  /*19e10*/  ISETP.GT.AND P0, PT, R2.reuse, UR40, PT ;  /* 0x0000002802007c0c */ /* 0x040fe2000bf04270 */
[----:B------:R-:W-:-:S12]  /*19e20*/  VIADD R2, R2, 0xffffffff ;  /* 0xffffffff02027836 */ /* 0x000fd80000000000 */
[----:B---3--:R-:W-:Y:S05]  /*19e30*/  @P0 BRA `(.L_x_1133) ;  /* 0xffffffec00340947 */ /* 0x008fea000383ffff */
.L_x_1109:
[----:B-1----:R-:W1:Y:S01]  /*19e40*/  S2R R3, SR_TID.X ;  /* 0x0000000000037919 */ /* 0x002e620000002100 */
[----:B------:R-:W-:Y:S01]  /*19e50*/  BSSY B0, `(.L_x_1134) ;  /* 0x0000011000007945 */ /* 0x000fe20003800000 */
[----:B-1----:R-:W-:-:S04]  /*19e60*/  LOP3.LUT R3, R3, 0x7f, RZ, 0xc0, !PT ;  /* 0x0000007f03037812 */ /* 0x002fc800078ec0ff */
[----:B------:R-:W-:-:S13]  /*19e70*/  ISETP.NE.AND P0, PT, R3, RZ, PT ;  /* 0x000000ff0300720c */ /* 0x000fda0003f05270 */
[----:B------:R-:W-:Y:S05]  /*19e80*/  @P0 BRA `(.L_x_1135) ;  /* 0x0000000000340947 */ /* 0x000fea0003800000 */
[----:B------:R-:W1:Y:S01]  /*19e90*/  S2R R3, SR_LANEID ;  /* 0x0000000000037919 */ /* 0x000e620000000000 */
[----:B------:R-:W-:Y:S02]  /*19ea0*/  VOTEU.ANY UR4, UPT, PT ;  /* 0x0000000000047886 */ /* 0x000fe400038e0100 */
[----:B------:R-:W1:Y:S08]  /*19eb0*/  FLO.U32 R0, UR4 ;  /* 0x0000000400007d00 */ /* 0x000e7000080e0000 */
[----:B------:R-:W3:Y:S01]  /*19ec0*/  POPC R5, UR4 ;  /* 0x0000000400057d09 */ /* 0x000ee20008000000 */
[----:B-1----:R-:W-:-:S02]  /*19ed0*/  ISETP.EQ.U32.AND P1, PT, R0, R3, PT ;  /* 0x000000030000720c */ /* 0x002fc40003f22070 */
[----:B------:R-:W3:Y:S11]  /*19ee0*/  LDC.64 R2, c[0x0][0xc80] ;  /* 0x00032000ff027b82 */ /* 0x000ef60000000a00 */
[----:B---3--:R-:W3:Y:S01]  /*19ef0*/  @P1 ATOMG.E.ADD.STRONG.GPU PT, R3, desc[UR50][R2.64], R5 ;  /* 0x00000005020319a8 */ /* 0x008ee200081ee1f2 */
[----:B------:R-:W1:Y:S02]  /*19f00*/  S2R R4, SR_LTMASK ;  /* 0x0000000000047919 */ /* 0x000e640000003900 */
[----:B-1----:R-:W-:-:S04]  /*19f10*/  LOP3.LUT R4, R4, UR4, RZ, 0xc0, !PT ;  /* 0x0000000404047c12 */ /* 0x002fc8000f8ec0ff */
[----:B------:R-:W1:Y:S01]  /*19f20*/  POPC R7, R4 ;  /* 0x0000000400077309 */ /* 0x000e620000000000 */
[----:B---3--:R-:W1:Y:S02]  /*19f30*/  SHFL.IDX PT, R0, R3, R0, 0x1f ;  /* 0x00001f0003007589 */ /* 0x008e6400000e0000 */
[----:B-1----:R-:W-:-:S05]  /*19f40*/  IADD3 R0, R0, UR43, R7 ;  /* 0x0000002b00007c10 */ /* 0x002fca000fffe007 */
[----:B------:R1:W-:Y:S02]  /*19f50*/  STL [R1+0x18], R0 ;  /* 0x0000180001007387 */ /* 0x0003e40000100800 */
.L_x_1135:
[----:B------:R-:W-:Y:S05]  /*19f60*/  BSYNC B0 ;  /* 0x0000000000007941 */ /* 0x000fea0003800000 */
.L_x_1134:
[----:B------:R-:W-:-:S06]  /*19f70*/  UISETP.NE.AND UP0, UPT, UR39, 0x3, UPT ;  /* 0x000000032700788c */ /* 0x000fcc000bf05270 */
[----:B------:R-:W-:-:S13]  /*19f80*/  PLOP3.LUT P1, PT, PT, PT, UP0, 0x80, 0x0 ;  /* 0x000000000000781c */ /* 0x000fda0003f2f008 */
[----:B------:R-:W-:Y:S05]  /*19f90*/  @!P1 BRA `(.L_x_1136) ;  /* 0x0000000000049947 */ /* 0x000fea0003800000 */
[----:B------:R-:W-:Y:S01]  /*19fa0*/  BPT.TRAP 0x1 ;  /* 0x000000040000795c */ /* 0x000fe20000300000 */
.L_x_1136:
[----:B------:R-:W3:Y:S01]  /*19fb0*/  LDL R2, [R1] ;  /* 0x0000000001027983 */ /* 0x000ee20000100800 */
[----:B-1----:R-:W-:Y:S01]  /*19fc0*/  IMAD.U32 R0, RZ, RZ, UR45 ;  /* 0x0000002dff007e24 */ /* 0x002fe2000f8e00ff */
[----:B------:R-:W-:Y:S01]  /*19fd0*/  BSSY B0, `(.L_x_1137) ;  /* 0x0000007000007945 */ /* 0x000fe20003800000 */
[----:B------:R-:W-:-:S03]  /*19fe0*/  IMAD R3, R19, 0x8, R18 ;  /* 0x0000000813037824 */ /* 0x000fc600078e0212 */
[----:B------:R-:W-:Y:S02]  /*19ff0*/  ISETP.NE.AND P2, PT, R0, 0x3, PT ;  /* 0x000000030000780c */ /* 0x000fe40003f45270 */
[----:B---3--:R-:W-:-:S04]  /*1a000*/  LOP3.LUT R0, R2, 0x1, RZ, 0x3c, !PT ;  /* 0x0000000102007812 */ /* 0x008fc800078e3cff */
[----:B------:R-:W-:-:S04]  /*1a010*/  SHF.L.U32 R0, R0, 0x1f, RZ ;  /* 0x0000001f00007819 */ /* 0x000fc800000006ff */
[----:B------:R-:W1:Y:S02]  /*1a020*/  SYNCS.PHASECHK.TRANS64.TRYWAIT P1, [R3+URZ+0x33470], R0 ;  /* 0x03347000030075a7 */ /* 0x000e64000802017f */
[----:B-1----:R-:W-:Y:S05]  /*1a030*/  @!P1 BRA `(.L_x_1138) ;  /* 0x0000001800609947 */ /* 0x002fea0003800000 */
.L_x_1183:
[----:B------:R-:W-:Y:S05]  /*1a040*/  BSYNC B0 ;  /* 0x0000000000007941 */ /* 0x000fea0003800000 */
.L_x_1137:
[----:B------:R-:W-:Y:S05]  /*1a050*/  @!P2 BRA `(.L_x_1139) ;  /* 0x000000000004a947 */ /* 0x000fea0003800000 */
[----:B------:R-:W-:Y:S01]  /*1a060*/  BPT.TRAP 0x1 ;  /* 0x000000040000795c */ /* 0x000fe20000300000 */
.L_x_1139:
[----:B-1----:R-:W3:Y:S02]  /*1a070*/  LDL R0, [R1] ;  /* 0x0000000001007983 */ /* 0x002ee40000100800 */
[----:B---3--:R-:W-:-:S04]  /*1a080*/  SHF.L.U32 R0, R0, 0x1f, RZ ;  /* 0x0000001f00007819 */ /* 0x008fc800000006ff */
[----:B------:R-:W1:Y:S02]  /*1a090*/  SYNCS.PHASECHK.TRANS64.TRYWAIT P1, [R3+URZ+0x33460], R0 ;  /* 0x03346000030075a7 */ /* 0x000e64000802017f */
[----:B-1----:R-:W-:Y:S05]  /*1a0a0*/  @!P1 BRA `(.L_x_1140) ;  /* 0x0000001800589947 */ /* 0x002fea0003800000 */
.L_x_1184:
[----:B------:R-:W3:Y:S04]  /*1a0b0*/  LDL R4, [R1+0x10] ;  /* 0x0000100001047983 */ /* 0x000ee80000100800 */
[----:B------:R-:W4:Y:S01]  /*1a0c0*/  LDL R10, [R1+0xc] ;  /* 0x00000c00010a7983 */ /* 0x000f220000100800 */
[----:B------:R-:W-:Y:S01]  /*1a0d0*/  IMAD R2, R19, 0x7800, RZ ;  /* 0x0000780013027824 */ /* 0x000fe200078e02ff */
[----:B------:R-:W-:Y:S05]  /*1a0e0*/  WARPSYNC.ALL ;  /* 0x0000000000007948 */ /* 0x000fea0003800000 */
[----:B---3--:R-:W-:-:S02]  /*1a0f0*/  LOP3.LUT R5, R2, R4, RZ, 0xfc, !PT ;  /* 0x0000000402057212 */ /* 0x008fc400078efcff */
[----:B----4-:R-:W-:-:S03]  /*1a100*/  LOP3.LUT R2, R2, R10, RZ, 0xfc, !PT ;  /* 0x0000000a02027212 */ /* 0x010fc600078efcff */
[C---:B-1----:R-:W-:Y:S02]  /*1a110*/  IMAD.IADD R0, R18.reuse, 0x1, R5 ;  /* 0x0000000112007824 */ /* 0x042fe400078e0205 */
[----:B------:R-:W-:-:S03]  /*1a120*/  IMAD.IADD R2, R18, 0x1, R2 ;  /* 0x0000000112027824 */ /* 0x000fc600078e0202 */
[----:B0-----:R-:W0:Y:S02]  /*1a130*/  LDSM.16.MT88.4 R4, [R0+0xf200] ;  /* 0x00f200000004783b */ /* 0x001e240000004200 */
[C-C-:B0----5:R-:W-:Y:S02]  /*1a140*/  PRMT R8, R4.reuse, 0x6420, R5.reuse ;  /* 0x0000642004087816 */ /* 0x161fe40000000005 */
        /* <DEDUP_REMOVED lines=96> */
.L_x_1141:
[----:B0-----:R-:W3:Y:S01]  /*1a750*/  LDL.LU R2, [R1] ;  /* 0x0000000001027983 */ /* 0x001ee20000300800 */
[----:B-1----:R-:W-:Y:S01]  /*1a760*/  SYNCS.ARRIVE.TRANS64.A1T0 RZ, [R3+URZ+0x33450], RZ ;  /* 0x033450ff03ff79a7 */ /* 0x002fe2000810003f */
[----:B------:R-:W-:Y:S02]  /*1a770*/  @!P0 VIADD R0, R3, 0x33480 ;  /* 0x0003348003008836 */ /* 0x000fe40000000000 */
[----:B------:R-:W-:-:S03]  /*1a780*/  VIADD R19, R19, 0x1 ;  /* 0x0000000113137836 */ /* 0x000fc60000000000 */
[----:B------:R-:W-:Y:S01]  /*1a790*/  @!P0 PRMT R0, RZ, 0x654, R0 ;  /* 0x00000654ff008816 */ /* 0x000fe20000000000 */
[----:B------:R-:W-:Y:S01]  /*1a7a0*/  BAR.SYNC.DEFER_BLOCKING 0x2, 0x80 ;  /* 0x0082000000007b1d */ /* 0x000fe20000010000 */
[----:B------:R-:W-:-:S04]  /*1a7b0*/  ISETP.NE.AND P1, PT, R19, 0x2, PT ;  /* 0x000000021300780c */ /* 0x000fc80003f25270 */
[----:B------:R-:W-:Y:S01]  /*1a7c0*/  SEL R19, R19, RZ, P1 ;  /* 0x000000ff13137207 */ /* 0x000fe20000800000 */
[----:B------:R0:W-:Y:S02]  /*1a7d0*/  @!P0 SYNCS.ARRIVE.TRANS64.RED.A1T0 RZ, [R0+URZ], RZ ;  /* 0x000000ff00ff89a7 */ /* 0x0001e4000810043f */
[----:B0-----:R-:W-:-:S04]  /*1a7e0*/  SEL R0, RZ, 0x1, P1 ;  /* 0x00000001ff007807 */ /* 0x001fc80000800000 */
[----:B---3--:R-:W-:-:S05]  /*1a7f0*/  LOP3.LUT R2, R2, R0, RZ, 0x3c, !PT ;  /* 0x0000000002027212 */ /* 0x008fca00078e3cff */
[----:B------:R1:W-:Y:S02]  /*1a800*/  STL [R1], R2 ;  /* 0x0000000201007387 */ /* 0x0003e40000100800 */
.L_x_1084:
[----:B------:R-:W-:Y:S05]  /*1a810*/  BSYNC B7 ;  /* 0x0000000000077941 */ /* 0x000fea0003800000 */
.L_x_1082:
[----:B-1----:R1:W5:Y:S01]  /*1a820*/  LDL R2, [R1+0x18] ;  /* 0x0000180001027983 */ /* 0x0023620000100800 */
[----:B------:R-:W-:-:S13]  /*1a830*/  LOP3.LUT P1, RZ, R16, 0x4, RZ, 0xc0, !PT ;  /* 0x0000000410ff7812 */ /* 0x000fda000782c0ff */
[----:B-1----:R-:W-:Y:S05]  /*1a840*/  @!P1 BRA `(.L_x_1142) ;  /* 0x0000000000249947 */ /* 0x002fea0003800000 */
[----:B------:R-:W1:Y:S08]  /*1a850*/  S2UR UR5, SR_CgaCtaId ;  /* 0x00000000000579c3 */ /* 0x000e700000008800 */
[----:B------:R-:W-:Y:S06]  /*1a860*/  BAR.SYNC.DEFER_BLOCKING 0x5, 0x180 ;  /* 0x0146000000007b1d */ /* 0x000fec0000010000 */
[----:B------:R-:W-:-:S02]  /*1a870*/  UMOV UR4, 0x400 ;  /* 0x0000040000047882 */ /* 0x000fc40000000000 */
[----:B-1----:R-:W-:-:S06]  /*1a880*/  ULEA UR4, UR5, UR4, 0x18 ;  /* 0x0000000405047291 */ /* 0x002fcc000f8ec03f */
[----:B------:R-:W-:-:S05]  /*1a890*/  IMAD.U32 R18, RZ, RZ, UR4 ;  /* 0x00000004ff127e24 */ /* 0x000fca000f8e00ff */
[----:B-----5:R-:W1:Y:S04]  /*1a8a0*/  LDS R2, [R18+0x334d0] ;  /* 0x0334d00012027984 */ /* 0x020e680000000800 */
[----:B-1----:R1:W-:Y:S01]  /*1a8b0*/  STL [R1+0x18], R2 ;  /* 0x0000180201007387 */ /* 0x0023e20000100800 */
[----:B------:R-:W-:Y:S06]  /*1a8c0*/  BAR.ARV 0x4, 0x180 ;  /* 0x0106000000007b1d */ /* 0x000fec0000002000 */
[----:B------:R-:W-:Y:S05]  /*1a8d0*/  BRA `(.L_x_1143) ;  /* 0x0000000000207947 */ /* 0x000fea0003800000 */
.L_x_1142:
[----:B------:R-:W1:Y:S01]  /*1a8e0*/  @!P0 S2R R3, SR_CgaCtaId ;  /* 0x0000000000038919 */ /* 0x000e620000008800 */
[----:B0-----:R-:W-:Y:S01]  /*1a8f0*/  @!P0 MOV R0, 0x400 ;  /* 0x0000040000008802 */ /* 0x001fe20000000f00 */
[----:B------:R-:W-:Y:S03]  /*1a900*/  BAR.SYNC.DEFER_BLOCKING 0x4, 0x180 ;  /* 0x0106000000007b1d */ /* 0x000fe60000010000 */
[----:B-1----:R-:W-:-:S03]  /*1a910*/  @!P0 LEA R18, R3, R0, 0x18 ;  /* 0x0000000003128211 */ /* 0x002fc600078ec0ff */
[----:B-----5:R-:W0:Y:S04]  /*1a920*/  SHFL.IDX PT, R0, R2, RZ, 0x1f ;  /* 0x00001fff02007589 */ /* 0x020e2800000e0000 */
[----:B------:R3:W-:Y:S04]  /*1a930*/  @!P0 STS [R18+0x334d0], R2 ;  /* 0x0334d00212008388 */ /* 0x0007e80000000800 */
[----:B0-----:R3:W-:Y:S01]  /*1a940*/  STL [R1+0x18], R0 ;  /* 0x0000180001007387 */ /* 0x0017e20000100800 */
[----:B------:R-:W-:Y:S06]  /*1a950*/  BAR.ARV 0x5, 0x180 ;  /* 0x0146000000007b1d */ /* 0x000fec0000002000 */
.L_x_1143:
[----:B0--3--:R-:W3:Y:S01]  /*1a960*/  LDL R0, [R1+0x18] ;  /* 0x0000180001007983 */ /* 0x009ee20000100800 */
[----:B------:R-:W-:Y:S02]  /*1a970*/  ULDC UR4, c[0x0][0xc38] ;  /* 0x00030e0000047ab9 */ /* 0x000fe40000000800 */
[----:B---3--:R-:W-:-:S13]  /*1a980*/  ISETP.GE.AND P0, PT, R0, UR4, PT ;  /* 0x0000000400007c0c */ /* 0x008fda000bf06270 */
[----:B------:R-:W-:Y:S05]  /*1a990*/  @!P0 BRA `(.L_x_1144) ;  /* 0xffffffbc00e48947 */ /* 0x000fea000383ffff */
.L_x_1073:
[----:B0-----:R-:W3:Y:S01]  /*1a9a0*/  LDL.LU R0, [R1+0x1c] ;  /* 0x00001c0001007983 */ /* 0x001ee20000300800 */
[----:B------:R-:W-:Y:S01]  /*1a9b0*/  BSSY B0, `(.L_x_1145) ;  /* 0x000000b000007945 */ /* 0x000fe20003800000 */
[----:B------:R-:W0:Y:S01]  /*1a9c0*/  S2R R5, SR_CgaCtaId ;  /* 0x0000000000057919 */ /* 0x000e220000008800 */
[----:B---3--:R-:W-:-:S05]  /*1a9d0*/  VIADD R0, R0, 0x1 ;  /* 0x0000000100007836 */ /* 0x008fca0000000000 */
[----:B-1----:R-:W-:-:S04]  /*1a9e0*/  LEA.HI R2, R0, R0, RZ, 0x1 ;  /* 0x0000000000027211 */ /* 0x002fc800078f08ff */
[----:B------:R-:W-:-:S05]  /*1a9f0*/  LOP3.LUT R3, R2, 0xfffffffe, RZ, 0xc0, !PT ;  /* 0xfffffffe02037812 */ /* 0x000fca00078ec0ff */
[----:B------:R-:W-:Y:S01]  /*1aa00*/  IMAD.IADD R3, R0, 0x1, -R3 ;  /* 0x0000000100037824 */ /* 0x000fe200078e0a03 */
[----:B------:R-:W-:-:S04]  /*1aa10*/  MOV R0, 0x400 ;  /* 0x0000040000007802 */ /* 0x000fc80000000f00 */
[----:B0-----:R-:W-:Y:S02]  /*1aa20*/  LEA R0, R5, R0, 0x18 ;  /* 0x0000000005007211 */ /* 0x001fe400078ec0ff */
[----:B------:R-:W-:-:S04]  /*1aa30*/  SHF.L.U32 R3, R3, 0x1f, RZ ;  /* 0x0000001f03037819 */ /* 0x000fc800000006ff */
[----:B------:R-:W0:Y:S02]  /*1aa40*/  SYNCS.PHASECHK.TRANS64.TRYWAIT P0, [R0+URZ+0x33420], R3 ;  /* 0x03342003000075a7 */ /* 0x000e24000800017f */
[----:B0-----:R-:W-:Y:S05]  /*1aa50*/  @!P0 BRA `(.L_x_1146) ;  /* 0x0000001000008947 */ /* 0x001fea0003800000 */
.L_x_1185:
[----:B------:R-:W-:Y:S05]  /*1aa60*/  BSYNC B0 ;  /* 0x0000000000007941 */ /* 0x000fea0003800000 */
.L_x_1145:
[----:B------:R-:W-:-:S03]  /*1aa70*/  UMOV UR4, 0xffffffff ;  /* 0xffffffff00047882 */ /* 0x000fc60000000000 */
[----:B------:R-:W-:Y:S05]  /*1aa80*/  BRA.DIV UR4, `(.L_x_1147) ;  /* 0x0000001204087947 */ /* 0x000fea000b800000 */
[----:B------:R-:W1:Y:S02]  /*1aa90*/  S2R R2, SR_TID.X ;  /* 0x0000000000027919 */ /* 0x000e640000002100 */
[----:B-1----:R-:W-:-:S04]  /*1aaa0*/  SHF.R.U32.HI R2, RZ, 0x5, R2 ;  /* 0x00000005ff027819 */ /* 0x002fc80000011602 */
[----:B------:R-:W-:-:S05]  /*1aab0*/  LOP3.LUT R2, R2, 0x3, RZ, 0xc0, !PT ;  /* 0x0000000302027812 */ /* 0x000fca00078ec0ff */
[----:B------:R1:W3:Y:S02]  /*1aac0*/  SHFL.IDX PT, R14, R2, RZ, 0x1f ;  /* 0x00001fff020e7589 */ /* 0x0002e400000e0000 */
.L_x_1188:
[----:B---3--:R-:W-:Y:S01]  /*1aad0*/  ISETP.NE.AND P0, PT, R14, RZ, PT ;  /* 0x000000ff0e00720c */ /* 0x008fe20003f05270 */
[----:B------:R-:W-:-:S12]  /*1aae0*/  BSSY B0, `(.L_x_1148) ;  /* 0x000002c000007945 */ /* 0x000fd80003800000 */
[----:B------:R-:W-:Y:S05]  /*1aaf0*/  @P0 BRA `(.L_x_1149) ;  /* 0x0000000000a80947 */ /* 0x000fea0003800000 */
[----:B------:R-:W-:-:S03]  /*1ab00*/  UMOV UR4, 0xffffffff ;  /* 0xffffffff00047882 */ /* 0x000fc60000000000 */
[----:B------:R-:W-:Y:S05]  /*1ab10*/  BRA.DIV UR4, `(.L_x_1150) ;  /* 0x0000001204187947 */ /* 0x000fea000b800000 */
[----:B------:R-:W-:-:S13]  /*1ab20*/  ELECT P6, URZ, PT ;  /* 0x00000000003f782f */ /* 0x000fda00038c0000 */
.L_x_1191:
[----:B------:R-:W-:Y:S05]  /*1ab30*/  @!P6 BRA `(.L_x_1149) ;  /* 0x000000000098e947 */ /* 0x000fea0003800000 */
[----:B------:R-:W-:-:S06]  /*1ab40*/  ULOP3.LUT UR4, UR38, 0x2, URZ, 0xfc, !UPT ;  /* 0x0000000226047892 */ /* 0x000fcc000f8efc3f */
[----:B-1----:R-:W-:-:S05]  /*1ab50*/  IMAD.U32 R2, RZ, RZ, UR4 ;  /* 0x00000004ff027e24 */ /* 0x002fca000f8e00ff */
[----:B------:R-:W-:-:S13]  /*1ab60*/  ISETP.NE.AND P0, PT, R2, 0x3, PT ;  /* 0x000000030200780c */ /* 0x000fda0003f05270 */
[----:B------:R-:W-:Y:S05]  /*1ab70*/  @!P0 BRA `(.L_x_1151) ;  /* 0x0000000000048947 */ /* 0x000fea0003800000 */
[----:B------:R-:W-:Y:S01]  /*1ab80*/  BPT.TRAP 0x1 ;  /* 0x000000040000795c */ /* 0x000fe20000300000 */
.L_x_1151:
[----:B------:R-:W3:Y:S01]  /*1ab90*/  LDL.LU R7, [R1] ;  /* 0x0000000001077983 */ /* 0x000ee20000300800 */
[----:B------:R-:W-:Y:S02]  /*1aba0*/  VIADD R2, R0, 0x33440 ;  /* 0x0003344000027836 */ /* 0x000fe40000000000 */
[C---:B0-----:R-:W-:Y:S02]  /*1abb0*/  VIADD R3, R19.reuse, 0x1 ;  /* 0x0000000113037836 */ /* 0x041fe40000000000 */
[----:B------:R-:W-:-:S03]  /*1abc0*/  IMAD R6, R19, 0x8, R2 ;  /* 0x0000000813067824 */ /* 0x000fc600078e0202 */
[----:B------:R-:W-:-:S04]  /*1abd0*/  ISETP.NE.AND P2, PT, R3, 0x2, PT ;  /* 0x000000020300780c */ /* 0x000fc80003f45270 */
[----:B------:R-:W-:Y:S02]  /*1abe0*/  SEL R4, RZ, 0x1, P2 ;  /* 0x00000001ff047807 */ /* 0x000fe40001000000 */
[----:B------:R-:W-:Y:S02]  /*1abf0*/  SEL R3, R3, RZ, P2 ;  /* 0x000000ff03037207 */ /* 0x000fe40001000000 */
[C---:B---3--:R-:W-:Y:S02]  /*1ac00*/  SHF.L.U32 R5, R7.reuse, 0x1f, RZ ;  /* 0x0000001f07057819 */ /* 0x048fe400000006ff */
[----:B------:R-:W-:Y:S01]  /*1ac10*/  LOP3.LUT R4, R7, R4, RZ, 0x3c, !PT ;  /* 0x0000000407047212 */ /* 0x000fe200078e3cff */
[----:B------:R-:W-:Y:S01]  /*1ac20*/  IMAD R7, R3, 0x8, R2 ;  /* 0x0000000803077824 */ /* 0x000fe200078e0202 */
[----:B------:R-:W0:Y:S02]  /*1ac30*/  SYNCS.PHASECHK.TRANS64.TRYWAIT P1, [R6+URZ], R5 ;  /* 0x00000005060075a7 */ /* 0x000e24000802017f */
[----:B------:R-:W-:Y:S01]  /*1ac40*/  SHF.L.U32 R2, R4, 0x1f, RZ ;  /* 0x0000001f04027819 */ /* 0x000fe200000006ff */
[----:B0-----:R-:W-:Y:S06]  /*1ac50*/  @!P1 BRA `(.L_x_1152) ;  /* 0x0000000c00e89947 */ /* 0x001fec0003800000 */
.L_x_1192:
[----:B------:R-:W1:Y:S02]  /*1ac60*/  SYNCS.PHASECHK.TRANS64.TRYWAIT P1, [R7+URZ], R2 ;  /* 0x00000002070075a7 */ /* 0x000e64000802017f */
[----:B-1----:R-:W-:Y:S05]  /*1ac70*/  @!P1 BRA `(.L_x_1153) ;  /* 0x0000000c00f49947 */ /* 0x002fea0003800000 */
.L_x_1193:
[----:B------:R-:W-:Y:S05]  /*1ac80*/  @!P0 BRA `(.L_x_1154) ;  /* 0x0000000000048947 */ /* 0x000fea0003800000 */
[----:B------:R-:W-:Y:S01]  /*1ac90*/  BPT.TRAP 0x1 ;  /* 0x000000040000795c */ /* 0x000fe20000300000 */
.L_x_1154:
[----:B------:R-:W-:-:S04]  /*1aca0*/  IMAD R4, R19, 0x8, R0 ;  /* 0x0000000813047824 */ /* 0x000fc800078e0200 */
[----:B------:R-:W3:Y:S02]  /*1acb0*/  SYNCS.PHASECHK.TRANS64.TRYWAIT P1, [R4+URZ+0x33460], R5 ;  /* 0x03346005040075a7 */ /* 0x000ee4000802017f */
[----:B---3--:R-:W-:Y:S05]  /*1acc0*/  @!P1 BRA `(.L_x_1155) ;  /* 0x0000000c00f49947 */ /* 0x008fea0003800000 */
.L_x_1194:
[----:B------:R-:W-:Y:S05]  /*1acd0*/  @!P0 BRA `(.L_x_1156) ;  /* 0x0000000000048947 */ /* 0x000fea0003800000 */
[----:B------:R-:W-:Y:S01]  /*1ace0*/  BPT.TRAP 0x1 ;  /* 0x000000040000795c */ /* 0x000fe20000300000 */
.L_x_1156:
[----:B------:R-:W-:-:S04]  /*1acf0*/  IMAD R3, R3, 0x8, R0 ;  /* 0x0000000803037824 */ /* 0x000fc800078e0200 */
[----:B------:R-:W4:Y:S02]  /*1ad00*/  SYNCS.PHASECHK.TRANS64.TRYWAIT P1, [R3+URZ+0x33460], R2 ;  /* 0x03346002030075a7 */ /* 0x000f24000802017f */
[----:B----4-:R-:W-:Y:S05]  /*1ad10*/  @!P1 BRA `(.L_x_1157) ;  /* 0x0000000c00f49947 */ /* 0x010fea0003800000 */
.L_x_1195:
[----:B------:R-:W-:Y:S05]  /*1ad20*/  @!P0 BRA `(.L_x_1158) ;  /* 0x0000000000048947 */ /* 0x000fea0003800000 */
[----:B------:R-:W-:Y:S01]  /*1ad30*/  BPT.TRAP 0x1 ;  /* 0x000000040000795c */ /* 0x000fe20000300000 */
.L_x_1158:
[----:B------:R-:W5:Y:S02]  /*1ad40*/  SYNCS.PHASECHK.TRANS64.TRYWAIT P0, [R4+URZ+0x33480], R5 ;  /* 0x03348005040075a7 */ /* 0x000f64000800017f */
[----:B-----5:R-:W-:Y:S05]  /*1ad50*/  @!P0 BRA `(.L_x_1159) ;  /* 0x0000000c00f88947 */ /* 0x020fea0003800000 */
.L_x_1160:
[----:B------:R0:W0:Y:S02]  /*1ad60*/  SYNCS.PHASECHK.TRANS64.TRYWAIT P0, [R3+URZ+0x33480], R2 ;  /* 0x03348002030075a7 */ /* 0x000024000800017f */
[----:B0-----:R-:W-:Y:S05]  /*1ad70*/  @!P0 NANOSLEEP.SYNCS 0x989680 ;  /* 0x009896800000895d */ /* 0x001fea0003900000 */
[----:B------:R-:W0:Y:S02]  /*1ad80*/  @!P0 SYNCS.PHASECHK.TRANS64 P0, [R3+URZ+0x33480], R2 ;  /* 0x03348002030085a7 */ /* 0x000e24000800007f */
[----:B0-----:R-:W-:Y:S05]  /*1ad90*/  @!P0 BRA `(.L_x_1160) ;  /* 0xfffffffc00f08947 */ /* 0x001fea000383ffff */
.L_x_1149:
[----:B------:R-:W-:Y:S05]  /*1ada0*/  BSYNC B0 ;  /* 0x0000000000007941 */ /* 0x000fea0003800000 */
.L_x_1148:
[----:B------:R-:W-:Y:S05]  /*1adb0*/  EXIT ;  /* 0x000000000000794d */ /* 0x000fea0003800000 */
.L_x_982:
[----:B0-----:R-:W-:-:S04]  /*1adc0*/  IMAD.U32 R3, RZ, RZ, UR41 ;  /* 0x00000029ff037e24 */ /* 0x001fc8000f8e00ff */
[----:B------:R0:W1:Y:S03]  /*1add0*/  SYNCS.PHASECHK.TRANS64.TRYWAIT P1, [R3+URZ+0x33400], R0 ;  /* 0x03340000030075a7 */ /* 0x000066000802017f */
[----:B-1----:R-:W-:Y:S05]  /*1ade0*/  @!P1 NANOSLEEP.SYNCS 0x989680 ;  /* 0x009896800000995d */ /* 0x002fea0003900000 */
[----:B------:R-:W1:Y:S02]  /*1adf0*/  @!P1 SYNCS.PHASECHK.TRANS64 P1, [R3+URZ+0x33400], R0 ;  /* 0x03340000030095a7 */ /* 0x000e64000802007f */
[----:B-1----:R-:W-:Y:S05]  /*1ae00*/  @!P1 BRA `(.L_x_982) ;  /* 0xfffffffc00ec9947 */ /* 0x002fea000383ffff */
[----:B------:R-:W-:Y:S05]  /*1ae10*/  BRA `(.L_x_1161) ;  /* 0xfffffe7000007947 */ /* 0x000fea000383ffff */
.L_x_986:
[----:B-1----:R1:W2:Y:S02]  /*1ae20*/  SYNCS.PHASECHK.TRANS64.TRYWAIT P1, [R3+URZ+0x33430], R0 ;  /* 0x03343000030075a7 */ /* 0x0022a4000802017f */
[----:B--2---:R-:W-:Y:S05]  /*1ae30*/  @!P1 NANOSLEEP.SYNCS 0x989680 ;  /* 0x009896800000995d */ /* 0x004fea0003900000 */
[----:B------:R-:W2:Y:S02]  /*1ae40*/  @!P1 SYNCS.PHASECHK.TRANS64 P1, [R3+URZ+0x33430], R0 ;  /* 0x03343000030095a7 */ /* 0x000ea4000802007f */
[----:B--2---:R-:W-:Y:S05]  /*1ae50*/  @!P1 BRA `(.L_x_986) ;  /* 0xfffffffc00f09947 */ /* 0x004fea000383ffff */
[----:B------:R-:W-:Y:S05]  /*1ae60*/  BRA `(.L_x_985) ;  /* 0xfffffe70002c7947 */ /* 0x000fea000383ffff */
.L_x_1002:
[----:B-1----:R-:W-:-:S04]  /*1ae70*/  IMAD.U32 R8, RZ, RZ, UR6 ;  /* 0x00000006ff087e24 */ /* 0x002fc8000f8e00ff */
[----:B------:R1:W2:Y:S03]  /*1ae80*/  SYNCS.PHASECHK.TRANS64.TRYWAIT P1, [R8+URZ+0x33430], R7 ;  /* 0x03343007080075a7 */ /* 0x0002a6000802017f */
[----:B--2---:R-:W-:Y:S05]  /*1ae90*/  @!P1 NANOSLEEP.SYNCS 0x989680 ;  /* 0x009896800000995d */ /* 0x004fea0003900000 */
[----:B------:R-:W2:Y:S02]  /*1aea0*/  @!P1 SYNCS.PHASECHK.TRANS64 P1, [R8+URZ+0x33430], R7 ;  /* 0x03343007080095a7 */ /* 0x000ea4000802007f */
[----:B--2---:R-:W-:Y:S05]  /*1aeb0*/  @!P1 BRA `(.L_x_1002) ;  /* 0xfffffffc00ec9947 */ /* 0x004fea000383ffff */
[----:B------:R-:W-:Y:S05]  /*1aec0*/  BRA `(.L_x_999) ;  /* 0xfffffeb400587947 */ /* 0x000fea000383ffff */
.L_x_1006:
[----:B-1----:R-:W-:-:S04]  /*1aed0*/  IMAD.U32 R8, RZ, RZ, UR6 ;  /* 0x00000006ff087e24 */ /* 0x002fc8000f8e00ff */
[----:B------:R1:W2:Y:S03]  /*1aee0*/  SYNCS.PHASECHK.TRANS64.TRYWAIT P1, [R8+URZ+0x33450], R7 ;  /* 0x03345007080075a7 */ /* 0x0002a6000802017f */
[----:B--2---:R-:W-:Y:S05]  /*1aef0*/  @!P1 NANOSLEEP.SYNCS 0x989680 ;  /* 0x009896800000995d */ /* 0x004fea0003900000 */
[----:B------:R-:W2:Y:S02]  /*1af00*/  @!P1 SYNCS.PHASECHK.TRANS64 P1, [R8+URZ+0x33450], R7 ;  /* 0x03345007080095a7 */ /* 0x000ea4000802007f */
[----:B--2---:R-:W-:Y:S05]  /*1af10*/  @!P1 BRA `(.L_x_1006) ;  /* 0xfffffffc00ec9947 */ /* 0x004fea000383ffff */
[----:B------:R-:W-:Y:S05]  /*1af20*/  BRA `(.L_x_1003) ;  /* 0xfffffec0004c7947 */ /* 0x000fea000383ffff */
.L_x_1024:
[----:B-1----:R-:W-:-:S04]  /*1af30*/  IMAD.U32 R3, RZ, RZ, UR6 ;  /* 0x00000006ff037e24 */ /* 0x002fc8000f8e00ff */
[----:B------:R1:W2:Y:S03]  /*1af40*/  SYNCS.PHASECHK.TRANS64.TRYWAIT P1, [R3+URZ+0x33430], R0 ;  /* 0x03343000030075a7 */ /* 0x0002a6000802017f */
[----:B--2---:R-:W-:Y:S05]  /*1af50*/  @!P1 NANOSLEEP.SYNCS 0x989680 ;  /* 0x009896800000995d */ /* 0x004fea0003900000 */
[----:B------:R-:W2:Y:S02]  /*1af60*/  @!P1 SYNCS.PHASECHK.TRANS64 P1, [R3+URZ+0x33430], R0 ;  /* 0x03343000030095a7 */ /* 0x000ea4000802007f */
[----:B--2---:R-:W-:Y:S05]  /*1af70*/  @!P1 BRA `(.L_x_1024) ;  /* 0xfffffffc00ec9947 */ /* 0x004fea000383ffff */
[----:B------:R-:W-:Y:S05]  /*1af80*/  BRA `(.L_x_1021) ;  /* 0xffffff0000a47947 */ /* 0x000fea000383ffff */
.L_x_1028:
[----:B-1----:R-:W-:-:S04]  /*1af90*/  IMAD.U32 R3, RZ, RZ, UR6 ;  /* 0x00000006ff037e24 */ /* 0x002fc8000f8e00ff */
[----:B------:R1:W2:Y:S03]  /*1afa0*/  SYNCS.PHASECHK.TRANS64.TRYWAIT P1, [R3+URZ+0x33450], R0 ;  /* 0x03345000030075a7 */ /* 0x0002a6000802017f */
[----:B--2---:R-:W-:Y:S05]  /*1afb0*/  @!P1 NANOSLEEP.SYNCS 0x989680 ;  /* 0x009896800000995d */ /* 0x004fea0003900000 */
[----:B------:R-:W2:Y:S02]  /*1afc0*/  @!P1 SYNCS.PHASECHK.TRANS64 P1, [R3+URZ+0x33450], R0 ;  /* 0x03345000030095a7 */ /* 0x000ea4000802007f */
[----:B--2---:R-:W-:Y:S05]  /*1afd0*/  @!P1 BRA `(.L_x_1028) ;  /* 0xfffffffc00ec9947 */ /* 0x004fea000383ffff */
[----:B------:R-:W-:Y:S05]  /*1afe0*/  BRA `(.L_x_1025) ;  /* 0xffffff0c00a47947 */ /* 0x000fea000383ffff */
.L_x_1035:
[----:B-1----:R-:W-:-:S04]  /*1aff0*/  IMAD.U32 R3, RZ, RZ, UR6 ;  /* 0x00000006ff037e24 */ /* 0x002fc8000f8e00ff */
[----:B------:R1:W2:Y:S03]  /*1b000*/  SYNCS.PHASECHK.TRANS64.TRYWAIT P1, [R3+URZ+0x33430], R0 ;  /* 0x03343000030075a7 */ /* 0x0002a6000802017f */
[----:B--2---:R-:W-:Y:S05]  /*1b010*/  @!P1 NANOSLEEP.SYNCS 0x989680 ;  /* 0x009896800000995d */ /* 0x004fea0003900000 */
[----:B------:R-:W2:Y:S02]  /*1b020*/  @!P1 SYNCS.PHASECHK.TRANS64 P1, [R3+URZ+0x33430], R0 ;  /* 0x03343000030095a7 */ /* 0x000ea4000802007f */
[----:B--2---:R-:W-:Y:S05]  /*1b030*/  @!P1 BRA `(.L_x_1035) ;  /* 0xfffffffc00ec9947 */ /* 0x004fea000383ffff */
[----:B------:R-:W-:Y:S05]  /*1b040*/  BRA `(.L_x_1032) ;  /* 0xffffff3000387947 */ /* 0x000fea000383ffff */
.L_x_1039:
[----:B-1----:R-:W-:-:S04]  /*1b050*/  IMAD.U32 R3, RZ, RZ, UR6 ;  /* 0x00000006ff037e24 */ /* 0x002fc8000f8e00ff */
[----:B------:R1:W2:Y:S03]  /*1b060*/  SYNCS.PHASECHK.TRANS64.TRYWAIT P1, [R3+URZ+0x33450], R0 ;  /* 0x03345000030075a7 */ /* 0x0002a6000802017f */
[----:B--2---:R-:W-:Y:S05]  /*1b070*/  @!P1 NANOSLEEP.SYNCS 0x989680 ;  /* 0x009896800000995d */ /* 0x004fea0003900000 */
[----:B------:R-:W2:Y:S02]  /*1b080*/  @!P1 SYNCS.PHASECHK.TRANS64 P1, [R3+URZ+0x33450], R0 ;  /* 0x03345000030095a7 */ /* 0x000ea4000802007f */
[----:B--2---:R-:W-:Y:S05]  /*1b090*/  @!P1 BRA `(.L_x_1039) ;  /* 0xfffffffc00ec9947 */ /* 0x004fea000383ffff */
[----:B------:R-:W-:Y:S05]  /*1b0a0*/  BRA `(.L_x_1036) ;  /* 0xffffff3c00387947 */ /* 0x000fea000383ffff */
.L_x_1053:
[----:B-1----:R-:W-:-:S04]  /*1b0b0*/  IMAD.U32 R7, RZ, RZ, UR9 ;  /* 0x00000009ff077e24 */ /* 0x002fc8000f8e00ff */
[----:B------:R1:W2:Y:S03]  /*1b0c0*/  SYNCS.PHASECHK.TRANS64.TRYWAIT P1, [R7+URZ+0x33450], R4 ;  /* 0x03345004070075a7 */ /* 0x0002a6000802017f */
[----:B--2---:R-:W-:Y:S05]  /*1b0d0*/  @!P1 NANOSLEEP.SYNCS 0x989680 ;  /* 0x009896800000995d */ /* 0x004fea0003900000 */
[----:B------:R-:W2:Y:S02]  /*1b0e0*/  @!P1 SYNCS.PHASECHK.TRANS64 P1, [R7+URZ+0x33450], R4 ;  /* 0x03345004070095a7 */ /* 0x000ea4000802007f */
[----:B--2---:R-:W-:Y:S05]  /*1b0f0*/  @!P1 BRA `(.L_x_1053) ;  /* 0xfffffffc00ec9947 */ /* 0x004fea000383ffff */
[----:B------:R-:W-:Y:S05]  /*1b100*/  BRA `(.L_x_1052) ;  /* 0xffffff7800b47947 */ /* 0x000fea000383ffff */
.L_x_1093:
[----:B------:R-:W-:Y:S02]  /*1b110*/  IMAD.MOV.U32 R13, RZ, RZ, R0 ;  /* 0x000000ffff0d7224 */ /* 0x000fe400078e0000 */
[----:B------:R-:W-:Y:S02]  /*1b120*/  IMAD.MOV.U32 R12, RZ, RZ, RZ ;  /* 0x000000ffff0c7224 */ /* 0x000fe400078e00ff */
[----:B------:R-:W-:Y:S02]  /*1b130*/  IMAD.MOV.U32 R11, RZ, RZ, 0x1f ;  /* 0x0000001fff0b7424 */ /* 0x000fe400078e00ff */
[----:B------:R-:W-:-:S07]  /*1b140*/  IMAD.MOV.U32 R15, RZ, RZ, -0x1 ;  /* 0xffffffffff0f7424 */ /* 0x000fce00078e00ff */
[----:B0-----:R-:W-:Y:S05]  /*1b150*/  WARPSYNC.COLLECTIVE R15, `(.L_x_1162) ;  /* 0x000000000f087348 */ /* 0x001fea0003c00000 */
[----:B------:R1:W2:Y:S02]  /*1b160*/  SHFL.IDX P6, R14, R13, R12, R11 ;  /* 0x0000000c0d0e7389 */ /* 0x0002a400000c000b */
[----:B012---:R-:W-:Y:S01]  /*1b170*/  ENDCOLLECTIVE ;  /* 0x000000000000791b */ /* 0x007fe20003800000 */
.L_x_1162:
[----:B------:R-:W-:Y:S05]  /*1b180*/  BRA `(.L_x_1163) ;  /* 0xffffffc400f87947 */ /* 0x000fea000383ffff */
.L_x_1095:
[----:B------:R-:W-:Y:S01]  /*1b190*/  BSSY B0, `(.L_x_1164) ;  /* 0x0000006000007945 */ /* 0x000fe20003800000 */
[----:B------:R-:W-:-:S07]  /*1b1a0*/  IMAD.MOV.U32 R15, RZ, RZ, -0x1 ;  /* 0xffffffffff0f7424 */ /* 0x000fce00078e00ff */
[----:B0-----:R-:W-:Y:S05]  /*1b1b0*/  WARPSYNC.COLLECTIVE R15, `(.L_x_1165) ;  /* 0x000000000f0c7348 */ /* 0x001fea0003c00000 */
[----:B------:R-:W-:Y:S02]  /*1b1c0*/  ELECT P6, UR62, PT ;  /* 0x00000000003e782f */ /* 0x000fe400038c0000 */
[----:B------:R-:W-:Y:S01]  /*1b1d0*/  MOV R14, UR62 ;  /* 0x0000003e000e7c02 */ /* 0x000fe20008000f00 */
[----:B0-----:R-:W-:Y:S10]  /*1b1e0*/  ENDCOLLECTIVE ;  /* 0x000000000000791b */ /* 0x001ff40003800000 */
.L_x_1165:
[----:B------:R-:W-:Y:S05]  /*1b1f0*/  BSYNC B0 ;  /* 0x0000000000007941 */ /* 0x000fea0003800000 */
.L_x_1164:
[----:B------:R-:W-:Y:S05]  /*1b200*/  BRA `(.L_x_1166) ;  /* 0xffffffc800007947 */ /* 0x000fea000383ffff */
.L_x_1097:
[----:B0-----:R0:W1:Y:S02]  /*1b210*/  SYNCS.PHASECHK.TRANS64.TRYWAIT P1, [R4+URZ+0x33480], R3 ;  /* 0x03348003040075a7 */ /* 0x001064000802017f */
[----:B-1----:R-:W-:Y:S05]  /*1b220*/  @!P1 NANOSLEEP.SYNCS 0x989680 ;  /* 0x009896800000995d */ /* 0x002fea0003900000 */
[----:B------:R-:W1:Y:S02]  /*1b230*/  @!P1 SYNCS.PHASECHK.TRANS64 P1, [R4+URZ+0x33480], R3 ;  /* 0x03348003040095a7 */ /* 0x000e64000802007f */
[----:B-1----:R-:W-:Y:S05]  /*1b240*/  @!P1 BRA `(.L_x_1097) ;  /* 0xfffffffc00f09947 */ /* 0x002fea000383ffff */
[----:B------:R-:W-:Y:S05]  /*1b250*/  BRA `(.L_x_1167) ;  /* 0xffffffc8005c7947 */ /* 0x000fea000383ffff */
.L_x_1099:
[----:B-1----:R1:W2:Y:S02]  /*1b260*/  SYNCS.PHASECHK.TRANS64.TRYWAIT P1, [R4+URZ+0x33440], R3 ;  /* 0x03344003040075a7 */ /* 0x0022a4000802017f */
[----:B--2---:R-:W-:Y:S05]  /*1b270*/  @!P1 NANOSLEEP.SYNCS 0x989680 ;  /* 0x009896800000995d */ /* 0x004fea0003900000 */
[----:B------:R-:W2:Y:S02]  /*1b280*/  @!P1 SYNCS.PHASECHK.TRANS64 P1, [R4+URZ+0x33440], R3 ;  /* 0x03344003040095a7 */ /* 0x000ea4000802007f */
[----:B--2---:R-:W-:Y:S05]  /*1b290*/  @!P1 BRA `(.L_x_1099) ;  /* 0xfffffffc00f09947 */ /* 0x004fea000383ffff */
[----:B------:R-:W-:Y:S05]  /*1b2a0*/  BRA `(.L_x_1168) ;  /* 0xffffffc800e07947 */ /* 0x000fea000383ffff */
.L_x_1103:
[----:B------:R-:W-:Y:S02]  /*1b2b0*/  IMAD.MOV.U32 R13, RZ, RZ, R5 ;  /* 0x000000ffff0d7224 */ /* 0x000fe400078e0005 */
[----:B------:R-:W-:Y:S02]  /*1b2c0*/  IMAD.MOV.U32 R12, RZ, RZ, RZ ;  /* 0x000000ffff0c7224 */ /* 0x000fe400078e00ff */
[----:B------:R-:W-:Y:S02]  /*1b2d0*/  IMAD.MOV.U32 R11, RZ, RZ, 0x1c1f ;  /* 0x00001c1fff0b7424 */ /* 0x000fe400078e00ff */
[----:B------:R-:W-:Y:S02]  /*1b2e0*/  IMAD.MOV.U32 R15, RZ, RZ, -0x1 ;  /* 0xffffffffff0f7424 */ /* 0x000fe400078e00ff */
[----:B------:R-:W-:-:S07]  /*1b2f0*/  VIADD R0, R10, UR42 ;  /* 0x0000002a0a007c36 */ /* 0x000fce0008000000 */
[----:B-----5:R-:W-:Y:S05]  /*1b300*/  WARPSYNC.COLLECTIVE R15, `(.L_x_1169) ;  /* 0x000000000f087348 */ /* 0x020fea0003c00000 */
[----:B------:R0:W1:Y:S02]  /*1b310*/  SHFL.IDX P6, R14, R13, R12, R11 ;  /* 0x0000000c0d0e7389 */ /* 0x00006400000c000b */
[----:B01---5:R-:W-:Y:S01]  /*1b320*/  ENDCOLLECTIVE ;  /* 0x000000000000791b */ /* 0x023fe20003800000 */
.L_x_1169:
[----:B------:R-:W-:Y:S02]  /*1b330*/  IMAD.MOV.U32 R13, RZ, RZ, R6 ;  /* 0x000000ffff0d7224 */ /* 0x000fe400078e0006 */
[----:B------:R-:W-:-:S07]  /*1b340*/  IMAD.MOV.U32 R2, RZ, RZ, R14 ;  /* 0x000000ffff027224 */ /* 0x000fce00078e000e */
[----:B------:R-:W-:Y:S05]  /*1b350*/  WARPSYNC.COLLECTIVE R15, `(.L_x_1170) ;  /* 0x000000000f087348 */ /* 0x000fea0003c00000 */
[----:B------:R0:W1:Y:S02]  /*1b360*/  SHFL.IDX P6, R14, R13, R12, R11 ;  /* 0x0000000c0d0e7389 */ /* 0x00006400000c000b */
[----:B01----:R-:W-:Y:S01]  /*1b370*/  ENDCOLLECTIVE ;  /* 0x000000000000791b */ /* 0x003fe20003800000 */
.L_x_1170:
        /* <DEDUP_REMOVED lines=10> */
.L_x_1171:
        /* <DEDUP_REMOVED lines=17> */
.L_x_1172:
[----:B------:R-:W-:Y:S02]  /*1b530*/  IMAD.MOV.U32 R13, RZ, RZ, R5 ;  /* 0x000000ffff0d7224 */ /* 0x000fe400078e0005 */
[----:B------:R-:W-:Y:S02]  /*1b540*/  IMAD.MOV.U32 R12, RZ, RZ, 0x2 ;  /* 0x00000002ff0c7424 */ /* 0x000fe400078e00ff */
[----:B------:R-:W-:-:S07]  /*1b550*/  IMAD.MOV.U32 R3, RZ, RZ, R14 ;  /* 0x000000ffff037224 */ /* 0x000fce00078e000e */
[----:B------:R-:W-:Y:S05]  /*1b560*/  WARPSYNC.COLLECTIVE R15, `(.L_x_1173) ;  /* 0x000000000f087348 */ /* 0x000fea0003c00000 */
[----:B------:R0:W1:Y:S02]  /*1b570*/  SHFL.IDX P6, R14, R13, R12, R11 ;  /* 0x0000000c0d0e7389 */ /* 0x00006400000c000b */
[----:B01----:R-:W-:Y:S01]  /*1b580*/  ENDCOLLECTIVE ;  /* 0x000000000000791b */ /* 0x003fe20003800000 */
.L_x_1173:
        /* <DEDUP_REMOVED lines=18> */
.L_x_1174:
[----:B------:R-:W-:Y:S02]  /*1b6b0*/  IMAD.MOV.U32 R13, RZ, RZ, R5 ;  /* 0x000000ffff0d7224 */ /* 0x000fe400078e0005 */
[----:B------:R-:W-:Y:S02]  /*1b6c0*/  IMAD.MOV.U32 R12, RZ, RZ, 0x3 ;  /* 0x00000003ff0c7424 */ /* 0x000fe400078e00ff */
[----:B------:R-:W-:-:S07]  /*1b6d0*/  IMAD.MOV.U32 R3, RZ, RZ, R14 ;  /* 0x000000ffff037224 */ /* 0x000fce00078e000e */
[----:B------:R-:W-:Y:S05]  /*1b6e0*/  WARPSYNC.COLLECTIVE R15, `(.L_x_1175) ;  /* 0x000000000f087348 */ /* 0x000fea0003c00000 */
[----:B------:R0:W1:Y:S02]  /*1b6f0*/  SHFL.IDX P6, R14, R13, R12, R11 ;  /* 0x0000000c0d0e7389 */ /* 0x00006400000c000b */
[----:B01----:R-:W-:Y:S01]  /*1b700*/  ENDCOLLECTIVE ;  /* 0x000000000000791b */ /* 0x003fe20003800000 */
.L_x_1175:
        /* <DEDUP_REMOVED lines=10> */
.L_x_1176:
        /* <DEDUP_REMOVED lines=8> */
.L_x_1108:
[----:B-1----:R1:W2:Y:S02]  /*1b830*/  SYNCS.PHASECHK.TRANS64.TRYWAIT P0, [R18+URZ+0x33420], R3 ;  /* 0x03342003120075a7 */ /* 0x0022a4000800017f */
[----:B--2---:R-:W-:Y:S05]  /*1b840*/  @!P0 NANOSLEEP.SYNCS 0x989680 ;  /* 0x009896800000895d */ /* 0x004fea0003900000 */
[----:B------:R-:W2:Y:S02]  /*1b850*/  @!P0 SYNCS.PHASECHK.TRANS64 P0, [R18+URZ+0x33420], R3 ;  /* 0x03342003120085a7 */ /* 0x000ea4000800007f */
[----:B--2---:R-:W-:Y:S05]  /*1b860*/  @!P0 BRA `(.L_x_1108) ;  /* 0xfffffffc00f08947 */ /* 0x004fea000383ffff */
[----:B------:R-:W-:Y:S05]  /*1b870*/  BRA `(.L_x_1178) ;  /* 0xffffffd000847947 */ /* 0x000fea000383ffff */
.L_x_1114:
[----:B0-----:R0:W3:Y:S02]  /*1b880*/  SYNCS.PHASECHK.TRANS64.TRYWAIT P0, [R6+URZ+0x33480], R4 ;  /* 0x03348004060075a7 */ /* 0x0010e4000800017f */
[----:B---3--:R-:W-:Y:S05]  /*1b890*/  @!P0 NANOSLEEP.SYNCS 0x989680 ;  /* 0x009896800000895d */ /* 0x008fea0003900000 */
[----:B------:R-:W3:Y:S02]  /*1b8a0*/  @!P0 SYNCS.PHASECHK.TRANS64 P0, [R6+URZ+0x33480], R4 ;  /* 0x03348004060085a7 */ /* 0x000ee4000800007f */
[----:B---3--:R-:W-:Y:S05]  /*1b8b0*/  @!P0 BRA `(.L_x_1114) ;  /* 0xfffffffc00f08947 */ /* 0x008fea000383ffff */
[----:B------:R-:W-:Y:S05]  /*1b8c0*/  BRA `(.L_x_1179) ;  /* 0xffffffd400347947 */ /* 0x000fea000383ffff */
.L_x_1121:
[----:B-1----:R1:W3:Y:S02]  /*1b8d0*/  SYNCS.PHASECHK.TRANS64.TRYWAIT P0, [R6+URZ+0x33440], R4 ;  /* 0x03344004060075a7 */ /* 0x0022e4000800017f */
[----:B---3--:R-:W-:Y:S05]  /*1b8e0*/  @!P0 NANOSLEEP.SYNCS 0x989680 ;  /* 0x009896800000895d */ /* 0x008fea0003900000 */
[----:B------:R-:W3:Y:S02]  /*1b8f0*/  @!P0 SYNCS.PHASECHK.TRANS64 P0, [R6+URZ+0x33440], R4 ;  /* 0x03344004060085a7 */ /* 0x000ee4000800007f */
[----:B---3--:R-:W-:Y:S05]  /*1b900*/  @!P0 BRA `(.L_x_1121) ;  /* 0xfffffffc00f08947 */ /* 0x008fea000383ffff */
[----:B------:R-:W-:Y:S05]  /*1b910*/  BRA `(.L_x_1180) ;  /* 0xffffffd8002c7947 */ /* 0x000fea000383ffff */
.L_x_1129:
[----:B---3--:R3:W4:Y:S02]  /*1b920*/  SYNCS.PHASECHK.TRANS64.TRYWAIT P1, [R3+URZ+0x33470], R4 ;  /* 0x03347004030075a7 */ /* 0x008724000802017f */
[----:B----4-:R-:W-:Y:S05]  /*1b930*/  @!P1 NANOSLEEP.SYNCS 0x989680 ;  /* 0x009896800000995d */ /* 0x010fea0003900000 */
[----:B------:R-:W4:Y:S02]  /*1b940*/  @!P1 SYNCS.PHASECHK.TRANS64 P1, [R3+URZ+0x33470], R4 ;  /* 0x03347004030095a7 */ /* 0x000f24000802007f */
[----:B----4-:R-:W-:Y:S05]  /*1b950*/  @!P1 BRA `(.L_x_1129) ;  /* 0xfffffffc00f09947 */ /* 0x010fea000383ffff */
[----:B------:R-:W-:Y:S05]  /*1b960*/  BRA `(.L_x_1181) ;  /* 0xffffffdc00407947 */ /* 0x000fea000383ffff */
.L_x_1131:
[----:B---3--:R3:W4:Y:S02]  /*1b970*/  SYNCS.PHASECHK.TRANS64.TRYWAIT P1, [R3+URZ+0x33460], R4 ;  /* 0x03346004030075a7 */ /* 0x008724000802017f */
[----:B----4-:R-:W-:Y:S05]  /*1b980*/  @!P1 NANOSLEEP.SYNCS 0x989680 ;  /* 0x009896800000995d */ /* 0x010fea0003900000 */
[----:B------:R-:W4:Y:S02]  /*1b990*/  @!P1 SYNCS.PHASECHK.TRANS64 P1, [R3+URZ+0x33460], R4 ;  /* 0x03346004030095a7 */ /* 0x000f24000802007f */
[----:B----4-:R-:W-:Y:S05]  /*1b9a0*/  @!P1 BRA `(.L_x_1131) ;  /* 0xfffffffc00f09947 */ /* 0x010fea000383ffff */
[----:B------:R-:W-:Y:S05]  /*1b9b0*/  BRA `(.L_x_1182) ;  /* 0xffffffdc00487947 */ /* 0x000fea000383ffff */
.L_x_1138:
[----:B-1----:R1:W3:Y:S02]  /*1b9c0*/  SYNCS.PHASECHK.TRANS64.TRYWAIT P1, [R3+URZ+0x33470], R0 ;  /* 0x03347000030075a7 */ /* 0x0022e4000802017f */
[----:B---3--:R-:W-:Y:S05]  /*1b9d0*/  @!P1 NANOSLEEP.SYNCS 0x989680 ;  /* 0x009896800000995d */ /* 0x008fea0003900000 */
[----:B------:R-:W3:Y:S02]  /*1b9e0*/  @!P1 SYNCS.PHASECHK.TRANS64 P1, [R3+URZ+0x33470], R0 ;  /* 0x03347000030095a7 */ /* 0x000ee4000802007f */
[----:B---3--:R-:W-:Y:S05]  /*1b9f0*/  @!P1 BRA `(.L_x_1138) ;  /* 0xfffffffc00f09947 */ /* 0x008fea000383ffff */
[----:B------:R-:W-:Y:S05]  /*1ba00*/  BRA `(.L_x_1183) ;  /* 0xffffffe4008c7947 */ /* 0x000fea000383ffff */
.L_x_1140:
[----:B-1----:R1:W3:Y:S02]  /*1ba10*/  SYNCS.PHASECHK.TRANS64.TRYWAIT P1, [R3+URZ+0x33460], R0 ;  /* 0x03346000030075a7 */ /* 0x0022e4000802017f */
[----:B---3--:R-:W-:Y:S05]  /*1ba20*/  @!P1 NANOSLEEP.SYNCS 0x989680 ;  /* 0x009896800000995d */ /* 0x008fea0003900000 */
[----:B------:R-:W3:Y:S02]  /*1ba30*/  @!P1 SYNCS.PHASECHK.TRANS64 P1, [R3+URZ+0x33460], R0 ;  /* 0x03346000030095a7 */ /* 0x000ee4000802007f */
[----:B---3--:R-:W-:Y:S05]  /*1ba40*/  @!P1 BRA `(.L_x_1140) ;  /* 0xfffffffc00f09947 */ /* 0x008fea000383ffff */
[----:B------:R-:W-:Y:S05]  /*1ba50*/  BRA `(.L_x_1184) ;  /* 0xffffffe400947947 */ /* 0x000fea000383ffff */
.L_x_1146:
[----:B0-----:R0:W1:Y:S02]  /*1ba60*/  SYNCS.PHASECHK.TRANS64.TRYWAIT P0, [R0+URZ+0x33420], R3 ;  /* 0x03342003000075a7 */ /* 0x001064000800017f */
[----:B-1----:R-:W-:Y:S05]  /*1ba70*/  @!P0 NANOSLEEP.SYNCS 0x989680 ;  /* 0x009896800000895d */ /* 0x002fea0003900000 */
[----:B------:R-:W1:Y:S02]  /*1ba80*/  @!P0 SYNCS.PHASECHK.TRANS64 P0, [R0+URZ+0x33420], R3 ;  /* 0x03342003000085a7 */ /* 0x000e64000800007f */
[----:B-1----:R-:W-:Y:S05]  /*1ba90*/  @!P0 BRA `(.L_x_1146) ;  /* 0xfffffffc00f08947 */ /* 0x002fea000383ffff */
[----:B------:R-:W-:Y:S05]  /*1baa0*/  BRA `(.L_x_1185) ;  /* 0xffffffec00ec7947 */ /* 0x000fea000383ffff */
.L_x_1147:
        /* <DEDUP_REMOVED lines=8> */
[----:B0-2---:R-:W-:Y:S05]  /*1bb30*/  WARPSYNC.COLLECTIVE R15, `(.L_x_1187) ;  /* 0x000000000f087348 */ /* 0x005fea0003c00000 */
[----:B------:R1:W3:Y:S02]  /*1bb40*/  SHFL.IDX P6, R14, R13, R12, R11 ;  /* 0x0000000c0d0e7389 */ /* 0x0002e400000c000b */
[----:B0123--:R-:W-:Y:S01]  /*1bb50*/  ENDCOLLECTIVE ;  /* 0x000000000000791b */ /* 0x00ffe20003800000 */
.L_x_1187:
[----:B------:R-:W-:Y:S05]  /*1bb60*/  BSYNC B0 ;  /* 0x0000000000007941 */ /* 0x000fea0003800000 */
.L_x_1186:
[----:B------:R-:W-:Y:S05]  /*1bb70*/  BRA `(.L_x_1188) ;  /* 0xffffffec00d47947 */ /* 0x000fea000383ffff */
.L_x_1150:
[----:B------:R-:W-:Y:S01]  /*1bb80*/  BSSY B1, `(.L_x_1189) ;  /* 0x0000006000017945 */ /* 0x000fe20003800000 */
[----:B------:R-:W-:-:S07]  /*1bb90*/  IMAD.MOV.U32 R15, RZ, RZ, -0x1 ;  /* 0xffffffffff0f7424 */ /* 0x000fce00078e00ff */
[----:B012---:R-:W-:Y:S05]  /*1bba0*/  WARPSYNC.COLLECTIVE R15, `(.L_x_1190) ;  /* 0x000000000f0c7348 */ /* 0x007fea0003c00000 */
[----:B------:R-:W-:Y:S02]  /*1bbb0*/  ELECT P6, UR62, PT ;  /* 0x00000000003e782f */ /* 0x000fe400038c0000 */
[----:B------:R-:W-:Y:S01]  /*1bbc0*/  MOV R14, UR62 ;  /* 0x0000003e000e7c02 */ /* 0x000fe20008000f00 */
[----:B012---:R-:W-:Y:S10]  /*1bbd0*/  ENDCOLLECTIVE ;  /* 0x000000000000791b */ /* 0x007ff40003800000 */
.L_x_1190:
[----:B------:R-:W-:Y:S05]  /*1bbe0*/  BSYNC B1 ;  /* 0x0000000000017941 */ /* 0x000fea0003800000 */
.L_x_1189:
[----:B------:R-:W-:Y:S05]  /*1bbf0*/  BRA `(.L_x_1191) ;  /* 0xffffffec00cc7947 */ /* 0x000fea000383ffff */
.L_x_1152:
[----:B0-----:R0:W1:Y:S02]  /*1bc00*/  SYNCS.PHASECHK.TRANS64.TRYWAIT P1, [R6+URZ], R5 ;  /* 0x00000005060075a7 */ /* 0x001064000802017f */
[----:B-1----:R-:W-:Y:S05]  /*1bc10*/  @!P1 NANOSLEEP.SYNCS 0x989680 ;  /* 0x009896800000995d */ /* 0x002fea0003900000 */
[----:B------:R-:W1:Y:S02]  /*1bc20*/  @!P1 SYNCS.PHASECHK.TRANS64 P1, [R6+URZ], R5 ;  /* 0x00000005060095a7 */ /* 0x000e64000802007f */
[----:B-1----:R-:W-:Y:S05]  /*1bc30*/  @!P1 BRA `(.L_x_1152) ;  /* 0xfffffffc00f09947 */ /* 0x002fea000383ffff */
[----:B------:R-:W-:Y:S05]  /*1bc40*/  BRA `(.L_x_1192) ;  /* 0xfffffff000047947 */ /* 0x000fea000383ffff */
.L_x_1153:
[----:B-1----:R1:W3:Y:S02]  /*1bc50*/  SYNCS.PHASECHK.TRANS64.TRYWAIT P1, [R7+URZ], R2 ;  /* 0x00000002070075a7 */ /* 0x0022e4000802017f */
[----:B---3--:R-:W-:Y:S05]  /*1bc60*/  @!P1 NANOSLEEP.SYNCS 0x989680 ;  /* 0x009896800000995d */ /* 0x008fea0003900000 */
[----:B------:R-:W3:Y:S02]  /*1bc70*/  @!P1 SYNCS.PHASECHK.TRANS64 P1, [R7+URZ], R2 ;  /* 0x00000002070095a7 */ /* 0x000ee4000802007f */
[----:B---3--:R-:W-:Y:S05]  /*1bc80*/  @!P1 BRA `(.L_x_1153) ;  /* 0xfffffffc00f09947 */ /* 0x008fea000383ffff */
[----:B------:R-:W-:Y:S05]  /*1bc90*/  BRA `(.L_x_1193) ;  /* 0xffffffec00f87947 */ /* 0x000fea000383ffff */
.L_x_1155:
[----:B---3--:R3:W4:Y:S02]  /*1bca0*/  SYNCS.PHASECHK.TRANS64.TRYWAIT P1, [R4+URZ+0x33460], R5 ;  /* 0x03346005040075a7 */ /* 0x008724000802017f */
[----:B----4-:R-:W-:Y:S05]  /*1bcb0*/  @!P1 NANOSLEEP.SYNCS 0x989680 ;  /* 0x009896800000995d */ /* 0x010fea0003900000 */
[----:B------:R-:W4:Y:S02]  /*1bcc0*/  @!P1 SYNCS.PHASECHK.TRANS64 P1, [R4+URZ+0x33460], R5 ;  /* 0x03346005040095a7 */ /* 0x000f24000802007f */
[----:B----4-:R-:W-:Y:S05]  /*1bcd0*/  @!P1 BRA `(.L_x_1155) ;  /* 0xfffffffc00f09947 */ /* 0x010fea000383ffff */
[----:B------:R-:W-:Y:S05]  /*1bce0*/  BRA `(.L_x_1194) ;  /* 0xffffffec00f87947 */ /* 0x000fea000383ffff */
.L_x_1157:
[----:B----4-:R4:W0:Y:S02]  /*1bcf0*/  SYNCS.PHASECHK.TRANS64.TRYWAIT P1, [R3+URZ+0x33460], R2 ;  /* 0x03346002030075a7 */ /* 0x010824000802017f */
[----:B0-----:R-:W-:Y:S05]  /*1bd00*/  @!P1 NANOSLEEP.SYNCS 0x989680 ;  /* 0x009896800000995d */ /* 0x001fea0003900000 */
[----:B------:R-:W0:Y:S02]  /*1bd10*/  @!P1 SYNCS.PHASECHK.TRANS64 P1, [R3+URZ+0x33460], R2 ;  /* 0x03346002030095a7 */ /* 0x000e24000802007f */
[----:B0-----:R-:W-:Y:S05]  /*1bd20*/  @!P1 BRA `(.L_x_1157) ;  /* 0xfffffffc00f09947 */ /* 0x001fea000383ffff */
[----:B------:R-:W-:Y:S05]  /*1bd30*/  BRA `(.L_x_1195) ;  /* 0xffffffec00f87947 */ /* 0x000fea000383ffff */
.L_x_1159:
[----:B------:R0:W0:Y:S02]  /*1bd40*/  SYNCS.PHASECHK.TRANS64.TRYWAIT P0, [R4+URZ+0x33480], R5 ;  /* 0x03348005040075a7 */ /* 0x000024000800017f */
[----:B0-----:R-:W-:Y:S05]  /*1bd50*/  @!P0 NANOSLEEP.SYNCS 0x989680 ;  /* 0x009896800000895d */ /* 0x001fea0003900000 */
[----:B------:R-:W0:Y:S02]  /*1bd60*/  @!P0 SYNCS.PHASECHK.TRANS64 P0, [R4+URZ+0x33480], R5 ;  /* 0x03348005040085a7 */ /* 0x000e24000800007f */
[----:B0-----:R-:W-:Y:S05]  /*1bd70*/  @!P0 BRA `(.L_x_1159) ;  /* 0xfffffffc00f08947 */ /* 0x001fea000383ffff */
[----:B------:R-:W-:Y:S05]  /*1bd80*/  BRA `(.L_x_1160) ;  /* 0xffffffec00f47947 */ /* 0x000fea000383ffff */
.L_x_1196:
        /* <DEDUP_REMOVED lines=15> */
.L_x_2866:


//--------------------- .text._ZN7cutlass13device_kernelIN5flash11enable_sm90INS1_16FlashAttnFwdSm90INS1_25CollectiveMainloopFwdSm90ILi2EN4cute5tupleIJNS5_1CILi1EEES8_S8_EEENS6_IJNS7_ILi128EEENS7_ILi160EEENS7_ILi192EEEEEELi192ENS_12float_e4m3_tEfNS_4arch4Sm90ELb0ELb1ELb0ELb1ELb0ELb0ELb0ELb1ELb1ELb1ELb0ELb0EEENS1_21CollectiveEpilogueFwdINS6_IJSA_SC_SB_EEES9_NS_10bfloat16_tESG_Li256ELb1ELb1ELb0ELb1EEENS1_36VarlenDynamicPersistentTileSchedulerILi128ELi160ELi256ELi128ELb0ELb1ELb1ELb1ELb0ELb1EEEEEEEEEvNT_6ParamsE --------------------------
	.section	.text._ZN7cutlass13device_kernelIN5flash11enable_sm90INS1_16FlashAttnFwdSm90INS1_25CollectiveMainloopFwdSm90ILi2EN4cute5tupleIJNS5_1CILi1EEES8_S8_EEENS6_IJNS7_ILi128EEENS7_ILi160EEENS7_ILi192EEEEEELi192ENS_12float_e4m3_tEfNS_4arch4Sm90ELb0ELb1ELb0ELb1ELb0ELb0ELb0ELb1ELb1ELb1ELb0ELb0EEENS1_21CollectiveEpilogueFwdINS6_IJSA_SC_SB_EEES9_NS_10bfloat16_tESG_Li256ELb1ELb1ELb0ELb1EEENS1_36VarlenDynamicPersistentTileSchedulerILi128ELi160ELi256ELi128ELb0ELb1ELb1ELb1ELb0ELb1EEEEEEEEEvNT_6ParamsE,"ax",@progbits
	.align	128
.text._ZN7cutlass13device_kernelIN5flash11enable_sm90INS1_16FlashAttnFwdSm90INS1_25CollectiveMainloopFwdSm90ILi2EN4cute5tupleIJNS5_1CILi1EEES8_S8_EEENS6_IJNS7_ILi128EEENS7_ILi160EEENS7_ILi192EEEEEELi192ENS_12float_e4m3_tEfNS_4arch4Sm90ELb0ELb1ELb0ELb1ELb0ELb0ELb0ELb1ELb1ELb1ELb0ELb0EEENS1_21CollectiveEpilogueFwdINS6_IJSA_SC_SB_EEES9_NS_10bfloat16_tESG_Li256ELb1ELb1ELb0ELb1EEENS1_36VarlenDynamicPersistentTileSchedulerILi128ELi160ELi256ELi128ELb0ELb1ELb1ELb1ELb0ELb1EEEEEEEEEvNT_6ParamsE:
        .type           _ZN7cutlass13device_kernelIN5flash11enable_sm90INS1_16FlashAttnFwdSm90INS1_25CollectiveMainloopFwdSm90ILi2EN4cute5tupleIJNS5_1CILi1EEES8_S8_EEENS6_IJNS7_ILi128EEENS7_ILi160EEENS7_ILi192EEEEEELi192ENS_12float_e4m3_tEfNS_4arch4Sm90ELb0ELb1ELb0ELb1ELb0ELb0ELb0ELb1ELb1ELb1ELb0ELb0EEENS1_21CollectiveEpilogueFwdINS6_IJSA_SC_SB_EEES9_NS_10bfloat16_tESG_Li256ELb1ELb1ELb0ELb1EEENS1_36VarlenDynamicPersistentTileSchedulerILi128ELi160ELi256ELi128ELb0ELb1ELb1ELb1ELb0ELb1EEEEEEEEEvNT_6ParamsE,@function
        .size           _ZN7cutlass13device_kernelIN5flash11enable_sm90INS1_16FlashAttnFwdSm90INS1_25CollectiveMainloopFwdSm90ILi2EN4cute5tupleIJNS5_1CILi1EEES8_S8_EEENS6_IJNS7_ILi128EEENS7_ILi160EEENS7_ILi192EEEEEELi192ENS_12float_e4m3_tEfNS_4arch4Sm90ELb0ELb1ELb0ELb1ELb0ELb0ELb0ELb1ELb1ELb1ELb0ELb0EEENS1_21CollectiveEpilogueFwdINS6_IJSA_SC_SB_EEES9_NS_10bfloat16_tESG_Li256ELb1ELb1ELb0ELb1EEENS1_36VarlenDynamicPersistentTileSchedulerILi128ELi160ELi256ELi128ELb0ELb1ELb1ELb1ELb0ELb1EEEEEEEEEvNT_6ParamsE,(.L_x_2867 - _ZN7cutlass13device_kernelIN5flash11enable_sm90INS1_16FlashAttnFwdSm90INS1_25CollectiveMainloopFwdSm90ILi2EN4cute5tupleIJNS5_1CILi1EEES8_S8_EEENS6_IJNS7_ILi128EEENS7_ILi160EEENS7_ILi192EEEEEELi192ENS_12float_e4m3_tEfNS_4arch4Sm90ELb0ELb1ELb0ELb1ELb0ELb0ELb0ELb1ELb1ELb1ELb0ELb0EEENS1_21CollectiveEpilogueFwdINS6_IJSA_SC_SB_EEES9_NS_10bfloat16_tESG_Li256ELb1ELb1ELb0ELb1EEENS1_36VarlenDynamicPersistentTileSchedulerILi128ELi160ELi256ELi128ELb0ELb1ELb1ELb1ELb0ELb1EEEEEEEEEvNT_6ParamsE)
        .other          _ZN7cutlass13device_kernelIN5flash11enable_sm90INS1_16FlashAttnFwdSm90INS1_25CollectiveMainloopFwdSm90ILi2EN4cute5tupleIJNS5_1CILi1EEES8_S8_EEENS6_IJNS7_ILi128EEENS7_ILi160EEENS7_ILi192EEEEEELi192ENS_12float_e4m3_tEfNS_4arch4Sm90ELb0ELb1ELb0ELb1ELb0ELb0ELb0ELb1ELb1ELb1ELb0ELb0EEENS1_21CollectiveEpilogueFwdINS6_IJSA_SC_SB_EEES9_NS_10bfloat16_tESG_Li256ELb1ELb1ELb0ELb1EEENS1_36VarlenDynamicPersistentTileSchedulerILi128ELi160ELi256ELi128ELb0ELb1ELb1ELb1ELb0ELb1EEEEEEEEEvNT_6ParamsE,@"STO_CUDA_ENTRY STV_DEFAULT"
_ZN7cutlass13device_kernelIN5flash11enable_sm90INS1_16FlashAttnFwdSm90INS1_25CollectiveMainloopFwdSm90ILi2EN4cute5tupleIJNS5_1CILi1EEES8_S8_EEENS6_IJNS7_ILi128EEENS7_ILi160EEENS7_ILi192EEEEEELi192ENS_12float_e4m3_tEfNS_4arch4Sm90ELb0ELb1ELb0ELb1ELb0ELb0ELb0ELb1ELb1ELb1ELb0ELb0EEENS1_21CollectiveEpilogueFwdINS6_IJSA_SC_SB_EEES9_NS_10bfloat16_tESG_Li256ELb1ELb1ELb0ELb1EEENS1_36VarlenDynamicPersistentTileSchedulerILi128ELi160ELi256ELi128ELb0ELb1ELb1ELb1ELb0ELb1EEEEEEEEEvNT_6ParamsE:
        /* <DEDUP_REMOVED lines=18> */
.L_x_1198:
[----:B------:R-:W-:Y:S05]  /*0120*/  BSYNC B0 ;  /* 0x0000000000007941 */ /* 0x000fea0003800000 */
.L_x_1197:
        /* <DEDUP_REMOVED lines=41> */
.L_x_1199:
        /* <DEDUP_REMOVED lines=22> */
.L_x_1200:
        /* <DEDUP_REMOVED lines=18> */
.L_x_1201:
        /* <DEDUP_REMOVED lines=22> */
.L_x_1202:
        /* <DEDUP_REMOVED lines=22> */
.L_x_1203:
[----:B------:R-:W-:Y:S01]  /*0900*/  PLOP3.LUT P0, PT, PT, PT, UP0, 0x80, 0x0 ;  /* 0x000000000000781c */ /* 0x000fe20003f0f008 */
[----:B------:R-:W-:Y:S01]  /*0910*/  UMOV UR38, 0x1 ;  /* 0x0000000100267882 */ /* 0x000fe20000000000 */
[----:B------:R-:W-:Y:S01]  /*0920*/  NOP ;  /* 0x0000000000007918 */ /* 0x000fe20000000000 */
[----:B------:R-:W-:Y:S01]  /*0930*/  USEL UR38, UR38, 0x2, !UP0 ;  /* 0x0000000226267887 */ /* 0x000fe2000c000000 */
[----:B------:R-:W-:Y:S01]  /*0940*/  ULDC.64 UR52, c[0x0][0x208] ;  /* 0x0000820000347ab9 */ /* 0x000fe20000000a00 */
[----:B012-4-:R-:W-:Y:S08]  /*0950*/  BAR.SYNC.DEFER_BLOCKING 0x0 ;  /* 0x0000000000007b1d */ /* 0x017ff00000010000 */
[----:B------:R-:W-:Y:S05]  /*0960*/  @!P0 BRA `(.L_x_1204) ;  /* 0x00000160006c8947 */ /* 0x000fea0003800000 */
.L_x_1205:
        /* <DEDUP_REMOVED lines=25> */
[----:B------:R-:W-:Y:S01]  /*0b00*/  R2UR UR49, R10 ;  /* 0x000000000a3172ca */ /* 0x000fe200000e0000 */
[----:B------:R-:W-:Y:S01]  /*0b10*/  UMOV UR51, URZ ;  /* 0x0000003f00337c82 */ /* 0x000fe20008000000 */
[CC--:B------:R-:W-:Y:S02]  /*0b20*/  LEA.HI R2, R0.reuse, R231.reuse, RZ, 0x7 ;  /* 0x000000e700027211 */ /* 0x0c0fe400078f38ff */
[----:B------:R-:W-:-:S02]  /*0b30*/  LEA.HI R3, R0, R231, RZ, 0x4 ;  /* 0x000000e700037211 */ /* 0x000fc400078f20ff */
[----:B------:R-:W-:Y:S02]  /*0b40*/  LOP3.LUT R224, R2, 0xffffff80, RZ, 0xc0, !PT ;  /* 0xffffff8002e07812 */ /* 0x000fe400078ec0ff */
[CC--:B------:R-:W-:Y:S02]  /*0b50*/  LEA.HI R4, R0.reuse, R231.reuse, RZ, 0x5 ;  /* 0x000000e700047211 */ /* 0x0c0fe400078f28ff */
[----:B------:R-:W-:Y:S01]  /*0b60*/  SHF.R.S32.HI R6, RZ, 0x4, R3 ;  /* 0x00000004ff067819 */ /* 0x000fe20000011403 */
[----:B------:R-:W-:Y:S01]  /*0b70*/  IMAD.IADD R224, R231, 0x1, -R224 ;  /* 0x00000001e7e07824 */ /* 0x000fe200078e0ae0 */
[----:B------:R-:W-:Y:S01]  /*0b80*/  LEA.HI R11, R0, R231, RZ, 0x2 ;  /* 0x000000e7000b7211 */ /* 0x000fe200078f10ff */
[----:B------:R-:W-:Y:S01]  /*0b90*/  IMAD.SHL.U32 R5, R4, 0x20, RZ ;  /* 0x0000002004057824 */ /* 0x000fe200078e00ff */
[----:B------:R-:W-:Y:S02]  /*0ba0*/  LOP3.LUT R4, R3, 0x3fffff0, RZ, 0xc0, !PT ;  /* 0x03fffff003047812 */ /* 0x000fe400078ec0ff */
[----:B------:R-:W-:-:S02]  /*0bb0*/  SHF.R.S32.HI R7, RZ, 0x1f, R224 ;  /* 0x0000001fff077819 */ /* 0x000fc400000114e0 */
[----:B------:R-:W-:Y:S01]  /*0bc0*/  LEA.HI R3, R3, R6, RZ, 0x1 ;  /* 0x0000000603037211 */ /* 0x000fe200078f08ff */
[----:B------:R-:W-:Y:S01]  /*0bd0*/  IMAD.IADD R4, R231, 0x1, -R4 ;  /* 0x00000001e7047824 */ /* 0x000fe200078e0a04 */
[----:B------:R-:W-:Y:S02]  /*0be0*/  LEA.HI R8, R7, R224, RZ, 0x2 ;  /* 0x000000e007087211 */ /* 0x000fe400078f10ff */
[----:B------:R-:W-:Y:S02]  /*0bf0*/  LOP3.LUT R3, R3, 0x1ffffffe, RZ, 0xc0, !PT ;  /* 0x1ffffffe03037812 */ /* 0x000fe400078ec0ff */
[--C-:B------:R-:W-:Y:S02]  /*0c00*/  SHF.R.S32.HI R9, RZ, 0x2, R8.reuse ;  /* 0x00000002ff097819 */ /* 0x100fe40000011408 */
[----:B------:R-:W-:Y:S01]  /*0c10*/  SHF.R.S32.HI R10, RZ, 0x1f, R8 ;  /* 0x0000001fff0a7819 */ /* 0x000fe20000011408 */
[----:B------:R-:W-:Y:S01]  /*0c20*/  IMAD.IADD R3, R6, 0x1, -R3 ;  /* 0x0000000106037824 */ /* 0x000fe200078e0a03 */
[----:B------:R-:W-:-:S02]  /*0c30*/  LOP3.LUT R6, R11, 0xfffffffc, RZ, 0xc0, !PT ;  /* 0xfffffffc0b067812 */ /* 0x000fc400078ec0ff */
[----:B------:R-:W-:Y:S02]  /*0c40*/  LEA.HI R0, R0, R231, RZ, 0x3 ;  /* 0x000000e700007211 */ /* 0x000fe400078f18ff */
[----:B------:R-:W-:Y:S01]  /*0c50*/  LEA.HI R10, R10, R9, RZ, 0x3 ;  /* 0x000000090a0a7211 */ /* 0x000fe200078f18ff */
[----:B------:R-:W-:Y:S01]  /*0c60*/  IMAD.IADD R6, R231, 0x1, -R6 ;  /* 0x00000001e7067824 */ /* 0x000fe200078e0a06 */
[----:B------:R-:W-:Y:S02]  /*0c70*/  SHF.R.S32.HI R225, RZ, 0x7, R2 ;  /* 0x00000007ffe17819 */ /* 0x000fe40000011402 */
[----:B------:R-:W-:Y:S02]  /*0c80*/  LOP3.LUT R5, R5, 0xfffffc00, RZ, 0xc0, !PT ;  /* 0xfffffc0005057812 */ /* 0x000fe400078ec0ff */
[----:B------:R-:W-:Y:S02]  /*0c90*/  LOP3.LUT R222, R0, 0xfffffff8, RZ, 0xc0, !PT ;  /* 0xfffffff800de7812 */ /* 0x000fe400078ec0ff */
[----:B------:R-:W-:Y:S01]  /*0ca0*/  LOP3.LUT R10, R10, 0xfffffff8, RZ, 0xc0, !PT ;  /* 0xfffffff80a0a7812 */ /* 0x000fe200078ec0ff */
[----:B------:R-:W-:Y:S01]  /*0cb0*/  IMAD R4, R4, 0x40, R5 ;  /* 0x0000004004047824 */ /* 0x000fe200078e0205 */
[----:B------:R-:W-:Y:S01]  /*0cc0*/  LEA.HI R7, R7, R224, RZ, 0x5 ;  /* 0x000000e007077211 */ /* 0x000fe200078f28ff */
[----:B------:R-:W-:Y:S01]  /*0cd0*/  IMAD.IADD R222, R231, 0x1, -R222 ;  /* 0x00000001e7de7824 */ /* 0x000fe200078e0ade */
[----:B------:R-:W-:Y:S01]  /*0ce0*/  LEA.HI R2, R2, R225, RZ, 0x1 ;  /* 0x000000e102027211 */ /* 0x000fe200078f08ff */
[----:B------:R-:W-:Y:S01]  /*0cf0*/  IMAD.IADD R10, R9, 0x1, -R10 ;  /* 0x00000001090a7824 */ /* 0x000fe200078e0a0a */
[----:B------:R-:W-:Y:S01]  /*0d00*/  SHF.R.S32.HI R7, RZ, 0x5, R7 ;  /* 0x00000005ff077819 */ /* 0x000fe20000011407 */
[----:B------:R-:W-:Y:S01]  /*0d10*/  IMAD.SHL.U32 R23, R222, 0x8, RZ ;  /* 0x00000008de177824 */ /* 0x000fe200078e00ff */
[----:B------:R-:W-:Y:S01]  /*0d20*/  LEA.HI R5, R6, R6, RZ, 0x1 ;  /* 0x0000000606057211 */ /* 0x000fe200078f08ff */
[----:B------:R-:W-:Y:S01]  /*0d30*/  IMAD R227, R3, 0x8, R4 ;  /* 0x0000000803e37824 */ /* 0x000fe200078e0204 */
[----:B------:R-:W-:Y:S01]  /*0d40*/  LOP3.LUT R2, R2, 0x3fffffe, RZ, 0xc0, !PT ;  /* 0x03fffffe02027812 */ /* 0x000fe200078ec0ff */
[----:B------:R-:W-:Y:S01]  /*0d50*/  IMAD R7, R7, 0x10, R10 ;  /* 0x0000001007077824 */ /* 0x000fe200078e020a */
[----:B------:R-:W-:Y:S01]  /*0d60*/  LOP3.LUT R5, R5, 0x1ffffffe, RZ, 0xc0, !PT ;  /* 0x1ffffffe05057812 */ /* 0x000fe200078ec0ff */
[----:B------:R-:W-:Y:S01]  /*0d70*/  VIADD R220, R23, 0x40 ;  /* 0x0000004017dc7836 */ /* 0x000fe20000000000 */
[----:B------:R-:W-:Y:S01]  /*0d80*/  LOP3.LUT R19, R8, 0x7ffffffc, RZ, 0xc0, !PT ;  /* 0x7ffffffc08137812 */ /* 0x000fe200078ec0ff */
[----:B------:R-:W-:Y:S01]  /*0d90*/  IMAD.IADD R2, R225, 0x1, -R2 ;  /* 0x00000001e1027824 */ /* 0x000fe200078e0a02 */
[----:B------:R-:W-:Y:S01]  /*0da0*/  SHF.R.S32.HI R223, RZ, 0x3, R0 ;  /* 0x00000003ffdf7819 */ /* 0x000fe20000011400 */
[----:B------:R-:W-:Y:S01]  /*0db0*/  VIADD R221, R23, 0x80 ;  /* 0x0000008017dd7836 */ /* 0x000fe20000000000 */
[----:B------:R-:W-:Y:S01]  /*0dc0*/  SHF.R.S32.HI R230, RZ, 0x1f, R23 ;  /* 0x0000001fffe67819 */ /* 0x000fe20000011417 */
[----:B------:R-:W-:Y:S01]  /*0dd0*/  IMAD.IADD R5, R6, 0x1, -R5 ;  /* 0x0000000106057824 */ /* 0x000fe200078e0a05 */
[----:B------:R-:W-:Y:S01]  /*0de0*/  SHF.R.S32.HI R229, RZ, 0x1f, R220 ;  /* 0x0000001fffe57819 */ /* 0x000fe200000114dc */
[----:B------:R-:W-:Y:S01]  /*0df0*/  IMAD R226, R2, 0x40, R7 ;  /* 0x0000004002e27824 */ /* 0x000fe200078e0207 */
[----:B------:R-:W-:Y:S01]  /*0e00*/  SHF.R.S32.HI R228, RZ, 0x1f, R221 ;  /* 0x0000001fffe47819 */ /* 0x000fe200000114dd */
[----:B------:R-:W-:-:S02]  /*0e10*/  IMAD.IADD R19, R224, 0x1, -R19 ;  /* 0x00000001e0137824 */ /* 0x000fc400078e0a13 */
[----:B------:R-:W-:-:S07]  /*0e20*/  IMAD R22, R5, 0x8, R226 ;  /* 0x0000000805167824 */ /* 0x000fce00078e02e2 */
.L_x_1309:
[----:B------:R-:W-:Y:S01]  /*0e30*/  ULDC.64 UR6, c[0x0][0xa28] ;  /* 0x00028a0000067ab9 */ /* 0x000fe20000000a00 */
[----:B------:R-:W-:Y:S01]  /*0e40*/  IMAD.MOV.U32 R0, RZ, RZ, RZ ;  /* 0x000000ffff007224 */ /* 0x000fe200078e00ff */
[----:B------:R-:W-:-:S04]  /*0e50*/  UISETP.NE.U32.AND UP0, UPT, UR6, URZ, UPT ;  /* 0x0000003f0600728c */ /* 0x000fc8000bf05070 */
[----:B------:R-:W-:-:S03]  /*0e60*/  UISETP.NE.AND.EX UP0, UPT, UR7, URZ, UPT, UP0 ;  /* 0x0000003f0700728c */ /* 0x000fc6000bf05300 */
[----:B------:R-:W-:Y:S02]  /*0e70*/  ULDC.64 UR6, c[0x0][0xa18] ;  /* 0x0002860000067ab9 */ /* 0x000fe40000000a00 */
[----:B------:R-:W-:Y:S01]  /*0e80*/  UISETP.NE.U32.AND UP1, UPT, UR6, URZ, UPT ;  /* 0x0000003f0600728c */ /* 0x000fe2000bf25070 */
[----:B------:R-:W-:-:S03]  /*0e90*/  PLOP3.LUT P0, PT, PT, PT, UP0, 0x80, 0x0 ;  /* 0x000000000000781c */ /* 0x000fc60003f0f008 */
[----:B------:R-:W-:-:S03]  /*0ea0*/  UISETP.NE.AND.EX UP1, UPT, UR7, URZ, UPT, UP1 ;  /* 0x0000003f0700728c */ /* 0x000fc6000bf25310 */
[----:B------:R-:W-:Y:S02]  /*0eb0*/  @UP0 ULDC.64 UR6, c[0x0][0xa28] ;  /* 0x00028a0000060ab9 */ /* 0x000fe40000000a00 */
[----:B------:R-:W-:Y:S01]  /*0ec0*/  @UP0 UIMAD.WIDE UR6, UR48, 0x4, UR6 ;  /* 0x00000004300608a5 */ /* 0x000fe2000f8e0206 */
[----:B------:R-:W-:-:S05]  /*0ed0*/  PLOP3.LUT P2, PT, PT, PT, UP1, 0x80, 0x0 ;  /* 0x000000000000781c */ /* 0x000fca0003f4f018 */
[----:B------:R-:W-:Y:S01]  /*0ee0*/  @UP1 ULDC.64 UR8, c[0x0][0xa18] ;  /* 0x0002860000081ab9 */ /* 0x000fe20000000a00 */
[----:B012---:R-:W-:Y:S02]  /*0ef0*/  IMAD.U32 R4, RZ, RZ, UR6 ;  /* 0x00000006ff047e24 */ /* 0x007fe4000f8e00ff */
[----:B------:R-:W-:Y:S01]  /*0f00*/  IMAD.U32 R5, RZ, RZ, UR7 ;  /* 0x00000007ff057e24 */ /* 0x000fe2000f8e00ff */
[----:B------:R-:W-:Y:S01]  /*0f10*/  @UP1 UIMAD.WIDE UR6, UR48, 0x4, UR8 ;  /* 0x00000004300618a5 */ /* 0x000fe2000f8e0208 */
[----:B------:R-:W-:Y:S02]  /*0f20*/  ULDC UR4, c[0x0][0x288] ;  /* 0x0000a20000047ab9 */ /* 0x000fe40000000800 */
[----:B------:R-:W-:Y:S01]  /*0f30*/  IMAD.U32 R18, RZ, RZ, UR4 ;  /* 0x00000004ff127e24 */ /* 0x000fe2000f8e00ff */
[----:B------:R0:W5:Y:S02]  /*0f40*/  @P0 LDG.E R0, desc[UR52][R4.64] ;  /* 0x0000003404000981 */ /* 0x000164000c1e1900 */
[----:B------:R-:W-:Y:S01]  /*0f50*/  IMAD.U32 R6, RZ, RZ, UR6 ;  /* 0x00000006ff067e24 */ /* 0x000fe2000f8e00ff */
[----:B------:R-:W-:Y:S01]  /*0f60*/  ULDC UR4, c[0x0][0x424] ;  /* 0x0001090000047ab9 */ /* 0x000fe20000000800 */
[----:B------:R-:W-:Y:S01]  /*0f70*/  IMAD.U32 R7, RZ, RZ, UR7 ;  /* 0x00000007ff077e24 */ /* 0x000fe2000f8e00ff */
[----:B------:R-:W-:-:S04]  /*0f80*/  ULDC.64 UR6, c[0x0][0x418] ;  /* 0x0001060000067ab9 */ /* 0x000fc80000000a00 */
[----:B------:R0:W5:Y:S01]  /*0f90*/  @P2 LDG.E R18, desc[UR52][R6.64] ;  /* 0x0000003406122981 */ /* 0x000162000c1e1900 */
[----:B------:R-:W-:-:S04]  /*0fa0*/  UISETP.NE.U32.AND UP0, UPT, UR6, URZ, UPT ;  /* 0x0000003f0600728c */ /* 0x000fc8000bf05070 */
[----:B------:R-:W-:-:S03]  /*0fb0*/  UISETP.NE.AND.EX UP0, UPT, UR7, URZ, UPT, UP0 ;  /* 0x0000003f0700728c */ /* 0x000fc6000bf05300 */
[----:B------:R-:W-:Y:S01]  /*0fc0*/  ULDC.64 UR6, c[0x0][0xa20] ;  /* 0x0002880000067ab9 */ /* 0x000fe20000000a00 */
[----:B------:R-:W-:Y:S01]  /*0fd0*/  USEL UR4, UR4, 0x1, UP0 ;  /* 0x0000000104047887 */ /* 0x000fe20008000000 */
[----:B------:R-:W-:Y:S01]  /*0fe0*/  ISETP.NE.U32.AND P1, PT, RZ, UR6, PT ;  /* 0x00000006ff007c0c */ /* 0x000fe2000bf25070 */
[----:B------:R-:W-:Y:S02]  /*0ff0*/  ULDC UR6, c[0x0][0x2f0] ;  /* 0x0000bc0000067ab9 */ /* 0x000fe40000000800 */
[----:B------:R-:W-:Y:S01]  /*1000*/  UIMAD UR4, UR4, UR6, URZ ;  /* 0x00000006040472a4 */ /* 0x000fe2000f8e023f */
[----:B------:R-:W-:Y:S01]  /*1010*/  ISETP.NE.AND.EX P1, PT, RZ, UR7, PT, P1 ;  /* 0x00000007ff007c0c */ /* 0x000fe2000bf25310 */
[----:B0--34-:R-:W-:-:S12]  /*1020*/  @P2 BRA `(.L_x_1206) ;  /* 0x00000000002c2947 */ /* 0x019fd80003800000 */
        /* <DEDUP_REMOVED lines=8> */
[----:B-----5:R-:W2:Y:S04]  /*10b0*/  LDG.E R18, desc[UR52][R4.64] ;  /* 0x0000003404127981 */ /* 0x020ea8000c1e1900 */
[----:B------:R-:W2:Y:S02]  /*10c0*/  LDG.E R3, desc[UR52][R4.64+0x4] ;  /* 0x0000043404037981 */ /* 0x000ea4000c1e1900 */
[----:B--2---:R-:W-:-:S07]  /*10d0*/  IMAD.IADD R18, R3, 0x1, -R18 ;  /* 0x0000000103127824 */ /* 0x004fce00078e0a12 */
.L_x_1206:
[----:B------:R-:W-:Y:S01]  /*10e0*/  IMAD.U32 R17, RZ, RZ, UR4 ;  /* 0x00000004ff117e24 */ /* 0x000fe2000f8e00ff */
[----:B------:R-:W-:Y:S01]  /*10f0*/  UMOV UR43, UR49 ;  /* 0x00000031002b7c82 */ /* 0x000fe20008000000 */
[----:B------:R-:W-:Y:S01]  /*1100*/  UMOV UR42, UR48 ;  /* 0x00000030002a7c82 */ /* 0x000fe20008000000 */
[----:B------:R-:W-:Y:S05]  /*1110*/  @!P1 BRA `(.L_x_1207) ;  /* 0x0000000000189947 */ /* 0x000fea0003800000 */
[----:B------:R-:W-:Y:S02]  /*1120*/  ULDC.64 UR6, c[0x0][0xa20] ;  /* 0x0002880000067ab9 */ /* 0x000fe40000000a00 */
[----:B------:R-:W-:-:S06]  /*1130*/  UIMAD.WIDE UR6, UR48, 0x4, UR6 ;  /* 0x00000004300678a5 */ /* 0x000fcc000f8e0206 */
[----:B------:R-:W-:Y:S02]  /*1140*/  IMAD.U32 R4, RZ, RZ, UR6 ;  /* 0x00000006ff047e24 */ /* 0x000fe4000f8e00ff */
[----:B------:R-:W-:-:S05]  /*1150*/  IMAD.U32 R5, RZ, RZ, UR7 ;  /* 0x00000007ff057e24 */ /* 0x000fca000f8e00ff */
[----:B------:R0:W5:Y:S01]  /*1160*/  LDG.E R17, desc[UR52][R4.64] ;  /* 0x0000003404117981 */ /* 0x000162000c1e1900 */
[----:B------:R-:W-:Y:S05]  /*1170*/  BRA `(.L_x_1208) ;  /* 0x00000000002c7947 */ /* 0x000fea0003800000 */
.L_x_1207:
        /* <DEDUP_REMOVED lines=9> */
[----:B------:R-:W2:Y:S02]  /*1210*/  LDG.E R6, desc[UR52][R4.64+0x4] ;  /* 0x0000043404067981 */ /* 0x000ea4000c1e1900 */
[----:B--2---:R-:W-:-:S07]  /*1220*/  IMAD.IADD R17, R6, 0x1, -R17 ;  /* 0x0000000106117824 */ /* 0x004fce00078e0a11 */
.L_x_1208:
[----:B------:R-:W-:Y:S01]  /*1230*/  ULDC.64 UR8, c[0x0][0x990] ;  /* 0x0002640000087ab9 */ /* 0x000fe20000000a00 */
[----:B------:R-:W-:Y:S01]  /*1240*/  ULDC.64 UR6, c[0x0][0x998] ;  /* 0x0002660000067ab9 */ /* 0x000fe20000000a00 */
[----:B------:R-:W-:Y:S01]  /*1250*/  UISETP.NE.U32.AND UP0, UPT, UR8, URZ, UPT ;  /* 0x0000003f0800728c */ /* 0x000fe2000bf05070 */
[----:B------:R-:W-:Y:S01]  /*1260*/  IMAD.MOV.U32 R8, RZ, RZ, 0x3f800000 ;  /* 0x3f800000ff087424 */ /* 0x000fe200078e00ff */
[----:B------:R-:W-:Y:S01]  /*1270*/  UISETP.NE.U32.AND UP1, UPT, UR6, URZ, UPT ;  /* 0x0000003f0600728c */ /* 0x000fe2000bf25070 */
[----:B------:R-:W-:Y:S01]  /*1280*/  IMAD.MOV.U32 R3, RZ, RZ, 0x3f800000 ;  /* 0x3f800000ff037424 */ /* 0x000fe200078e00ff */
[----:B------:R-:W-:Y:S01]  /*1290*/  UISETP.NE.AND.EX UP0, UPT, UR9, URZ, UPT, UP0 ;  /* 0x0000003f0900728c */ /* 0x000fe2000bf05300 */
[----:B------:R-:W1:Y:S01]  /*12a0*/  LDC R9, c[0x0][0x448] ;  /* 0x00011200ff097b82 */ /* 0x000e620000000800 */
[----:B------:R-:W-:-:S04]  /*12b0*/  UISETP.NE.AND.EX UP1, UPT, UR7, URZ, UPT, UP1 ;  /* 0x0000003f0700728c */ /* 0x000fc8000bf25310 */
[----:B------:R-:W-:Y:S02]  /*12c0*/  PLOP3.LUT P0, PT, PT, PT, UP0, 0x80, 0x0 ;  /* 0x000000000000781c */ /* 0x000fe40003f0f008 */
[----:B------:R-:W-:Y:S01]  /*12d0*/  PLOP3.LUT P1, PT, PT, PT, UP1, 0x80, 0x0 ;  /* 0x000000000000781c */ /* 0x000fe20003f2f018 */
[----:B------:R-:W2:Y:S02]  /*12e0*/  LDC.64 R12, c[0x0][0x9e0] ;  /* 0x00027800ff0c7b82 */ /* 0x000ea40000000a00 */
[----:B------:R-:W-:Y:S02]  /*12f0*/  @UP0 USHF.R.S32.HI UR4, URZ, 0x1f, UR48 ;  /* 0x0000001f3f040899 */ /* 0x000fe40008011430 */
[----:B------:R-:W-:Y:S01]  /*1300*/  @UP1 USHF.R.S32.HI UR15, URZ, 0x1f, UR48 ;  /* 0x0000001f3f0f1899 */ /* 0x000fe20008011430 */
[----:B------:R-:W-:Y:S01]  /*1310*/  @UP0 ULDC.64 UR12, c[0x0][0x9a8] ;  /* 0x00026a00000c0ab9 */ /* 0x000fe20000000a00 */
[----:B------:R-:W-:Y:S01]  /*1320*/  @UP1 ULDC.64 UR16, c[0x0][0x9b8] ;  /* 0x00026e0000101ab9 */ /* 0x000fe20000000a00 */
[----:B------:R-:W-:-:S02]  /*1330*/  @UP0 UIMAD UR4, UR4, UR12, URZ ;  /* 0x0000000c040402a4 */ /* 0x000fc4000f8e023f */
[----:B------:R-:W-:Y:S02]  /*1340*/  @UP1 UIMAD UR15, UR15, UR16, URZ ;  /* 0x000000100f0f12a4 */ /* 0x000fe4000f8e023f */
[----:B------:R-:W-:Y:S02]  /*1350*/  @UP0 UIMAD UR14, UR48, UR13, UR4 ;  /* 0x0000000d300e02a4 */ /* 0x000fe4000f8e0204 */
[----:B------:R-:W-:Y:S02]  /*1360*/  @UP0 UIMAD.WIDE.U32 UR10, UR48, UR12, URZ ;  /* 0x0000000c300a02a5 */ /* 0x000fe4000f8e003f */
[----:B------:R-:W-:Y:S02]  /*1370*/  @UP0 USHF.R.S32.HI UR4, URZ, 0x1f, UR49 ;  /* 0x0000001f3f040899 */ /* 0x000fe40008011431 */
[----:B------:R-:W-:Y:S02]  /*1380*/  @UP1 UIMAD.WIDE.U32 UR12, UR48, UR16, URZ ;  /* 0x00000010300c12a5 */ /* 0x000fe4000f8e003f */
[----:B------:R-:W-:-:S02]  /*1390*/  @UP1 UIMAD UR15, UR48, UR17, UR15 ;  /* 0x00000011300f12a4 */ /* 0x000fc4000f8e020f */
[----:B------:R-:W-:Y:S01]  /*13a0*/  @UP1 USHF.R.S32.HI UR20, URZ, 0x1f, UR49 ;  /* 0x0000001f3f141899 */ /* 0x000fe20008011431 */
[----:B------:R-:W-:Y:S01]  /*13b0*/  @UP0 ULDC.64 UR16, c[0x0][0x9b0] ;  /* 0x00026c0000100ab9 */ /* 0x000fe20000000a00 */
[----:B------:R-:W-:Y:S01]  /*13c0*/  @UP1 ULDC.64 UR18, c[0x0][0x9c0] ;  /* 0x0002700000121ab9 */ /* 0x000fe20000000a00 */
[----:B------:R-:W-:Y:S02]  /*13d0*/  @UP0 UIMAD UR4, UR4, UR16, URZ ;  /* 0x00000010040402a4 */ /* 0x000fe4000f8e023f */
[----:B------:R-:W-:Y:S02]  /*13e0*/  @UP0 UIADD3 UR11, UR11, UR14, URZ ;  /* 0x0000000e0b0b0290 */ /* 0x000fe4000fffe03f */
[----:B------:R-:W-:Y:S02]  /*13f0*/  @UP1 UIMAD UR14, UR20, UR18, URZ ;  /* 0x00000012140e12a4 */ /* 0x000fe4000f8e023f */
[----:B------:R-:W-:Y:S02]  /*1400*/  @UP1 UIADD3 UR13, UR13, UR15, URZ ;  /* 0x0000000f0d0d1290 */ /* 0x000fe4000fffe03f */
[----:B------:R-:W-:-:S02]  /*1410*/  @UP0 UIMAD UR4, UR49, UR17, UR4 ;  /* 0x00000011310402a4 */ /* 0x000fc4000f8e0204 */
[----:B------:R-:W-:Y:S02]  /*1420*/  @UP0 UIMAD.WIDE.U32 UR10, UR49, UR16, UR10 ;  /* 0x00000010310a02a5 */ /* 0x000fe4000f8e000a */
[----:B------:R-:W-:Y:S02]  /*1430*/  @UP1 UIMAD UR14, UR49, UR19, UR14 ;  /* 0x00000013310e12a4 */ /* 0x000fe4000f8e020e */
[----:B------:R-:W-:Y:S02]  /*1440*/  @UP1 UIMAD.WIDE.U32 UR12, UR49, UR18, UR12 ;  /* 0x00000012310c12a5 */ /* 0x000fe4000f8e000c */
[----:B------:R-:W-:Y:S02]  /*1450*/  @UP0 UIADD3 UR11, UR11, UR4, URZ ;  /* 0x000000040b0b0290 */ /* 0x000fe4000fffe03f */
[----:B------:R-:W-:Y:S02]  /*1460*/  @UP0 ULEA UR8, UP2, UR10, UR8, 0x2 ;  /* 0x000000080a080291 */ /* 0x000fe4000f84103f */
[----:B------:R-:W-:-:S02]  /*1470*/  @UP1 UIADD3 UR4, UR13, UR14, URZ ;  /* 0x0000000e0d041290 */ /* 0x000fc4000fffe03f */
[----:B------:R-:W-:Y:S02]  /*1480*/  @UP1 ULEA UR6, UP3, UR12, UR6, 0x2 ;  /* 0x000000060c061291 */ /* 0x000fe4000f86103f */
[----:B------:R-:W-:Y:S01]  /*1490*/  @UP0 ULEA.HI.X UR9, UR10, UR9, UR11, 0x2, UP2 ;  /* 0x000000090a090291 */ /* 0x000fe200090f140b */
[----:B0-----:R-:W-:Y:S01]  /*14a0*/  IMAD.U32 R4, RZ, RZ, UR8 ;  /* 0x00000008ff047e24 */ /* 0x001fe2000f8e00ff */
[----:B------:R-:W-:Y:S02]  /*14b0*/  @UP1 ULEA.HI.X UR7, UR12, UR7, UR4, 0x2, UP3 ;  /* 0x000000070c071291 */ /* 0x000fe400098f1404 */
[----:B------:R-:W-:Y:S02]  /*14c0*/  IMAD.U32 R6, RZ, RZ, UR6 ;  /* 0x00000006ff067e24 */ /* 0x000fe4000f8e00ff */
[----:B------:R-:W-:Y:S02]  /*14d0*/  IMAD.U32 R5, RZ, RZ, UR9 ;  /* 0x00000009ff057e24 */ /* 0x000fe4000f8e00ff */
[----:B------:R-:W-:-:S03]  /*14e0*/  IMAD.U32 R7, RZ, RZ, UR7 ;  /* 0x00000007ff077e24 */ /* 0x000fc6000f8e00ff */
[----:B------:R0:W3:Y:S04]  /*14f0*/  @P0 LDG.E R8, desc[UR52][R4.64] ;  /* 0x0000003404080981 */ /* 0x0000e8000c1e1900 */
[----:B------:R-:W3:Y:S01]  /*1500*/  @P1 LDG.E R3, desc[UR52][R6.64] ;  /* 0x0000003406031981 */ /* 0x000ee2000c1e1900 */
[----:B-1----:R-:W-:Y:S01]  /*1510*/  ISETP.NE.AND P1, PT, R9, 0x1, PT ;  /* 0x000000010900780c */ /* 0x002fe20003f25270 */
[----:B------:R-:W-:Y:S01]  /*1520*/  USHF.L.U32 UR36, UR5, 0x7, URZ ;  /* 0x0000000705247899 */ /* 0x000fe2000800063f */
[----:B--2---:R-:W-:Y:S01]  /*1530*/  ISETP.GE.AND P2, PT, R13, 0x1, PT ;  /* 0x000000010d00780c */ /* 0x004fe20003f46270 */
[----:B-----5:R-:W-:Y:S01]  /*1540*/  IMAD.IADD R17, R17, 0x1, -R0 ;  /* 0x0000000111117824 */ /* 0x020fe200078e0a00 */
[----:B------:R-:W-:Y:S01]  /*1550*/  ULDC UR5, c[0x0][0x988] ;  /* 0x0002620000057ab9 */ /* 0x000fe20000000800 */
[----:B------:R-:W-:-:S03]  /*1560*/  UIADD3 UR4, UR36, 0x7f, URZ ;  /* 0x0000007f24047890 */ /* 0x000fc6000fffe03f */
[----:B------:R-:W-:-:S05]  /*1570*/  IADD3 R0, R17, 0x1, -R18 ;  /* 0x0000000111007810 */ /* 0x000fca0007ffe812 */
[----:B------:R-:W0:Y:S08]  /*1580*/  @P1 LDC R9, c[0x0][0x44c] ;  /* 0x00011300ff091b82 */ /* 0x000e300000000800 */
[----:B------:R-:W1:Y:S01]  /*1590*/  @P1 LDC R11, c[0x0][0x450] ;  /* 0x00011400ff0b1b82 */ /* 0x000e620000000800 */
[----:B0-----:R-:W-:-:S04]  /*15a0*/  @P1 IMAD.HI.U32 R4, R9, UR4, RZ ;  /* 0x0000000409041c27 */ /* 0x001fc8000f8e00ff */
[----:B---3--:R-:W-:-:S04]  /*15b0*/  FMUL.FTZ R3, R8, R3 ;  /* 0x0000000308037220 */ /* 0x008fc80000410000 */
[----:B------:R-:W-:Y:S01]  /*15c0*/  FMUL.FTZ R5, R3, UR5 ;  /* 0x0000000503057c20 */ /* 0x000fe20008410000 */
[----:B------:R-:W-:Y:S01]  /*15d0*/  IMAD.U32 R3, RZ, RZ, UR4 ;  /* 0x00000004ff037e24 */ /* 0x000fe2000f8e00ff */
[----:B-1----:R-:W-:-:S03]  /*15e0*/  @P1 SHF.R.U32.HI R3, RZ, R11, R4 ;  /* 0x0000000bff031219 */ /* 0x002fc60000011604 */
[----:B------:R-:W-:Y:S02]  /*15f0*/  R2UR UR37, R5 ;  /* 0x00000000052572ca */ /* 0x000fe400000e0000 */
[----:B------:R-:W-:-:S04]  /*1600*/  IMAD.IADD R7, R0, 0x1, R3 ;  /* 0x0000000100077824 */ /* 0x000fc800078e0203 */
[----:B------:R-:W-:Y:S01]  /*1610*/  IMAD.IADD R0, R7, 0x1, R12 ;  /* 0x0000000107007824 */ /* 0x000fe200078e020c */
[----:B------:R-:W-:Y:S08]  /*1620*/  @!P2 BRA `(.L_x_1209) ;  /* 0x000000000040a947 */ /* 0x000ff00003800000 */
        /* <DEDUP_REMOVED lines=10> */
.L_x_1210:
[----:B------:R-:W-:-:S13]  /*16d0*/  ISETP.NE.AND P0, PT, R13, 0x1, PT ;  /* 0x000000010d00780c */ /* 0x000fda0003f05270 */
[----:B------:R-:W0:Y:S02]  /*16e0*/  @P0 LDC.64 R4, c[0x0][0x9e8] ;  /* 0x00027a00ff040b82 */ /* 0x000e240000000a00 */
[----:B0-----:R-:W-:-:S05]  /*16f0*/  @P0 IMAD.HI.U32 R4, R3, R4, RZ ;  /* 0x0000000403040227 */ /* 0x001fca00078e00ff */
[----:B------:R-:W-:-:S07]  /*1700*/  @P0 SHF.R.U32.HI R3, RZ, R5, R4 ;  /* 0x00000005ff030219 */ /* 0x000fce0000011604 */
.L_x_1211:
[----:B------:R-:W-:-:S05]  /*1710*/  IMAD R3, R3, R13, R13 ;  /* 0x0000000d03037224 */ /* 0x000fca00078e020d */
[----:B------:R-:W-:-:S07]  /*1720*/  VIMNMX R0, R0, R3, PT ;  /* 0x0000000300007248 */ /* 0x000fce0003fe0100 */
.L_x_1209:
[----:B------:R-:W0:Y:S01]  /*1730*/  @P1 LDC R5, c[0x0][0x44c] ;  /* 0x00011300ff051b82 */ /* 0x000e220000000800 */
[----:B------:R-:W-:Y:S01]  /*1740*/  IMAD.U32 R4, RZ, RZ, UR36 ;  /* 0x00000024ff047e24 */ /* 0x000fe2000f8e00ff */
[----:B------:R-:W-:Y:S01]  /*1750*/  ULDC UR4, c[0x0][0x9dc] ;  /* 0x0002770000047ab9 */ /* 0x000fe20000000800 */
[----:B------:R-:W-:Y:S02]  /*1760*/  VIADD R3, R0, 0x9f ;  /* 0x0000009f00037836 */ /* 0x000fe40000000000 */
[C---:B------:R-:W-:Y:S02]  /*1770*/  IMAD.IADD R105, R17.reuse, 0x1, -R18 ;  /* 0x0000000111697824 */ /* 0x040fe400078e0a12 */
[----:B------:R-:W-:Y:S01]  /*1780*/  VIADD R0, R17, 0x9f ;  /* 0x0000009f11007836 */ /* 0x000fe20000000000 */
        /* <DEDUP_REMOVED lines=23> */
.L_x_1213:
[----:B------:R-:W-:-:S13]  /*1900*/  ISETP.NE.AND P0, PT, R13, 0x1, PT ;  /* 0x000000010d00780c */ /* 0x000fda0003f05270 */
[----:B------:R-:W0:Y:S02]  /*1910*/  @P0 LDC.64 R4, c[0x0][0x9e8] ;  /* 0x00027a00ff040b82 */ /* 0x000e240000000a00 */
[----:B0-----:R-:W-:-:S05]  /*1920*/  @P0 IMAD.HI.U32 R0, R6, R4, RZ ;  /* 0x0000000406000227 */ /* 0x001fca00078e00ff */
[----:B------:R-:W-:-:S07]  /*1930*/  @P0 SHF.R.U32.HI R6, RZ, R5, R0 ;  /* 0x00000005ff060219 */ /* 0x000fce0000011600 */
.L_x_1214:
[----:B------:R-:W-:-:S05]  /*1940*/  IMAD R6, R6, R13, RZ ;  /* 0x0000000d06067224 */ /* 0x000fca00078e02ff */
[----:B------:R-:W-:-:S13]  /*1950*/  R2UR UR5, R6 ;  /* 0x00000000060572ca */ /* 0x000fda00000e0000 */
[----:B------:R-:W-:-:S04]  /*1960*/  UISETP.LT.AND UP0, UPT, UR4, UR5, UPT ;  /* 0x000000050400728c */ /* 0x000fc8000bf01270 */
[----:B------:R-:W-:-:S12]  /*1970*/  USEL UR4, UR4, UR5, !UP0 ;  /* 0x0000000504047287 */ /* 0x000fd8000c000000 */
.L_x_1212:
        /* <DEDUP_REMOVED lines=56> */
[----:B------:R-:W-:Y:S01]  /*1d00*/  CS2R R132, SRZ ;  /* 0x0000000000847805 */ /* 0x000fe2000001ff00 */
[----:B------:R-:W-:Y:S06]  /*1d10*/  @!P1 BRA `(.L_x_1215) ;  /* 0x0000011c00349947 */ /* 0x000fec0003800000 */
        /* <DEDUP_REMOVED lines=31> */
.L_x_1216:
        /* <DEDUP_REMOVED lines=9> */
.L_x_1415:
[----:B------:R-:W-:Y:S05]  /*1fa0*/  @!P0 BRA `(.L_x_1218) ;  /* 0x0000000000048947 */ /* 0x000fea0003800000 */
[----:B------:R-:W-:Y:S01]  /*1fb0*/  BPT.TRAP 0x1 ;  /* 0x000000040000795c */ /* 0x000fe20000300000 */
.L_x_1218:
[----:B------:R-:W-:Y:S02]  /*1fc0*/  IMAD.U32 R5, RZ, RZ, UR51 ;  /* 0x00000033ff057e24 */ /* 0x000fe4000f8e00ff */
[----:B0-----:R-:W-:-:S03]  /*1fd0*/  IMAD.U32 R0, RZ, RZ, UR45 ;  /* 0x0000002dff007e24 */ /* 0x001fc6000f8e00ff */
[----:B------:R-:W-:Y:S02]  /*1fe0*/  LEA R5, R5, UR41, 0x3 ;  /* 0x0000002905057c11 */ /* 0x000fe4000f8e18ff */
[----:B------:R-:W-:-:S04]  /*1ff0*/  SHF.L.U32 R0, R0, 0x1f, RZ ;  /* 0x0000001f00007819 */ /* 0x000fc800000006ff */
[----:B------:R0:W1:Y:S01]  /*2000*/  SYNCS.PHASECHK.TRANS64.TRYWAIT P1, [R5+URZ+0x33430], R0 ;  /* 0x03343000050075a7 */ /* 0x000062000802017f */
[----:B------:R-:W-:Y:S05]  /*2010*/  @!P0 BRA `(.L_x_1219) ;  /* 0x0000000000048947 */ /* 0x000fea0003800000 */
[----:B------:R-:W-:Y:S01]  /*2020*/  BPT.TRAP 0x1 ;  /* 0x000000040000795c */ /* 0x000fe20000300000 */
.L_x_1219:
[----:B------:R-:W2:Y:S01]  /*2030*/  S2R R3, SR_TID.X ;  /* 0x0000000000037919 */ /* 0x000ea20000002100 */
[----:B------:R-:W-:Y:S02]  /*2040*/  LOP3.LUT R2, R2, 0xfffffff7, RZ, 0xc0, !PT ;  /* 0xfffffff702027812 */ /* 0x000fe400078ec0ff */
[----:B--2---:R-:W-:-:S13]  /*2050*/  LOP3.LUT P2, RZ, R3, 0x7f, RZ, 0xc0, !PT ;  /* 0x0000007f03ff7812 */ /* 0x004fda000784c0ff */
[----:B------:R-:W-:Y:S01]  /*2060*/  @P2 LOP3.LUT R2, R2, 0x8, RZ, 0xfc, !PT ;  /* 0x0000000802022812 */ /* 0x000fe200078efcff */
[----:B-1----:R-:W-:Y:S06]  /*2070*/  @P1 BRA `(.L_x_1220) ;  /* 0x0000000000081947 */ /* 0x002fec0003800000 */
[----:B------:R-:W1:Y:S02]  /*2080*/  SYNCS.PHASECHK.TRANS64.TRYWAIT P1, [R5+URZ+0x33430], R0 ;  /* 0x03343000050075a7 */ /* 0x000e64000802017f */
[----:B-1----:R-:W-:Y:S05]  /*2090*/  @!P1 BRA `(.L_x_1221) ;  /* 0x000001ac002c9947 */ /* 0x002fea0003800000 */
.L_x_1220:
        /* <DEDUP_REMOVED lines=10> */
[----:B------:R-:W-:Y:S01]  /*2140*/  UMOV UR24, UR20 ;  /* 0x0000001400187c82 */ /* 0x000fe20008000000 */
[----:B------:R-:W-:Y:S02]  /*2150*/  UMOV UR7, 0x80000020 ;  /* 0x8000002000077882 */ /* 0x000fe40000000000 */
[----:B------:R-:W-:Y:S01]  /*2160*/  ULOP3.LUT UR50, UR4, 0x10000, URZ, 0xfc, !UPT ;  /* 0x0001000004327892 */ /* 0x000fe2000f8efc3f */
[----:B------:R-:W-:Y:S01]  /*2170*/  UMOV UR11, 0x80000020 ;  /* 0x80000020000b7882 */ /* 0x000fe20000000000 */
[----:B------:R-:W-:-:S02]  /*2180*/  UIADD3 UR12, UR20, 0x202, URZ ;  /* 0x00000202140c7890 */ /* 0x000fc4000fffe03f */
[----:B------:R-:W-:Y:S01]  /*2190*/  UIMAD UR28, UR51, 0x780, UR50 ;  /* 0x00000780331c78a4 */ /* 0x000fe2000f8e0232 */
[----:B------:R-:W-:Y:S01]  /*21a0*/  UMOV UR13, 0x80000020 ;  /* 0x80000020000d7882 */ /* 0x000fe20000000000 */
[----:B------:R-:W-:Y:S02]  /*21b0*/  UMOV UR15, 0x80000020 ;  /* 0x80000020000f7882 */ /* 0x000fe40000000000 */
[----:B------:R-:W-:Y:S02]  /*21c0*/  UIADD3 UR4, UR28, 0x80, URZ ;  /* 0x000000801c047890 */ /* 0x000fe4000fffe03f */
[----:B------:R-:W-:Y:S02]  /*21d0*/  UIADD3 UR5, UR28, 0x100, URZ ;  /* 0x000001001c057890 */ /* 0x000fe4000fffe03f */
[----:B------:R-:W-:Y:S01]  /*21e0*/  UMOV UR26, UR28 ;  /* 0x0000001c001a7c82 */ /* 0x000fe20008000000 */
[----:B------:R-:W-:Y:S01]  /*21f0*/  UIADD3 UR6, UR28, 0x2, URZ ;  /* 0x000000021c067890 */ /* 0x000fe2000fffe03f */
[----:B------:R-:W-:Y:S01]  /*2200*/  QGMMA.64x32x32.F32.E4M3.E4M3 R88, gdesc[UR24], RZ, !UPT, gsb0 ;  /* 0x00600000185879f3 */ /* 0x000fe2000c0008ff */
[----:B------:R-:W-:Y:S01]  /*2210*/  UMOV UR26, UR4 ;  /* 0x00000004001a7c82 */ /* 0x000fe20008000000 */
[----:B------:R-:W-:Y:S01]  /*2220*/  UMOV UR27, 0x80000020 ;  /* 0x80000020001b7882 */ /* 0x000fe20000000000 */
[----:B------:R-:W-:-:S02]  /*2230*/  UIADD3 UR4, UR28, 0x180, URZ ;  /* 0x000001801c047890 */ /* 0x000fc4000fffe03f */
[----:B------:R-:W-:Y:S02]  /*2240*/  UIADD3 UR8, UR28, 0x82, URZ ;  /* 0x000000821c087890 */ /* 0x000fe4000fffe03f */
[----:B------:R-:W-:Y:S01]  /*2250*/  UIADD3 UR9, UR28, 0x102, URZ ;  /* 0x000001021c097890 */ /* 0x000fe2000fffe03f */
[----:B--2---:R-:W-:Y:S01]  /*2260*/  LOP3.LUT P3, RZ, R3, 0x7f, RZ, 0xc0, !PT ;  /* 0x0000007f03ff7812 */ /* 0x004fe2000786c0ff */
[----:B------:R-:W-:Y:S01]  /*2270*/  UIADD3 UR10, UR28, 0x280, URZ ;  /* 0x000002801c0a7890 */ /* 0x000fe2000fffe03f */
[----:B------:R-:W-:Y:S01]  /*2280*/  IMAD.MOV.U32 R3, RZ, RZ, R0 ;  /* 0x000000ffff037224 */ /* 0x000fe200078e0000 */
        /* <DEDUP_REMOVED lines=168> */
[----:B------:R-:W-:Y:S01]  /*2d10*/  IMAD.MOV.U32 R5, RZ, RZ, -0xa0 ;  /* 0xffffff60ff057424 */ /* 0x000fe200078e00ff */
[----:B------:R-:W-:Y:S02]  /*2d20*/  ULDC.64 UR6, c[0x0][0x9e0] ;  /* 0x0002780000067ab9 */ /* 0x000fe40000000a00 */
[----:B------:R-:W-:Y:S01]  /*2d30*/  UISETP.GE.AND UP1, UPT, UR7, 0x1, UPT ;  /* 0x000000010700788c */ /* 0x000fe2000bf26270 */
[----:B------:R-:W0:Y:S01]  /*2d40*/  SHFL.IDX PT, R11, R3, RZ, 0x1c1f ;  /* 0x001c1fff030b7589 */ /* 0x000e2200000e0000 */
[----:B------:R-:W-:Y:S01]  /*2d50*/  IMAD R4, R104, R5, 0xa1 ;  /* 0x000000a168047424 */ /* 0x000fe200078e0205 */
[----:B------:R-:W-:-:S03]  /*2d60*/  @!P3 PRMT R0, RZ, 0x654, R0 ;  /* 0x00000654ff00b816 */ /* 0x000fc60000000000 */
[----:B------:R-:W-:Y:S01]  /*2d70*/  IMAD R5, R19, -0x2, R4 ;  /* 0xfffffffe13057824 */ /* 0x000fe200078e0204 */
[----:B------:R-:W-:Y:S01]  /*2d80*/  PLOP3.LUT P1, PT, PT, PT, UP1, 0x40, 0x0 ;  /* 0x000000000000781c */ /* 0x000fe20003f2e818 */
[----:B------:R-:W-:Y:S02]  /*2d90*/  VIADD R9, R4, 0xffffffff ;  /* 0xffffffff04097836 */ /* 0x000fe40000000000 */
[----:B------:R-:W-:Y:S01]  /*2da0*/  VIADD R10, R5, 0xffffffff ;  /* 0xffffffff050a7836 */ /* 0x000fe20000000000 */
[----:B------:R-:W-:-:S05]  /*2db0*/  IADD3 R6, -R18, R5, R17 ;  /* 0x0000000512067210 */ /* 0x000fca0007ffe111 */
[C---:B------:R-:W-:Y:S02]  /*2dc0*/  VIADD R8, R6.reuse, UR6 ;  /* 0x0000000606087c36 */ /* 0x040fe40008000000 */
[----:B------:R-:W-:-:S04]  /*2dd0*/  VIADD R6, R6, UR10 ;  /* 0x0000000a06067c36 */ /* 0x000fc80008000000 */
[----:B0-----:R-:W-:Y:S01]  /*2de0*/  IMAD.IADD R4, R6, 0x1, R11 ;  /* 0x0000000106047824 */ /* 0x001fe200078e020b */
        /* <DEDUP_REMOVED lines=10> */
[----:B0-----:R-:W-:-:S04]  /*2e90*/  IMAD R0, R104, -0xa0, R17 ;  /* 0xffffff6068007824 */ /* 0x001fc800078e0211 */
[----:B------:R-:W-:-:S04]  /*2ea0*/  VIADD R0, R0, 0xa0 ;  /* 0x000000a000007836 */ /* 0x000fc80000000000 */
[----:B------:R-:W-:-:S05]  /*2eb0*/  IMAD R7, R19, -0x2, R0 ;  /* 0xfffffffe13077824 */ /* 0x000fca00078e0200 */
[----:B------:R-:W-:Y:S01]  /*2ec0*/  VIADDMNMX R0, R11, R8, R7, PT ;  /* 0x000000080b007246 */ /* 0x000fe20003800107 */
[----:B------:R-:W-:Y:S06]  /*2ed0*/  @P1 BRA `(.L_x_1222) ;  /* 0x0000000000541947 */ /* 0x000fec0003800000 */
[----:B------:R-:W-:Y:S01]  /*2ee0*/  IADD3 R5, -R18, R17, R11 ;  /* 0x0000001112057210 */ /* 0x000fe20007ffe10b */
        /* <DEDUP_REMOVED lines=11> */
.L_x_1224:
[----:B------:R-:W-:-:S06]  /*2fa0*/  UISETP.NE.AND UP2, UPT, UR7, 0x1, UPT ;  /* 0x000000010700788c */ /* 0x000fcc000bf45270 */
[----:B------:R-:W-:-:S05]  /*2fb0*/  PLOP3.LUT P1, PT, PT, PT, UP2, 0x80, 0x0 ;  /* 0x000000000000781c */ /* 0x000fca0003f2f028 */
[----:B------:R-:W-:-:S08]  /*2fc0*/  @UP2 ULDC.64 UR10, c[0x0][0x9e8] ;  /* 0x00027a00000a2ab9 */ /* 0x000fd00000000a00 */
[----:B------:R-:W-:-:S05]  /*2fd0*/  @P1 IMAD.HI.U32 R11, R5, UR10, RZ ;  /* 0x0000000a050b1c27 */ /* 0x000fca000f8e00ff */
[----:B------:R-:W-:-:S07]  /*2fe0*/  @P1 SHF.R.U32.HI R5, RZ, UR11, R11 ;  /* 0x0000000bff051c19 */ /* 0x000fce000801160b */
.L_x_1225:
[----:B------:R-:W-:Y:S05]  /*2ff0*/  BSYNC B0 ;  /* 0x0000000000007941 */ /* 0x000fea0003800000 */
.L_x_1223:
[----:B------:R-:W-:-:S05]  /*3000*/  IMAD R5, R5, UR7, R10 ;  /* 0x0000000705057c24 */ /* 0x000fca000f8e020a */
[----:B------:R-:W-:Y:S02]  /*3010*/  VIMNMX R4, R4, R5, !PT ;  /* 0x0000000504047248 */ /* 0x000fe40007fe0100 */
[----:B------:R-:W-:-:S07]  /*3020*/  VIADDMNMX R0, R5, UR7, R0, PT ;  /* 0x0000000705007c46 */ /* 0x000fce000b800100 */
.L_x_1222:
[C---:B------:R-:W-:Y:S01]  /*3030*/  ISETP.GE.AND P1, PT, R9.reuse, 0x2, PT ;  /* 0x000000020900780c */ /* 0x040fe20003f26270 */
[----:B------:R-:W0:Y:S01]  /*3040*/  SHFL.IDX PT, R3, R3, 0x1, 0x1c1f ;  /* 0x003c1f0003037f89 */ /* 0x000e2200000e0000 */
[C---:B------:R-:W-:Y:S02]  /*3050*/  ISETP.GE.AND P3, PT, R9.reuse, 0xa, PT ;  /* 0x0000000a0900780c */ /* 0x040fe40003f66270 */
[----:B------:R-:W-:Y:S02]  /*3060*/  P2R R13, PR, RZ, 0x2 ;  /* 0x00000002ff0d7803 */ /* 0x000fe40000000000 */
[----:B------:R-:W-:Y:S02]  /*3070*/  ISETP.GT.AND P1, PT, R4, 0x1, !P1 ;  /* 0x000000010400780c */ /* 0x000fe40004f24270 */
[----:B------:R-:W-:Y:S02]  /*3080*/  ISETP.GE.AND P2, PT, R9, 0x9, PT ;  /* 0x000000090900780c */ /* 0x000fe40003f46270 */
[----:B------:R-:W-:-:S02]  /*3090*/  ISETP.LT.OR P1, PT, R0, 0x2, P1 ;  /* 0x000000020000780c */ /* 0x000fc40000f21670 */
[----:B------:R-:W-:Y:S02]  /*30a0*/  P2R R14, PR, RZ, 0x4 ;  /* 0x00000004ff0e7803 */ /* 0x000fe40000000000 */
[----:B------:R-:W-:Y:S02]  /*30b0*/  FSEL R89, R89, -INF , !P1 ;  /* 0xff80000059597808 */ /* 0x000fe40004800000 */
[----:B------:R-:W-:Y:S02]  /*30c0*/  ISETP.GT.AND P1, PT, R4, 0x9, !P3 ;  /* 0x000000090400780c */ /* 0x000fe40005f24270 */
[----:B------:R-:W-:Y:S02]  /*30d0*/  P2R R15, PR, RZ, 0x8 ;  /* 0x00000008ff0f7803 */ /* 0x000fe40000000000 */
[----:B------:R-:W-:Y:S02]  /*30e0*/  ISETP.LT.OR P1, PT, R0, 0xa, P1 ;  /* 0x0000000a0000780c */ /* 0x000fe40000f21670 */
[----:B------:R-:W-:-:S02]  /*30f0*/  ISETP.GT.AND P2, PT, R4, 0x8, !P2 ;  /* 0x000000080400780c */ /* 0x000fc40005744270 */
[----:B------:R-:W-:Y:S02]  /*3100*/  ISETP.GE.AND P3, PT, R9, 0x11, PT ;  /* 0x000000110900780c */ /* 0x000fe40003f66270 */
[----:B------:R-:W-:Y:S02]  /*3110*/  FSEL R93, R93, -INF , !P1 ;  /* 0xff8000005d5d7808 */ /* 0x000fe40004800000 */
[----:B------:R-:W-:Y:S02]  /*3120*/  ISETP.LT.OR P2, PT, R0, 0x9, P2 ;  /* 0x000000090000780c */ /* 0x000fe40001741670 */
[----:B------:R-:W-:Y:S02]  /*3130*/  ISETP.GT.AND P1, PT, R4, 0x10, !P3 ;  /* 0x000000100400780c */ /* 0x000fe40005f24270 */
[----:B------:R-:W-:Y:S02]  /*3140*/  FSEL R92, R92, -INF , !P2 ;  /* 0xff8000005c5c7808 */ /* 0x000fe40005000000 */
[----:B------:R-:W-:-:S02]  /*3150*/  ISETP.LT.OR P1, PT, R0, 0x11, P1 ;  /* 0x000000110000780c */ /* 0x000fc40000f21670 */
[C---:B------:R-:W-:Y:S02]  /*3160*/  ISETP.GE.AND P2, PT, R9.reuse, 0x12, PT ;  /* 0x000000120900780c */ /* 0x040fe40003f46270 */
        /* <DEDUP_REMOVED lines=17> */
[C---:B------:R-:W-:Y:S02]  /*3280*/  ISETP.GE.AND P3, PT, R9.reuse, 0x22, PT ;  /* 0x000000220900780c */ /* 0x040fe40003f66270 */
        /* <DEDUP_REMOVED lines=29> */
[C---:B------:R-:W-:Y:S02]  /*3460*/  ISETP.GE.AND P4, PT, R9.reuse, 0x3a, PT ;  /* 0x0000003a0900780c */ /* 0x040fe40003f86270 */
[----:B------:R-:W-:Y:S02]  /*3470*/  ISETP.LT.OR P3, PT, R0, 0x39, P3 ;  /* 0x000000390000780c */ /* 0x000fe40001f61670 */
[----:B------:R-:W-:Y:S02]  /*3480*/  P2R R113, PR, RZ, 0x10 ;  /* 0x00000010ff717803 */ /* 0x000fe40000000000 */
[----:B------:R-:W-:Y:S02]  /*3490*/  FSEL R84, R84, -INF , !P3 ;  /* 0xff80000054547808 */ /* 0x000fe40005800000 */
[----:B------:R-:W-:Y:S02]  /*34a0*/  ISETP.GT.AND P3, PT, R4, 0x39, !P4 ;  /* 0x000000390400780c */ /* 0x000fe40006764270 */
[----:B------:R-:W-:-:S02]  /*34b0*/  ISETP.GE.AND P4, PT, R9, 0x41, PT ;  /* 0x000000410900780c */ /* 0x000fc40003f86270 */
[----:B------:R-:W-:Y:S02]  /*34c0*/  ISETP.LT.OR P3, PT, R0, 0x3a, P3 ;  /* 0x0000003a0000780c */ /* 0x000fe40001f61670 */
        /* <DEDUP_REMOVED lines=119> */
[----:B------:R-:W-:Y:S01]  /*3c40*/  ISETP.GT.AND P6, PT, R4, 0x99, !P6 ;  /* 0x000000990400780c */ /* 0x000fe200077c4270 */
[----:B0-----:R-:W-:-:S03]  /*3c50*/  IMAD.IADD R4, R6, 0x1, R3 ;  /* 0x0000000106047824 */ /* 0x001fc600078e0203 */
[----:B------:R-:W-:Y:S02]  /*3c60*/  ISETP.LT.OR P6, PT, R0, 0x9a, P6 ;  /* 0x0000009a0000780c */ /* 0x000fe400037c1670 */
[----:B------:R-:W-:Y:S02]  /*3c70*/  VIADDMNMX R0, R3, R8, R7, PT ;  /* 0x0000000803007246 */ /* 0x000fe40003800107 */
[----:B------:R-:W-:Y:S02]  /*3c80*/  FSEL R37, R37, -INF , !P6 ;  /* 0xff80000025257808 */ /* 0x000fe40007000000 */
[----:B------:R-:W-:-:S13]  /*3c90*/  PLOP3.LUT P6, PT, PT, PT, UP1, 0x40, 0x0 ;  /* 0x000000000000781c */ /* 0x000fda0003fce818 */
[----:B------:R-:W-:Y:S05]  /*3ca0*/  @P6 BRA `(.L_x_1226) ;  /* 0x00000000005c6947 */ /* 0x000fea0003800000 */
        /* <DEDUP_REMOVED lines=13> */
.L_x_1228:
[----:B------:R-:W-:-:S06]  /*3d80*/  UISETP.NE.AND UP2, UPT, UR7, 0x1, UPT ;  /* 0x000000010700788c */ /* 0x000fcc000bf45270 */
[----:B------:R-:W-:-:S05]  /*3d90*/  PLOP3.LUT P6, PT, PT, PT, UP2, 0x80, 0x0 ;  /* 0x000000000000781c */ /* 0x000fca0003fcf028 */
[----:B------:R-:W-:-:S08]  /*3da0*/  @UP2 ULDC.64 UR10, c[0x0][0x9e8] ;  /* 0x00027a00000a2ab9 */ /* 0x000fd00000000a00 */
[----:B------:R-:W-:Y:S01]  /*3db0*/  @P6 IMAD.HI.U32 R6, R3, UR10, RZ ;  /* 0x0000000a03066c27 */ /* 0x000fe2000f8e00ff */
[----:B------:R-:W-:-:S13]  /*3dc0*/  PLOP3.LUT P6, PT, PT, PT, UP2, 0x80, 0x0 ;  /* 0x000000000000781c */ /* 0x000fda0003fcf028 */
[----:B------:R-:W-:-:S07]  /*3dd0*/  @P6 SHF.R.U32.HI R3, RZ, UR11, R6 ;  /* 0x0000000bff036c19 */ /* 0x000fce0008011606 */
.L_x_1229:
[----:B------:R-:W-:Y:S05]  /*3de0*/  BSYNC B0 ;  /* 0x0000000000007941 */ /* 0x000fea0003800000 */
.L_x_1227:
[----:B------:R-:W-:-:S05]  /*3df0*/  IMAD R3, R3, UR7, R10 ;  /* 0x0000000703037c24 */ /* 0x000fca000f8e020a */
[----:B------:R-:W-:Y:S02]  /*3e00*/  VIMNMX R4, R4, R3, !PT ;  /* 0x0000000304047248 */ /* 0x000fe40007fe0100 */
[----:B------:R-:W-:-:S07]  /*3e10*/  VIADDMNMX R0, R3, UR7, R0, PT ;  /* 0x0000000703007c46 */ /* 0x000fce000b800100 */
.L_x_1226:
        /* <DEDUP_REMOVED lines=202> */
[----:B------:R-:W-:Y:S02]  /*4ac0*/  FMNMX.FTZ R20, R102, R15, !PT ;  /* 0x0000000f66147209 */ /* 0x000fe40007810000 */
[----:B------:R-:W-:Y:S01]  /*4ad0*/  ISETP.NE.AND P6, PT, R132, RZ, PT ;  /* 0x000000ff8400720c */ /* 0x000fe20003fc5270 */
[--C-:B------:R-:W-:Y:S01]  /*4ae0*/  FFMA.FTZ R72, R72, UR37, -R88.reuse ;  /* 0x0000002548487c23 */ /* 0x100fe20008010858 */
[----:B------:R-:W-:Y:S01]  /*4af0*/  FMNMX.FTZ R21, R103, R20, !PT ;  /* 0x0000001467157209 */ /* 0x000fe20007810000 */
[--C-:B------:R-:W-:Y:S01]  /*4b00*/  FFMA.FTZ R14, R73, UR37, -R88.reuse ;  /* 0x00000025490e7c23 */ /* 0x100fe20008010858 */
[----:B------:R-:W-:-:S01]  /*4b10*/  FFMA.FTZ R76, R76, UR37, -R88 ;  /* 0x000000254c4c7c23 */ /* 0x000fc20008010858 */
[----:B------:R0:W-:Y:S01]  /*4b20*/  MUFU.EX2 R13, R72 ;  /* 0x00000048000d7308 */ /* 0x0001e20000000800 */
[----:B------:R-:W-:-:S01]  /*4b30*/  FFMA.FTZ R20, R77, UR37, -R88 ;  /* 0x000000254d147c23 */ /* 0x000fc20008010858 */
[--C-:B------:R-:W-:Y:S01]  /*4b40*/  FFMA.FTZ R80, R80, UR37, -R88.reuse ;  /* 0x0000002550507c23 */ /* 0x100fe20008010858 */
[----:B------:R-:W-:Y:S01]  /*4b50*/  ISETP.GT.AND P1, PT, R4, 0x88, !P6 ;  /* 0x000000880400780c */ /* 0x000fe20007724270 */
[--C-:B------:R-:W-:Y:S01]  /*4b60*/  FFMA.FTZ R84, R84, UR37, -R88.reuse ;  /* 0x0000002554547c23 */ /* 0x100fe20008010858 */
[----:B------:R-:W-:Y:S01]  /*4b70*/  ISETP.NE.AND P2, PT, R11, RZ, PT ;  /* 0x000000ff0b00720c */ /* 0x000fe20003f45270 */
[--C-:B------:R-:W-:Y:S01]  /*4b80*/  FFMA.FTZ R5, R5, UR37, -R88.reuse ;  /* 0x0000002505057c23 */ /* 0x100fe20008010858 */
[----:B------:R-:W-:Y:S01]  /*4b90*/  ISETP.LT.OR P1, PT, R0, 0x89, P1 ;  /* 0x000000890000780c */ /* 0x000fe20000f21670 */
[----:B------:R1:W-:Y:S01]  /*4ba0*/  MUFU.EX2 R15, R76 ;  /* 0x0000004c000f7308 */ /* 0x0003e20000000800 */
[----:B0-----:R-:W-:Y:S01]  /*4bb0*/  FMNMX.FTZ R72, R74, R21, !PT ;  /* 0x000000154a487209 */ /* 0x001fe20007810000 */
[--C-:B------:R-:W-:Y:S01]  /*4bc0*/  FFMA.FTZ R6, R89, UR37, -R88.reuse ;  /* 0x0000002559067c23 */ /* 0x100fe20008010858 */
[----:B------:R-:W-:Y:S01]  /*4bd0*/  FSEL R30, R30, -INF , !P1 ;  /* 0xff8000001e1e7808 */ /* 0x000fe20004800000 */
[--C-:B------:R-:W-:Y:S01]  /*4be0*/  FFMA.FTZ R7, R92, UR37, -R88.reuse ;  /* 0x000000255c077c23 */ /* 0x100fe20008010858 */
[----:B------:R-:W-:Y:S01]  /*4bf0*/  FMNMX.FTZ R21, R75, R72, !PT ;  /* 0x000000484b157209 */ /* 0x000fe20007810000 */
[--C-:B------:R-:W-:Y:S01]  /*4c00*/  FFMA.FTZ R8, R93, UR37, -R88.reuse ;  /* 0x000000255d087c23 */ /* 0x100fe20008010858 */
[----:B------:R-:W-:Y:S01]  /*4c10*/  ISETP.GT.AND P1, PT, R4, 0x89, !P2 ;  /* 0x000000890400780c */ /* 0x000fe20005724270 */
[----:B------:R-:W-:Y:S01]  /*4c20*/  MUFU.EX2 R5, R5 ;  /* 0x0000000500057308 */ /* 0x000fe20000000800 */
[----:B------:R-:W-:Y:S01]  /*4c30*/  FMNMX.FTZ R72, R78, R21, !PT ;  /* 0x000000154e487209 */ /* 0x000fe20007810000 */
[--C-:B------:R-:W-:Y:S01]  /*4c40*/  FFMA.FTZ R10, R97, UR37, -R88.reuse ;  /* 0x00000025610a7c23 */ /* 0x100fe20008010858 */
[----:B------:R-:W-:Y:S01]  /*4c50*/  ISETP.LT.OR P1, PT, R0, 0x8a, P1 ;  /* 0x0000008a0000780c */ /* 0x000fe20000f21670 */
[--C-:B------:R-:W-:Y:S01]  /*4c60*/  FFMA.FTZ R11, R100, UR37, -R88.reuse ;  /* 0x00000025640b7c23 */ /* 0x100fe20008010858 */
[----:B------:R-:W-:Y:S01]  /*4c70*/  FMNMX.FTZ R73, R79, R72, !PT ;  /* 0x000000484f497209 */ /* 0x000fe20007810000 */
[--C-:B------:R-:W-:Y:S01]  /*4c80*/  FFMA.FTZ R72, R81, UR37, -R88.reuse ;  /* 0x0000002551487c23 */ /* 0x100fe20008010858 */
[----:B------:R-:W-:-:S01]  /*4c90*/  FFMA.FTZ R81, R61, UR37, -R88 ;  /* 0x000000253d517c23 */ /* 0x000fc20008010858 */
[----:B------:R0:W-:Y:S01]  /*4ca0*/  MUFU.EX2 R21, R80 ;  /* 0x0000005000157308 */ /* 0x0001e20000000800 */
[----:B-1----:R-:W-:Y:S01]  /*4cb0*/  FMNMX.FTZ R76, R82, R73, !PT ;  /* 0x00000049524c7209 */ /* 0x002fe20007810000 */
[--C-:B------:R-:W-:Y:S01]  /*4cc0*/  FFMA.FTZ R12, R101, UR37, -R88.reuse ;  /* 0x00000025650c7c23 */ /* 0x100fe20008010858 */
[----:B------:R-:W-:Y:S01]  /*4cd0*/  ISETP.NE.AND P6, PT, R9, RZ, PT ;  /* 0x000000ff0900720c */ /* 0x000fe20003fc5270 */
[--C-:B------:R-:W-:Y:S01]  /*4ce0*/  FFMA.FTZ R9, R96, UR37, -R88.reuse ;  /* 0x0000002560097c23 */ /* 0x100fe20008010858 */
[----:B------:R-:W-:Y:S01]  /*4cf0*/  FMNMX.FTZ R73, R83, R76, !PT ;  /* 0x0000004c53497209 */ /* 0x000fe20007810000 */
[--C-:B------:R-:W-:Y:S01]  /*4d00*/  FFMA.FTZ R56, R56, UR37, -R88.reuse ;  /* 0x0000002538387c23 */ /* 0x100fe20008010858 */
[----:B------:R-:W-:Y:S01]  /*4d10*/  ISETP.GT.AND P2, PT, R4, 0x99, !P6 ;  /* 0x000000990400780c */ /* 0x000fe20007744270 */
[----:B------:R-:W1:Y:S01]  /*4d20*/  MUFU.EX2 R6, R6 ;  /* 0x0000000600067308 */ /* 0x000e620000000800 */
        /* <DEDUP_REMOVED lines=8> */
[----:B0-----:R-:W-:Y:S01]  /*4db0*/  FMNMX.FTZ R80, R58, R77, !PT ;  /* 0x0000004d3a507209 */ /* 0x001fe20007810000 */
[--C-:B------:R-:W-:Y:S01]  /*4dc0*/  FFMA.FTZ R65, R65, UR37, -R88.reuse ;  /* 0x0000002541417c23 */ /* 0x100fe20008010858 */
[----:B------:R-:W-:-:S01]  /*4dd0*/  FFMA.FTZ R24, R24, UR37, -R88 ;  /* 0x0000002518187c23 */ /* 0x000fc20008010858 */
[--C-:B------:R-:W-:Y:S01]  /*4de0*/  FFMA.FTZ R25, R25, UR37, -R88.reuse ;  /* 0x0000002519197c23 */ /* 0x100fe20008010858 */
[----:B------:R-:W-:Y:S01]  /*4df0*/  FMNMX.FTZ R77, R59, R80, !PT ;  /* 0x000000503b4d7209 */ /* 0x000fe20007810000 */
[--C-:B------:R-:W-:Y:S01]  /*4e00*/  FFMA.FTZ R28, R28, UR37, -R88.reuse ;  /* 0x000000251c1c7c23 */ /* 0x100fe20008010858 */
[----:B------:R-:W-:-:S01]  /*4e10*/  FFMA.FTZ R29, R29, UR37, -R88 ;  /* 0x000000251d1d7c23 */ /* 0x000fc20008010858 */
[----:B------:R-:W0:Y:S01]  /*4e20*/  MUFU.EX2 R7, R7 ;  /* 0x0000000700077308 */ /* 0x000e220000000800 */
[----:B------:R-:W-:Y:S01]  /*4e30*/  FMNMX.FTZ R80, R62, R77, !PT ;  /* 0x0000004d3e507209 */ /* 0x000fe20007810000 */
[--C-:B--2---:R-:W-:Y:S01]  /*4e40*/  FFMA.FTZ R84, R69, UR37, -R88.reuse ;  /* 0x0000002545547c23 */ /* 0x104fe20008010858 */
[----:B------:R-:W-:-:S01]  /*4e50*/  FFMA.FTZ R32, R32, UR37, -R88 ;  /* 0x0000002520207c23 */ /* 0x000fc20008010858 */
[--C-:B------:R-:W-:Y:S01]  /*4e60*/  FFMA.FTZ R33, R33, UR37, -R88.reuse ;  /* 0x0000002521217c23 */ /* 0x100fe20008010858 */
[----:B------:R-:W-:Y:S01]  /*4e70*/  FMNMX.FTZ R77, R63, R80, !PT ;  /* 0x000000503f4d7209 */ /* 0x000fe20007810000 */
[--C-:B------:R-:W-:Y:S01]  /*4e80*/  FFMA.FTZ R36, R36, UR37, -R88.reuse ;  /* 0x0000002524247c23 */ /* 0x100fe20008010858 */
[----:B------:R-:W-:-:S01]  /*4e90*/  FFMA.FTZ R37, R37, UR37, -R88 ;  /* 0x0000002525257c23 */ /* 0x000fc20008010858 */
[----:B------:R-:W2:Y:S01]  /*4ea0*/  MUFU.EX2 R8, R8 ;  /* 0x0000000800087308 */ /* 0x000ea20000000800 */
[----:B------:R-:W-:-:S04]  /*4eb0*/  FMNMX.FTZ R80, R66, R77, !PT ;  /* 0x0000004d42507209 */ /* 0x000fc80007810000 */
[----:B------:R-:W-:-:S03]  /*4ec0*/  FMNMX.FTZ R77, R67, R80, !PT ;  /* 0x00000050434d7209 */ /* 0x000fc60007810000 */
[----:B------:R-:W3:Y:S01]  /*4ed0*/  MUFU.EX2 R9, R9 ;  /* 0x0000000900097308 */ /* 0x000ee20000000800 */
[----:B------:R-:W-:-:S04]  /*4ee0*/  FMNMX.FTZ R80, R70, R77, !PT ;  /* 0x0000004d46507209 */ /* 0x000fc80007810000 */
[----:B------:R-:W-:-:S03]  /*4ef0*/  FMNMX.FTZ R77, R71, R80, !PT ;  /* 0x00000050474d7209 */ /* 0x000fc60007810000 */
[----:B------:R-:W4:Y:S01]  /*4f00*/  MUFU.EX2 R10, R10 ;  /* 0x0000000a000a7308 */ /* 0x000f220000000800 */
[----:B------:R-:W-:-:S04]  /*4f10*/  FMNMX.FTZ R80, R42, R77, !PT ;  /* 0x0000004d2a507209 */ /* 0x000fc80007810000 */
[----:B------:R-:W-:-:S03]  /*4f20*/  FMNMX.FTZ R61, R43, R80, !PT ;  /* 0x000000502b3d7209 */ /* 0x000fc60007810000 */
[----:B------:R5:W-:Y:S01]  /*4f30*/  MUFU.EX2 R77, R81 ;  /* 0x00000051004d7308 */ /* 0x000be20000000800 */
[----:B------:R-:W-:-:S04]  /*4f40*/  FMNMX.FTZ R80, R46, R61, !PT ;  /* 0x0000003d2e507209 */ /* 0x000fc80007810000 */
[----:B------:R-:W-:-:S03]  /*4f50*/  FMNMX.FTZ R61, R47, R80, !PT ;  /* 0x000000502f3d7209 */ /* 0x000fc60007810000 */
[----:B------:R-:W4:Y:S01]  /*4f60*/  MUFU.EX2 R11, R11 ;  /* 0x0000000b000b7308 */ /* 0x000f220000000800 */
[----:B------:R-:W-:-:S04]  /*4f70*/  FMNMX.FTZ R80, R50, R61, !PT ;  /* 0x0000003d32507209 */ /* 0x000fc80007810000 */
[----:B------:R-:W-:Y:S01]  /*4f80*/  FMNMX.FTZ R61, R51, R80, !PT ;  /* 0x00000050333d7209 */ /* 0x000fe20007810000 */
[----:B------:R-:W-:-:S02]  /*4f90*/  FFMA.FTZ R80, R68, UR37, -R88 ;  /* 0x0000002544507c23 */ /* 0x000fc40008010858 */
[----:B------:R-:W4:Y:S01]  /*4fa0*/  MUFU.EX2 R12, R12 ;  /* 0x0000000c000c7308 */ /* 0x000f220000000800 */
[----:B------:R-:W-:-:S04]  /*4fb0*/  FMNMX.FTZ R68, R54, R61, !PT ;  /* 0x0000003d36447209 */ /* 0x000fc80007810000 */
[----:B-----5:R-:W-:-:S03]  /*4fc0*/  FMNMX.FTZ R81, R55, R68, !PT ;  /* 0x0000004437517209 */ /* 0x020fc60007810000 */
[----:B------:R5:W-:Y:S01]  /*4fd0*/  MUFU.EX2 R61, R80 ;  /* 0x00000050003d7308 */ /* 0x000be20000000800 */
[----:B------:R-:W-:Y:S01]  /*4fe0*/  FMNMX.FTZ R68, R26, R81, !PT ;  /* 0x000000511a447209 */ /* 0x000fe20007810000 */
[--C-:B------:R-:W-:Y:S01]  /*4ff0*/  FFMA.FTZ R81, R41, UR37, -R88.reuse ;  /* 0x0000002529517c23 */ /* 0x100fe20008010858 */
[----:B------:R-:W-:Y:S01]  /*5000*/  FSEL R41, R39, -INF , !P2 ;  /* 0xff80000027297808 */ /* 0x000fe20005000000 */
[--C-:B------:R-:W-:Y:S01]  /*5010*/  FFMA.FTZ R39, R44, UR37, -R88.reuse ;  /* 0x000000252c277c23 */ /* 0x100fe20008010858 */
        /* <DEDUP_REMOVED lines=10> */
[----:B------:R-:W-:-:S01]  /*50c0*/  FFMA.FTZ R52, R53, UR37, -R88 ;  /* 0x0000002535347c23 */ /* 0x000fc20008010858 */
[----:B------:R-:W-:Y:S01]  /*50d0*/  IMAD.U32 R53, RZ, RZ, UR37 ;  /* 0x00000025ff357e24 */ /* 0x000fe2000f8e00ff */
[----:B-----5:R-:W-:Y:S01]  /*50e0*/  FMNMX.FTZ R80, R34, R69, !PT ;  /* 0x0000004522507209 */ /* 0x020fe20007810000 */
[----:B------:R5:W-:Y:S03]  /*50f0*/  MUFU.EX2 R38, R81 ;  /* 0x0000005100267308 */ /* 0x000be60000000800 */
[----:B------:R-:W-:-:S04]  /*5100*/  FMNMX.FTZ R69, R35, R80, !PT ;  /* 0x0000005023457209 */ /* 0x000fc80007810000 */
[----:B------:R-:W-:Y:S01]  /*5110*/  FMNMX.FTZ R0, R40, R69, !PT ;  /* 0x0000004528007209 */ /* 0x000fe20007810000 */
[----:B------:R2:W-:Y:S03]  /*5120*/  MUFU.EX2 R4, R84 ;  /* 0x0000005400047308 */ /* 0x0005e60000000800 */
[----:B------:R-:W-:-:S05]  /*5130*/  FMNMX.FTZ R0, R41, R0, !PT ;  /* 0x0000000029007209 */ /* 0x000fca0007810000 */
[----:B------:R-:W1:Y:S01]  /*5140*/  SHFL.BFLY PT, R69, R0, 0x2, 0x1f ;  /* 0x0c401f0000457f89 */ /* 0x000e6200000e0000 */
[----:B------:R-:W-:Y:S08]  /*5150*/  MUFU.EX2 R14, R14 ;  /* 0x0000000e000e7308 */ /* 0x000ff00000000800 */
        /* <DEDUP_REMOVED lines=12> */
[----:B-----5:R-:W-:Y:S02]  /*5220*/  FSEL R81, R53, RZ, P1 ;  /* 0x000000ff35517208 */ /* 0x020fe40000800000 */
[----:B------:R-:W-:-:S03]  /*5230*/  PLOP3.LUT P1, PT, PT, PT, UP1, 0x40, 0x0 ;  /* 0x000000000000781c */ /* 0x000fc60003f2e818 */
        /* <DEDUP_REMOVED lines=11> */
[----:B------:R-:W-:Y:S01]  /*52f0*/  MUFU.EX2 R53, R53 ;  /* 0x0000003500357308 */ /* 0x000fe20000000800 */
[----:B0-----:R-:W-:-:S01]  /*5300*/  FADD.FTZ R83, R7, R66 ;  /* 0x0000004207537221 */ /* 0x001fc20000010000 */
[--C-:B------:R-:W-:Y:S01]  /*5310*/  FFMA.FTZ R95, R95, UR37, -R81.reuse ;  /* 0x000000255f5f7c23 */ /* 0x100fe20008010851 */
[----:B------:R-:W-:-:S01]  /*5320*/  FFMA.FTZ R69, R98, UR37, -R81 ;  /* 0x0000002562457c23 */ /* 0x000fc20008010851 */
[----:B--2---:R-:W-:Y:S01]  /*5330*/  FFMA.FTZ R84, R99, UR37, -R81 ;  /* 0x0000002563547c23 */ /* 0x004fe20008010851 */
[----:B------:R-:W-:-:S01]  /*5340*/  FADD.FTZ R66, R8, R83 ;  /* 0x0000005308427221 */ /* 0x000fc20000010000 */
[--C-:B------:R-:W-:Y:S01]  /*5350*/  FFMA.FTZ R102, R102, UR37, -R81.reuse ;  /* 0x0000002566667c23 */ /* 0x100fe20008010851 */
[----:B------:R-:W-:-:S01]  /*5360*/  FFMA.FTZ R103, R103, UR37, -R81 ;  /* 0x0000002567677c23 */ /* 0x000fc20008010851 */
[----:B------:R-:W0:Y:S01]  /*5370*/  MUFU.EX2 R80, R80 ;  /* 0x0000005000507308 */ /* 0x000e220000000800 */
[----:B---3--:R-:W-:-:S01]  /*5380*/  FADD.FTZ R83, R9, R66 ;  /* 0x0000004209537221 */ /* 0x008fc20000010000 */
[--C-:B------:R-:W-:Y:S01]  /*5390*/  FFMA.FTZ R74, R74, UR37, -R81.reuse ;  /* 0x000000254a4a7c23 */ /* 0x100fe20008010851 */
[----:B------:R-:W-:-:S01]  /*53a0*/  FFMA.FTZ R75, R75, UR37, -R81 ;  /* 0x000000254b4b7c23 */ /* 0x000fc20008010851 */
[----:B------:R-:W-:Y:S01]  /*53b0*/  FFMA.FTZ R86, R86, UR37, -R81 ;  /* 0x0000002556567c23 */ /* 0x000fe20008010851 */
[----:B----4-:R-:W-:-:S01]  /*53c0*/  FADD.FTZ R66, R10, R83 ;  /* 0x000000530a427221 */ /* 0x010fc20000010000 */
[--C-:B------:R-:W-:Y:S01]  /*53d0*/  FFMA.FTZ R87, R87, UR37, -R81.reuse ;  /* 0x0000002557577c23 */ /* 0x100fe20008010851 */
[----:B------:R-:W-:-:S01]  /*53e0*/  FFMA.FTZ R58, R58, UR37, -R81 ;  /* 0x000000253a3a7c23 */ /* 0x000fc20008010851 */
[----:B------:R-:W1:Y:S01]  /*53f0*/  MUFU.EX2 R94, R94 ;  /* 0x0000005e005e7308 */ /* 0x000e620000000800 */
[----:B------:R-:W-:-:S01]  /*5400*/  FADD.FTZ R89, R11, R66 ;  /* 0x000000420b597221 */ /* 0x000fc20000010000 */
[----:B------:R-:W-:Y:S01]  /*5410*/  F2FP.SATFINITE.E4M3.F32.PACK_AB_MERGE_C R11, R12, R11, RZ ;  /* 0x0000000b0c0b723e */ /* 0x000fe200048070ff */
[----:B------:R-:W-:-:S01]  /*5420*/  FFMA.FTZ R59, R59, UR37, -R81 ;  /* 0x000000253b3b7c23 */ /* 0x000fc20008010851 */
[----:B------:R-:W-:Y:S01]  /*5430*/  FFMA.FTZ R63, R63, UR37, -R81 ;  /* 0x000000253f3f7c23 */ /* 0x000fe20008010851 */
[----:B------:R-:W-:-:S01]  /*5440*/  FADD.FTZ R90, R12, R89 ;  /* 0x000000590c5a7221 */ /* 0x000fc20000010000 */
[----:B------:R-:W-:Y:S01]  /*5450*/  F2FP.SATFINITE.E4M3.F32.PACK_AB_MERGE_C R89, R8, R7, RZ ;  /* 0x000000070859723e */ /* 0x000fe200048070ff */
[----:B------:R-:W-:-:S01]  /*5460*/  FFMA.FTZ R67, R67, UR37, -R81 ;  /* 0x0000002543437c23 */ /* 0x000fc20008010851 */
[----:B------:R-:W2:Y:S01]  /*5470*/  MUFU.EX2 R95, R95 ;  /* 0x0000005f005f7308 */ /* 0x000ea20000000800 */
[----:B0-----:R-:W-:-:S01]  /*5480*/  FADD.FTZ R83, R53, R80 ;  /* 0x0000005035537221 */ /* 0x001fc20000010000 */
[----:B------:R-:W-:Y:S01]  /*5490*/  F2FP.SATFINITE.E4M3.F32.PACK_AB_MERGE_C R216, R6, R5, R89 ;  /* 0x0000000506d8723e */ /* 0x000fe20004807059 */
[----:B------:R-:W-:-:S01]  /*54a0*/  FFMA.FTZ R70, R70, UR37, -R81 ;  /* 0x0000002546467c23 */ /* 0x000fc20008010851 */
[--C-:B------:R-:W-:Y:S01]  /*54b0*/  FFMA.FTZ R71, R71, UR37, -R81.reuse ;  /* 0x0000002547477c23 */ /* 0x100fe20008010851 */
[----:B------:R-:W-:-:S01]  /*54c0*/  FFMA.FTZ R42, R42, UR37, -R81 ;  /* 0x000000252a2a7c23 */ /* 0x000fc20008010851 */
[--C-:B------:R-:W-:Y:S01]  /*54d0*/  FFMA.FTZ R43, R43, UR37, -R81.reuse ;  /* 0x000000252b2b7c23 */ /* 0x100fe20008010851 */
        /* <DEDUP_REMOVED lines=18> */
[----:B0-----:R-:W-:-:S01]  /*5600*/  FADD.FTZ R7, R69, R66 ;  /* 0x0000004245077221 */ /* 0x001fc20000010000 */
        /* <DEDUP_REMOVED lines=8> */
[----:B------:R-:W-:-:S02]  /*5690*/  F2FP.SATFINITE.E4M3.F32.PACK_AB_MERGE_C R94, R95, R94, RZ ;  /* 0x0000005e5f5e723e */ /* 0x000fc400048070ff */
[----:B------:R-:W-:Y:S02]  /*56a0*/  F2FP.SATFINITE.E4M3.F32.PACK_AB_MERGE_C R218, R10, R9, R11 ;  /* 0x000000090ada723e */ /* 0x000fe4000480700b */
[----:B------:R-:W-:Y:S02]  /*56b0*/  F2FP.SATFINITE.E4M3.F32.PACK_AB_MERGE_C R212, R14, R13, R15 ;  /* 0x0000000d0ed4723e */ /* 0x000fe4000480700f */
[----:B------:R-:W1:Y:S01]  /*56c0*/  MUFU.EX2 R74, R74 ;  /* 0x0000004a004a7308 */ /* 0x000e620000000800 */
[----:B--2---:R-:W-:-:S01]  /*56d0*/  FADD.FTZ R8, R102, R7 ;  /* 0x0000000766087221 */ /* 0x004fc20000010000 */
[----:B------:R-:W-:Y:S01]  /*56e0*/  FADD.FTZ R7, R21, R12 ;  /* 0x0000000c15077221 */ /* 0x000fe20000010000 */
[----:B------:R-:W-:-:S05]  /*56f0*/  F2FP.SATFINITE.E4M3.F32.PACK_AB_MERGE_C R217, R80, R53, R94 ;  /* 0x0000003550d9723e */ /* 0x000fca000480705e */
[----:B------:R-:W2:Y:S01]  /*5700*/  MUFU.EX2 R75, R75 ;  /* 0x0000004b004b7308 */ /* 0x000ea20000000800 */
[----:B0-----:R-:W-:-:S01]  /*5710*/  FADD.FTZ R5, R103, R8 ;  /* 0x0000000867057221 */ /* 0x001fc20000010000 */
[----:B------:R-:W-:Y:S01]  /*5720*/  FADD.FTZ R8, R72, R7 ;  /* 0x0000000748087221 */ /* 0x000fe20000010000 */
[----:B------:R-:W-:-:S04]  /*5730*/  F2FP.SATFINITE.E4M3.F32.PACK_AB_MERGE_C R102, R103, R102, RZ ;  /* 0x000000666766723e */ /* 0x000fc800048070ff */
[----:B------:R-:W-:Y:S01]  /*5740*/  F2FP.SATFINITE.E4M3.F32.PACK_AB_MERGE_C R219, R84, R69, R102 ;  /* 0x0000004554db723e */ /* 0x000fe20004807066 */
[----:B------:R-:W0:Y:S01]  /*5750*/  MUFU.EX2 R85, R85 ;  /* 0x0000005500557308 */ /* 0x000e220000000800 */
[----:B-1----:R-:W-:-:S01]  /*5760*/  FADD.FTZ R6, R74, R5 ;  /* 0x000000054a067221 */ /* 0x002fc20000010000 */
[----:B------:R-:W-:Y:S01]  /*5770*/  FADD.FTZ R5, R73, R8 ;  /* 0x0000000849057221 */ /* 0x000fe20000010000 */
[----:B------:R-:W-:Y:S02]  /*5780*/  F2FP.SATFINITE.E4M3.F32.PACK_AB_MERGE_C R8, R77, R60, RZ ;  /* 0x0000003c4d08723e */ /* 0x000fe400048070ff */
[C---:B------:R-:W-:Y:S01]  /*5790*/  F2FP.SATFINITE.E4M3.F32.PACK_AB_MERGE_C R73, R76.reuse, R73, RZ ;  /* 0x000000494c49723e */ /* 0x040fe200048070ff */
[----:B------:R-:W-:-:S01]  /*57a0*/  FADD.FTZ R7, R76, R5 ;  /* 0x000000054c077221 */ /* 0x000fc20000010000 */
[----:B------:R-:W-:Y:S01]  /*57b0*/  F2FP.SATFINITE.E4M3.F32.PACK_AB_MERGE_C R208, R57, R56, R8 ;  /* 0x0000003839d0723e */ /* 0x000fe20004807008 */
[----:B------:R-:W1:Y:S01]  /*57c0*/  MUFU.EX2 R88, R88 ;  /* 0x0000005800587308 */ /* 0x000e620000000800 */
[----:B--2---:R-:W-:-:S01]  /*57d0*/  FADD.FTZ R6, R75, R6 ;  /* 0x000000064b067221 */ /* 0x004fc20000010000 */
[----:B------:R-:W-:-:S06]  /*57e0*/  F2FP.SATFINITE.E4M3.F32.PACK_AB_MERGE_C R214, R72, R21, R73 ;  /* 0x0000001548d6723e */ /* 0x000fcc0004807049 */
[----:B------:R-:W2:Y:S01]  /*57f0*/  MUFU.EX2 R78, R78 ;  /* 0x0000004e004e7308 */ /* 0x000ea20000000800 */
[----:B0-----:R-:W-:-:S01]  /*5800*/  FADD.FTZ R5, R85, R6 ;  /* 0x0000000655057221 */ /* 0x001fc20000010000 */
[----:B------:R-:W-:-:S04]  /*5810*/  FADD.FTZ R6, R56, R7 ;  /* 0x0000000738067221 */ /* 0x000fc80000010000 */
[----:B------:R-:W-:Y:S02]  /*5820*/  FADD.FTZ R7, R57, R6 ;  /* 0x0000000639077221 */ /* 0x000fe40000010000 */
        /* <DEDUP_REMOVED lines=11> */
[----:B------:R-:W-:Y:S02]  /*58e0*/  FADD.FTZ R8, R65, R8 ;  /* 0x0000000841087221 */ /* 0x000fe40000010000 */
[----:B------:R-:W2:Y:S01]  /*58f0*/  MUFU.EX2 R87, R87 ;  /* 0x0000005700577308 */ /* 0x000ea20000000800 */
[----:B0-----:R-:W-:-:S01]  /*5900*/  FADD.FTZ R5, R79, R6 ;  /* 0x000000064f057221 */ /* 0x001fc20000010000 */
[----:B------:R-:W-:-:S04]  /*5910*/  FADD.FTZ R61, R61, R8 ;  /* 0x000000083d3d7221 */ /* 0x000fc80000010000 */
[----:B------:R-:W-:Y:S02]  /*5920*/  FADD.FTZ R4, R4, R61 ;  /* 0x0000003d04047221 */ /* 0x000fe40000010000 */
[----:B------:R-:W0:Y:S01]  /*5930*/  MUFU.EX2 R58, R58 ;  /* 0x0000003a003a7308 */ /* 0x000e220000000800 */
[----:B-1----:R-:W-:-:S07]  /*5940*/  FADD.FTZ R6, R86, R5 ;  /* 0x0000000556067221 */ /* 0x002fce0000010000 */
        /* <DEDUP_REMOVED lines=10> */
[----:B------:R-:W-:Y:S01]  /*59f0*/  MUFU.EX2 R39, R39 ;  /* 0x0000002700277308 */ /* 0x000fe20000000800 */
[----:B0-----:R-:W-:-:S01]  /*5a00*/  FADD.FTZ R5, R63, R6 ;  /* 0x000000063f057221 */ /* 0x001fc20000010000 */
[----:B------:R-:W-:-:S04]  /*5a10*/  F2FP.SATFINITE.E4M3.F32.PACK_AB_MERGE_C R63, R63, R82, RZ ;  /* 0x000000523f3f723e */ /* 0x000fc800048070ff */
[----:B------:R-:W-:Y:S02]  /*5a20*/  F2FP.SATFINITE.E4M3.F32.PACK_AB_MERGE_C R209, R59, R58, R63 ;  /* 0x0000003a3bd1723e */ /* 0x000fe4000480703f */
[----:B------:R-:W0:Y:S01]  /*5a30*/  MUFU.EX2 R44, R44 ;  /* 0x0000002c002c7308 */ /* 0x000e220000000800 */
[----:B-1----:R-:W-:-:S07]  /*5a40*/  FADD.FTZ R6, R62, R5 ;  /* 0x000000053e067221 */ /* 0x002fce0000010000 */
[----:B------:R-:W1:Y:S08]  /*5a50*/  MUFU.EX2 R67, R67 ;  /* 0x0000004300437308 */ /* 0x000e700000000800 */
[----:B------:R-:W2:Y:S01]  /*5a60*/  MUFU.EX2 R31, R31 ;  /* 0x0000001f001f7308 */ /* 0x000ea20000000800 */
[----:B0-----:R-:W-:-:S07]  /*5a70*/  F2FP.SATFINITE.E4M3.F32.PACK_AB_MERGE_C R7, R44, R39, RZ ;  /* 0x000000272c07723e */ /* 0x001fce00048070ff */
[----:B------:R-:W0:Y:S01]  /*5a80*/  MUFU.EX2 R70, R70 ;  /* 0x0000004600467308 */ /* 0x000e220000000800 */
[----:B-1----:R-:W-:-:S07]  /*5a90*/  FADD.FTZ R5, R67, R6 ;  /* 0x0000000643057221 */ /* 0x002fce0000010000 */
[----:B------:R-:W1:Y:S01]  /*5aa0*/  MUFU.EX2 R71, R71 ;  /* 0x0000004700477308 */ /* 0x000e620000000800 */
[----:B--2---:R-:W-:Y:S01]  /*5ab0*/  F2FP.SATFINITE.E4M3.F32.PACK_AB_MERGE_C R204, R38, R31, R7 ;  /* 0x0000001f26cc723e */ /* 0x004fe20004807007 */
        /* <DEDUP_REMOVED lines=8> */
[----:B------:R-:W-:-:S04]  /*5b40*/  F2FP.SATFINITE.E4M3.F32.PACK_AB_MERGE_C R70, R71, R70, RZ ;  /* 0x000000464746723e */ /* 0x000fc800048070ff */
[----:B------:R-:W-:Y:S02]  /*5b50*/  F2FP.SATFINITE.E4M3.F32.PACK_AB_MERGE_C R211, R67, R62, R70 ;  /* 0x0000003e43d3723e */ /* 0x000fe40004807046 */
[----:B------:R-:W1:Y:S01]  /*5b60*/  MUFU.EX2 R46, R46 ;  /* 0x0000002e002e7308 */ /* 0x000e620000000800 */
[----:B--2---:R-:W-:-:S07]  /*5b70*/  FADD.FTZ R4, R42, R5 ;  /* 0x000000052a047221 */ /* 0x004fce0000010000 */
[----:B------:R-:W-:Y:S01]  /*5b80*/  MUFU.EX2 R49, R49 ;  /* 0x0000003100317308 */ /* 0x000fe20000000800 */
[----:B0-----:R-:W-:-:S07]  /*5b90*/  FADD.FTZ R7, R43, R4 ;  /* 0x000000042b077221 */ /* 0x001fce0000010000 */
        /* <DEDUP_REMOVED lines=54> */
[----:B------:R-:W-:Y:S01]  /*5f00*/  MUFU.EX2 R40, R40 ;  /* 0x0000002800287308 */ /* 0x000fe20000000800 */
[----:B-1----:R-:W-:-:S01]  /*5f10*/  FADD.FTZ R4, R34, R5 ;  /* 0x0000000522047221 */ /* 0x002fc20000010000 */
        /* <DEDUP_REMOVED lines=20> */
.L_x_1231:
[----:B------:R-:W-:-:S11]  /*6060*/  UISETP.NE.AND UP2, UPT, UR7, 0x1, UPT ;  /* 0x000000010700788c */ /* 0x000fd6000bf45270 */
[----:B------:R-:W-:Y:S02]  /*6070*/  @UP2 ULDC.64 UR10, c[0x0][0x9e8] ;  /* 0x00027a00000a2ab9 */ /* 0x000fe40000000a00 */
[----:B------:R-:W-:-:S04]  /*6080*/  UIMAD.WIDE.U32 UR14, UR18, UR10, URZ ;  /* 0x0000000a120e72a5 */ /* 0x000fc8000f8e003f */
[----:B------:R-:W-:-:S12]  /*6090*/  @UP2 USHF.R.U32.HI UR18, URZ, UR11, UR15 ;  /* 0x0000000b3f122299 */ /* 0x000fd8000801160f */
.L_x_1232:
[----:B------:R-:W-:-:S04]  /*60a0*/  UIMAD UR7, UR18, UR7, UR7 ;  /* 0x00000007120772a4 */ /* 0x000fc8000f8e0207 */
[----:B------:R-:W-:-:S04]  /*60b0*/  UISETP.LT.AND UP2, UPT, UR6, UR7, UPT ;  /* 0x000000070600728c */ /* 0x000fc8000bf41270 */
[----:B------:R-:W-:-:S12]  /*60c0*/  USEL UR6, UR6, UR7, UP2 ;  /* 0x0000000706067287 */ /* 0x000fd80009000000 */
.L_x_1230:
        /* <DEDUP_REMOVED lines=59> */
.L_x_1251:
        /* <DEDUP_REMOVED lines=9> */
.L_x_1235:
[----:B------:R-:W-:Y:S01]  /*6510*/  ULEA UR6, UR58, UR41, 0x3 ;  /* 0x000000293a067291 */ /* 0x000fe2000f8e183f */
[----:B------:R-:W-:-:S05]  /*6520*/  IMAD.U32 R7, RZ, RZ, UR57 ;  /* 0x00000039ff077e24 */ /* 0x000fca000f8e00ff */
[----:B------:R-:W-:-:S04]  /*6530*/  SHF.L.U32 R7, R7, 0x1f, RZ ;  /* 0x0000001f07077819 */ /* 0x000fc800000006ff */
[----:B------:R0:W1:Y:S01]  /*6540*/  SYNCS.PHASECHK.TRANS64.TRYWAIT P1, [UR6+0x33430], R7 ;  /* 0x03343007ff0075a7 */ /* 0x0000620008020146 */
[----:B------:R-:W-:Y:S05]  /*6550*/  @!P0 BRA `(.L_x_1236) ;  /* 0x0000000000048947 */ /* 0x000fea0003800000 */
[----:B------:R-:W-:Y:S01]  /*6560*/  BPT.TRAP 0x1 ;  /* 0x000000040000795c */ /* 0x000fe20000300000 */
.L_x_1236:
[----:B-1----:R-:W-:Y:S05]  /*6570*/  @P1 BRA `(.L_x_1234) ;  /* 0x0000000000081947 */ /* 0x002fea0003800000 */
[----:B------:R-:W1:Y:S02]  /*6580*/  SYNCS.PHASECHK.TRANS64.TRYWAIT P1, [UR6+0x33430], R7 ;  /* 0x03343007ff0075a7 */ /* 0x000e640008020146 */
[----:B-1----:R-:W-:Y:S05]  /*6590*/  @!P1 BRA `(.L_x_1237) ;  /* 0x0000016800009947 */ /* 0x002fea0003800000 */
.L_x_1234:
[----:B-1----:R-:W1:Y:S01]  /*65a0*/  S2R R8, SR_TID.X ;  /* 0x0000000000087919 */ /* 0x002e620000002100 */
[----:B------:R-:W-:Y:S01]  /*65b0*/  UIMAD UR60, UR58, 0x780, UR50 ;  /* 0x000007803a3c78a4 */ /* 0x000fe2000f8e0232 */
[----:B------:R-:W-:Y:S01]  /*65c0*/  UMOV UR27, 0x80000020 ;  /* 0x80000020001b7882 */ /* 0x000fe20000000000 */
[----:B------:R-:W-:Y:S02]  /*65d0*/  UMOV UR28, UR24 ;  /* 0x00000018001c7c82 */ /* 0x000fe40008000000 */
[----:B------:R-:W-:Y:S01]  /*65e0*/  UIADD3 UR30, UR60, 0x80, URZ ;  /* 0x000000803c1e7890 */ /* 0x000fe2000fffe03f */
[----:B------:R-:W-:Y:S02]  /*65f0*/  UMOV UR29, UR25 ;  /* 0x00000019001d7c82 */ /* 0x000fe40008000000 */
[----:B------:R-:W-:Y:S01]  /*6600*/  UMOV UR26, UR60 ;  /* 0x0000003c001a7c82 */ /* 0x000fe20008000000 */
[----:B------:R-:W-:Y:S01]  /*6610*/  UMOV UR31, 0x80000020 ;  /* 0x80000020001f7882 */ /* 0x000fe20000000000 */
[----:B------:R-:W-:Y:S01]  /*6620*/  UIADD3 UR34, UR60, 0x100, URZ ;  /* 0x000001003c227890 */ /* 0x000fe2000fffe03f */
[----:B------:R-:W-:Y:S01]  /*6630*/  UMOV UR32, UR24 ;  /* 0x0000001800207c82 */ /* 0x000fe20008000000 */
[----:B------:R-:W-:Y:S01]  /*6640*/  UMOV UR33, UR25 ;  /* 0x0000001900217c82 */ /* 0x000fe20008000000 */
        /* <DEDUP_REMOVED lines=11> */
[----:B-1----:R-:W-:-:S05]  /*6700*/  SHF.R.U32.HI R8, RZ, 0x7, R8 ;  /* 0x00000007ff087819 */ /* 0x002fca0000011608 */
        /* <DEDUP_REMOVED lines=165> */
.L_x_1239:
[----:B------:R-:W-:Y:S01]  /*7160*/  ULEA UR6, UR51, UR41, 0x3 ;  /* 0x0000002933067291 */ /* 0x000fe2000f8e183f */
[----:B------:R-:W-:-:S05]  /*7170*/  IMAD.U32 R7, RZ, RZ, UR45 ;  /* 0x0000002dff077e24 */ /* 0x000fca000f8e00ff */
[----:B------:R-:W-:-:S04]  /*7180*/  SHF.L.U32 R7, R7, 0x1f, RZ ;  /* 0x0000001f07077819 */ /* 0x000fc800000006ff */
[----:B------:R0:W1:Y:S01]  /*7190*/  SYNCS.PHASECHK.TRANS64.TRYWAIT P1, [UR6+0x33450], R7 ;  /* 0x03345007ff0075a7 */ /* 0x0000620008020146 */
[----:B------:R-:W-:Y:S05]  /*71a0*/  @!P0 BRA `(.L_x_1240) ;  /* 0x0000000000048947 */ /* 0x000fea0003800000 */
[----:B------:R-:W-:Y:S01]  /*71b0*/  BPT.TRAP 0x1 ;  /* 0x000000040000795c */ /* 0x000fe20000300000 */
.L_x_1240:
[----:B-1----:R-:W-:Y:S05]  /*71c0*/  @P1 BRA `(.L_x_1238) ;  /* 0x0000000000081947 */ /* 0x002fea0003800000 */
[----:B------:R-:W1:Y:S02]  /*71d0*/  SYNCS.PHASECHK.TRANS64.TRYWAIT P1, [UR6+0x33450], R7 ;  /* 0x03345007ff0075a7 */ /* 0x000e640008020146 */
[----:B-1----:R-:W-:Y:S05]  /*71e0*/  @!P1 BRA `(.L_x_1241) ;  /* 0x0000015c00049947 */ /* 0x002fea0003800000 */
.L_x_1238:
[----:B------:R-:W-:Y:S01]  /*71f0*/  UIADD3 UR6, UR41, 0x200, URZ ;  /* 0x0000020029067890 */ /* 0x000fe2000fffe03f */
[----:B------:R-:W-:Y:S01]  /*7200*/  WARPGROUP.ARRIVE ;  /* 0x00000000000079c5 */ /* 0x000fe20000000000 */
[----:B------:R-:W-:-:S05]  /*7210*/  UMOV UR7, 0xc0000010 ;  /* 0xc000001000077882 */ /* 0x000fca0000000000 */
[----:B------:R-:W2:Y:S01]  /*7220*/  S2R R9, SR_TID.X ;  /* 0x0000000000097919 */ /* 0x000ea20000002100 */
[----:B------:R-:W-:Y:S01]  /*7230*/  USHF.R.U32.HI UR6, URZ, 0x4, UR6 ;  /* 0x000000043f067899 */ /* 0x000fe20008011606 */
[----:B------:R-:W-:Y:S01]  /*7240*/  PLOP3.LUT P1, PT, PT, PT, UP0, 0x80, 0x0 ;  /* 0x000000000000781c */ /* 0x000fe20003f2f008 */
[----:B------:R-:W-:Y:S01]  /*7250*/  VIADD R14, R22, UR36 ;  /* 0x00000024160e7c36 */ /* 0x000fe20008000000 */
[----:B------:R-:W-:Y:S01]  /*7260*/  PLOP3.LUT P2, PT, PT, PT, UP0, 0x80, 0x0 ;  /* 0x000000000000781c */ /* 0x000fe20003f4f008 */
[----:B------:R-:W-:Y:S01]  /*7270*/  ULOP3.LUT UR6, UR6, 0x3fff, URZ, 0xc0, !UPT ;  /* 0x00003fff06067892 */ /* 0x000fe2000f8ec03f */
[----:B------:R-:W-:Y:S02]  /*7280*/  IMAD R15, R4, -0xa0, RZ ;  /* 0xffffff60040f7824 */ /* 0x000fe400078e02ff */
[----:B01----:R-:W-:Y:S01]  /*7290*/  IMAD.U32 R7, RZ, RZ, UR58 ;  /* 0x0000003aff077e24 */ /* 0x003fe2000f8e00ff */
[----:B------:R-:W-:Y:S01]  /*72a0*/  ULOP3.LUT UR6, UR6, 0x10000, URZ, 0xfc, !UPT ;  /* 0x0001000006067892 */ /* 0x000fe2000f8efc3f */
[----:B------:R-:W-:-:S03]  /*72b0*/  VIADD R10, R15, 0x1 ;  /* 0x000000010f0a7836 */ /* 0x000fc60000000000 */
[----:B------:R-:W-:Y:S01]  /*72c0*/  UIMAD UR10, UR51, 0x780, UR6 ;  /* 0x00000780330a78a4 */ /* 0x000fe2000f8e0206 */
[----:B------:R-:W-:-:S05]  /*72d0*/  IMAD R10, R19, -0x2, R10 ;  /* 0xfffffffe130a7824 */ /* 0x000fca00078e020a */
[----:B------:R-:W-:Y:S01]  /*72e0*/  IADD3 R12, -R18, R10, R17 ;  /* 0x0000000a120c7210 */ /* 0x000fe20007ffe111 */
[----:B------:R-:W-:Y:S02]  /*72f0*/  UMOV UR6, UR10 ;  /* 0x0000000a00067c82 */ /* 0x000fe40008000000 */
[----:B------:R-:W-:Y:S01]  /*7300*/  QGMMA.64x192x32.F32.E4M3.E4M3 R24, R216, gdesc[UR4], R24, gsb0 ;  /* 0x02e00004d8187df3 */ /* 0x000fe20008000818 */
[----:B------:R-:W-:Y:S01]  /*7310*/  UIADD3 UR6, UR10, 0x180, URZ ;  /* 0x000001800a067890 */ /* 0x000fe2000fffe03f */
[----:B------:R-:W-:Y:S01]  /*7320*/  VIADD R13, R12, UR56 ;  /* 0x000000380c0d7c36 */ /* 0x000fe20008000000 */
[----:B------:R-:W-:Y:S01]  /*7330*/  UMOV UR7, 0xc0000010 ;  /* 0xc000001000077882 */ /* 0x000fe20000000000 */
[----:B--2---:R-:W-:Y:S02]  /*7340*/  LOP3.LUT P3, RZ, R9, 0x7f, RZ, 0xc0, !PT ;  /* 0x0000007f09ff7812 */ /* 0x004fe4000786c0ff */
[----:B------:R-:W-:-:S11]  /*7350*/  SHF.R.U32.HI R9, RZ, 0x7, R9 ;  /* 0x00000007ff097819 */ /* 0x000fd60000011609 */
        /* <DEDUP_REMOVED lines=26> */
[----:B------:R-:W-:Y:S01]  /*7500*/  ULOP3.LUT UR6, URZ, UR55, URZ, 0x33, !UPT ;  /* 0x000000373f067292 */ /* 0x000fe2000f8e333f */
[----:B------:R-:W-:-:S03]  /*7510*/  IADD3 R8, -R9, 0xb, RZ ;  /* 0x0000000b09087810 */ /* 0x000fc60007ffe1ff */
[----:B------:R-:W0:Y:S02]  /*7520*/  SHFL.IDX PT, R20, R14, RZ, 0x1c1f ;  /* 0x001c1fff0e147589 */ /* 0x000e2400000e0000 */
[----:B------:R-:W-:Y:S02]  /*7530*/  VIADD R12, R12, UR6 ;  /* 0x000000060c0c7c36 */ /* 0x000fe40008000000 */
[----:B0-----:R-:W-:Y:S01]  /*7540*/  IMAD.IADD R11, R13, 0x1, R20 ;  /* 0x000000010d0b7824 */ /* 0x001fe200078e0214 */
[----:B------:R-:W-:Y:S02]  /*7550*/  WARPGROUP.DEPBAR.LE gsb0, 0x0 ;  /* 0x00008000000079c5 */ /* 0x000fe40000010000 */
[----:B------:R0:W-:Y:S06]  /*7560*/  BAR.ARV R8, 0x100 ;  /* 0x000400080000751d */ /* 0x0001ec0000002000 */
[----:B------:R1:W-:Y:S02]  /*7570*/  @!P3 SYNCS.ARRIVE.TRANS64.RED.A1T0 RZ, [R7+URZ], RZ ;  /* 0x000000ff07ffb9a7 */ /* 0x0003e4000810043f */
[----:B-1----:R-:W-:-:S02]  /*7580*/  VIADD R7, R10, 0xffffffff ;  /* 0xffffffff0a077836 */ /* 0x002fc40000000000 */
[----:B------:R-:W-:Y:S01]  /*7590*/  IMAD.IADD R10, R12, 0x1, R20 ;  /* 0x000000010c0a7824 */ /* 0x000fe200078e0214 */
[----:B0-----:R-:W-:Y:S06]  /*75a0*/  @P1 BRA `(.L_x_1242) ;  /* 0x0000000000541947 */ /* 0x001fec0003800000 */
[----:B------:R-:W-:Y:S01]  /*75b0*/  IADD3 R20, -R18, R17, R20 ;  /* 0x0000001112147210 */ /* 0x000fe20007ffe114 */
        /* <DEDUP_REMOVED lines=11> */
.L_x_1244:
[----:B------:R-:W-:-:S05]  /*7670*/  IMAD.U32 R200, RZ, RZ, UR54 ;  /* 0x00000036ffc87e24 */ /* 0x000fca000f8e00ff */
[----:B------:R-:W-:-:S13]  /*7680*/  ISETP.NE.AND P1, PT, R200, 0x1, PT ;  /* 0x00000001c800780c */ /* 0x000fda0003f25270 */
[----:B------:R-:W0:Y:S02]  /*7690*/  @P1 LDC.64 R8, c[0x0][0x9e8] ;  /* 0x00027a00ff081b82 */ /* 0x000e240000000a00 */
[----:B0-----:R-:W-:-:S05]  /*76a0*/  @P1 IMAD.HI.U32 R8, R20, R8, RZ ;  /* 0x0000000814081227 */ /* 0x001fca00078e00ff */
[----:B------:R-:W-:-:S07]  /*76b0*/  @P1 SHF.R.U32.HI R20, RZ, R9, R8 ;  /* 0x00000009ff141219 */ /* 0x000fce0000011608 */
.L_x_1245:
[----:B------:R-:W-:Y:S05]  /*76c0*/  BSYNC B0 ;  /* 0x0000000000007941 */ /* 0x000fea0003800000 */
.L_x_1243:
[----:B------:R-:W-:-:S05]  /*76d0*/  IMAD R20, R20, R200, R7 ;  /* 0x000000c814147224 */ /* 0x000fca00078e0207 */
[----:B------:R-:W-:Y:S02]  /*76e0*/  VIADDMNMX R11, R20, R200, R11, PT ;  /* 0x000000c8140b7246 */ /* 0x000fe4000380010b */
[----:B------:R-:W-:-:S07]  /*76f0*/  VIMNMX R10, R10, R20, !PT ;  /* 0x000000140a0a7248 */ /* 0x000fce0007fe0100 */
.L_x_1242:
[C---:B------:R-:W-:Y:S02]  /*7700*/  ISETP.GE.AND P1, PT, R15.reuse, 0x2, PT ;  /* 0x000000020f00780c */ /* 0x040fe40003f26270 */
        /* <DEDUP_REMOVED lines=246> */
.L_x_1248:
[----:B------:R-:W-:-:S05]  /*8670*/  IMAD.U32 R14, RZ, RZ, UR54 ;  /* 0x00000036ff0e7e24 */ /* 0x000fca000f8e00ff */
[----:B------:R-:W-:-:S13]  /*8680*/  ISETP.NE.AND P6, PT, R14, 0x1, PT ;  /* 0x000000010e00780c */ /* 0x000fda0003fc5270 */
[----:B------:R-:W0:Y:S02]  /*8690*/  @P6 LDC.64 R8, c[0x0][0x9e8] ;  /* 0x00027a00ff086b82 */ /* 0x000e240000000a00 */
[----:B0-----:R-:W-:-:S05]  /*86a0*/  @P6 IMAD.HI.U32 R8, R10, R8, RZ ;  /* 0x000000080a086227 */ /* 0x001fca00078e00ff */
[----:B------:R-:W-:-:S07]  /*86b0*/  @P6 SHF.R.U32.HI R10, RZ, R9, R8 ;  /* 0x00000009ff0a6219 */ /* 0x000fce0000011608 */
.L_x_1249:
[----:B------:R-:W-:Y:S05]  /*86c0*/  BSYNC B0 ;  /* 0x0000000000007941 */ /* 0x000fea0003800000 */
.L_x_1247:
[----:B------:R-:W-:-:S05]  /*86d0*/  IMAD R7, R10, R14, R7 ;  /* 0x0000000e0a077224 */ /* 0x000fca00078e0207 */
[----:B------:R-:W-:Y:S02]  /*86e0*/  VIADDMNMX R13, R7, R14, R13, PT ;  /* 0x0000000e070d7246 */ /* 0x000fe4000380010d */
[----:B------:R-:W-:-:S07]  /*86f0*/  VIMNMX R12, R12, R7, !PT ;  /* 0x000000070c0c7248 */ /* 0x000fce0007fe0100 */
.L_x_1246:
        /* <DEDUP_REMOVED lines=72> */
[C---:B------:R-:W-:Y:S02]  /*8b80*/  ISETP.LT.OR P1, PT, R13.reuse, 0x49, P1 ;  /* 0x000000490d00780c */ /* 0x040fe40000f21670 */
        /* <DEDUP_REMOVED lines=23> */
[C---:B------:R-:W-:Y:S02]  /*8d00*/  ISETP.GT.AND P1, PT, R12.reuse, 0x58, !P1 ;  /* 0x000000580c00780c */ /* 0x040fe40004f24270 */
[----:B------:R-:W-:Y:S01]  /*8d10*/  FMNMX.FTZ R10, R133, R8, !PT ;  /* 0x00000008850a7209 */ /* 0x000fe20007810000 */
[----:B------:R-:W-:Y:S01]  /*8d20*/  IMAD.U32 R8, RZ, RZ, UR37 ;  /* 0x00000025ff087e24 */ /* 0x000fe2000f8e00ff */
        /* <DEDUP_REMOVED lines=13> */
[C---:B------:R-:W-:Y:S02]  /*8e00*/  ISETP.GT.AND P1, PT, R12.reuse, 0x60, !P1 ;  /* 0x000000600c00780c */ /* 0x040fe40004f24270 */
[----:B------:R-:W-:Y:S02]  /*8e10*/  ISETP.GT.AND P5, PT, R12, 0x98, !P5 ;  /* 0x000000980c00780c */ /* 0x000fe40006fa4270 */
[----:B------:R-:W-:Y:S02]  /*8e20*/  ISETP.LT.OR P1, PT, R13, 0x61, P1 ;  /* 0x000000610d00780c */ /* 0x000fe40000f21670 */
[----:B0-----:R-:W-:-:S02]  /*8e30*/  FMNMX.FTZ R14, R10, R7, !PT ;  /* 0x000000070a0e7209 */ /* 0x001fc40007810000 */
[----:B------:R-:W-:Y:S02]  /*8e40*/  FSEL R138, R138, -INF , !P1 ;  /* 0xff8000008a8a7808 */ /* 0x000fe40004800000 */
[----:B------:R-:W-:Y:S01]  /*8e50*/  LOP3.LUT P1, RZ, R16, 0x800, RZ, 0xc0, !PT ;  /* 0x0000080010ff7812 */ /* 0x000fe2000782c0ff */
[----:B------:R-:W0:Y:S01]  /*8e60*/  SHFL.BFLY PT, R7, R14, 0x1, 0x1f ;  /* 0x0c201f000e077f89 */ /* 0x000e2200000e0000 */
[C---:B------:R-:W-:Y:S02]  /*8e70*/  ISETP.LT.OR P3, PT, R13.reuse, 0x91, P3 ;  /* 0x000000910d00780c */ /* 0x040fe40001f61670 */
        /* <DEDUP_REMOVED lines=10> */
[----:B------:R-:W-:Y:S02]  /*8f20*/  FSEL R134, R134, -INF , !P5 ;  /* 0xff80000086867808 */ /* 0x000fe40006800000 */
[----:B------:R-:W-:Y:S02]  /*8f30*/  FSEL R142, R142, -INF , !P1 ;  /* 0xff8000008e8e7808 */ /* 0x000fe40004800000 */
[----:B------:R-:W-:Y:S02]  /*8f40*/  LOP3.LUT P1, RZ, R16, 0x200, RZ, 0xc0, !PT ;  /* 0x0000020010ff7812 */ /* 0x000fe4000782c0ff */
[----:B0-----:R-:W-:Y:S02]  /*8f50*/  FMNMX.FTZ R7, R14, R7, !PT ;  /* 0x000000070e077209 */ /* 0x001fe40007810000 */
[----:B------:R-:W-:-:S03]  /*8f60*/  ISETP.GT.AND P1, PT, R12, 0x69, !P1 ;  /* 0x000000690c00780c */ /* 0x000fc60004f24270 */
[----:B------:R-:W-:Y:S01]  /*8f70*/  FFMA.FTZ R8, R7, R8, -8 ;  /* 0xc100000007087423 */ /* 0x000fe20000010008 */
        /* <DEDUP_REMOVED lines=64> */
[----:B------:R-:W-:Y:S02]  /*9380*/  FMNMX.FTZ R186, R9, R0, !PT ;  /* 0x0000000009ba7209 */ /* 0x000fe40007810000 */
[----:B------:R-:W-:Y:S02]  /*9390*/  FSEL R8, R8, RZ, P1 ;  /* 0x000000ff08087208 */ /* 0x000fe40000800000 */
[----:B------:R-:W-:-:S03]  /*93a0*/  ISETP.LT.OR P2, PT, R13, 0x9a, P2 ;  /* 0x0000009a0d00780c */ /* 0x000fc60001741670 */
[--C-:B------:R-:W-:Y:S01]  /*93b0*/  FFMA.FTZ R15, R189, UR37, -R8.reuse ;  /* 0x00000025bd0f7c23 */ /* 0x100fe20008010808 */
[----:B------:R-:W-:Y:S01]  /*93c0*/  FMNMX.FTZ R189, R187, R186, !PT ;  /* 0x000000babbbd7209 */ /* 0x000fe20007810000 */
[--C-:B------:R-:W-:Y:S01]  /*93d0*/  FFMA.FTZ R14, R188, UR37, -R8.reuse ;  /* 0x00000025bc0e7c23 */ /* 0x100fe20008010808 */
[----:B------:R-:W-:-:S01]  /*93e0*/  FFMA.FTZ R188, R140, UR37, -R8 ;  /* 0x000000258cbc7c23 */ /* 0x000fc20008010808 */
        /* <DEDUP_REMOVED lines=81> */
[----:B------:R0:W-:Y:S01]  /*9900*/  MUFU.EX2 R12, R188 ;  /* 0x000000bc000c7308 */ /* 0x0001e20000000800 */
[----:B------:R-:W-:-:S04]  /*9910*/  FMNMX.FTZ R140, R130, R189, !PT ;  /* 0x000000bd828c7209 */ /* 0x000fc80007810000 */
[----:B------:R-:W-:-:S03]  /*9920*/  FMNMX.FTZ R141, R131, R140, !PT ;  /* 0x0000008c838d7209 */ /* 0x000fc60007810000 */
[----:B------:R-:W-:Y:S01]  /*9930*/  MUFU.EX2 R173, R173 ;  /* 0x000000ad00ad7308 */ /* 0x000fe20000000800 */
[----:B------:R-:W-:Y:S01]  /*9940*/  FMNMX.FTZ R140, R134, R141, !PT ;  /* 0x0000008d868c7209 */ /* 0x000fe20007810000 */
[--C-:B------:R-:W-:Y:S01]  /*9950*/  FFMA.FTZ R141, R145, UR37, -R8.reuse ;  /* 0x00000025918d7c23 */ /* 0x100fe20008010808 */
[----:B------:R-:W-:-:S01]  /*9960*/  FFMA.FTZ R145, R149, UR37, -R8 ;  /* 0x0000002595917c23 */ /* 0x000fc20008010808 */
[----:B------:R-:W-:Y:S01]  /*9970*/  IMAD.U32 R149, RZ, RZ, UR37 ;  /* 0x00000025ff957e24 */ /* 0x000fe2000f8e00ff */
[----:B------:R-:W-:-:S03]  /*9980*/  FMNMX.FTZ R186, R135, R140, !PT ;  /* 0x0000008c87ba7209 */ /* 0x000fc60007810000 */
[----:B------:R1:W-:Y:S02]  /*9990*/  MUFU.EX2 R140, R192 ;  /* 0x000000c0008c7308 */ /* 0x0003e40000000800 */
[----:B------:R-:W2:Y:S06]  /*99a0*/  SHFL.BFLY PT, R189, R186, 0x2, 0x1f ;  /* 0x0c401f00babd7f89 */ /* 0x000eac00000e0000 */
[----:B------:R-:W-:Y:S08]  /*99b0*/  MUFU.EX2 R176, R176 ;  /* 0x000000b000b07308 */ /* 0x000ff00000000800 */
[----:B------:R-:W-:Y:S08]  /*99c0*/  MUFU.EX2 R177, R177 ;  /* 0x000000b100b17308 */ /* 0x000ff00000000800 */
[----:B------:R-:W-:Y:S01]  /*99d0*/  MUFU.EX2 R180, R180 ;  /* 0x000000b400b47308 */ /* 0x000fe20000000800 */
[----:B--2---:R-:W-:-:S02]  /*99e0*/  FMNMX.FTZ R189, R186, R189, !PT ;  /* 0x000000bdbabd7209 */ /* 0x004fc40007810000 */
[----:B------:R-:W-:-:S03]  /*99f0*/  FSEL R186, R7, RZ, P1 ;  /* 0x000000ff07ba7208 */ /* 0x000fc60000800000 */
[----:B------:R-:W2:Y:S02]  /*9a00*/  SHFL.BFLY PT, R148, R189, 0x1, 0x1f ;  /* 0x0c201f00bd947f89 */ /* 0x000ea400000e0000 */
[----:B------:R-:W-:Y:S01]  /*9a10*/  MUFU.EX2 R181, R181 ;  /* 0x000000b500b57308 */ /* 0x000fe20000000800 */
[----:B------:R-:W-:-:S07]  /*9a20*/  FADD.FTZ R186, -R186, R3 ;  /* 0x00000003baba7221 */ /* 0x000fce0000010100 */
[----:B------:R-:W-:Y:S08]  /*9a30*/  MUFU.EX2 R3, R133 ;  /* 0x0000008500037308 */ /* 0x000ff00000000800 */
[----:B------:R-:W-:Y:S01]  /*9a40*/  MUFU.EX2 R152, R152 ;  /* 0x0000009800987308 */ /* 0x000fe20000000800 */
[----:B--2---:R-:W-:Y:S01]  /*9a50*/  FMNMX.FTZ R8, R189, R148, !PT ;  /* 0x00000094bd087209 */ /* 0x004fe20007810000 */
[----:B------:R-:W-:-:S06]  /*9a60*/  FMUL.FTZ R148, R186, UR37 ;  /* 0x00000025ba947c20 */ /* 0x000fcc0008410000 */
[----:B------:R-:W-:Y:S01]  /*9a70*/  MUFU.EX2 R153, R153 ;  /* 0x0000009900997308 */ /* 0x000fe20000000800 */
[C---:B------:R-:W-:Y:S01]  /*9a80*/  FSETP.NEU.FTZ.AND P1, PT, R8.reuse, -INF , PT ;  /* 0xff8000000800780b */ /* 0x040fe20003f3d000 */
[----:B------:R-:W-:-:S05]  /*9a90*/  FFMA.FTZ R149, R8, R149, -8 ;  /* 0xc100000008957423 */ /* 0x000fca0000010095 */
[----:B------:R-:W-:Y:S01]  /*9aa0*/  FSEL R186, R149, RZ, P1 ;  /* 0x000000ff95ba7208 */ /* 0x000fe20000800000 */
[----:B------:R-:W2:Y:S04]  /*9ab0*/  MUFU.EX2 R148, R148 ;  /* 0x0000009400947308 */ /* 0x000ea80000000800 */
[----:B------:R-:W-:-:S01]  /*9ac0*/  FFMA.FTZ R189, R190, UR37, -R186 ;  /* 0x00000025bebd7c23 */ /* 0x000fc200080108ba */
[--C-:B0-----:R-:W-:Y:S01]  /*9ad0*/  FFMA.FTZ R188, R9, UR37, -R186.reuse ;  /* 0x0000002509bc7c23 */ /* 0x101fe200080108ba */
[----:B------:R-:W-:-:S01]  /*9ae0*/  FFMA.FTZ R9, R187, UR37, -R186 ;  /* 0x00000025bb097c23 */ /* 0x000fc200080108ba */
[--C-:B------:R-:W-:Y:S01]  /*9af0*/  FFMA.FTZ R190, R191, UR37, -R186.reuse ;  /* 0x00000025bfbe7c23 */ /* 0x100fe200080108ba */
[----:B------:R0:W-:Y:S01]  /*9b00*/  MUFU.EX2 R133, R189 ;  /* 0x000000bd00857308 */ /* 0x0001e20000000800 */
[----:B------:R-:W-:-:S01]  /*9b10*/  FFMA.FTZ R149, R194, UR37, -R186 ;  /* 0x00000025c2957c23 */ /* 0x000fc200080108ba */
[--C-:B-1----:R-:W-:Y:S01]  /*9b20*/  FFMA.FTZ R192, R195, UR37, -R186.reuse ;  /* 0x00000025c3c07c23 */ /* 0x102fe200080108ba */
[----:B------:R-:W-:-:S01]  /*9b30*/  FFMA.FTZ R187, R198, UR37, -R186 ;  /* 0x00000025c6bb7c23 */ /* 0x000fc200080108ba */
[--C-:B------:R-:W-:Y:S01]  /*9b40*/  FFMA.FTZ R194, R199, UR37, -R186.reuse ;  /* 0x00000025c7c27c23 */ /* 0x100fe200080108ba */
[----:B------:R-:W-:-:S01]  /*9b50*/  FFMA.FTZ R191, R158, UR37, -R186 ;  /* 0x000000259ebf7c23 */ /* 0x000fc200080108ba */
[--C-:B------:R-:W-:Y:S01]  /*9b60*/  FFMA.FTZ R158, R162, UR37, -R186.reuse ;  /* 0x00000025a29e7c23 */ /* 0x100fe200080108ba */
[----:B------:R-:W-:-:S01]  /*9b70*/  FFMA.FTZ R162, R166, UR37, -R186 ;  /* 0x00000025a6a27c23 */ /* 0x000fc200080108ba */
[----:B------:R-:W-:Y:S01]  /*9b80*/  MUFU.EX2 R188, R188 ;  /* 0x000000bc00bc7308 */ /* 0x000fe20000000800 */
[----:B0-----:R-:W-:Y:S01]  /*9b90*/  FSEL R189, R8, RZ, P1 ;  /* 0x000000ff08bd7208 */ /* 0x001fe20000800000 */
[----:B--2---:R-:W-:Y:S01]  /*9ba0*/  FFMA.FTZ R193, R148, R6, R11 ;  /* 0x0000000694c17223 */ /* 0x004fe2000001000b */
[----:B------:R-:W-:-:S01]  /*9bb0*/  FFMA.FTZ R170, R170, UR37, -R186 ;  /* 0x00000025aaaa7c23 */ /* 0x000fc200080108ba */
[--C-:B------:R-:W-:Y:S01]  /*9bc0*/  FFMA.FTZ R171, R171, UR37, -R186.reuse ;  /* 0x00000025abab7c23 */ /* 0x100fe200080108ba */
[----:B------:R-:W-:-:S01]  /*9bd0*/  FFMA.FTZ R174, R174, UR37, -R186 ;  /* 0x00000025aeae7c23 */ /* 0x000fc200080108ba */
[----:B------:R-:W-:Y:S01]  /*9be0*/  FADD.FTZ R189, -R189, R0 ;  /* 0x00000000bdbd7221 */ /* 0x000fe20000010100 */
[----:B------:R-:W-:-:S01]  /*9bf0*/  FADD.FTZ R193, R10, R193 ;  /* 0x000000c10ac17221 */ /* 0x000fc20000010000 */
[----:B------:R-:W-:Y:S01]  /*9c00*/  MUFU.EX2 R9, R9 ;  /* 0x0000000900097308 */ /* 0x000fe20000000800 */
[----:B------:R-:W-:-:S01]  /*9c10*/  FFMA.FTZ R175, R175, UR37, -R186 ;  /* 0x00000025afaf7c23 */ /* 0x000fc200080108ba */
[----:B------:R-:W-:Y:S01]  /*9c20*/  FMUL.FTZ R189, R189, UR37 ;  /* 0x00000025bdbd7c20 */ /* 0x000fe20008410000 */
[----:B------:R-:W-:-:S01]  /*9c30*/  FADD.FTZ R166, R14, R193 ;  /* 0x000000c10ea67221 */ /* 0x000fc20000010000 */
        /* <DEDUP_REMOVED lines=24> */
[----:B------:R-:W-:Y:S01]  /*9dc0*/  FFMA.FTZ R127, R127, UR37, -R186 ;  /* 0x000000257f7f7c23 */ /* 0x000fe200080108ba */
[----:B------:R-:W-:-:S01]  /*9dd0*/  FADD.FTZ R6, R9, R6 ;  /* 0x0000000609067221 */ /* 0x000fc20000010000 */
[--C-:B------:R-:W-:Y:S01]  /*9de0*/  FFMA.FTZ R130, R130, UR37, -R186.reuse ;  /* 0x0000002582827c23 */ /* 0x100fe200080108ba */
[----:B------:R-:W-:-:S01]  /*9df0*/  FFMA.FTZ R131, R131, UR37, -R186 ;  /* 0x0000002583837c23 */ /* 0x000fc200080108ba */
[----:B------:R-:W0:Y:S01]  /*9e00*/  MUFU.EX2 R192, R192 ;  /* 0x000000c000c07308 */ /* 0x000e220000000800 */
[----:B------:R-:W-:-:S01]  /*9e10*/  FADD.FTZ R5, R133, R6 ;  /* 0x0000000685057221 */ /* 0x000fc20000010000 */
[--C-:B------:R-:W-:Y:S01]  /*9e20*/  FFMA.FTZ R134, R134, UR37, -R186.reuse ;  /* 0x0000002586867c23 */ /* 0x100fe200080108ba */
[----:B------:R-:W-:-:S02]  /*9e30*/  FFMA.FTZ R135, R135, UR37, -R186 ;  /* 0x0000002587877c23 */ /* 0x000fc400080108ba */
[----:B-1----:R-:W-:-:S03]  /*9e40*/  FADD.FTZ R6, R190, R5 ;  /* 0x00000005be067221 */ /* 0x002fc60000010000 */
[----:B------:R-:W1:Y:S01]  /*9e50*/  MUFU.EX2 R187, R187 ;  /* 0x000000bb00bb7308 */ /* 0x000e620000000800 */
[----:B--2---:R-:W-:-:S07]  /*9e60*/  FADD.FTZ R5, R149, R6 ;  /* 0x0000000695057221 */ /* 0x004fce0000010000 */
[----:B------:R-:W2:Y:S01]  /*9e70*/  MUFU.EX2 R194, R194 ;  /* 0x000000c200c27308 */ /* 0x000ea20000000800 */
[----:B0-----:R-:W-:-:S07]  /*9e80*/  FADD.FTZ R6, R192, R5 ;  /* 0x00000005c0067221 */ /* 0x001fce0000010000 */
[----:B------:R0:W-:Y:S01]  /*9e90*/  MUFU.EX2 R0, R191 ;  /* 0x000000bf00007308 */ /* 0x0001e20000000800 */
[----:B-1----:R-:W-:-:S07]  /*9ea0*/  FADD.FTZ R5, R187, R6 ;  /* 0x00000006bb057221 */ /* 0x002fce0000010000 */
[----:B------:R-:W1:Y:S01]  /*9eb0*/  MUFU.EX2 R170, R170 ;  /* 0x000000aa00aa7308 */ /* 0x000e620000000800 */
[----:B0-----:R-:W-:-:S01]  /*9ec0*/  FADD.FTZ R191, R15, R166 ;  /* 0x000000a60fbf7221 */ /* 0x001fc20000010000 */
[----:B--2---:R-:W-:-:S03]  /*9ed0*/  FADD.FTZ R5, R194, R5 ;  /* 0x00000005c2057221 */ /* 0x004fc60000010000 */
[----:B------:R-:W-:-:S03]  /*9ee0*/  FADD.FTZ R166, R20, R191 ;  /* 0x000000bf14a67221 */ /* 0x000fc60000010000 */
[----:B------:R-:W0:Y:S01]  /*9ef0*/  MUFU.EX2 R171, R171 ;  /* 0x000000ab00ab7308 */ /* 0x000e220000000800 */
[----:B------:R-:W-:-:S04]  /*9f00*/  FADD.FTZ R191, R21, R166 ;  /* 0x000000a615bf7221 */ /* 0x000fc80000010000 */
[----:B------:R-:W-:-:S03]  /*9f10*/  FADD.FTZ R166, R184, R191 ;  /* 0x000000bfb8a67221 */ /* 0x000fc60000010000 */
[----:B------:R-:W2:Y:S01]  /*9f20*/  MUFU.EX2 R174, R174 ;  /* 0x000000ae00ae7308 */ /* 0x000ea20000000800 */
[----:B------:R-:W-:-:S01]  /*9f30*/  FADD.FTZ R191, R185, R166 ;  /* 0x000000a6b9bf7221 */ /* 0x000fc20000010000 */
[----:B-1----:R-:W-:-:S03]  /*9f40*/  FADD.FTZ R166, R170, R5 ;  /* 0x00000005aaa67221 */ /* 0x002fc60000010000 */
[----:B------:R-:W-:-:S03]  /*9f50*/  FADD.FTZ R6, R168, R191 ;  /* 0x000000bfa8067221 */ /* 0x000fc60000010000 */
[----:B------:R-:W1:Y:S01]  /*9f60*/  MUFU.EX2 R175, R175 ;  /* 0x000000af00af7308 */ /* 0x000e620000000800 */
[----:B------:R-:W-:-:S01]  /*9f70*/  FADD.FTZ R5, R169, R6 ;  /* 0x00000006a9057221 */ /* 0x000fc20000010000 */
[----:B0-----:R-:W-:-:S03]  /*9f80*/  FADD.FTZ R191, R171, R166 ;  /* 0x000000a6abbf7221 */ /* 0x001fc60000010000 */
[----:B------:R-:W-:-:S03]  /*9f90*/  FADD.FTZ R6, R172, R5 ;  /* 0x00000005ac067221 */ /* 0x000fc60000010000 */
        /* <DEDUP_REMOVED lines=51> */
[----:B--2---:R-:W-:-:S04]  /*a2d0*/  FADD.FTZ R5, R137, R6 ;  /* 0x0000000689057221 */ /* 0x004fc80000010000 */
[----:B------:R-:W-:-:S03]  /*a2e0*/  FADD.FTZ R6, R12, R5 ;  /* 0x000000050c067221 */ /* 0x000fc60000010000 */
        /* <DEDUP_REMOVED lines=49> */
[----:B------:R-:W-:Y:S01]  /*a600*/  FADD.FTZ R6, R3, R6 ;  /* 0x0000000603067221 */ /* 0x000fe20000010000 */
[----:B-1----:R-:W-:-:S04]  /*a610*/  FADD.FTZ R191, R134, R191 ;  /* 0x000000bf86bf7221 */ /* 0x002fc80000010000 */
[----:B0-----:R-:W-:Y:S01]  /*a620*/  FADD.FTZ R5, R135, R191 ;  /* 0x000000bf87057221 */ /* 0x001fe20000010000 */
[----:B------:R-:W-:Y:S06]  /*a630*/  @!P0 BRA `(.L_x_1250) ;  /* 0x0000000000048947 */ /* 0x000fec0003800000 */
[----:B------:R-:W-:Y:S01]  /*a640*/  BPT.TRAP 0x1 ;  /* 0x000000040000795c */ /* 0x000fe20000300000 */
.L_x_1250:
        /* <DEDUP_REMOVED lines=151> */
.L_x_1233:
        /* <DEDUP_REMOVED lines=25> */
.L_x_1253:
[----:B------:R-:W-:-:S11]  /*b150*/  UISETP.NE.AND UP2, UPT, UR11, 0x1, UPT ;  /* 0x000000010b00788c */ /* 0x000fd6000bf45270 */
[----:B------:R-:W-:Y:S02]  /*b160*/  @UP2 ULDC.64 UR14, c[0x0][0x9e8] ;  /* 0x00027a00000e2ab9 */ /* 0x000fe40000000a00 */
[----:B------:R-:W-:-:S04]  /*b170*/  UIMAD.WIDE.U32 UR6, UR10, UR14, URZ ;  /* 0x0000000e0a0672a5 */ /* 0x000fc8000f8e003f */
[----:B------:R-:W-:-:S12]  /*b180*/  @UP2 USHF.R.U32.HI UR10, URZ, UR15, UR7 ;  /* 0x0000000f3f0a2299 */ /* 0x000fd80008011607 */
.L_x_1254:
[----:B------:R-:W-:-:S04]  /*b190*/  UIMAD UR10, UR10, UR11, URZ ;  /* 0x0000000b0a0a72a4 */ /* 0x000fc8000f8e023f */
[----:B------:R-:W-:-:S04]  /*b1a0*/  UISETP.LT.AND UP2, UPT, UR55, UR10, UPT ;  /* 0x0000000a3700728c */ /* 0x000fc8000bf41270 */
[----:B------:R-:W-:-:S12]  /*b1b0*/  USEL UR55, UR55, UR10, !UP2 ;  /* 0x0000000a37377287 */ /* 0x000fd8000d000000 */
.L_x_1252:
        /* <DEDUP_REMOVED lines=12> */
.L_x_1265:
[----:B------:R-:W-:Y:S01]  /*b280*/  ISETP.NE.AND P2, PT, RZ, UR44, PT ;  /* 0x0000002cff007c0c */ /* 0x000fe2000bf45270 */
[----:B------:R-:W-:-:S04]  /*b290*/  UISETP.NE.AND UP2, UPT, UR55, 0x1, UPT ;  /* 0x000000013700788c */ /* 0x000fc8000bf45270 */
[----:B------:R-:W-:-:S04]  /*b2a0*/  USEL UR45, URZ, 0x1, UP2 ;  /* 0x000000013f2d7887 */ /* 0x000fc80009000000 */
[----:B------:R-:W-:-:S04]  /*b2b0*/  ULOP3.LUT UR45, UR56, UR45, URZ, 0x3c, !UPT ;  /* 0x0000002d382d7292 */ /* 0x000fc8000f8e3c3f */
[----:B------:R-:W-:Y:S08]  /*b2c0*/  @P2 BRA `(.L_x_1256) ;  /* 0x0000000000382947 */ /* 0x000ff00003800000 */
[----:B------:R-:W-:Y:S05]  /*b2d0*/  @!P0 BRA `(.L_x_1257) ;  /* 0x0000000000048947 */ /* 0x000fea0003800000 */
[----:B------:R-:W-:Y:S01]  /*b2e0*/  BPT.TRAP 0x1 ;  /* 0x000000040000795c */ /* 0x000fe20000300000 */
.L_x_1257:
        /* <DEDUP_REMOVED lines=9> */
.L_x_1258:
[----:B-1----:R-:W-:Y:S05]  /*b380*/  @P1 BRA `(.L_x_1256) ;  /* 0x0000000000081947 */ /* 0x002fea0003800000 */
[----:B------:R-:W1:Y:S02]  /*b390*/  SYNCS.PHASECHK.TRANS64.TRYWAIT P1, [UR6+0x33430], R0 ;  /* 0x03343000ff0075a7 */ /* 0x000e640008020146 */
[----:B-1----:R-:W-:Y:S05]  /*b3a0*/  @!P1 BRA `(.L_x_1259) ;  /* 0x0000011800ac9947 */ /* 0x002fea0003800000 */
.L_x_1256:
        /* <DEDUP_REMOVED lines=191> */
.L_x_1261:
[----:B------:R-:W-:Y:S01]  /*bfa0*/  ULEA UR6, UR55, UR41, 0x3 ;  /* 0x0000002937067291 */ /* 0x000fe2000f8e183f */
[----:B------:R-:W-:-:S05]  /*bfb0*/  IMAD.U32 R0, RZ, RZ, UR56 ;  /* 0x00000038ff007e24 */ /* 0x000fca000f8e00ff */
[----:B------:R-:W-:-:S04]  /*bfc0*/  SHF.L.U32 R0, R0, 0x1f, RZ ;  /* 0x0000001f00007819 */ /* 0x000fc800000006ff */
[----:B------:R0:W1:Y:S01]  /*bfd0*/  SYNCS.PHASECHK.TRANS64.TRYWAIT P1, [UR6+0x33450], R0 ;  /* 0x03345000ff0075a7 */ /* 0x0000620008020146 */
[----:B------:R-:W-:Y:S05]  /*bfe0*/  @!P0 BRA `(.L_x_1262) ;  /* 0x0000000000048947 */ /* 0x000fea0003800000 */
[----:B------:R-:W-:Y:S01]  /*bff0*/  BPT.TRAP 0x1 ;  /* 0x000000040000795c */ /* 0x000fe20000300000 */
.L_x_1262:
[----:B-1----:R-:W-:Y:S05]  /*c000*/  @P1 BRA `(.L_x_1260) ;  /* 0x0000000000081947 */ /* 0x002fea0003800000 */
[----:B------:R-:W1:Y:S02]  /*c010*/  SYNCS.PHASECHK.TRANS64.TRYWAIT P1, [UR6+0x33450], R0 ;  /* 0x03345000ff0075a7 */ /* 0x000e640008020146 */
[----:B-1----:R-:W-:Y:S05]  /*c020*/  @!P1 BRA `(.L_x_1263) ;  /* 0x0000010c00a49947 */ /* 0x002fea0003800000 */
.L_x_1260:
        /* <DEDUP_REMOVED lines=92> */
[----:B0-----:R-:W-:Y:S01]  /*c5f0*/  SHF.R.U32.HI R232, RZ, 0x7, R232 ;  /* 0x00000007ffe87819 */ /* 0x001fe200000116e8 */
        /* <DEDUP_REMOVED lines=90> */
[----:B------:R-:W-:Y:S01]  /*cba0*/  FFMA.FTZ R139, R139, UR37, -R133 ;  /* 0x000000258b8b7c23 */ /* 0x000fe20008010885 */
[----:B------:R-:W-:Y:S01]  /*cbb0*/  IADD3 R194, -R232, 0xb, RZ ;  /* 0x0000000be8c27810 */ /* 0x000fe20007ffe1ff */
[----:B------:R-:W2:Y:S01]  /*cbc0*/  MUFU.EX2 R11, R11 ;  /* 0x0000000b000b7308 */ /* 0x000ea20000000800 */
[----:B0-----:R-:W-:-:S01]  /*cbd0*/  FFMA.FTZ R6, R7, R6, R10 ;  /* 0x0000000607067223 */ /* 0x001fc2000001000a */
[----:B------:R-:W0:Y:S01]  /*cbe0*/  S2R R232, SR_TID.X ;  /* 0x0000000000e87919 */ /* 0x000e220000002100 */
[----:B------:R-:W-:-:S01]  /*cbf0*/  FFMA.FTZ R142, R142, UR37, -R133 ;  /* 0x000000258e8e7c23 */ /* 0x000fc20008010885 */
[--C-:B------:R-:W-:Y:S01]  /*cc00*/  FFMA.FTZ R143, R143, UR37, -R133.reuse ;  /* 0x000000258f8f7c23 */ /* 0x100fe20008010885 */
[----:B------:R-:W-:-:S01]  /*cc10*/  FFMA.FTZ R146, R146, UR37, -R133 ;  /* 0x0000002592927c23 */ /* 0x000fc20008010885 */
[--C-:B------:R-:W-:Y:S01]  /*cc20*/  FFMA.FTZ R147, R147, UR37, -R133.reuse ;  /* 0x0000002593937c23 */ /* 0x100fe20008010885 */
[----:B------:R-:W-:-:S01]  /*cc30*/  FFMA.FTZ R150, R150, UR37, -R133 ;  /* 0x0000002596967c23 */ /* 0x000fc20008010885 */
[----:B------:R-:W3:Y:S01]  /*cc40*/  MUFU.EX2 R184, R184 ;  /* 0x000000b800b87308 */ /* 0x000ee20000000800 */
[----:B-1----:R-:W-:-:S01]  /*cc50*/  FFMA.FTZ R5, R8, R5, R185 ;  /* 0x0000000508057223 */ /* 0x002fc200000100b9 */
[--C-:B------:R-:W-:Y:S01]  /*cc60*/  FFMA.FTZ R151, R151, UR37, -R133.reuse ;  /* 0x0000002597977c23 */ /* 0x100fe20008010885 */
[----:B------:R-:W-:-:S01]  /*cc70*/  FFMA.FTZ R122, R122, UR37, -R133 ;  /* 0x000000257a7a7c23 */ /* 0x000fc20008010885 */
[--C-:B------:R-:W-:Y:S01]  /*cc80*/  FFMA.FTZ R123, R123, UR37, -R133.reuse ;  /* 0x000000257b7b7c23 */ /* 0x100fe20008010885 */
[----:B------:R-:W-:-:S01]  /*cc90*/  FFMA.FTZ R126, R126, UR37, -R133 ;  /* 0x000000257e7e7c23 */ /* 0x000fc20008010885 */
[----:B------:R-:W-:Y:S01]  /*cca0*/  FFMA.FTZ R127, R127, UR37, -R133 ;  /* 0x000000257f7f7c23 */ /* 0x000fe20008010885 */
[----:B------:R-:W-:Y:S01]  /*ccb0*/  IMAD.U32 R195, RZ, RZ, UR51 ;  /* 0x00000033ffc37e24 */ /* 0x000fe2000f8e00ff */
[----:B------:R-:W1:Y:S01]  /*ccc0*/  MUFU.EX2 R12, R12 ;  /* 0x0000000c000c7308 */ /* 0x000e620000000800 */
[----:B--2---:R-:W-:-:S01]  /*ccd0*/  FADD.FTZ R193, R11, R6 ;  /* 0x000000060bc17221 */ /* 0x004fc20000010000 */
[--C-:B------:R-:W-:Y:S01]  /*cce0*/  FFMA.FTZ R130, R130, UR37, -R133.reuse ;  /* 0x0000002582827c23 */ /* 0x100fe20008010885 */
[----:B------:R-:W-:-:S01]  /*ccf0*/  FFMA.FTZ R131, R131, UR37, -R133 ;  /* 0x0000002583837c23 */ /* 0x000fc20008010885 */
[--C-:B------:R-:W-:Y:S01]  /*cd00*/  FFMA.FTZ R134, R134, UR37, -R133.reuse ;  /* 0x0000002586867c23 */ /* 0x100fe20008010885 */
[----:B------:R-:W-:-:S03]  /*cd10*/  FFMA.FTZ R133, R135, UR37, -R133 ;  /* 0x0000002587857c23 */ /* 0x000fc60008010885 */
[----:B------:R-:W2:Y:S01]  /*cd20*/  MUFU.EX2 R186, R186 ;  /* 0x000000ba00ba7308 */ /* 0x000ea20000000800 */
[----:B---3--:R-:W-:-:S07]  /*cd30*/  FADD.FTZ R5, R184, R5 ;  /* 0x00000005b8057221 */ /* 0x008fce0000010000 */
[----:B------:R-:W3:Y:S01]  /*cd40*/  MUFU.EX2 R13, R13 ;  /* 0x0000000d000d7308 */ /* 0x000ee20000000800 */
[----:B-1----:R-:W-:-:S01]  /*cd50*/  FADD.FTZ R6, R12, R193 ;  /* 0x000000c10c067221 */ /* 0x002fc20000010000 */
[----:B0-----:R-:W-:-:S06]  /*cd60*/  LOP3.LUT P1, RZ, R232, 0x7f, RZ, 0xc0, !PT ;  /* 0x0000007fe8ff7812 */ /* 0x001fcc000782c0ff */
[----:B------:R-:W0:Y:S01]  /*cd70*/  MUFU.EX2 R187, R187 ;  /* 0x000000bb00bb7308 */ /* 0x000e220000000800 */
[----:B--2---:R-:W-:-:S06]  /*cd80*/  FADD.FTZ R192, R186, R5 ;  /* 0x00000005bac07221 */ /* 0x004fcc0000010000 */
[----:B------:R-:W-:Y:S01]  /*cd90*/  @!P1 LEA R195, R195, UR41, 0x3 ;  /* 0x00000029c3c39c11 */ /* 0x000fe2000f8e18ff */
[----:B------:R-:W1:Y:S01]  /*cda0*/  MUFU.EX2 R14, R14 ;  /* 0x0000000e000e7308 */ /* 0x000e620000000800 */
[----:B---3--:R-:W-:-:S07]  /*cdb0*/  FADD.FTZ R5, R13, R6 ;  /* 0x000000060d057221 */ /* 0x008fce0000010000 */
        /* <DEDUP_REMOVED lines=20> */
[----:B------:R-:W-:Y:S02]  /*cf00*/  WARPGROUP.DEPBAR.LE gsb0, 0x0 ;  /* 0x00008000000079c5 */ /* 0x000fe40000010000 */
[----:B------:R-:W-:-:S04]  /*cf10*/  WARPGROUP.ARRIVE ;  /* 0x00000000000079c5 */ /* 0x000fc80000000000 */
[----:B------:R-:W0:Y:S01]  /*cf20*/  MUFU.EX2 R171, R171 ;  /* 0x000000ab00ab7308 */ /* 0x000e220000000800 */
[----:B-1----:R-:W-:-:S01]  /*cf30*/  FADD.FTZ R192, R170, R193 ;  /* 0x000000c1aac07221 */ /* 0x002fc20000010000 */
[----:B------:R-:W-:Y:S01]  /*cf40*/  QGMMA.64x192x32.F32.E4M3.E4M3 R24, R208, gdesc[UR4], R24, gsb0 ;  /* 0x02e00004d0187df3 */ /* 0x000fe20008000818 */
[----:B------:R-:W-:Y:S01]  /*cf50*/  UIADD3 UR6, UR10, 0x480, URZ ;  /* 0x000004800a067890 */ /* 0x000fe2000fffe03f */
[----:B------:R-:W-:-:S04]  /*cf60*/  UMOV UR7, 0xc0000010 ;  /* 0xc000001000077882 */ /* 0x000fc80000000000 */
        /* <DEDUP_REMOVED lines=99> */
[----:B------:R-:W-:-:S05]  /*d5a0*/  @!P1 VIADD R5, R195, 0x33440 ;  /* 0x00033440c3059836 */ /* 0x000fca0000000000 */
[----:B------:R-:W-:Y:S01]  /*d5b0*/  @!P1 PRMT R5, RZ, 0x654, R5 ;  /* 0x00000654ff059816 */ /* 0x000fe20000000005 */
[----:B------:R-:W0:Y:S01]  /*d5c0*/  MUFU.EX2 R123, R123 ;  /* 0x0000007b007b7308 */ /* 0x000e220000000800 */
[----:B-1----:R-:W-:-:S07]  /*d5d0*/  FADD.FTZ R192, R122, R193 ;  /* 0x000000c17ac07221 */ /* 0x002fce0000010000 */
[----:B------:R-:W1:Y:S01]  /*d5e0*/  MUFU.EX2 R124, R124 ;  /* 0x0000007c007c7308 */ /* 0x000e620000000800 */
[----:B--2---:R-:W-:-:S07]  /*d5f0*/  FADD.FTZ R193, R121, R6 ;  /* 0x0000000679c17221 */ /* 0x004fce0000010000 */
[----:B------:R-:W2:Y:S01]  /*d600*/  MUFU.EX2 R126, R126 ;  /* 0x0000007e007e7308 */ /* 0x000ea20000000800 */
[----:B0-----:R-:W-:-:S07]  /*d610*/  FADD.FTZ R195, R123, R192 ;  /* 0x000000c07bc37221 */ /* 0x001fce0000010000 */
[----:B------:R-:W-:Y:S01]  /*d620*/  MUFU.EX2 R125, R125 ;  /* 0x0000007d007d7308 */ /* 0x000fe20000000800 */
[----:B-1----:R-:W-:-:S07]  /*d630*/  FADD.FTZ R6, R124, R193 ;  /* 0x000000c17c067221 */ /* 0x002fce0000010000 */
        /* <DEDUP_REMOVED lines=9> */
[----:B------:R-:W1:Y:S01]  /*d6d0*/  MUFU.EX2 R131, R131 ;  /* 0x0000008300837308 */ /* 0x000e620000000800 */
[----:B0-----:R-:W-:-:S07]  /*d6e0*/  FADD.FTZ R192, R130, R135 ;  /* 0x0000008782c07221 */ /* 0x001fce0000010000 */
[----:B------:R-:W-:Y:S08]  /*d6f0*/  MUFU.EX2 R132, R132 ;  /* 0x0000008400847308 */ /* 0x000ff00000000800 */
[----:B------:R-:W0:Y:S01]  /*d700*/  MUFU.EX2 R134, R134 ;  /* 0x0000008600867308 */ /* 0x000e220000000800 */
[----:B-1----:R-:W-:-:S07]  /*d710*/  FADD.FTZ R135, R131, R192 ;  /* 0x000000c083877221 */ /* 0x002fce0000010000 */
[----:B------:R-:W-:Y:S08]  /*d720*/  MUFU.EX2 R9, R9 ;  /* 0x0000000900097308 */ /* 0x000ff00000000800 */
[----:B------:R-:W1:Y:S01]  /*d730*/  MUFU.EX2 R133, R133 ;  /* 0x0000008500857308 */ /* 0x000e620000000800 */
[----:B0-----:R-:W-:-:S01]  /*d740*/  FADD.FTZ R135, R134, R135 ;  /* 0x0000008786877221 */ /* 0x001fc20000010000 */
[----:B------:R-:W-:-:S02]  /*d750*/  WARPGROUP.DEPBAR.LE gsb0, 0x0 ;  /* 0x00008000000079c5 */ /* 0x000fc40000010000 */
[----:B------:R0:W-:Y:S06]  /*d760*/  BAR.ARV R194, 0x100 ;  /* 0x000400c20000751d */ /* 0x0001ec0000002000 */
[----:B------:R2:W-:Y:S02]  /*d770*/  @!P1 SYNCS.ARRIVE.TRANS64.RED.A1T0 RZ, [R5+URZ], RZ ;  /* 0x000000ff05ff99a7 */ /* 0x0005e4000810043f */
[----:B--2---:R-:W-:-:S04]  /*d780*/  FADD.FTZ R5, R125, R6 ;  /* 0x000000067d057221 */ /* 0x004fc80000010000 */
[----:B------:R-:W-:-:S04]  /*d790*/  FADD.FTZ R6, R128, R5 ;  /* 0x0000000580067221 */ /* 0x000fc80000010000 */
[----:B------:R-:W-:-:S04]  /*d7a0*/  FADD.FTZ R5, R129, R6 ;  /* 0x0000000681057221 */ /* 0x000fc80000010000 */
[----:B------:R-:W-:Y:S01]  /*d7b0*/  FADD.FTZ R6, R132, R5 ;  /* 0x0000000584067221 */ /* 0x000fe20000010000 */
[----:B-1----:R-:W-:-:S03]  /*d7c0*/  FADD.FTZ R5, R133, R135 ;  /* 0x0000008785057221 */ /* 0x002fc60000010000 */
[----:B------:R-:W-:Y:S01]  /*d7d0*/  FADD.FTZ R6, R9, R6 ;  /* 0x0000000609067221 */ /* 0x000fe20000010000 */
[----:B0-----:R-:W-:Y:S06]  /*d7e0*/  @!P0 BRA `(.L_x_1264) ;  /* 0x0000000000048947 */ /* 0x001fec0003800000 */
[----:B------:R-:W-:Y:S01]  /*d7f0*/  BPT.TRAP 0x1 ;  /* 0x000000040000795c */ /* 0x000fe20000300000 */
.L_x_1264:
        /* <DEDUP_REMOVED lines=147> */
.L_x_1255:
        /* <DEDUP_REMOVED lines=8> */
[----:B------:R-:W-:-:S05]  /*e1b0*/  ULDC UR54, c[0x0][0x9e0] ;  /* 0x0002780000367ab9 */ /* 0x000fca0000000800 */
.L_x_1284:
[----:B------:R-:W-:Y:S01]  /*e1c0*/  ISETP.NE.AND P2, PT, RZ, UR44, PT ;  /* 0x0000002cff007c0c */ /* 0x000fe2000bf45270 */
[----:B------:R-:W-:-:S04]  /*e1d0*/  UISETP.NE.AND UP2, UPT, UR57, 0x1, UPT ;  /* 0x000000013900788c */ /* 0x000fc8000bf45270 */
[----:B------:R-:W-:-:S04]  /*e1e0*/  USEL UR45, URZ, 0x1, UP2 ;  /* 0x000000013f2d7887 */ /* 0x000fc80009000000 */
[----:B------:R-:W-:-:S04]  /*e1f0*/  ULOP3.LUT UR45, UR58, UR45, URZ, 0x3c, !UPT ;  /* 0x0000002d3a2d7292 */ /* 0x000fc8000f8e3c3f */
[----:B------:R-:W-:Y:S08]  /*e200*/  @P2 BRA `(.L_x_1267) ;  /* 0x0000000000382947 */ /* 0x000ff00003800000 */
[----:B------:R-:W-:Y:S05]  /*e210*/  @!P0 BRA `(.L_x_1268) ;  /* 0x0000000000048947 */ /* 0x000fea0003800000 */
[----:B------:R-:W-:Y:S01]  /*e220*/  BPT.TRAP 0x1 ;  /* 0x000000040000795c */ /* 0x000fe20000300000 */
.L_x_1268:
        /* <DEDUP_REMOVED lines=9> */
.L_x_1269:
[----:B-1----:R-:W-:Y:S05]  /*e2c0*/  @P1 BRA `(.L_x_1267) ;  /* 0x0000000000081947 */ /* 0x002fea0003800000 */
[----:B------:R-:W1:Y:S02]  /*e2d0*/  SYNCS.PHASECHK.TRANS64.TRYWAIT P1, [UR6+0x33430], R0 ;  /* 0x03343000ff0075a7 */ /* 0x000e640008020146 */
[----:B-1----:R-:W-:Y:S05]  /*e2e0*/  @!P1 BRA `(.L_x_1270) ;  /* 0x000000ec000c9947 */ /* 0x002fea0003800000 */
.L_x_1267:
        /* <DEDUP_REMOVED lines=191> */
.L_x_1272:
[----:B------:R-:W-:Y:S01]  /*eee0*/  ULEA UR6, UR57, UR41, 0x3 ;  /* 0x0000002939067291 */ /* 0x000fe2000f8e183f */
[----:B------:R-:W-:-:S05]  /*eef0*/  IMAD.U32 R0, RZ, RZ, UR58 ;  /* 0x0000003aff007e24 */ /* 0x000fca000f8e00ff */
[----:B------:R-:W-:-:S04]  /*ef00*/  SHF.L.U32 R0, R0, 0x1f, RZ ;  /* 0x0000001f00007819 */ /* 0x000fc800000006ff */
[----:B------:R0:W1:Y:S01]  /*ef10*/  SYNCS.PHASECHK.TRANS64.TRYWAIT P1, [UR6+0x33450], R0 ;  /* 0x03345000ff0075a7 */ /* 0x0000620008020146 */
[----:B------:R-:W-:Y:S05]  /*ef20*/  @!P0 BRA `(.L_x_1273) ;  /* 0x0000000000048947 */ /* 0x000fea0003800000 */
[----:B------:R-:W-:Y:S01]  /*ef30*/  BPT.TRAP 0x1 ;  /* 0x000000040000795c */ /* 0x000fe20000300000 */
.L_x_1273:
[----:B-1----:R-:W-:Y:S05]  /*ef40*/  @P1 BRA `(.L_x_1271) ;  /* 0x0000000000081947 */ /* 0x002fea0003800000 */
[----:B------:R-:W1:Y:S02]  /*ef50*/  SYNCS.PHASECHK.TRANS64.TRYWAIT P1, [UR6+0x33450], R0 ;  /* 0x03345000ff0075a7 */ /* 0x000e640008020146 */
[----:B-1----:R-:W-:Y:S05]  /*ef60*/  @!P1 BRA `(.L_x_1274) ;  /* 0x000000e000049947 */ /* 0x002fea0003800000 */
.L_x_1271:
        /* <DEDUP_REMOVED lines=11> */
[----:B------:R-:W-:-:S04]  /*f020*/  ULOP3.LUT UR6, UR6, 0x10000, URZ, 0xfc, !UPT ;  /* 0x0001000006067892 */ /* 0x000fc8000f8efc3f */
[----:B------:R-:W-:-:S07]  /*f030*/  UIMAD UR10, UR57, 0x780, UR6 ;  /* 0x00000780390a78a4 */ /* 0x000fce000f8e0206 */
[----:B------:R-:W-:Y:S02]  /*f040*/  UMOV UR6, UR10 ;  /* 0x0000000a00067c82 */ /* 0x000fe40008000000 */
[----:B------:R-:W-:Y:S01]  /*f050*/  QGMMA.64x192x32.F32.E4M3.E4M3 R24, R216, gdesc[UR4], R24, gsb0 ;  /* 0x02e00004d8187df3 */ /* 0x000fe20008000818 */
[----:B------:R-:W-:Y:S01]  /*f060*/  UIADD3 UR6, UR10, 0x180, URZ ;  /* 0x000001800a067890 */ /* 0x000fe2000fffe03f */
[----:B------:R-:W-:Y:S01]  /*f070*/  UMOV UR7, 0xc0000010 ;  /* 0xc000001000077882 */ /* 0x000fe20000000000 */
[----:B--2---:R-:W-:Y:S02]  /*f080*/  LOP3.LUT P3, RZ, R8, 0x7f, RZ, 0xc0, !PT ;  /* 0x0000007f08ff7812 */ /* 0x004fe4000786c0ff */
[----:B------:R-:W-:-:S04]  /*f090*/  SHF.R.U32.HI R8, RZ, 0x7, R8 ;  /* 0x00000007ff087819 */ /* 0x000fc80000011608 */
[----:B------:R-:W-:Y:S01]  /*f0a0*/  IADD3 R9, -R8, 0xb, RZ ;  /* 0x0000000b08097810 */ /* 0x000fe20007ffe1ff */
[----:B------:R-:W-:-:S04]  /*f0b0*/  VIADD R8, R15, 0x1 ;  /* 0x000000010f087836 */ /* 0x000fc80000000000 */
[----:B------:R-:W-:Y:S02]  /*f0c0*/  IMAD R8, R19, -0x2, R8 ;  /* 0xfffffffe13087824 */ /* 0x000fe400078e0208 */
[----:B------:R-:W-:-:S03]  /*f0d0*/  @!P3 LEA R0, R0, UR41, 0x3 ;  /* 0x000000290000bc11 */ /* 0x000fc6000f8e18ff */
[----:B------:R-:W-:Y:S02]  /*f0e0*/  IADD3 R12, -R18, R8, R17 ;  /* 0x00000008120c7210 */ /* 0x000fe40007ffe111 */
[----:B------:R-:W-:-:S03]  /*f0f0*/  @!P3 VIADD R0, R0, 0x33440 ;  /* 0x000334400000b836 */ /* 0x000fc60000000000 */
[----:B------:R-:W-:Y:S02]  /*f100*/  VIADD R13, R12, UR54 ;  /* 0x000000360c0d7c36 */ /* 0x000fe40008000000 */
        /* <DEDUP_REMOVED lines=24> */
[----:B------:R-:W-:-:S04]  /*f290*/  ULOP3.LUT UR6, URZ, UR55, URZ, 0x33, !UPT ;  /* 0x000000373f067292 */ /* 0x000fc8000f8e333f */
[----:B------:R-:W0:Y:S02]  /*f2a0*/  SHFL.IDX PT, R21, R14, RZ, 0x1c1f ;  /* 0x001c1fff0e157589 */ /* 0x000e2400000e0000 */
[----:B------:R-:W-:Y:S02]  /*f2b0*/  VIADD R12, R12, UR6 ;  /* 0x000000060c0c7c36 */ /* 0x000fe40008000000 */
[--C-:B0-----:R-:W-:Y:S02]  /*f2c0*/  IMAD.IADD R11, R13, 0x1, R21.reuse ;  /* 0x000000010d0b7824 */ /* 0x101fe400078e0215 */
[----:B------:R-:W-:Y:S01]  /*f2d0*/  IMAD.IADD R3, R12, 0x1, R21 ;  /* 0x000000010c037824 */ /* 0x000fe200078e0215 */
[----:B------:R-:W-:Y:S02]  /*f2e0*/  WARPGROUP.DEPBAR.LE gsb0, 0x0 ;  /* 0x00008000000079c5 */ /* 0x000fe40000010000 */
[----:B------:R0:W-:Y:S06]  /*f2f0*/  BAR.ARV R9, 0x100 ;  /* 0x000400090000751d */ /* 0x0001ec0000002000 */
[----:B------:R1:W-:Y:S02]  /*f300*/  @!P3 SYNCS.ARRIVE.TRANS64.RED.A1T0 RZ, [R0+URZ], RZ ;  /* 0x000000ff00ffb9a7 */ /* 0x0003e4000810043f */
[----:B-1----:R-:W-:Y:S01]  /*f310*/  VIADD R0, R8, 0xffffffff ;  /* 0xffffffff08007836 */ /* 0x002fe20000000000 */
        /* <DEDUP_REMOVED lines=13> */
.L_x_1277:
[----:B------:R-:W-:-:S05]  /*f3f0*/  IMAD.U32 R20, RZ, RZ, UR51 ;  /* 0x00000033ff147e24 */ /* 0x000fca000f8e00ff */
[----:B------:R-:W-:-:S13]  /*f400*/  ISETP.NE.AND P1, PT, R20, 0x1, PT ;  /* 0x000000011400780c */ /* 0x000fda0003f25270 */
[----:B------:R-:W0:Y:S02]  /*f410*/  @P1 LDC.64 R8, c[0x0][0x9e8] ;  /* 0x00027a00ff081b82 */ /* 0x000e240000000a00 */
[----:B0-----:R-:W-:-:S05]  /*f420*/  @P1 IMAD.HI.U32 R8, R21, R8, RZ ;  /* 0x0000000815081227 */ /* 0x001fca00078e00ff */
[----:B------:R-:W-:-:S07]  /*f430*/  @P1 SHF.R.U32.HI R21, RZ, R9, R8 ;  /* 0x00000009ff151219 */ /* 0x000fce0000011608 */
.L_x_1278:
[----:B------:R-:W-:Y:S05]  /*f440*/  BSYNC B0 ;  /* 0x0000000000007941 */ /* 0x000fea0003800000 */
.L_x_1276:
[----:B------:R-:W-:-:S05]  /*f450*/  IMAD R8, R21, R20, R0 ;  /* 0x0000001415087224 */ /* 0x000fca00078e0200 */
[----:B------:R-:W-:Y:S02]  /*f460*/  VIADDMNMX R11, R8, R20, R11, PT ;  /* 0x00000014080b7246 */ /* 0x000fe4000380010b */
[----:B------:R-:W-:-:S07]  /*f470*/  VIMNMX R3, R3, R8, !PT ;  /* 0x0000000803037248 */ /* 0x000fce0007fe0100 */
.L_x_1275:
        /* <DEDUP_REMOVED lines=247> */
.L_x_1281:
[----:B------:R-:W-:-:S05]  /*103f0*/  IMAD.U32 R11, RZ, RZ, UR51 ;  /* 0x00000033ff0b7e24 */ /* 0x000fca000f8e00ff */
[----:B------:R-:W-:-:S13]  /*10400*/  ISETP.NE.AND P6, PT, R11, 0x1, PT ;  /* 0x000000010b00780c */ /* 0x000fda0003fc5270 */
[----:B------:R-:W0:Y:S02]  /*10410*/  @P6 LDC.64 R8, c[0x0][0x9e8] ;  /* 0x00027a00ff086b82 */ /* 0x000e240000000a00 */
[----:B0-----:R-:W-:-:S05]  /*10420*/  @P6 IMAD.HI.U32 R8, R3, R8, RZ ;  /* 0x0000000803086227 */ /* 0x001fca00078e00ff */
[----:B------:R-:W-:-:S07]  /*10430*/  @P6 SHF.R.U32.HI R3, RZ, R9, R8 ;  /* 0x00000009ff036219 */ /* 0x000fce0000011608 */
.L_x_1282:
[----:B------:R-:W-:Y:S05]  /*10440*/  BSYNC B0 ;  /* 0x0000000000007941 */ /* 0x000fea0003800000 */
.L_x_1280:
[----:B------:R-:W-:-:S05]  /*10450*/  IMAD R0, R3, R11, R0 ;  /* 0x0000000b03007224 */ /* 0x000fca00078e0200 */
[----:B------:R-:W-:Y:S02]  /*10460*/  VIADDMNMX R13, R0, R11, R13, PT ;  /* 0x0000000b000d7246 */ /* 0x000fe4000380010d */
[----:B------:R-:W-:-:S07]  /*10470*/  VIMNMX R12, R12, R0, !PT ;  /* 0x000000000c0c7248 */ /* 0x000fce0007fe0100 */
.L_x_1279:
        /* <DEDUP_REMOVED lines=501> */
.L_x_1283:
        /* <DEDUP_REMOVED lines=148> */
.L_x_1266:
[----:B------:R-:W-:Y:S06]  /*12d10*/  BAR.ARV 0x8, 0x180 ;  /* 0x0206000000007b1d */ /* 0x000fec0000002000 */
[----:B------:R-:W-:Y:S05]  /*12d20*/  @!P0 BRA `(.L_x_1285) ;  /* 0x0000000000048947 */ /* 0x000fea0003800000 */
[----:B------:R-:W-:Y:S01]  /*12d30*/  BPT.TRAP 0x1 ;  /* 0x000000040000795c */ /* 0x000fe20000300000 */
.L_x_1285:
[----:B------:R-:W-:Y:S01]  /*12d40*/  ULEA UR9, UR51, UR41, 0x3 ;  /* 0x0000002933097291 */ /* 0x000fe2000f8e183f */
[----:B------:R-:W-:-:S05]  /*12d50*/  IMAD.U32 R4, RZ, RZ, UR45 ;  /* 0x0000002dff047e24 */ /* 0x000fca000f8e00ff */
[----:B------:R-:W-:-:S04]  /*12d60*/  SHF.L.U32 R4, R4, 0x1f, RZ ;  /* 0x0000001f04047819 */ /* 0x000fc800000006ff */
[----:B------:R0:W1:Y:S01]  /*12d70*/  SYNCS.PHASECHK.TRANS64.TRYWAIT P1, [UR9+0x33450], R4 ;  /* 0x03345004ff0075a7 */ /* 0x0000620008020149 */
[----:B------:R-:W-:Y:S05]  /*12d80*/  @!P0 BRA `(.L_x_1286) ;  /* 0x0000000000048947 */ /* 0x000fea0003800000 */
[----:B------:R-:W-:Y:S01]  /*12d90*/  BPT.TRAP 0x1 ;  /* 0x000000040000795c */ /* 0x000fe20000300000 */
.L_x_1286:
[----:B-1----:R-:W-:Y:S05]  /*12da0*/  @P1 BRA `(.L_x_1287) ;  /* 0x0000000000081947 */ /* 0x002fea0003800000 */
[----:B------:R-:W1:Y:S02]  /*12db0*/  SYNCS.PHASECHK.TRANS64.TRYWAIT P1, [UR9+0x33450], R4 ;  /* 0x03345004ff0075a7 */ /* 0x000e640008020149 */
[----:B-1----:R-:W-:Y:S05]  /*12dc0*/  @!P1 BRA `(.L_x_1288) ;  /* 0x000000a000849947 */ /* 0x002fea0003800000 */
.L_x_1287:
        /* <DEDUP_REMOVED lines=11> */
[----:B------:R-:W-:-:S04]  /*12e80*/  PLOP3.LUT P1, PT, PT, PT, UP0, 0x80, 0x0 ;  /* 0x000000000000781c */ /* 0x000fc80003f2f008 */
[----:B------:R-:W-:Y:S02]  /*12e90*/  @UP0 ULDC.64 UR12, c[0x0][0x9c8] ;  /* 0x00027200000c0ab9 */ /* 0x000fe40000000a00 */
[----:B------:R-:W-:Y:S01]  /*12ea0*/  UMOV UR6, UR8 ;  /* 0x0000000800067c82 */ /* 0x000fe20008000000 */
[----:B------:R-:W-:-:S09]  /*12eb0*/  @UP0 UIMAD.WIDE.U32 UR4, UR48, UR12, URZ ;  /* 0x0000000c300402a5 */ /* 0x000fd2000f8e003f */
        /* <DEDUP_REMOVED lines=73> */
.L_x_1289:
        /* <DEDUP_REMOVED lines=106> */
.L_x_1215:
[----:B------:R-:W0:Y:S01]  /*139f0*/  S2R R3, SR_CgaCtaId ;  /* 0x0000000000037919 */ /* 0x000e220000008800 */
[----:B------:R-:W-:Y:S01]  /*13a00*/  MOV R0, 0x400 ;  /* 0x0000040000007802 */ /* 0x000fe20000000f00 */
[----:B------:R-:W-:Y:S01]  /*13a10*/  BSSY B0, `(.L_x_1290) ;  /* 0x000030b000007945 */ /* 0x000fe20003800000 */
[----:B------:R-:W-:Y:S02]  /*13a20*/  BAR.SYNC.DEFER_BLOCKING 0x5, 0x180 ;  /* 0x0146000000007b1d */ /* 0x000fe40000010000 */
[----:B0-----:R-:W-:-:S05]  /*13a30*/  LEA R0, R3, R0, 0x18 ;  /* 0x0000000003007211 */ /* 0x001fca00078ec0ff */
[----:B------:R-:W0:Y:S02]  /*13a40*/  LDS.128 R32, [R0+0x334d0] ;  /* 0x0334d00000207984 */ /* 0x000e240000000c00 */
[----:B0-----:R-:W-:Y:S02]  /*13a50*/  R2UR UR5, R33 ;  /* 0x00000000210572ca */ /* 0x001fe400000e0000 */
[----:B------:R-:W-:Y:S02]  /*13a60*/  R2UR UR49, R34 ;  /* 0x00000000223172ca */ /* 0x000fe400000e0000 */
        /* <DEDUP_REMOVED lines=14> */
[----:B------:R-:W-:Y:S02]  /*13b50*/  F2FP.BF16.F32.PACK_AB R45, R68, R45 ;  /* 0x0000002d442d723e */ /* 0x000fe400000010ff */
[----:B------:R-:W-:Y:S01]  /*13b60*/  F2FP.BF16.F32.PACK_AB R43, R70, R43 ;  /* 0x0000002b462b723e */ /* 0x000fe200000010ff */
[----:B------:R-:W-:Y:S01]  /*13b70*/  UISETP.NE.AND.EX UP0, UPT, UR7, URZ, UPT, UP0 ;  /* 0x0000003f0700728c */ /* 0x000fe2000bf05300 */
[----:B------:R-:W-:Y:S02]  /*13b80*/  F2FP.BF16.F32.PACK_AB R39, R78, R39 ;  /* 0x000000274e27723e */ /* 0x000fe400000010ff */
[----:B------:R-:W-:Y:S01]  /*13b90*/  F2FP.BF16.F32.PACK_AB R38, R79, R38 ;  /* 0x000000264f26723e */ /* 0x000fe200000010ff */
[----:B------:R-:W-:Y:S01]  /*13ba0*/  ULDC.64 UR6, c[0x0][0xc00] ;  /* 0x0003000000067ab9 */ /* 0x000fe20000000a00 */
[----:B0-----:R-:W-:Y:S01]  /*13bb0*/  LOP3.LUT P0, R6, R17, 0x3, RZ, 0xc0, !PT ;  /* 0x0000000311067812 */ /* 0x001fe2000780c0ff */
[----:B------:R-:W-:Y:S01]  /*13bc0*/  UIMAD.WIDE UR6, UR42, 0x4, UR6 ;  /* 0x000000042a0678a5 */ /* 0x000fe2000f8e0206 */
[----:B------:R-:W0:Y:S01]  /*13bd0*/  S2R R17, SR_SWINHI ;  /* 0x0000000000117919 */ /* 0x000e220000002f00 */
[----:B------:R-:W-:-:S02]  /*13be0*/  F2FP.BF16.F32.PACK_AB R9, R118, R9 ;  /* 0x000000097609723e */ /* 0x000fc400000010ff */
[----:B------:R-:W-:Y:S02]  /*13bf0*/  ISETP.EQ.OR P0, PT, R6, 0x3, !P0 ;  /* 0x000000030600780c */ /* 0x000fe40004702670 */
[----:B------:R-:W-:Y:S02]  /*13c00*/  F2FP.BF16.F32.PACK_AB R8, R119, R8 ;  /* 0x000000087708723e */ /* 0x000fe400000010ff */
[----:B------:R-:W-:Y:S02]  /*13c10*/  SEL R68, R37, R36, P0 ;  /* 0x0000002425447207 */ /* 0x000fe40000000000 */
[----:B------:R-:W-:Y:S02]  /*13c20*/  SEL R70, R36, R37, P0 ;  /* 0x0000002524467207 */ /* 0x000fe40000000000 */
[----:B------:R-:W-:Y:S02]  /*13c30*/  SEL R104, R39, R38, P0 ;  /* 0x0000002627687207 */ /* 0x000fe40000000000 */
[----:B------:R-:W-:-:S02]  /*13c40*/  F2FP.BF16.F32.PACK_AB R11, R116, R11 ;  /* 0x0000000b740b723e */ /* 0x000fc400000010ff */
[----:B------:R-:W-:Y:S02]  /*13c50*/  F2FP.BF16.F32.PACK_AB R10, R117, R10 ;  /* 0x0000000a750a723e */ /* 0x000fe400000010ff */
[----:B------:R-:W-:Y:S02]  /*13c60*/  SEL R38, R38, R39, P0 ;  /* 0x0000002726267207 */ /* 0x000fe40000000000 */
[----:B------:R-:W-:Y:S02]  /*13c70*/  F2FP.BF16.F32.PACK_AB R127, R126, R127 ;  /* 0x0000007f7e7f723e */ /* 0x000fe400000010ff */
[----:B------:R-:W-:Y:S02]  /*13c80*/  F2FP.BF16.F32.PACK_AB R123, R122, R123 ;  /* 0x0000007b7a7b723e */ /* 0x000fe400000010ff */
[----:B------:R-:W-:Y:S02]  /*13c90*/  F2FP.BF16.F32.PACK_AB R42, R71, R42 ;  /* 0x0000002a472a723e */ /* 0x000fe400000010ff */
[----:B------:R-:W-:-:S02]  /*13ca0*/  SEL R122, R9, R8, P0 ;  /* 0x00000008097a7207 */ /* 0x000fc40000000000 */
[----:B------:R-:W-:Y:S02]  /*13cb0*/  SEL R126, R8, R9, P0 ;  /* 0x00000009087e7207 */ /* 0x000fe40000000000 */
[----:B------:R-:W-:Y:S02]  /*13cc0*/  F2FP.BF16.F32.PACK_AB R97, R88, R97 ;  /* 0x000000615861723e */ /* 0x000fe400000010ff */
[----:B------:R-:W-:Y:S02]  /*13cd0*/  F2FP.BF16.F32.PACK_AB R41, R76, R41 ;  /* 0x000000294c29723e */ /* 0x000fe400000010ff */
[----:B------:R-:W-:Y:S02]  /*13ce0*/  MOV R6, R0 ;  /* 0x0000000000067202 */ /* 0x000fe40000000f00 */
[----:B0-----:R-:W-:Y:S02]  /*13cf0*/  MOV R7, R17 ;  /* 0x0000001100077202 */ /* 0x001fe40000000f00 */
[----:B------:R-:W-:-:S02]  /*13d00*/  F2FP.BF16.F32.PACK_AB R40, R77, R40 ;  /* 0x000000284d28723e */ /* 0x000fc400000010ff */
[----:B------:R-:W-:Y:S01]  /*13d10*/  F2FP.BF16.F32.PACK_AB R31, R86, R31 ;  /* 0x0000001f561f723e */ /* 0x000fe200000010ff */
[----:B------:R-:W-:Y:S01]  /*13d20*/  IMAD.WIDE R36, R227, 0x2, R6 ;  /* 0x00000002e3247825 */ /* 0x000fe200078e0206 */
[----:B------:R-:W-:Y:S02]  /*13d30*/  F2FP.BF16.F32.PACK_AB R44, R69, R44 ;  /* 0x0000002c452c723e */ /* 0x000fe400000010ff */
[----:B------:R-:W-:Y:S02]  /*13d40*/  SEL R86, R11, R10, P0 ;  /* 0x0000000a0b567207 */ /* 0x000fe40000000000 */
[C---:B------:R-:W-:Y:S02]  /*13d50*/  IADD3 R17, P4, R36.reuse, 0x20, RZ ;  /* 0x0000002024117810 */ /* 0x040fe40007f9e0ff */
[----:B------:R-:W-:Y:S02]  /*13d60*/  IADD3 R39, P5, R36, 0x40, RZ ;  /* 0x0000004024277810 */ /* 0x000fe40007fbe0ff */
[----:B------:R-:W-:Y:S01]  /*13d70*/  LOP3.LUT R8, R17, 0x380, RZ, 0xc0, !PT ;  /* 0x0000038011087812 */ /* 0x000fe200078ec0ff */
[--C-:B------:R-:W-:Y:S01]  /*13d80*/  IMAD.X R35, RZ, RZ, R37.reuse, P4 ;  /* 0x000000ffff237224 */ /* 0x100fe200020e0625 */
[----:B------:R-:W-:Y:S01]  /*13d90*/  SEL R88, R10, R11, P0 ;  /* 0x0000000b0a587207 */ /* 0x000fe20000000000 */
[----:B------:R-:W-:Y:S01]  /*13da0*/  IMAD.X R33, RZ, RZ, R37, P5 ;  /* 0x000000ffff217224 */ /* 0x000fe200028e0625 */
[----:B------:R-:W-:-:S02]  /*13db0*/  F2FP.BF16.F32.PACK_AB R21, R102, R21 ;  /* 0x000000156615723e */ /* 0x000fc400000010ff */
[----:B------:R-:W-:Y:S02]  /*13dc0*/  LOP3.LUT R10, R39, 0x380, RZ, 0xc0, !PT ;  /* 0x00000380270a7812 */ /* 0x000fe400078ec0ff */
[----:B------:R-:W-:Y:S02]  /*13dd0*/  SEL R102, R43, R42, P0 ;  /* 0x0000002a2b667207 */ /* 0x000fe40000000000 */
[----:B------:R-:W-:Y:S02]  /*13de0*/  F2FP.BF16.F32.PACK_AB R47, R62, R47 ;  /* 0x0000002f3e2f723e */ /* 0x000fe400000010ff */
[----:B------:R-:W-:Y:S02]  /*13df0*/  SEL R66, R41, R40, P0 ;  /* 0x0000002829427207 */ /* 0x000fe40000000000 */
[----:B------:R-:W-:Y:S02]  /*13e00*/  SEL R42, R42, R43, P0 ;  /* 0x0000002b2a2a7207 */ /* 0x000fe40000000000 */
[----:B------:R-:W-:-:S02]  /*13e10*/  SHF.R.U64 R8, R8, 0x3, RZ ;  /* 0x0000000308087819 */ /* 0x000fc400000012ff */
[----:B------:R-:W-:Y:S02]  /*13e20*/  F2FP.BF16.F32.PACK_AB R13, R110, R13 ;  /* 0x0000000d6e0d723e */ /* 0x000fe400000010ff */
[----:B------:R-:W-:Y:S02]  /*13e30*/  F2FP.BF16.F32.PACK_AB R12, R111, R12 ;  /* 0x0000000c6f0c723e */ /* 0x000fe400000010ff */
[----:B------:R-:W-:Y:S02]  /*13e40*/  SEL R62, R45, R44, P0 ;  /* 0x0000002c2d3e7207 */ /* 0x000fe40000000000 */
[----:B------:R-:W-:Y:S02]  /*13e50*/  SEL R40, R40, R41, P0 ;  /* 0x0000002928287207 */ /* 0x000fe40000000000 */
[----:B------:R-:W-:Y:S02]  /*13e60*/  IADD3 R43, P1, R36, 0x4000, RZ ;  /* 0x00004000242b7810 */ /* 0x000fe40007f3e0ff */
[----:B------:R-:W-:-:S02]  /*13e70*/  SEL R44, R44, R45, P0 ;  /* 0x0000002d2c2c7207 */ /* 0x000fc40000000000 */
[----:B------:R-:W-:Y:S02]  /*13e80*/  IADD3 R41, P6, R36, 0x60, RZ ;  /* 0x0000006024297810 */ /* 0x000fe40007fde0ff */
[----:B------:R-:W-:Y:S02]  /*13e90*/  SHF.R.U64 R10, R10, 0x3, RZ ;  /* 0x000000030a0a7819 */ /* 0x000fe400000012ff */
[----:B------:R-:W-:Y:S02]  /*13ea0*/  F2FP.BF16.F32.PACK_AB R49, R60, R49 ;  /* 0x000000313c31723e */ /* 0x000fe400000010ff */
[----:B------:R-:W-:Y:S02]  /*13eb0*/  F2FP.BF16.F32.PACK_AB R48, R61, R48 ;  /* 0x000000303d30723e */ /* 0x000fe400000010ff */
[----:B------:R-:W-:Y:S02]  /*13ec0*/  IADD3 R45, P2, R36, 0x4020, RZ ;  /* 0x00004020242d7810 */ /* 0x000fe40007f5e0ff */
[----:B------:R-:W-:-:S02]  /*13ed0*/  F2FP.BF16.F32.PACK_AB R53, R53, R120 ;  /* 0x000000783535723e */ /* 0x000fc400000010ff */
[----:B------:R-:W-:Y:S02]  /*13ee0*/  LOP3.LUT R34, R8, R17, RZ, 0x3c, !PT ;  /* 0x0000001108227212 */ /* 0x000fe400078e3cff */
[----:B------:R-:W-:Y:S02]  /*13ef0*/  F2FP.BF16.F32.PACK_AB R46, R63, R46 ;  /* 0x0000002e3f2e723e */ /* 0x000fe400000010ff */
[----:B------:R-:W-:Y:S02]  /*13f00*/  F2FP.BF16.F32.PACK_AB R29, R92, R29 ;  /* 0x0000001d5c1d723e */ /* 0x000fe400000010ff */
[----:B------:R-:W-:Y:S02]  /*13f10*/  F2FP.BF16.F32.PACK_AB R28, R93, R28 ;  /* 0x0000001c5d1c723e */ /* 0x000fe400000010ff */
[----:B------:R-:W-:Y:S02]  /*13f20*/  SEL R118, R13, R12, P0 ;  /* 0x0000000c0d767207 */ /* 0x000fe40000000000 */
[----:B------:R-:W-:-:S02]  /*13f30*/  SEL R120, R12, R13, P0 ;  /* 0x0000000d0c787207 */ /* 0x000fc40000000000 */
[----:B------:R-:W-:Y:S02]  /*13f40*/  LOP3.LUT R8, R43, 0x380, RZ, 0xc0, !PT ;  /* 0x000003802b087812 */ /* 0x000fe400078ec0ff */
[----:B------:R-:W-:Y:S02]  /*13f50*/  F2FP.BF16.F32.PACK_AB R52, R52, R121 ;  /* 0x000000793434723e */ /* 0x000fe400000010ff */
[----:B------:R-:W-:Y:S02]  /*13f60*/  F2FP.BF16.F32.PACK_AB R30, R87, R30 ;  /* 0x0000001e571e723e */ /* 0x000fe400000010ff */
[----:B------:R-:W-:Y:S02]  /*13f70*/  LOP3.LUT R12, R41, 0x380, RZ, 0xc0, !PT ;  /* 0x00000380290c7812 */ /* 0x000fe400078ec0ff */
[----:B------:R-:W-:Y:S02]  /*13f80*/  LOP3.LUT R32, R10, R39, RZ, 0x3c, !PT ;  /* 0x000000270a207212 */ /* 0x000fe400078e3cff */
[----:B------:R-:W-:-:S02]  /*13f90*/  F2FP.BF16.F32.PACK_AB R25, R100, R25 ;  /* 0x000000196419723e */ /* 0x000fc400000010ff */
[----:B------:R-:W-:Y:S02]  /*13fa0*/  F2FP.BF16.F32.PACK_AB R24, R101, R24 ;  /* 0x000000186518723e */ /* 0x000fe400000010ff */
[----:B------:R-:W-:Y:S02]  /*13fb0*/  SEL R60, R49, R48, P0 ;  /* 0x00000030313c7207 */ /* 0x000fe40000000000 */
[----:B------:R-:W-:Y:S02]  /*13fc0*/  LOP3.LUT R10, R45, 0x380, RZ, 0xc0, !PT ;  /* 0x000003802d0a7812 */ /* 0x000fe400078ec0ff */
[----:B------:R-:W-:Y:S02]  /*13fd0*/  F2FP.BF16.F32.PACK_AB R81, R72, R81 ;  /* 0x000000514851723e */ /* 0x000fe400000010ff */
[----:B------:R-:W-:Y:S02]  /*13fe0*/  F2FP.BF16.F32.PACK_AB R15, R108, R15 ;  /* 0x0000000f6c0f723e */ /* 0x000fe400000010ff */
[----:B------:R-:W-:-:S02]  /*13ff0*/  F2FP.BF16.F32.PACK_AB R14, R109, R14 ;  /* 0x0000000e6d0e723e */ /* 0x000fc400000010ff */
[----:B------:R-:W-:Y:S02]  /*14000*/  SEL R48, R48, R49, P0 ;  /* 0x0000003130307207 */ /* 0x000fe40000000000 */
[----:B------:R-:W-:Y:S02]  /*14010*/  SEL R72, R29, R28, P0 ;  /* 0x0000001c1d487207 */ /* 0x000fe40000000000 */
[----:B------:R-:W-:Y:S01]  /*14020*/  SEL R74, R28, R29, P0 ;  /* 0x0000001d1c4a7207 */ /* 0x000fe20000000000 */
[----:B------:R-:W-:Y:S01]  /*14030*/  IMAD.X R29, RZ, RZ, R37, P1 ;  /* 0x000000ffff1d7224 */ /* 0x000fe200008e0625 */
[----:B------:R-:W-:Y:S02]  /*14040*/  SEL R100, R47, R46, P0 ;  /* 0x0000002e2f647207 */ /* 0x000fe40000000000 */
[----:B------:R-:W-:Y:S02]  /*14050*/  IADD3 R49, P4, R36, 0x4060, RZ ;  /* 0x0000406024317810 */ /* 0x000fe40007f9e0ff */
[----:B------:R-:W-:-:S02]  /*14060*/  SHF.R.U64 R8, R8, 0x3, RZ ;  /* 0x0000000308087819 */ /* 0x000fc400000012ff */
[----:B------:R-:W-:Y:S02]  /*14070*/  F2FP.BF16.F32.PACK_AB R131, R130, R131 ;  /* 0x000000838283723e */ /* 0x000fe400000010ff */
[----:B------:R-:W-:Y:S02]  /*14080*/  SEL R58, R52, R53, P0 ;  /* 0x00000035343a7207 */ /* 0x000fe40000000000 */
[----:B------:R-:W-:Y:S02]  /*14090*/  SEL R46, R46, R47, P0 ;  /* 0x0000002f2e2e7207 */ /* 0x000fe40000000000 */
[----:B------:R-:W-:Y:S02]  /*140a0*/  SEL R106, R31, R30, P0 ;  /* 0x0000001e1f6a7207 */ /* 0x000fe40000000000 */
[----:B------:R-:W-:Y:S01]  /*140b0*/  SEL R108, R30, R31, P0 ;  /* 0x0000001f1e6c7207 */ /* 0x000fe20000000000 */
[----:B------:R-:W-:Y:S01]  /*140c0*/  IMAD.X R31, RZ, RZ, R37, P6 ;  /* 0x000000ffff1f7224 */ /* 0x000fe200030e0625 */
[----:B------:R-:W-:-:S02]  /*140d0*/  IADD3 R51, P5, R36, 0x8000, RZ ;  /* 0x0000800024337810 */ /* 0x000fc40007fbe0ff */
[----:B------:R-:W-:Y:S02]  /*140e0*/  SHF.R.U64 R12, R12, 0x3, RZ ;  /* 0x000000030c0c7819 */ /* 0x000fe400000012ff */
[----:B------:R-:W-:Y:S02]  /*140f0*/  SEL R52, R53, R52, P0 ;  /* 0x0000003435347207 */ /* 0x000fe40000000000 */
[----:B------:R-:W-:Y:S02]  /*14100*/  SEL R76, R25, R24, P0 ;  /* 0x00000018194c7207 */ /* 0x000fe40000000000 */
[----:B------:R-:W-:Y:S01]  /*14110*/  SEL R78, R24, R25, P0 ;  /* 0x00000019184e7207 */ /* 0x000fe20000000000 */
[----:B------:R-:W-:Y:S01]  /*14120*/  IMAD.X R25, RZ, RZ, R37, P2 ;  /* 0x000000ffff197224 */ /* 0x000fe200010e0625 */
[C---:B------:R-:W-:Y:S02]  /*14130*/  IADD3 R47, P3, R36.reuse, 0x4040, RZ ;  /* 0x00004040242f7810 */ /* 0x040fe40007f7e0ff */
[----:B------:R-:W-:-:S02]  /*14140*/  IADD3 R130, P1, R36, 0x8040, RZ ;  /* 0x0000804024827810 */ /* 0x000fc40007f3e0ff */
[----:B------:R-:W-:Y:S02]  /*14150*/  SHF.R.U64 R10, R10, 0x3, RZ ;  /* 0x000000030a0a7819 */ /* 0x000fe400000012ff */
[----:B------:R-:W-:Y:S01]  /*14160*/  SEL R82, R15, R14, P0 ;  /* 0x0000000e0f527207 */ /* 0x000fe20000000000 */
[--C-:B------:R-:W-:Y:S01]  /*14170*/  IMAD.X R9, RZ, RZ, R37.reuse, P1 ;  /* 0x000000ffff097224 */ /* 0x100fe200008e0625 */
[----:B------:R-:W-:Y:S01]  /*14180*/  SEL R84, R14, R15, P0 ;  /* 0x0000000f0e547207 */ /* 0x000fe20000000000 */
[--C-:B------:R-:W-:Y:S01]  /*14190*/  IMAD.X R15, RZ, RZ, R37.reuse, P5 ;  /* 0x000000ffff0f7224 */ /* 0x100fe200028e0625 */
[C---:B------:R-:W-:Y:S02]  /*141a0*/  IADD3 R53, P6, R36.reuse, 0x8020, RZ ;  /* 0x0000802024357810 */ /* 0x040fe40007fde0ff */
[----:B------:R-:W-:Y:S02]  /*141b0*/  IADD3 R134, P2, R36, 0x8060, RZ ;  /* 0x0000806024867810 */ /* 0x000fe40007f5e0ff */
[----:B------:R-:W-:Y:S01]  /*141c0*/  LOP3.LUT R14, R49, 0x380, RZ, 0xc0, !PT ;  /* 0x00000380310e7812 */ /* 0x000fe200078ec0ff */
[----:B------:R-:W-:Y:S01]  /*141d0*/  IMAD.X R13, RZ, RZ, R37, P6 ;  /* 0x000000ffff0d7224 */ /* 0x000fe200030e0625 */
[----:B------:R-:W-:-:S02]  /*141e0*/  LOP3.LUT R28, R8, R43, RZ, 0x3c, !PT ;  /* 0x0000002b081c7212 */ /* 0x000fc400078e3cff */
[----:B------:R-:W-:Y:S02]  /*141f0*/  LOP3.LUT R30, R12, R41, RZ, 0x3c, !PT ;  /* 0x000000290c1e7212 */ /* 0x000fe400078e3cff */
[----:B------:R-:W-:Y:S02]  /*14200*/  LOP3.LUT R8, R51, 0x380, RZ, 0xc0, !PT ;  /* 0x0000038033087812 */ /* 0x000fe400078ec0ff */
[----:B------:R-:W-:Y:S02]  /*14210*/  LOP3.LUT R11, R36, 0x380, RZ, 0xc0, !PT ;  /* 0x00000380240b7812 */ /* 0x000fe400078ec0ff */
[----:B------:R-:W-:Y:S02]  /*14220*/  LOP3.LUT R12, R47, 0x380, RZ, 0xc0, !PT ;  /* 0x000003802f0c7812 */ /* 0x000fe400078ec0ff */
[----:B------:R-:W-:Y:S02]  /*14230*/  LOP3.LUT R24, R10, R45, RZ, 0x3c, !PT ;  /* 0x0000002d0a187212 */ /* 0x000fe400078e3cff */
[----:B------:R-:W-:-:S02]  /*14240*/  LOP3.LUT R17, R130, 0x380, RZ, 0xc0, !PT ;  /* 0x0000038082117812 */ /* 0x000fc400078ec0ff */
[----:B------:R-:W-:Y:S02]  /*14250*/  F2FP.BF16.F32.PACK_AB R20, R103, R20 ;  /* 0x000000146714723e */ /* 0x000fe400000010ff */
[----:B------:R-:W-:Y:S02]  /*14260*/  LOP3.LUT R10, R53, 0x380, RZ, 0xc0, !PT ;  /* 0x00000380350a7812 */ /* 0x000fe400078ec0ff */
[----:B------:R-:W-:Y:S02]  /*14270*/  SHF.R.U64 R14, R14, 0x3, RZ ;  /* 0x000000030e0e7819 */ /* 0x000fe400000012ff */
[----:B------:R-:W-:Y:S02]  /*14280*/  LOP3.LUT R39, R134, 0x380, RZ, 0xc0, !PT ;  /* 0x0000038086277812 */ /* 0x000fe400078ec0ff */
[----:B------:R-:W-:Y:S02]  /*14290*/  F2FP.BF16.F32.PACK_AB R27, R94, R27 ;  /* 0x0000001b5e1b723e */ /* 0x000fe400000010ff */
[----:B------:R-:W-:-:S02]  /*142a0*/  F2FP.BF16.F32.PACK_AB R26, R95, R26 ;  /* 0x0000001a5f1a723e */ /* 0x000fc400000010ff */
[----:B------:R-:W-:Y:S02]  /*142b0*/  SHF.R.U64 R8, R8, 0x3, RZ ;  /* 0x0000000308087819 */ /* 0x000fe400000012ff */
[----:B------:R-:W-:Y:S02]  /*142c0*/  F2FP.BF16.F32.PACK_AB R132, R132, R133 ;  /* 0x000000858484723e */ /* 0x000fe400000010ff */
[----:B------:R-:W-:Y:S02]  /*142d0*/  SHF.R.U64 R11, R11, 0x3, RZ ;  /* 0x000000030b0b7819 */ /* 0x000fe400000012ff */
[----:B------:R-:W-:Y:S02]  /*142e0*/  SHF.R.U64 R12, R12, 0x3, RZ ;  /* 0x000000030c0c7819 */ /* 0x000fe400000012ff */
[----:B------:R-:W-:Y:S02]  /*142f0*/  SHF.R.U64 R17, R17, 0x3, RZ ;  /* 0x0000000311117819 */ /* 0x000fe400000012ff */
[----:B------:R-:W-:-:S02]  /*14300*/  F2FP.BF16.F32.PACK_AB R96, R96, R113 ;  /* 0x000000716060723e */ /* 0x000fc400000010ff */
[----:B------:R-:W-:Y:S02]  /*14310*/  F2FP.BF16.F32.PACK_AB R128, R128, R129 ;  /* 0x000000818080723e */ /* 0x000fe400000010ff */
[----:B------:R-:W-:Y:S02]  /*14320*/  SEL R114, R21, R20, P0 ;  /* 0x0000001415727207 */ /* 0x000fe40000000000 */
[----:B------:R-:W-:Y:S01]  /*14330*/  SEL R116, R20, R21, P0 ;  /* 0x0000001514747207 */ /* 0x000fe20000000000 */
[----:B------:R-:W-:Y:S01]  /*14340*/  IMAD.X R21, RZ, RZ, R37, P4 ;  /* 0x000000ffff157224 */ /* 0x000fe200020e0625 */
[----:B------:R-:W-:Y:S02]  /*14350*/  SHF.R.U64 R10, R10, 0x3, RZ ;  /* 0x000000030a0a7819 */ /* 0x000fe400000012ff */
[----:B------:R-:W-:Y:S02]  /*14360*/  F2FP.BF16.F32.PACK_AB R80, R80, R89 ;  /* 0x000000595050723e */ /* 0x000fe400000010ff */
[----:B------:R-:W-:-:S02]  /*14370*/  LOP3.LUT R20, R14, R49, RZ, 0x3c, !PT ;  /* 0x000000310e147212 */ /* 0x000fc400078e3cff */
[----:B------:R-:W-:Y:S02]  /*14380*/  SHF.R.U64 R39, R39, 0x3, RZ ;  /* 0x0000000327277819 */ /* 0x000fe400000012ff */
[----:B------:R-:W-:Y:S02]  /*14390*/  F2FP.BF16.F32.PACK_AB R64, R64, R73 ;  /* 0x000000494040723e */ /* 0x000fe400000010ff */
[----:B------:R-:W-:Y:S02]  /*143a0*/  F2FP.BF16.F32.PACK_AB R65, R56, R65 ;  /* 0x000000413841723e */ /* 0x000fe400000010ff */
[----:B------:R-:W-:Y:S02]  /*143b0*/  SEL R110, R27, R26, P0 ;  /* 0x0000001a1b6e7207 */ /* 0x000fe40000000000 */
[----:B------:R-:W-:Y:S01]  /*143c0*/  SEL R112, R26, R27, P0 ;  /* 0x0000001b1a707207 */ /* 0x000fe20000000000 */
[----:B------:R-:W-:Y:S01]  /*143d0*/  IMAD.X R27, RZ, RZ, R37, P3 ;  /* 0x000000ffff1b7224 */ /* 0x000fe200018e0625 */
[----:B------:R-:W-:-:S02]  /*143e0*/  LOP3.LUT R14, R8, R51, RZ, 0x3c, !PT ;  /* 0x00000033080e7212 */ /* 0x000fc400078e3cff */
[----:B------:R-:W-:Y:S02]  /*143f0*/  F2FP.BF16.F32.PACK_AB R124, R124, R125 ;  /* 0x0000007d7c7c723e */ /* 0x000fe400000010ff */
[----:B------:R-:W-:Y:S02]  /*14400*/  F2FP.BF16.F32.PACK_AB R54, R54, R57 ;  /* 0x000000393636723e */ /* 0x000fe400000010ff */
[----:B------:R-:W-:Y:S02]  /*14410*/  F2FP.BF16.F32.PACK_AB R55, R55, R50 ;  /* 0x000000323737723e */ /* 0x000fe400000010ff */
[----:B------:R-:W-:Y:S02]  /*14420*/  SEL R18, R132, R131, P0 ;  /* 0x0000008384127207 */ /* 0x000fe40000000000 */
[----:B------:R-:W-:Y:S01]  /*14430*/  LOP3.LUT R36, R11, R36, RZ, 0x3c, !PT ;  /* 0x000000240b247212 */ /* 0x000fe200078e3cff */
[----:B------:R-:W-:Y:S01]  /*14440*/  IMAD.X R11, RZ, RZ, R37, P2 ;  /* 0x000000ffff0b7224 */ /* 0x000fe200010e0625 */
[----:B------:R-:W-:-:S02]  /*14450*/  LOP3.LUT R26, R12, R47, RZ, 0x3c, !PT ;  /* 0x0000002f0c1a7212 */ /* 0x000fc400078e3cff */
[----:B------:R-:W-:Y:S02]  /*14460*/  LOP3.LUT R8, R17, R130, RZ, 0x3c, !PT ;  /* 0x0000008211087212 */ /* 0x000fe400078e3cff */
[----:B------:R-:W-:Y:S02]  /*14470*/  SEL R132, R131, R132, P0 ;  /* 0x0000008483847207 */ /* 0x000fe40000000000 */
[----:B------:R-:W-:Y:S02]  /*14480*/  SEL R50, R128, R127, P0 ;  /* 0x0000007f80327207 */ /* 0x000fe40000000000 */
[----:B------:R-:W-:Y:S02]  /*14490*/  SEL R90, R96, R97, P0 ;  /* 0x00000061605a7207 */ /* 0x000fe40000000000 */
[----:B------:R-:W-:Y:S02]  /*144a0*/  LOP3.LUT R12, R10, R53, RZ, 0x3c, !PT ;  /* 0x000000350a0c7212 */ /* 0x000fe400078e3cff */
[----:B------:R-:W-:-:S02]  /*144b0*/  SEL R128, R127, R128, P0 ;  /* 0x000000807f807207 */ /* 0x000fc40000000000 */
[----:B------:R-:W-:Y:S02]  /*144c0*/  SEL R96, R97, R96, P0 ;  /* 0x0000006061607207 */ /* 0x000fe40000000000 */
[----:B------:R-:W-:Y:S02]  /*144d0*/  SEL R92, R80, R81, P0 ;  /* 0x00000051505c7207 */ /* 0x000fe40000000000 */
[----:B------:R-:W-:Y:S02]  /*144e0*/  LOP3.LUT R10, R39, R134, RZ, 0x3c, !PT ;  /* 0x00000086270a7212 */ /* 0x000fe400078e3cff */
[----:B------:R-:W-:Y:S02]  /*144f0*/  SEL R80, R81, R80, P0 ;  /* 0x0000005051507207 */ /* 0x000fe40000000000 */
[----:B------:R-:W-:Y:S02]  /*14500*/  SEL R94, R64, R65, P0 ;  /* 0x00000041405e7207 */ /* 0x000fe40000000000 */
[----:B------:R-:W-:-:S02]  /*14510*/  SEL R56, R124, R123, P0 ;  /* 0x0000007b7c387207 */ /* 0x000fc40000000000 */
[----:B------:R-:W-:Y:S02]  /*14520*/  SEL R64, R65, R64, P0 ;  /* 0x0000004041407207 */ /* 0x000fe40000000000 */
[----:B------:R-:W-:Y:S02]  /*14530*/  SEL R98, R54, R55, P0 ;  /* 0x0000003736627207 */ /* 0x000fe40000000000 */
[----:B------:R-:W-:Y:S02]  /*14540*/  SEL R124, R123, R124, P0 ;  /* 0x0000007c7b7c7207 */ /* 0x000fe40000000000 */
[----:B------:R-:W-:Y:S02]  /*14550*/  SEL R54, R55, R54, P0 ;  /* 0x0000003637367207 */ /* 0x000fe40000000000 */
[----:B------:R-:W-:Y:S02]  /*14560*/  MOV R65, R20 ;  /* 0x0000001400417202 */ /* 0x000fe40000000f00 */
[----:B------:R-:W-:-:S02]  /*14570*/  MOV R59, R8 ;  /* 0x00000008003b7202 */ /* 0x000fc40000000f00 */
[----:B------:R-:W-:Y:S02]  /*14580*/  MOV R61, R12 ;  /* 0x0000000c003d7202 */ /* 0x000fe40000000f00 */
[----:B------:R-:W-:Y:S02]  /*14590*/  MOV R20, R10 ;  /* 0x0000000a00147202 */ /* 0x000fe40000000f00 */
[----:B--2---:R-:W-:Y:S01]  /*145a0*/  LOP3.LUT R17, R3, 0x2, RZ, 0x3c, !PT ;  /* 0x0000000203117812 */ /* 0x004fe200078e3cff */
        /* <DEDUP_REMOVED lines=16> */
[----:B------:R-:W3:Y:S01]  /*146b0*/  SHFL.IDX PT, R15, R80, R17, 0x1c1f ;  /* 0x001c1f11500f7589 */ /* 0x000ee200000e0000 */
[----:B0-----:R-:W-:Y:S02]  /*146c0*/  SEL R8, R18, R9, P0 ;  /* 0x0000000912087207 */ /* 0x001fe40000000000 */
[----:B------:R-:W-:Y:S01]  /*146d0*/  SEL R10, R9, R18, P0 ;  /* 0x00000012090a7207 */ /* 0x000fe20000000000 */
[----:B------:R-:W-:Y:S04]  /*146e0*/  SHFL.IDX PT, R58, R58, R3, 0x1c1f ;  /* 0x001c1f033a3a7589 */ /* 0x000fe800000e0000 */
[----:B------:R-:W-:Y:S04]  /*146f0*/  SHFL.IDX PT, R94, R94, R3, 0x1c1f ;  /* 0x001c1f035e5e7589 */ /* 0x000fe800000e0000 */
[----:B------:R-:W0:Y:S01]  /*14700*/  SHFL.IDX PT, R29, R52, R17, 0x1c1f ;  /* 0x001c1f11341d7589 */ /* 0x000e2200000e0000 */
[----:B-1----:R-:W-:-:S02]  /*14710*/  SEL R12, R50, R13, P0 ;  /* 0x0000000d320c7207 */ /* 0x002fc40000000000 */
[----:B------:R-:W-:Y:S01]  /*14720*/  SEL R14, R13, R50, P0 ;  /* 0x000000320d0e7207 */ /* 0x000fe20000000000 */
[----:B------:R-:W1:Y:S01]  /*14730*/  SHFL.IDX PT, R27, R64, R17, 0x1c1f ;  /* 0x001c1f11401b7589 */ /* 0x000e6200000e0000 */
[----:B--2---:R-:W-:Y:S02]  /*14740*/  SEL R9, R90, R11, P0 ;  /* 0x0000000b5a097207 */ /* 0x004fe40000000000 */
[----:B------:R-:W-:Y:S01]  /*14750*/  SEL R11, R11, R90, P0 ;  /* 0x0000005a0b0b7207 */ /* 0x000fe20000000000 */
[----:B------:R-:W-:Y:S04]  /*14760*/  SHFL.IDX PT, R56, R56, R3, 0x1c1f ;  /* 0x001c1f0338387589 */ /* 0x000fe800000e0000 */
[----:B------:R-:W-:Y:S01]  /*14770*/  SHFL.IDX PT, R60, R60, R3, 0x1c1f ;  /* 0x001c1f033c3c7589 */ /* 0x000fe200000e0000 */
[----:B---3--:R-:W-:-:S02]  /*14780*/  SEL R13, R92, R15, P0 ;  /* 0x0000000f5c0d7207 */ /* 0x008fc40000000000 */
        /* <DEDUP_REMOVED lines=18> */
[----:B------:R-:W2:Y:S01]  /*148b0*/  SHFL.IDX PT, R39, R42, R17, 0x1c1f ;  /* 0x001c1f112a277589 */ /* 0x000ea200000e0000 */
[----:B0-----:R-:W-:Y:S02]  /*148c0*/  SEL R29, R98, R31, P0 ;  /* 0x0000001f621d7207 */ /* 0x001fe40000000000 */
[----:B------:R-:W-:Y:S01]  /*148d0*/  SEL R31, R31, R98, P0 ;  /* 0x000000621f1f7207 */ /* 0x000fe20000000000 */
[----:B------:R-:W-:Y:S06]  /*148e0*/  BAR.SYNC.DEFER_BLOCKING 0x1, 0x100 ;  /* 0x0044000000007b1d */ /* 0x000fec0000010000 */
[----:B------:R-:W-:Y:S01]  /*148f0*/  SHFL.IDX PT, R66, R66, R3, 0x1c1f ;  /* 0x001c1f0342427589 */ /* 0x000fe200000e0000 */
[----:B-1----:R-:W-:-:S03]  /*14900*/  SEL R36, R62, R37, P0 ;  /* 0x000000253e247207 */ /* 0x002fc60000000000 */
[----:B------:R-:W-:Y:S01]  /*14910*/  SHFL.IDX PT, R104, R104, R3, 0x1c1f ;  /* 0x001c1f0368687589 */ /* 0x000fe200000e0000 */
[----:B----4-:R-:W-:Y:S02]  /*14920*/  SEL R33, R100, R35, P0 ;  /* 0x0000002364217207 */ /* 0x010fe40000000000 */
[----:B------:R-:W-:Y:S01]  /*14930*/  SEL R35, R35, R100, P0 ;  /* 0x0000006423237207 */ /* 0x000fe20000000000 */
[----:B------:R-:W-:Y:S04]  /*14940*/  SHFL.IDX PT, R41, R40, R17, 0x1c1f ;  /* 0x001c1f1128297589 */ /* 0x000fe800000e0000 */
[----:B------:R0:W-:Y:S04]  /*14950*/  SHFL.IDX PT, R51, R38, R17, 0x1c1f ;  /* 0x001c1f1126337589 */ /* 0x0001e800000e0000 */
[----:B------:R-:W-:Y:S04]  /*14960*/  SHFL.IDX PT, R68, R68, R3, 0x1c1f ;  /* 0x001c1f0344447589 */ /* 0x000fe800000e0000 */
[----:B------:R-:W-:Y:S01]  /*14970*/  SHFL.IDX PT, R72, R72, R3, 0x1c1f ;  /* 0x001c1f0348487589 */ /* 0x000fe200000e0000 */
[----:B0-----:R-:W-:-:S03]  /*14980*/  SEL R38, R37, R62, P0 ;  /* 0x0000003e25267207 */ /* 0x001fc60000000000 */
[----:B------:R-:W-:Y:S01]  /*14990*/  SHFL.IDX PT, R76, R76, R3, 0x1c1f ;  /* 0x001c1f034c4c7589 */ /* 0x000fe200000e0000 */
[----:B--2---:R-:W-:Y:S01]  /*149a0*/  SEL R37, R102, R39, P0 ;  /* 0x0000002766257207 */ /* 0x004fe20000000000 */
[----:B------:R-:W-:Y:S01]  /*149b0*/  UMOV UR4, URZ ;  /* 0x0000003f00047c82 */ /* 0x000fe20008000000 */
[----:B------:R-:W-:Y:S01]  /*149c0*/  SEL R39, R39, R102, P0 ;  /* 0x0000006627277207 */ /* 0x000fe20000000000 */
[----:B------:R-:W-:Y:S01]  /*149d0*/  SHFL.IDX PT, R82, R82, R3, 0x1c1f ;  /* 0x001c1f0352527589 */ /* 0x000fe200000e0000 */
[----:B------:R-:W-:Y:S01]  /*149e0*/  ULDC UR8, c[0x0][0xa88] ;  /* 0x0002a20000087ab9 */ /* 0x000fe20000000800 */
[----:B------:R-:W0:Y:S02]  /*149f0*/  LDC R62, c[0x0][0xbe8] ;  /* 0x0002fa00ff3e7b82 */ /* 0x000e240000000800 */
        /* <DEDUP_REMOVED lines=11> */
[----:B------:R-:W1:Y:S04]  /*14ab0*/  SHFL.IDX PT, R47, R84, R17, 0x1c1f ;  /* 0x001c1f11542f7589 */ /* 0x000e6800000e0000 */
[----:B------:R-:W-:Y:S04]  /*14ac0*/  SHFL.IDX PT, R57, R116, R17, 0x1c1f ;  /* 0x001c1f1174397589 */ /* 0x000fe800000e0000 */
[----:B------:R-:W2:Y:S04]  /*14ad0*/  SHFL.IDX PT, R83, R120, R17, 0x1c1f ;  /* 0x001c1f1178537589 */ /* 0x000ea800000e0000 */
[----:B------:R-:W-:Y:S04]  /*14ae0*/  SHFL.IDX PT, R49, R88, R17, 0x1c1f ;  /* 0x001c1f1158317589 */ /* 0x000fe800000e0000 */
[----:B------:R-:W3:Y:S04]  /*14af0*/  SHFL.IDX PT, R87, R126, R17, 0x1c1f ;  /* 0x001c1f117e577589 */ /* 0x000ee800000e0000 */
[----:B------:R4:W-:Y:S04]  /*14b00*/  STSM.16.M88.4 [R79], R8 ;  /* 0x000000084f007844 */ /* 0x0009e80000000200 */
[----:B------:R0:W-:Y:S01]  /*14b10*/  STSM.16.M88.4 [R77], R12 ;  /* 0x0000000c4d007844 */ /* 0x0001e20000000200 */
[----:B-1----:R-:W-:-:S02]  /*14b20*/  SEL R80, R82, R47, P0 ;  /* 0x0000002f52507207 */ /* 0x002fc40000000000 */
[----:B------:R-:W-:Y:S01]  /*14b30*/  SEL R82, R47, R82, P0 ;  /* 0x000000522f527207 */ /* 0x000fe20000000000 */
[----:B------:R1:W-:Y:S04]  /*14b40*/  STSM.16.M88.4 [R75], R24 ;  /* 0x000000184b007844 */ /* 0x0003e80000000200 */
[----:B------:R3:W-:Y:S01]  /*14b50*/  STSM.16.M88.4 [R73], R28 ;  /* 0x0000001c49007844 */ /* 0x0007e20000000200 */
[----:B--2---:R-:W-:Y:S02]  /*14b60*/  SEL R81, R118, R83, P0 ;  /* 0x0000005376517207 */ /* 0x004fe40000000000 */
[----:B------:R-:W-:Y:S01]  /*14b70*/  SEL R83, R83, R118, P0 ;  /* 0x0000007653537207 */ /* 0x000fe20000000000 */
[----:B------:R-:W-:Y:S01]  /*14b80*/  STSM.16.M88.4 [R71], R32 ;  /* 0x0000002047007844 */ /* 0x000fe20000000200 */
[----:B----4-:R-:W-:-:S02]  /*14b90*/  SEL R8, R66, R41, P0 ;  /* 0x0000002942087207 */ /* 0x010fc40000000000 */
[----:B------:R-:W-:Y:S01]  /*14ba0*/  SEL R10, R41, R66, P0 ;  /* 0x00000042290a7207 */ /* 0x000fe20000000000 */
[----:B------:R-:W-:Y:S01]  /*14bb0*/  STSM.16.M88.4 [R69], R36 ;  /* 0x0000002445007844 */ /* 0x000fe20000000200 */
[----:B------:R-:W-:Y:S02]  /*14bc0*/  SEL R9, R104, R51, P0 ;  /* 0x0000003368097207 */ /* 0x000fe40000000000 */
[----:B------:R-:W-:Y:S02]  /*14bd0*/  SEL R11, R51, R104, P0 ;  /* 0x00000068330b7207 */ /* 0x000fe40000000000 */
[----:B0-----:R-:W-:Y:S02]  /*14be0*/  SEL R12, R68, R43, P0 ;  /* 0x0000002b440c7207 */ /* 0x001fe40000000000 */
[----:B------:R-:W-:Y:S01]  /*14bf0*/  SEL R14, R43, R68, P0 ;  /* 0x000000442b0e7207 */ /* 0x000fe20000000000 */
[----:B------:R0:W-:Y:S01]  /*14c00*/  STSM.16.M88.4 [R67], R8 ;  /* 0x0000000843007844 */ /* 0x0001e20000000200 */
[----:B------:R-:W-:-:S02]  /*14c10*/  SEL R13, R106, R53, P0 ;  /* 0x000000356a0d7207 */ /* 0x000fc40000000000 */
[----:B------:R-:W-:Y:S02]  /*14c20*/  SEL R15, R53, R106, P0 ;  /* 0x0000006a350f7207 */ /* 0x000fe40000000000 */
[----:B-1----:R-:W-:Y:S02]  /*14c30*/  SEL R24, R72, R3, P0 ;  /* 0x0000000348187207 */ /* 0x002fe40000000000 */
[----:B------:R-:W-:Y:S01]  /*14c40*/  SEL R26, R3, R72, P0 ;  /* 0x00000048031a7207 */ /* 0x000fe20000000000 */
[----:B------:R1:W-:Y:S01]  /*14c50*/  STSM.16.M88.4 [R65], R12 ;  /* 0x0000000c41007844 */ /* 0x0003e20000000200 */
[----:B------:R-:W-:Y:S02]  /*14c60*/  SEL R25, R110, R55, P0 ;  /* 0x000000376e197207 */ /* 0x000fe40000000000 */
[----:B------:R-:W-:Y:S02]  /*14c70*/  SEL R27, R55, R110, P0 ;  /* 0x0000006e371b7207 */ /* 0x000fe40000000000 */
[----:B---3--:R-:W-:-:S02]  /*14c80*/  SEL R28, R76, R45, P0 ;  /* 0x0000002d4c1c7207 */ /* 0x008fc40000000000 */
[----:B------:R-:W-:Y:S01]  /*14c90*/  SEL R30, R45, R76, P0 ;  /* 0x0000004c2d1e7207 */ /* 0x000fe20000000000 */
[----:B------:R2:W-:Y:S01]  /*14ca0*/  STSM.16.M88.4 [R63], R24 ;  /* 0x000000183f007844 */ /* 0x0005e20000000200 */
[----:B------:R-:W-:Y:S01]  /*14cb0*/  SEL R29, R114, R57, P0 ;  /* 0x00000039721d7207 */ /* 0x000fe20000000000 */
[----:B0-----:R-:W-:Y:S01]  /*14cc0*/  IMAD.U32 R8, RZ, RZ, UR6 ;  /* 0x00000006ff087e24 */ /* 0x001fe2000f8e00ff */
[----:B------:R-:W-:Y:S01]  /*14cd0*/  SEL R31, R57, R114, P0 ;  /* 0x00000072391f7207 */ /* 0x000fe20000000000 */
[----:B------:R-:W-:Y:S01]  /*14ce0*/  IMAD.U32 R9, RZ, RZ, UR7 ;  /* 0x00000007ff097e24 */ /* 0x000fe2000f8e00ff */
[----:B------:R-:W-:Y:S01]  /*14cf0*/  SEL R85, R122, R87, P0 ;  /* 0x000000577a557207 */ /* 0x000fe20000000000 */
[----:B------:R-:W-:Y:S01]  /*14d00*/  ULDC.64 UR6, c[0x0][0xc08] ;  /* 0x0003020000067ab9 */ /* 0x000fe20000000a00 */
[----:B------:R-:W-:Y:S01]  /*14d10*/  SEL R84, R86, R49, P0 ;  /* 0x0000003156547207 */ /* 0x000fe20000000000 */
[----:B------:R2:W-:Y:S01]  /*14d20*/  STSM.16.M88.4 [R61], R28 ;  /* 0x0000001c3d007844 */ /* 0x0005e20000000200 */
[----:B------:R-:W-:-:S02]  /*14d30*/  SEL R87, R87, R122, P0 ;  /* 0x0000007a57577207 */ /* 0x000fc40000000000 */
[----:B------:R-:W-:Y:S01]  /*14d40*/  SEL R86, R49, R86, P0 ;  /* 0x0000005631567207 */ /* 0x000fe20000000000 */
[----:B------:R2:W-:Y:S04]  /*14d50*/  STSM.16.M88.4 [R59], R80 ;  /* 0x000000503b007844 */ /* 0x0005e80000000200 */
[----:B------:R2:W-:Y:S01]  /*14d60*/  STSM.16.M88.4 [R20], R84 ;  /* 0x0000005414007844 */ /* 0x0005e20000000200 */
[----:B------:R-:W-:Y:S06]  /*14d70*/  BAR.SYNC.DEFER_BLOCKING 0x1, 0x100 ;  /* 0x0044000000007b1d */ /* 0x000fec0000010000 */
[----:B------:R-:W3:Y:S01]  /*14d80*/  @P2 LDG.E R3, desc[UR52][R8.64] ;  /* 0x0000003408032981 */ /* 0x000ee2000c1e1900 */
[----:B------:R-:W-:Y:S01]  /*14d90*/  UISETP.NE.U32.AND UP1, UPT, UR6, URZ, UPT ;  /* 0x0000003f0600728c */ /* 0x000fe2000bf25070 */
[----:B------:R-:W-:-:S03]  /*14da0*/  ISETP.NE.AND P1, PT, R62, 0x1, PT ;  /* 0x000000013e00780c */ /* 0x000fc60003f25270 */
[----:B------:R-:W-:-:S06]  /*14db0*/  UISETP.NE.AND.EX UP1, UPT, UR7, URZ, UPT, UP1 ;  /* 0x0000003f0700728c */ /* 0x000fcc000bf25310 */
[----:B------:R-:W-:-:S04]  /*14dc0*/  PLOP3.LUT P0, PT, PT, PT, UP1, 0x80, 0x0 ;  /* 0x000000000000781c */ /* 0x000fc80003f0f018 */
[----:B------:R-:W0:Y:S01]  /*14dd0*/  @P1 LDC R10, c[0x0][0xbec] ;  /* 0x0002fb00ff0a1b82 */ /* 0x000e220000000800 */
[----:B------:R-:W-:Y:S02]  /*14de0*/  @UP1 ULDC.64 UR6, c[0x0][0xc08] ;  /* 0x0003020000061ab9 */ /* 0x000fe40000000a00 */
[----:B------:R-:W-:-:S05]  /*14df0*/  @UP1 UIMAD.WIDE UR6, UR42, 0x4, UR6 ;  /* 0x000000042a0618a5 */ /* 0x000fca000f8e0206 */
[----:B-1----:R-:W1:Y:S01]  /*14e00*/  @P1 LDC R12, c[0x0][0xbf0] ;  /* 0x0002fc00ff0c1b82 */ /* 0x002e620000000800 */
[----:B------:R-:W-:Y:S02]  /*14e10*/  IMAD.U32 R14, RZ, RZ, UR6 ;  /* 0x00000006ff0e7e24 */ /* 0x000fe4000f8e00ff */
[----:B------:R-:W-:Y:S01]  /*14e20*/  IMAD.U32 R15, RZ, RZ, UR7 ;  /* 0x00000007ff0f7e24 */ /* 0x000fe2000f8e00ff */
[----:B---3--:R-:W-:Y:S01]  /*14e30*/  @P2 R2UR UR4, R3 ;  /* 0x00000000030422ca */ /* 0x008fe200000e0000 */
[----:B------:R-:W-:-:S06]  /*14e40*/  IMAD.U32 R3, RZ, RZ, UR8 ;  /* 0x00000008ff037e24 */ /* 0x000fcc000f8e00ff */
[----:B------:R2:W5:Y:S01]  /*14e50*/  @P0 LDG.E R3, desc[UR52][R14.64] ;  /* 0x000000340e030981 */ /* 0x000562000c1e1900 */
[----:B01----:R-:W-:Y:S07]  /*14e60*/  @P0 BRA `(.L_x_1292) ;  /* 0x0000000000100947 */ /* 0x003fee0003800000 */
[----:B------:R-:W-:Y:S05]  /*14e70*/  @!P2 BRA `(.L_x_1292) ;  /* 0x00000000000ca947 */ /* 0x000fea0003800000 */
[----:B--2---:R-:W2:Y:S04]  /*14e80*/  LDG.E R14, desc[UR52][R8.64] ;  /* 0x00000034080e7981 */ /* 0x004ea8000c1e1900 */
[----:B-----5:R-:W2:Y:S02]  /*14e90*/  LDG.E R3, desc[UR52][R8.64+0x4] ;  /* 0x0000043408037981 */ /* 0x020ea4000c1e1900 */
[----:B--2---:R-:W-:-:S07]  /*14ea0*/  IMAD.IADD R3, R3, 0x1, -R14 ;  /* 0x0000000103037824 */ /* 0x004fce00078e0a0e */
.L_x_1292:
[----:B------:R-:W-:Y:S01]  /*14eb0*/  USHF.R.S32.HI UR16, URZ, 0x1f, UR43 ;  /* 0x0000001f3f107899 */ /* 0x000fe2000801142b */
[----:B------:R-:W-:Y:S01]  /*14ec0*/  VIADD R13, R22, UR36 ;  /* 0x00000024160d7c36 */ /* 0x000fe20008000000 */
[----:B------:R-:W-:Y:S01]  /*14ed0*/  ULDC.64 UR12, c[0x0][0xb90] ;  /* 0x0002e400000c7ab9 */ /* 0x000fe20000000a00 */
[----:B------:R-:W-:Y:S01]  /*14ee0*/  USHF.R.S32.HI UR15, URZ, 0x1f, UR42 ;  /* 0x0000001f3f0f7899 */ /* 0x000fe2000801142a */
[----:B------:R-:W-:Y:S01]  /*14ef0*/  VIADD R21, R226, UR36 ;  /* 0x00000024e2157c36 */ /* 0x000fe20008000000 */
[----:B------:R-:W-:Y:S01]  /*14f00*/  USHF.R.S32.HI UR7, URZ, 0x1f, UR4 ;  /* 0x0000001f3f077899 */ /* 0x000fe20008011404 */
[----:B------:R-:W-:Y:S01]  /*14f10*/  @P1 IMAD.HI.U32 R9, R13, R10, RZ ;  /* 0x0000000a0d091227 */ /* 0x000fe200078e00ff */
[----:B------:R-:W-:Y:S01]  /*14f20*/  UIMAD UR10, UR16, UR12, URZ ;  /* 0x0000000c100a72a4 */ /* 0x000fe2000f8e023f */
[----:B------:R-:W0:Y:S01]  /*14f30*/  @P1 LDC R18, c[0x0][0xbf0] ;  /* 0x0002fc00ff121b82 */ /* 0x000e220000000800 */
[----:B------:R-:W-:Y:S01]  /*14f40*/  UMOV UR6, UR4 ;  /* 0x0000000400067c82 */ /* 0x000fe20008000000 */
[----:B------:R-:W-:Y:S01]  /*14f50*/  USEL UR15, UR15, URZ, !UP0 ;  /* 0x0000003f0f0f7287 */ /* 0x000fe2000c000000 */
[----:B------:R-:W-:Y:S01]  /*14f60*/  IMAD.MOV.U32 R8, RZ, RZ, R13 ;  /* 0x000000ffff087224 */ /* 0x000fe200078e000d */
[----:B------:R-:W-:Y:S01]  /*14f70*/  UIMAD.WIDE.U32 UR8, UR43, UR12, UR6 ;  /* 0x0000000c2b0872a5 */ /* 0x000fe2000f8e0006 */
[----:B------:R-:W-:Y:S01]  /*14f80*/  @P1 SHF.R.U32.HI R8, RZ, R12, R9 ;  /* 0x0000000cff081219 */ /* 0x000fe20000011609 */
[----:B------:R-:W-:Y:S01]  /*14f90*/  UIMAD UR10, UR43, UR13, UR10 ;  /* 0x0000000d2b0a72a4 */ /* 0x000fe2000f8e020a */
[----:B------:R-:W-:Y:S01]  /*14fa0*/  IMAD R9, R223, 0x40, R23 ;  /* 0x00000040df097824 */ /* 0x000fe200078e0217 */
[----:B------:R-:W-:Y:S01]  /*14fb0*/  USEL UR14, UR42, URZ, !UP0 ;  /* 0x0000003f2a0e7287 */ /* 0x000fe2000c000000 */
[----:B-----5:R-:W-:Y:S01]  /*14fc0*/  IMAD R64, R3, R62, RZ ;  /* 0x0000003e03407224 */ /* 0x020fe200078e02ff */
[----:B------:R-:W-:Y:S01]  /*14fd0*/  ULDC.64 UR12, c[0x0][0xb98] ;  /* 0x0002e600000c7ab9 */ /* 0x000fe20000000a00 */
[----:B------:R-:W-:Y:S01]  /*14fe0*/  UIADD3 UR9, UR9, UR10, URZ ;  /* 0x0000000a09097290 */ /* 0x000fe2000fffe03f */
[----:B------:R-:W-:Y:S01]  /*14ff0*/  IMAD.MOV R11, RZ, RZ, -R8 ;  /* 0x000000ffff0b7224 */ /* 0x000fe200078e0a08 */
[----:B------:R-:W-:Y:S01]  /*15000*/  UIMAD UR6, UR15, UR12, URZ ;  /* 0x0000000c0f0672a4 */ /* 0x000fe2000f8e023f */
[----:B------:R-:W-:Y:S01]  /*15010*/  IMAD.WIDE R6, R9, 0x2, R6 ;  /* 0x0000000209067825 */ /* 0x000fe200078e0206 */
[----:B------:R-:W-:Y:S01]  /*15020*/  UIMAD.WIDE.U32 UR8, UR14, UR12, UR8 ;  /* 0x0000000c0e0872a5 */ /* 0x000fe2000f8e0008 */
[----:B------:R-:W-:Y:S01]  /*15030*/  SHF.R.S32.HI R9, RZ, 0x1f, R8 ;  /* 0x0000001fff097819 */ /* 0x000fe20000011408 */
[----:B------:R-:W-:Y:S01]  /*15040*/  UIMAD UR6, UR14, UR13, UR6 ;  /* 0x0000000d0e0672a4 */ /* 0x000fe2000f8e0206 */
[----:B------:R-:W-:Y:S01]  /*15050*/  IMAD R11, R62, R11, R13 ;  /* 0x0000000b3e0b7224 */ /* 0x000fe200078e020d */
[----:B--2---:R-:W-:Y:S01]  /*15060*/  IADD3 R25, P2, R6, 0x1000, RZ ;  /* 0x0000100006197810 */ /* 0x004fe20007f5e0ff */
[----:B------:R-:W-:Y:S01]  /*15070*/  ULDC.64 UR10, c[0x0][0xaa0] ;  /* 0x0002a800000a7ab9 */ /* 0x000fe20000000a00 */
[----:B------:R-:W-:-:S02]  /*15080*/  IADD3 R8, P0, R8, UR8, RZ ;  /* 0x0000000808087c10 */ /* 0x000fc4000ff1e0ff */
[----:B------:R-:W-:Y:S01]  /*15090*/  IMAD.U32 R12, RZ, RZ, UR6 ;  /* 0x00000006ff0c7e24 */ /* 0x000fe2000f8e00ff */
[----:B------:R-:W-:Y:S02]  /*150a0*/  SHF.R.S32.HI R10, RZ, 0x1f, R11 ;  /* 0x0000001fff0a7819 */ /* 0x000fe4000001140b */
[----:B------:R-:W-:Y:S02]  /*150b0*/  LOP3.LUT R24, R25, 0x380, RZ, 0xc0, !PT ;  /* 0x0000038019187812 */ /* 0x000fe400078ec0ff */
[----:B------:R-:W-:Y:S01]  /*150c0*/  IADD3.X R9, R9, UR9, R12, P0, !PT ;  /* 0x0000000909097c10 */ /* 0x000fe200087fe40c */
[----:B------:R-:W-:Y:S01]  /*150d0*/  ULDC.64 UR8, c[0x0][0xb88] ;  /* 0x0002e20000087ab9 */ /* 0x000fe20000000a00 */
[----:B------:R-:W-:Y:S01]  /*150e0*/  SHF.R.U64 R24, R24, 0x3, RZ ;  /* 0x0000000318187819 */ /* 0x000fe200000012ff */
[----:B------:R-:W-:Y:S01]  /*150f0*/  IMAD R10, R10, UR8, RZ ;  /* 0x000000080a0a7c24 */ /* 0x000fe2000f8e02ff */
[----:B------:R-:W-:Y:S01]  /*15100*/  IADD3 R37, P3, R6, 0x6000, RZ ;  /* 0x0000600006257810 */ /* 0x000fe20007f7e0ff */
[----:B------:R-:W-:Y:S01]  /*15110*/  IMAD.WIDE.U32 R8, R11, UR8, R8 ;  /* 0x000000080b087c25 */ /* 0x000fe2000f8e0008 */
[----:B------:R-:W-:-:S02]  /*15120*/  LOP3.LUT R24, R24, R25, RZ, 0x3c, !PT ;  /* 0x0000001918187212 */ /* 0x000fc400078e3cff */
[----:B------:R-:W-:Y:S01]  /*15130*/  LOP3.LUT R36, R37, 0x380, RZ, 0xc0, !PT ;  /* 0x0000038025247812 */ /* 0x000fe200078ec0ff */
[----:B------:R-:W-:Y:S01]  /*15140*/  IMAD R15, R11, UR9, R10 ;  /* 0x000000090b0f7c24 */ /* 0x000fe2000f8e020a */
[----:B------:R-:W-:Y:S01]  /*15150*/  ULDC.64 UR8, c[0x0][0xb50] ;  /* 0x0002d40000087ab9 */ /* 0x000fe20000000a00 */
[----:B------:R-:W-:Y:S01]  /*15160*/  IMAD.X R25, RZ, RZ, R7, P2 ;  /* 0x000000ffff197224 */ /* 0x000fe200010e0607 */
[----:B------:R-:W-:Y:S01]  /*15170*/  IADD3 R29, P2, R6, 0x7000, RZ ;  /* 0x00007000061d7810 */ /* 0x000fe20007f5e0ff */
[----:B------:R-:W-:Y:S01]  /*15180*/  IMAD.IADD R9, R9, 0x1, R15 ;  /* 0x0000000109097824 */ /* 0x000fe200078e020f */
[C---:B------:R-:W-:Y:S01]  /*15190*/  LEA R15, P0, R8.reuse, UR8, 0x2 ;  /* 0x00000008080f7c11 */ /* 0x040fe2000f8010ff */
[----:B------:R-:W-:Y:S01]  /*151a0*/  VIADD R10, R21, 0x8 ;  /* 0x00000008150a7836 */ /* 0x000fe20000000000 */
[----:B------:R-:W-:Y:S02]  /*151b0*/  LOP3.LUT R28, R29, 0x380, RZ, 0xc0, !PT ;  /* 0x000003801d1c7812 */ /* 0x000fe400078ec0ff */
[----:B------:R-:W-:Y:S01]  /*151c0*/  LEA.HI.X R17, R8, UR9, R9, 0x2, P0 ;  /* 0x0000000908117c11 */ /* 0x000fe200080f1409 */
[----:B------:R-:W-:Y:S01]  /*151d0*/  SHFL.IDX PT, R50, R15, RZ, 0x1c1f ;  /* 0x001c1fff0f327589 */ /* 0x000fe200000e0000 */
[----:B------:R-:W-:-:S02]  /*151e0*/  IADD3 R41, P0, R6, 0x5000, RZ ;  /* 0x0000500006297810 */ /* 0x000fc40007f1e0ff */
[----:B------:R-:W-:Y:S01]  /*151f0*/  SHF.R.U64 R36, R36, 0x3, RZ ;  /* 0x0000000324247819 */ /* 0x000fe200000012ff */
[----:B------:R-:W1:Y:S01]  /*15200*/  SHFL.IDX PT, R51, R17, RZ, 0x1c1f ;  /* 0x001c1fff11337589 */ /* 0x000e6200000e0000 */
[----:B------:R-:W-:Y:S02]  /*15210*/  LOP3.LUT R40, R41, 0x380, RZ, 0xc0, !PT ;  /* 0x0000038029287812 */ /* 0x000fe400078ec0ff */
[----:B------:R-:W-:Y:S01]  /*15220*/  SHF.R.U64 R28, R28, 0x3, RZ ;  /* 0x000000031c1c7819 */ /* 0x000fe200000012ff */
[----:B------:R-:W-:Y:S01]  /*15230*/  SHFL.IDX PT, R60, R15, 0x1, 0x1c1f ;  /* 0x003c1f000f3c7f89 */ /* 0x000fe200000e0000 */
[----:B------:R-:W-:Y:S02]  /*15240*/  SHF.R.U64 R40, R40, 0x3, RZ ;  /* 0x0000000328287819 */ /* 0x000fe400000012ff */
[----:B------:R-:W-:Y:S01]  /*15250*/  LOP3.LUT R36, R36, R37, RZ, 0x3c, !PT ;  /* 0x0000002524247212 */ /* 0x000fe200078e3cff */
[----:B------:R2:W3:Y:S01]  /*15260*/  SHFL.IDX PT, R61, R17, 0x1, 0x1c1f ;  /* 0x003c1f00113d7f89 */ /* 0x0004e200000e0000 */
[----:B------:R-:W-:Y:S01]  /*15270*/  LOP3.LUT R40, R40, R41, RZ, 0x3c, !PT ;  /* 0x0000002928287212 */ /* 0x000fe200078e3cff */
[--C-:B------:R-:W-:Y:S01]  /*15280*/  IMAD.X R41, RZ, RZ, R7.reuse, P0 ;  /* 0x000000ffff297224 */ /* 0x100fe200000e0607 */
[----:B------:R-:W-:Y:S01]  /*15290*/  LOP3.LUT P0, RZ, R224, 0x3, RZ, 0xc0, !PT ;  /* 0x00000003e0ff7812 */ /* 0x000fe2000780c0ff */
[--C-:B------:R-:W-:Y:S01]  /*152a0*/  IMAD.X R37, RZ, RZ, R7.reuse, P3 ;  /* 0x000000ffff257224 */ /* 0x100fe200018e0607 */
[----:B------:R-:W-:Y:S01]  /*152b0*/  LOP3.LUT R28, R28, R29, RZ, 0x3c, !PT ;  /* 0x0000001d1c1c7212 */ /* 0x000fe200078e3cff */
[----:B------:R-:W-:Y:S01]  /*152c0*/  IMAD.X R29, RZ, RZ, R7, P2 ;  /* 0x000000ffff1d7224 */ /* 0x000fe200010e0607 */
[----:B------:R-:W-:Y:S01]  /*152d0*/  IADD3 R14, P3, R6, 0xb000, RZ ;  /* 0x0000b000060e7810 */ /* 0x000fe20007f7e0ff */
[----:B--2---:R-:W2:Y:S01]  /*152e0*/  @P1 LDC R17, c[0x0][0xbec] ;  /* 0x0002fb00ff111b82 */ /* 0x004ea20000000800 */
[----:B------:R-:W-:-:S02]  /*152f0*/  ISETP.GE.OR P2, PT, R21, R64, P0 ;  /* 0x000000401500720c */ /* 0x000fc40000746670 */
[----:B------:R-:W-:Y:S01]  /*15300*/  ISETP.GE.OR P0, PT, R10, R64, P0 ;  /* 0x000000400a00720c */ /* 0x000fe20000706670 */
[----:B------:R-:W-:Y:S01]  /*15310*/  UIMAD UR8, UR7, UR10, URZ ;  /* 0x0000000a070872a4 */ /* 0x000fe2000f8e023f */
[----:B------:R-:W-:Y:S02]  /*15320*/  LOP3.LUT R3, R14, 0x380, RZ, 0xc0, !PT ;  /* 0x000003800e037812 */ /* 0x000fe400078ec0ff */
[C---:B------:R-:W-:Y:S02]  /*15330*/  IADD3 R13, P6, R6.reuse, 0x2000, RZ ;  /* 0x00002000060d7810 */ /* 0x040fe40007fde0ff */
[C---:B------:R-:W-:Y:S02]  /*15340*/  IADD3 R9, P5, R6.reuse, 0x3000, RZ ;  /* 0x0000300006097810 */ /* 0x040fe40007fbe0ff */
[----:B------:R-:W-:Y:S01]  /*15350*/  IADD3 R45, P4, R6, 0x4000, RZ ;  /* 0x00004000062d7810 */ /* 0x000fe20007f9e0ff */
[----:B------:R-:W-:Y:S01]  /*15360*/  UIMAD.WIDE.U32 UR6, UR4, UR10, URZ ;  /* 0x0000000a040672a5 */ /* 0x000fe2000f8e003f */
[----:B------:R-:W-:Y:S01]  /*15370*/  SHF.R.U64 R3, R3, 0x3, RZ ;  /* 0x0000000303037819 */ /* 0x000fe200000012ff */
[----:B------:R-:W-:Y:S01]  /*15380*/  UIMAD UR8, UR4, UR11, UR8 ;  /* 0x0000000b040872a4 */ /* 0x000fe2000f8e0208 */
[----:B------:R-:W-:Y:S01]  /*15390*/  LOP3.LUT R12, R13, 0x380, RZ, 0xc0, !PT ;  /* 0x000003800d0c7812 */ /* 0x000fe200078ec0ff */
[----:B-1----:R-:W-:Y:S01]  /*153a0*/  @!P2 ST.E desc[UR52][R50.64], R4 ;  /* 0x000000043200a985 */ /* 0x002fe2000c101934 */
[----:B------:R-:W-:Y:S01]  /*153b0*/  LOP3.LUT R8, R9, 0x380, RZ, 0xc0, !PT ;  /* 0x0000038009087812 */ /* 0x000fe200078ec0ff */
[----:B------:R-:W-:Y:S01]  /*153c0*/  ULDC.64 UR10, c[0x0][0xae8] ;  /* 0x0002ba00000a7ab9 */ /* 0x000fe20000000a00 */
[----:B------:R-:W-:Y:S01]  /*153d0*/  LOP3.LUT R44, R45, 0x380, RZ, 0xc0, !PT ;  /* 0x000003802d2c7812 */ /* 0x000fe200078ec0ff */
[----:B------:R-:W-:Y:S01]  /*153e0*/  UIADD3 UR7, UR7, UR8, URZ ;  /* 0x0000000807077290 */ /* 0x000fe2000fffe03f */
[----:B------:R-:W-:Y:S01]  /*153f0*/  LOP3.LUT R20, R3, R14, RZ, 0x3c, !PT ;  /* 0x0000000e03147212 */ /* 0x000fe200078e3cff */
[----:B------:R-:W-:Y:S01]  /*15400*/  UIMAD UR4, UR16, UR10, URZ ;  /* 0x0000000a100472a4 */ /* 0x000fe2000f8e023f */
[----:B------:R-:W-:Y:S01]  /*15410*/  SHF.R.U64 R12, R12, 0x3, RZ ;  /* 0x000000030c0c7819 */ /* 0x000fe200000012ff */
[----:B------:R-:W-:Y:S01]  /*15420*/  IMAD R3, R222, 0x20, R223 ;  /* 0x00000020de037824 */ /* 0x000fe200078e02df */
[----:B------:R-:W-:Y:S01]  /*15430*/  SHF.R.U64 R8, R8, 0x3, RZ ;  /* 0x0000000308087819 */ /* 0x000fe200000012ff */
[----:B---3--:R1:W-:Y:S01]  /*15440*/  @!P0 ST.E desc[UR52][R60.64], R5 ;  /* 0x000000053c008985 */ /* 0x0083e2000c101934 */
[----:B------:R-:W-:Y:S01]  /*15450*/  SHF.R.U64 R44, R44, 0x3, RZ ;  /* 0x000000032c2c7819 */ /* 0x000fe200000012ff */
[----:B------:R-:W-:Y:S01]  /*15460*/  UIMAD UR4, UR43, UR11, UR4 ;  /* 0x0000000b2b0472a4 */ /* 0x000fe2000f8e0204 */
[----:B------:R-:W-:Y:S01]  /*15470*/  LOP3.LUT R12, R12, R13, RZ, 0x3c, !PT ;  /* 0x0000000d0c0c7212 */ /* 0x000fe200078e3cff */
[----:B------:R-:W-:Y:S01]  /*15480*/  UIMAD.WIDE.U32 UR6, UR43, UR10, UR6 ;  /* 0x0000000a2b0672a5 */ /* 0x000fe2000f8e0006 */
[----:B------:R-:W-:Y:S01]  /*15490*/  LOP3.LUT R8, R8, R9, RZ, 0x3c, !PT ;  /* 0x0000000908087212 */ /* 0x000fe200078e3cff */
[--C-:B------:R-:W-:Y:S01]  /*154a0*/  IMAD.X R13, RZ, RZ, R7.reuse, P6 ;  /* 0x000000ffff0d7224 */ /* 0x100fe200030e0607 */
[----:B------:R-:W-:Y:S01]  /*154b0*/  LOP3.LUT R44, R44, R45, RZ, 0x3c, !PT ;  /* 0x0000002d2c2c7212 */ /* 0x000fe200078e3cff */
[--C-:B------:R-:W-:Y:S01]  /*154c0*/  IMAD.X R9, RZ, RZ, R7.reuse, P5 ;  /* 0x000000ffff097224 */ /* 0x100fe200028e0607 */
[C---:B------:R-:W-:Y:S01]  /*154d0*/  IADD3 R57, P6, R6.reuse, 0x8000, RZ ;  /* 0x0000800006397810 */ /* 0x040fe20007fde0ff */
[--C-:B------:R-:W-:Y:S01]  /*154e0*/  IMAD.X R45, RZ, RZ, R7.reuse, P4 ;  /* 0x000000ffff2d7224 */ /* 0x100fe200020e0607 */
[C---:B------:R-:W-:Y:S01]  /*154f0*/  IADD3 R53, P5, R6.reuse, 0x9000, RZ ;  /* 0x0000900006357810 */ /* 0x040fe20007fbe0ff */
[----:B-1----:R-:W-:Y:S01]  /*15500*/  VIADD R60, R3, UR36 ;  /* 0x00000024033c7c36 */ /* 0x002fe20008000000 */
[C---:B------:R-:W-:Y:S01]  /*15510*/  IADD3 R49, P4, R6.reuse, 0xa000, RZ ;  /* 0x0000a00006317810 */ /* 0x040fe20007f9e0ff */
[----:B------:R-:W-:Y:S01]  /*15520*/  ULDC.64 UR8, c[0x0][0xaf0] ;  /* 0x0002bc0000087ab9 */ /* 0x000fe20000000a00 */
[----:B------:R-:W-:Y:S01]  /*15530*/  LOP3.LUT R11, R6, 0x380, RZ, 0xc0, !PT ;  /* 0x00000380060b7812 */ /* 0x000fe200078ec0ff */
[----:B------:R-:W-:Y:S01]  /*15540*/  UIADD3 UR7, UR7, UR4, URZ ;  /* 0x0000000407077290 */ /* 0x000fe2000fffe03f */
[----:B--2---:R-:W-:Y:S01]  /*15550*/  @P1 IMAD.HI.U32 R17, R60, R17, RZ ;  /* 0x000000113c111227 */ /* 0x004fe200078e00ff */
[----:B------:R-:W-:Y:S01]  /*15560*/  UIMAD UR4, UR15, UR8, URZ ;  /* 0x000000080f0472a4 */ /* 0x000fe2000f8e023f */
[----:B------:R-:W-:Y:S01]  /*15570*/  LOP3.LUT R56, R57, 0x380, RZ, 0xc0, !PT ;  /* 0x0000038039387812 */ /* 0x000fe200078ec0ff */
[----:B------:R-:W5:Y:S01]  /*15580*/  LD.E.128 R24, desc[UR52][R24.64] ;  /* 0x0000003418187980 */ /* 0x000f62000c101d00 */
[----:B------:R-:W-:Y:S01]  /*15590*/  LOP3.LUT R52, R53, 0x380, RZ, 0xc0, !PT ;  /* 0x0000038035347812 */ /* 0x000fe200078ec0ff */
[----:B------:R-:W-:Y:S01]  /*155a0*/  IMAD.X R21, RZ, RZ, R7, P3 ;  /* 0x000000ffff157224 */ /* 0x000fe200018e0607 */
[----:B------:R-:W-:Y:S01]  /*155b0*/  LOP3.LUT R48, R49, 0x380, RZ, 0xc0, !PT ;  /* 0x0000038031307812 */ /* 0x000fe200078ec0ff */
[----:B------:R-:W-:Y:S01]  /*155c0*/  IMAD.MOV.U32 R3, RZ, RZ, R60 ;  /* 0x000000ffff037224 */ /* 0x000fe200078e003c */
[----:B------:R-:W-:Y:S01]  /*155d0*/  SHF.R.U64 R11, R11, 0x3, RZ ;  /* 0x000000030b0b7819 */ /* 0x000fe200000012ff */
[----:B------:R-:W-:Y:S01]  /*155e0*/  UIMAD UR4, UR14, UR9, UR4 ;  /* 0x000000090e0472a4 */ /* 0x000fe2000f8e0204 */
[----:B0-----:R-:W-:Y:S01]  /*155f0*/  @P1 SHF.R.U32.HI R3, RZ, R18, R17 ;  /* 0x00000012ff031219 */ /* 0x001fe20000011611 */
[----:B------:R-:W-:Y:S01]  /*15600*/  UIMAD.WIDE.U32 UR6, UR14, UR8, UR6 ;  /* 0x000000080e0672a5 */ /* 0x000fe2000f8e0006 */
[----:B------:R-:W-:Y:S01]  /*15610*/  SHF.R.U64 R56, R56, 0x3, RZ ;  /* 0x0000000338387819 */ /* 0x000fe200000012ff */
[----:B------:R-:W5:Y:S01]  /*15620*/  LD.E.128 R12, desc[UR52][R12.64] ;  /* 0x000000340c0c7980 */ /* 0x000f62000c101d00 */
[----:B------:R-:W-:-:S02]  /*15630*/  SHF.R.U64 R52, R52, 0x3, RZ ;  /* 0x0000000334347819 */ /* 0x000fc400000012ff */
[----:B------:R-:W-:Y:S01]  /*15640*/  SHF.R.U64 R48, R48, 0x3, RZ ;  /* 0x0000000330307819 */ /* 0x000fe200000012ff */
[----:B------:R-:W5:Y:S01]  /*15650*/  LD.E.128 R44, desc[UR52][R44.64] ;  /* 0x000000342c2c7980 */ /* 0x000f62000c101d00 */
[----:B------:R-:W-:Y:S01]  /*15660*/  LOP3.LUT R6, R11, R6, RZ, 0x3c, !PT ;  /* 0x000000060b067212 */ /* 0x000fe200078e3cff */
[----:B------:R-:W-:Y:S01]  /*15670*/  UIADD3 UR4, UR7, UR4, URZ ;  /* 0x0000000407047290 */ /* 0x000fe2000fffe03f */
[--C-:B------:R-:W-:Y:S01]  /*15680*/  SHF.R.S32.HI R17, RZ, 0x1f, R3.reuse ;  /* 0x0000001fff117819 */ /* 0x100fe20000011403 */
[----:B------:R-:W-:Y:S01]  /*15690*/  IMAD.MOV R61, RZ, RZ, -R3 ;  /* 0x000000ffff3d7224 */ /* 0x000fe200078e0a03 */
[----:B------:R-:W-:Y:S01]  /*156a0*/  LOP3.LUT R56, R56, R57, RZ, 0x3c, !PT ;  /* 0x0000003938387212 */ /* 0x000fe200078e3cff */
[--C-:B------:R-:W-:Y:S01]  /*156b0*/  IMAD.X R57, RZ, RZ, R7.reuse, P6 ;  /* 0x000000ffff397224 */ /* 0x100fe200030e0607 */
[----:B------:R-:W-:Y:S01]  /*156c0*/  LOP3.LUT R52, R52, R53, RZ, 0x3c, !PT ;  /* 0x0000003534347212 */ /* 0x000fe200078e3cff */
[--C-:B------:R-:W-:Y:S01]  /*156d0*/  IMAD.X R53, RZ, RZ, R7.reuse, P5 ;  /* 0x000000ffff357224 */ /* 0x100fe200028e0607 */
[----:B------:R-:W-:Y:S01]  /*156e0*/  LOP3.LUT R48, R48, R49, RZ, 0x3c, !PT ;  /* 0x0000003130307212 */ /* 0x000fe200078e3cff */
[----:B------:R-:W-:Y:S01]  /*156f0*/  IMAD.X R49, RZ, RZ, R7, P4 ;  /* 0x000000ffff317224 */ /* 0x000fe200020e0607 */
[----:B------:R-:W5:Y:S01]  /*15700*/  LD.E.128 R32, desc[UR52][R6.64] ;  /* 0x0000003406207980 */ /* 0x000f62000c101d00 */
[----:B------:R-:W-:-:S02]  /*15710*/  ULDC.64 UR8, c[0x0][0xae0] ;  /* 0x0002b80000087ab9 */ /* 0x000fc40000000a00 */
[----:B------:R-:W-:Y:S01]  /*15720*/  IMAD R18, R17, UR8, RZ ;  /* 0x0000000811127c24 */ /* 0x000fe2000f8e02ff */
[----:B------:R-:W5:Y:S01]  /*15730*/  LD.E.128 R8, desc[UR52][R8.64] ;  /* 0x0000003408087980 */ /* 0x000f62000c101d00 */
[----:B------:R-:W-:-:S03]  /*15740*/  IMAD R17, R62, R61, R60 ;  /* 0x0000003d3e117224 */ /* 0x000fc600078e023c */
[----:B------:R-:W5:Y:S04]  /*15750*/  LD.E.128 R40, desc[UR52][R40.64] ;  /* 0x0000003428287980 */ /* 0x000f68000c101d00 */
[----:B------:R0:W5:Y:S01]  /*15760*/  LD.E.128 R4, desc[UR52][R20.64] ;  /* 0x0000003414047980 */ /* 0x000162000c101d00 */
[----:B------:R-:W-:-:S03]  /*15770*/  IMAD R61, R3, UR9, R18 ;  /* 0x00000009033d7c24 */ /* 0x000fc6000f8e0212 */
[----:B------:R-:W5:Y:S04]  /*15780*/  LD.E.128 R36, desc[UR52][R36.64] ;  /* 0x0000003424247980 */ /* 0x000f68000c101d00 */
[----:B------:R-:W5:Y:S01]  /*15790*/  LD.E.128 R28, desc[UR52][R28.64] ;  /* 0x000000341c1c7980 */ /* 0x000f62000c101d00 */
[----:B0-----:R-:W-:Y:S02]  /*157a0*/  IMAD.U32 R21, RZ, RZ, UR7 ;  /* 0x00000007ff157e24 */ /* 0x001fe4000f8e00ff */
[----:B------:R-:W-:Y:S01]  /*157b0*/  IMAD.U32 R20, RZ, RZ, UR6 ;  /* 0x00000006ff147e24 */ /* 0x000fe2000f8e00ff */
[----:B------:R-:W5:Y:S01]  /*157c0*/  LD.E.128 R56, desc[UR52][R56.64] ;  /* 0x0000003438387980 */ /* 0x000f62000c101d00 */
[----:B------:R-:W-:Y:S01]  /*157d0*/  IMAD.U32 R21, RZ, RZ, UR4 ;  /* 0x00000004ff157e24 */ /* 0x000fe2000f8e00ff */
[----:B------:R-:W-:-:S02]  /*157e0*/  ULDC.64 UR6, c[0x0][0xad8] ;  /* 0x0002b60000067ab9 */ /* 0x000fc40000000a00 */
[----:B------:R-:W5:Y:S01]  /*157f0*/  LD.E.128 R52, desc[UR52][R52.64] ;  /* 0x0000003434347980 */ /* 0x000f62000c101d00 */
[----:B------:R-:W-:-:S03]  /*15800*/  IMAD.WIDE.U32 R20, R3, UR8, R20 ;  /* 0x0000000803147c25 */ /* 0x000fc6000f8e0014 */
[----:B------:R-:W5:Y:S01]  /*15810*/  LD.E.128 R48, desc[UR52][R48.64] ;  /* 0x0000003430307980 */ /* 0x000f62000c101d00 */
[----:B------:R-:W-:Y:S01]  /*15820*/  SHF.R.S32.HI R3, RZ, 0x1f, R17 ;  /* 0x0000001fff037819 */ /* 0x000fe20000011411 */
[----:B------:R-:W-:Y:S01]  /*15830*/  @!PT LDS RZ, [RZ] ;  /* 0x00000000fffff984 */ /* 0x000fe20000000800 */
[----:B------:R-:W-:Y:S01]  /*15840*/  @!PT LDS RZ, [RZ] ;  /* 0x00000000fffff984 */ /* 0x000fe20000000800 */
[----:B------:R-:W-:Y:S01]  /*15850*/  @!PT LDS RZ, [RZ] ;  /* 0x00000000fffff984 */ /* 0x000fe20000000800 */
[----:B------:R-:W-:Y:S01]  /*15860*/  @!PT LDS RZ, [RZ] ;  /* 0x00000000fffff984 */ /* 0x000fe20000000800 */
[----:B------:R0:W-:Y:S06]  /*15870*/  MEMBAR.ALL.CTA ;  /* 0x0000000000007992 */ /* 0x0001ec0000008000 */
[----:B0-----:R-:W0:Y:S01]  /*15880*/  FENCE.VIEW.ASYNC.S ;  /* 0x00000000000073c6 */ /* 0x001e220000000000 */
[----:B------:R-:W-:Y:S02]  /*15890*/  IMAD.IADD R21, R21, 0x1, R61 ;  /* 0x0000000115157824 */ /* 0x000fe400078e023d */
[----:B------:R-:W-:-:S02]  /*158a0*/  IMAD R18, R3, UR6, RZ ;  /* 0x0000000603127c24 */ /* 0x000fc4000f8e02ff */
[----:B------:R-:W-:Y:S02]  /*158b0*/  VIADD R65, R223, UR36 ;  /* 0x00000024df417c36 */ /* 0x000fe40008000000 */
[C---:B------:R-:W-:Y:S02]  /*158c0*/  IMAD R61, R17.reuse, UR7, R18 ;  /* 0x00000007113d7c24 */ /* 0x040fe4000f8e0212 */
[----:B------:R-:W-:Y:S01]  /*158d0*/  IMAD.WIDE.U32 R20, R17, UR6, R20 ;  /* 0x0000000611147c25 */ /* 0x000fe2000f8e0014 */
[----:B------:R-:W-:Y:S01]  /*158e0*/  ISETP.GE.AND P2, PT, R65, R64, PT ;  /* 0x000000404100720c */ /* 0x000fe20003f46270 */
[----:B------:R-:W-:Y:S02]  /*158f0*/  ULDC.64 UR6, c[0x0][0xa80] ;  /* 0x0002a00000067ab9 */ /* 0x000fe40000000a00 */
[----:B------:R-:W-:Y:S01]  /*15900*/  VIADD R0, R0, 0x33420 ;  /* 0x0003342000007836 */ /* 0x000fe20000000000 */
[----:B------:R-:W-:Y:S01]  /*15910*/  LEA R18, P3, R20, UR6, 0x1 ;  /* 0x0000000614127c11 */ /* 0x000fe2000f8608ff */
[----:B------:R-:W-:-:S02]  /*15920*/  IMAD.IADD R17, R21, 0x1, R61 ;  /* 0x0000000115117824 */ /* 0x000fc400078e023d */
[----:B------:R-:W-:Y:S01]  /*15930*/  VIADD R3, R65, 0x20 ;  /* 0x0000002041037836 */ /* 0x000fe20000000000 */
[----:B------:R-:W-:Y:S02]  /*15940*/  PRMT R0, RZ, 0x654, R0 ;  /* 0x00000654ff007816 */ /* 0x000fe40000000000 */
[----:B------:R-:W-:Y:S02]  /*15950*/  LEA.HI.X R17, R20, UR7, R17, 0x1, P3 ;  /* 0x0000000714117c11 */ /* 0x000fe400098f0c11 */
[-C--:B------:R-:W-:Y:S01]  /*15960*/  ISETP.GE.AND P1, PT, R3, R64.reuse, PT ;  /* 0x000000400300720c */ /* 0x080fe20003f26270 */
[----:B------:R-:W-:Y:S01]  /*15970*/  VIADD R3, R65, 0x40 ;  /* 0x0000004041037836 */ /* 0x000fe20000000000 */
[----:B0-----:R0:W-:Y:S01]  /*15980*/  SYNCS.ARRIVE.TRANS64.RED.A1T0 RZ, [R0+URZ], RZ ;  /* 0x000000ff00ff79a7 */ /* 0x0011e2000810043f */
[----:B------:R1:W2:Y:S01]  /*15990*/  SHFL.IDX PT, R62, R18, RZ, 0x181f ;  /* 0x00181fff123e7589 */ /* 0x0002a200000e0000 */
[----:B------:R-:W-:Y:S02]  /*159a0*/  BSSY B1, `(.L_x_1293) ;  /* 0x0000011000017945 */ /* 0x000fe40003800000 */
[----:B------:R-:W-:Y:S01]  /*159b0*/  ISETP.GE.AND P0, PT, R3, R64, PT ;  /* 0x000000400300720c */ /* 0x000fe20003f06270 */
[----:B0-----:R1:W0:Y:S01]  /*159c0*/  SHFL.IDX PT, R0, R17, RZ, 0x181f ;  /* 0x00181fff11007589 */ /* 0x00122200000e0000 */
[----:B------:R-:W-:Y:S11]  /*159d0*/  @P2 BRA `(.L_x_1294) ;  /* 0x0000000000342947 */ /* 0x000ff60003800000 */
[----:B------:R-:W-:Y:S02]  /*159e0*/  ULDC UR4, c[0x0][0xac8] ;  /* 0x0002b20000047ab9 */ /* 0x000fe40000000800 */
[----:B------:R-:W-:Y:S02]  /*159f0*/  ISETP.GE.AND P4, PT, R23, UR4, PT ;  /* 0x0000000417007c0c */ /* 0x000fe4000bf86270 */
[----:B------:R-:W-:Y:S02]  /*15a00*/  ISETP.GE.AND P3, PT, R220, UR4, PT ;  /* 0x00000004dc007c0c */ /* 0x000fe4000bf66270 */
[----:B------:R-:W-:-:S09]  /*15a10*/  ISETP.GE.AND P2, PT, R221, UR4, PT ;  /* 0x00000004dd007c0c */ /* 0x000fd2000bf46270 */
[CC--:B--2---:R-:W-:Y:S02]  /*15a20*/  @!P4 LEA R20, P6, R23.reuse, R62.reuse, 0x1 ;  /* 0x0000003e1714c211 */ /* 0x0c4fe400078c08ff */
[C---:B------:R-:W-:Y:S02]  /*15a30*/  @!P3 LEA R60, P5, R220.reuse, R62, 0x1 ;  /* 0x0000003edc3cb211 */ /* 0x040fe400078a08ff */
[----:B0-----:R-:W-:Y:S02]  /*15a40*/  @!P4 LEA.HI.X R21, R23, R0, R230, 0x1, P6 ;  /* 0x000000001715c211 */ /* 0x001fe400030f0ce6 */
[C---:B------:R-:W-:Y:S02]  /*15a50*/  @!P2 LEA R62, P6, R221.reuse, R62, 0x1 ;  /* 0x0000003edd3ea211 */ /* 0x040fe400078c08ff */
[-C--:B------:R-:W-:Y:S01]  /*15a60*/  @!P3 LEA.HI.X R61, R220, R0.reuse, R229, 0x1, P5 ;  /* 0x00000000dc3db211 */ /* 0x080fe200028f0ce5 */
[----:B-----5:R3:W-:Y:S01]  /*15a70*/  @!P4 ST.E.128 desc[UR52][R20.64], R32 ;  /* 0x000000201400c985 */ /* 0x0207e2000c101d34 */
[----:B------:R-:W-:-:S03]  /*15a80*/  @!P2 LEA.HI.X R63, R221, R0, R228, 0x1, P6 ;  /* 0x00000000dd3fa211 */ /* 0x000fc600030f0ce4 */
[----:B------:R3:W-:Y:S04]  /*15a90*/  @!P3 ST.E.128 desc[UR52][R60.64], R44 ;  /* 0x0000002c3c00b985 */ /* 0x0007e8000c101d34 */
[----:B------:R3:W-:Y:S02]  /*15aa0*/  @!P2 ST.E.128 desc[UR52][R62.64], R56 ;  /* 0x000000383e00a985 */ /* 0x0007e4000c101d34 */
.L_x_1294:
[----:B------:R-:W-:Y:S05]  /*15ab0*/  BSYNC B1 ;  /* 0x0000000000017941 */ /* 0x000fea0003800000 */
.L_x_1293:
        /* <DEDUP_REMOVED lines=17> */
.L_x_1296:
[----:B------:R-:W-:Y:S05]  /*15bd0*/  BSYNC B1 ;  /* 0x0000000000017941 */ /* 0x000fea0003800000 */
.L_x_1295:
        /* <DEDUP_REMOVED lines=17> */
.L_x_1298:
[----:B------:R-:W-:Y:S05]  /*15cf0*/  BSYNC B1 ;  /* 0x0000000000017941 */ /* 0x000fea0003800000 */
.L_x_1297:
[----:B0-----:R-:W-:Y:S01]  /*15d00*/  VIADD R0, R65, 0x60 ;  /* 0x0000006041007836 */ /* 0x001fe20000000000 */
[----:B-1--4-:R-:W4:Y:S04]  /*15d10*/  SHFL.IDX PT, R17, R17, 0x3, 0x181f ;  /* 0x00781f0011117f89 */ /* 0x012f2800000e0000 */
[----:B------:R-:W-:Y:S01]  /*15d20*/  ISETP.GE.AND P0, PT, R0, R64, PT ;  /* 0x000000400000720c */ /* 0x000fe20003f06270 */
[----:B------:R-:W0:-:S12]  /*15d30*/  SHFL.IDX PT, R18, R18, 0x3, 0x181f ;  /* 0x00781f0012127f89 */ /* 0x000e1800000e0000 */
[----:B------:R-:W-:Y:S05]  /*15d40*/  @P0 BRA `(.L_x_1299) ;  /* 0x0000000c005c0947 */ /* 0x000fea0003800000 */
[----:B------:R-:W-:Y:S02]  /*15d50*/  ULDC UR4, c[0x0][0xac8] ;  /* 0x0002b20000047ab9 */ /* 0x000fe40000000800 */
[----:B------:R-:W-:Y:S02]  /*15d60*/  ISETP.GE.AND P2, PT, R23, UR4, PT ;  /* 0x0000000417007c0c */ /* 0x000fe4000bf46270 */
[----:B------:R-:W-:-:S11]  /*15d70*/  ISETP.GE.AND P3, PT, R220, UR4, PT ;  /* 0x00000004dc007c0c */ /* 0x000fd6000bf66270 */
[CC--:B0-----:R-:W-:Y:S02]  /*15d80*/  @!P2 LEA R12, P0, R23.reuse, R18.reuse, 0x1 ;  /* 0x00000012170ca211 */ /* 0x0c1fe400078008ff */
        /* <DEDUP_REMOVED lines=11> */
.L_x_1291:
        /* <DEDUP_REMOVED lines=11> */
[----:B------:R-:W-:Y:S01]  /*15ef0*/  UISETP.NE.U32.AND UP1, UPT, UR6, URZ, UPT ;  /* 0x0000003f0600728c */ /* 0x000fe2000bf25070 */
[----:B------:R-:W-:Y:S02]  /*15f00*/  IMAD.U32 R0, RZ, RZ, UR4 ;  /* 0x00000004ff007e24 */ /* 0x000fe4000f8e00ff */
[----:B------:R-:W2:Y:S01]  /*15f10*/  @P2 LDG.E R3, desc[UR52][R4.64] ;  /* 0x0000003404032981 */ /* 0x000ea2000c1e1900 */
[----:B------:R-:W-:-:S06]  /*15f20*/  UISETP.NE.AND.EX UP1, UPT, UR7, URZ, UPT, UP1 ;  /* 0x0000003f0700728c */ /* 0x000fcc000bf25310 */
        /* <DEDUP_REMOVED lines=11> */
[----:B--2---:R-:W-:Y:S01]  /*15fe0*/  @P2 R2UR UR4, R3 ;  /* 0x00000000030422ca */ /* 0x004fe200000e0000 */
[----:B01----:R-:W-:-:S14]  /*15ff0*/  @P3 BRA `(.L_x_1300) ;  /* 0x0000000000103947 */ /* 0x003fdc0003800000 */
[----:B------:R-:W-:Y:S05]  /*16000*/  @!P2 BRA `(.L_x_1300) ;  /* 0x00000000000ca947 */ /* 0x000fea0003800000 */
[----:B------:R-:W2:Y:S04]  /*16010*/  LDG.E R3, desc[UR52][R4.64] ;  /* 0x0000003404037981 */ /* 0x000ea8000c1e1900 */
[----:B-----5:R-:W2:Y:S02]  /*16020*/  LDG.E R0, desc[UR52][R4.64+0x4] ;  /* 0x0000043404007981 */ /* 0x020ea4000c1e1900 */
[----:B--2---:R-:W-:-:S07]  /*16030*/  IMAD.IADD R0, R0, 0x1, -R3 ;  /* 0x0000000100007824 */ /* 0x004fce00078e0a03 */
.L_x_1300:
[----:B------:R-:W-:Y:S01]  /*16040*/  USHF.R.S32.HI UR6, URZ, 0x1f, UR42 ;  /* 0x0000001f3f067899 */ /* 0x000fe2000801142a */
[----:B------:R-:W-:Y:S01]  /*16050*/  BSSY B1, `(.L_x_1301) ;  /* 0x000002e000017945 */ /* 0x000fe20003800000 */
[----:B------:R-:W-:Y:S02]  /*16060*/  USHF.R.S32.HI UR9, URZ, 0x1f, UR4 ;  /* 0x0000001f3f097899 */ /* 0x000fe40008011404 */
[----:B------:R-:W-:Y:S02]  /*16070*/  USEL UR11, UR42, URZ, !UP0 ;  /* 0x0000003f2a0b7287 */ /* 0x000fe4000c000000 */
[----:B------:R-:W-:Y:S01]  /*16080*/  USEL UR12, UR6, URZ, !UP0 ;  /* 0x0000003f060c7287 */ /* 0x000fe2000c000000 */
[----:B------:R-:W-:Y:S11]  /*16090*/  @P1 BRA `(.L_x_1302) ;  /* 0x0000000000a41947 */ /* 0x000ff60003800000 */
[----:B------:R-:W0:Y:S01]  /*160a0*/  S2R R4, SR_TID.X ;  /* 0x0000000000047919 */ /* 0x000e220000002100 */
[----:B------:R-:W1:Y:S01]  /*160b0*/  LDC R5, c[0x0][0xbe8] ;  /* 0x0002fa00ff057b82 */ /* 0x000e620000000800 */
[----:B------:R-:W-:Y:S02]  /*160c0*/  IMAD.U32 R6, RZ, RZ, UR36 ;  /* 0x00000024ff067e24 */ /* 0x000fe4000f8e00ff */
[----:B-1---5:R-:W-:-:S03]  /*160d0*/  IMAD R3, R0, R5, RZ ;  /* 0x0000000500037224 */ /* 0x022fc600078e02ff */
[----:B0-----:R-:W-:-:S04]  /*160e0*/  IADD3 R6, R6, -0x80, R4 ;  /* 0xffffff8006067810 */ /* 0x001fc80007ffe004 */
        /* <DEDUP_REMOVED lines=20> */
[----:B------:R-:W-:-:S04]  /*16230*/  IMAD.U32 R8, RZ, RZ, UR8 ;  /* 0x00000008ff087e24 */ /* 0x000fc8000f8e00ff */
[----:B------:R-:W-:-:S04]  /*16240*/  IMAD.MOV R3, RZ, RZ, -R4 ;  /* 0x000000ffff037224 */ /* 0x000fc800078e0a04 */
[----:B------:R-:W-:Y:S01]  /*16250*/  IMAD R3, R5, R3, R6 ;  /* 0x0000000305037224 */ /* 0x000fe200078e0206 */
[----:B------:R-:W-:Y:S02]  /*16260*/  SHF.R.S32.HI R5, RZ, 0x1f, R4 ;  /* 0x0000001fff057819 */ /* 0x000fe40000011404 */
[----:B------:R-:W-:Y:S02]  /*16270*/  IADD3 R4, P1, R4, UR6, RZ ;  /* 0x0000000604047c10 */ /* 0x000fe4000ff3e0ff */
[----:B------:R-:W-:Y:S02]  /*16280*/  SHF.R.S32.HI R6, RZ, 0x1f, R3 ;  /* 0x0000001fff067819 */ /* 0x000fe40000011403 */
[----:B------:R-:W-:Y:S01]  /*16290*/  IADD3.X R5, R5, UR7, R8, P1, !PT ;  /* 0x0000000705057c10 */ /* 0x000fe20008ffe408 */
[----:B------:R-:W-:Y:S02]  /*162a0*/  ULDC.64 UR6, c[0x0][0xb50] ;  /* 0x0002d40000067ab9 */ /* 0x000fe40000000a00 */
[----:B------:R-:W-:-:S02]  /*162b0*/  IMAD R6, R6, UR14, RZ ;  /* 0x0000000e06067c24 */ /* 0x000fc4000f8e02ff */
[----:B------:R-:W-:-:S04]  /*162c0*/  IMAD.WIDE.U32 R4, R3, UR14, R4 ;  /* 0x0000000e03047c25 */ /* 0x000fc8000f8e0004 */
[----:B------:R-:W-:Y:S01]  /*162d0*/  IMAD R7, R3, UR15, R6 ;  /* 0x0000000f03077c24 */ /* 0x000fe2000f8e0206 */
[----:B------:R-:W-:-:S03]  /*162e0*/  LEA R6, P1, R4, UR6, 0x2 ;  /* 0x0000000604067c11 */ /* 0x000fc6000f8210ff */
[----:B------:R-:W-:-:S05]  /*162f0*/  IMAD.IADD R3, R5, 0x1, R7 ;  /* 0x0000000105037824 */ /* 0x000fca00078e0207 */
[----:B------:R-:W-:Y:S01]  /*16300*/  LEA.HI.X R7, R4, UR7, R3, 0x2, P1 ;  /* 0x0000000704077c11 */ /* 0x000fe200088f1403 */
[----:B------:R-:W-:-:S05]  /*16310*/  IMAD.MOV.U32 R3, RZ, RZ, -0x800000 ;  /* 0xff800000ff037424 */ /* 0x000fca00078e00ff */
[----:B------:R0:W-:Y:S02]  /*16320*/  STG.E desc[UR52][R6.64], R3 ;  /* 0x0000000306007986 */ /* 0x0001e4000c101934 */
.L_x_1302:
[----:B------:R-:W-:Y:S05]  /*16330*/  BSYNC B1 ;  /* 0x0000000000017941 */ /* 0x000fea0003800000 */
.L_x_1301:
[----:B------:R-:W1:Y:S01]  /*16340*/  @P0 LDC R5, c[0x0][0xbf0] ;  /* 0x0002fc00ff050b82 */ /* 0x000e620000000800 */
[----:B------:R-:W-:Y:S01]  /*16350*/  ULDC.64 UR14, c[0x0][0xaa0] ;  /* 0x0002a800000e7ab9 */ /* 0x000fe20000000a00 */
[----:B0-----:R-:W-:Y:S01]  /*16360*/  IMAD R3, R222, 0x20, R223 ;  /* 0x00000020de037824 */ /* 0x001fe200078e02df */
[----:B------:R-:W-:Y:S01]  /*16370*/  UIMAD UR8, UR9, UR14, URZ ;  /* 0x0000000e090872a4 */ /* 0x000fe2000f8e023f */
[----:B------:R-:W-:Y:S01]  /*16380*/  BSSY B1, `(.L_x_1303) ;  /* 0x000003d000017945 */ /* 0x000fe20003800000 */
[----:B------:R-:W-:Y:S01]  /*16390*/  UIMAD.WIDE.U32 UR6, UR4, UR14, URZ ;  /* 0x0000000e040672a5 */ /* 0x000fe2000f8e003f */
[----:B------:R-:W-:Y:S01]  /*163a0*/  VIADD R8, R3, UR36 ;  /* 0x0000002403087c36 */ /* 0x000fe20008000000 */
[----:B------:R-:W-:-:S03]  /*163b0*/  UIMAD UR8, UR4, UR15, UR8 ;  /* 0x0000000f040872a4 */ /* 0x000fc6000f8e0208 */
[----:B------:R-:W-:Y:S01]  /*163c0*/  ULDC.64 UR14, c[0x0][0xae8] ;  /* 0x0002ba00000e7ab9 */ /* 0x000fe20000000a00 */
[----:B------:R-:W-:Y:S01]  /*163d0*/  UIADD3 UR7, UR7, UR8, URZ ;  /* 0x0000000807077290 */ /* 0x000fe2000fffe03f */
[----:B------:R-:W-:Y:S01]  /*163e0*/  @P0 IMAD.HI.U32 R4, R8, R9, RZ ;  /* 0x0000000908040227 */ /* 0x000fe200078e00ff */
[----:B------:R-:W-:Y:S02]  /*163f0*/  UIMAD UR4, UR10, UR14, URZ ;  /* 0x0000000e0a0472a4 */ /* 0x000fe4000f8e023f */
[----:B------:R-:W-:Y:S01]  /*16400*/  UIMAD.WIDE.U32 UR6, UR43, UR14, UR6 ;  /* 0x0000000e2b0672a5 */ /* 0x000fe2000f8e0006 */
[----:B------:R-:W-:Y:S01]  /*16410*/  IMAD.MOV.U32 R3, RZ, RZ, R8 ;  /* 0x000000ffff037224 */ /* 0x000fe200078e0008 */
[----:B------:R-:W-:Y:S01]  /*16420*/  UIMAD UR4, UR43, UR15, UR4 ;  /* 0x0000000f2b0472a4 */ /* 0x000fe2000f8e0204 */
[----:B------:R-:W-:-:S03]  /*16430*/  ULDC.64 UR8, c[0x0][0xaf0] ;  /* 0x0002bc0000087ab9 */ /* 0x000fc60000000a00 */
[----:B------:R-:W-:Y:S02]  /*16440*/  UIADD3 UR7, UR7, UR4, URZ ;  /* 0x0000000407077290 */ /* 0x000fe4000fffe03f */
[----:B------:R-:W-:Y:S01]  /*16450*/  UIMAD UR4, UR12, UR8, URZ ;  /* 0x000000080c0472a4 */ /* 0x000fe2000f8e023f */
[----:B-1----:R-:W-:Y:S01]  /*16460*/  @P0 SHF.R.U32.HI R3, RZ, R5, R4 ;  /* 0x00000005ff030219 */ /* 0x002fe20000011604 */
        /* <DEDUP_REMOVED lines=8> */
[----:B------:R-:W-:Y:S01]  /*164f0*/  IMAD.U32 R4, RZ, RZ, UR6 ;  /* 0x00000006ff047e24 */ /* 0x000fe2000f8e00ff */
[----:B------:R-:W-:Y:S01]  /*16500*/  ULDC.64 UR6, c[0x0][0xad8] ;  /* 0x0002b60000067ab9 */ /* 0x000fe20000000a00 */
[----:B------:R-:W-:Y:S02]  /*16510*/  IMAD.U32 R5, RZ, RZ, UR4 ;  /* 0x00000004ff057e24 */ /* 0x000fe4000f8e00ff */
[----:B------:R-:W-:Y:S02]  /*16520*/  IMAD R7, R11, R7, R8 ;  /* 0x000000070b077224 */ /* 0x000fe400078e0208 */
[----:B------:R-:W-:-:S02]  /*16530*/  IMAD R9, R3, UR9, R6 ;  /* 0x0000000903097c24 */ /* 0x000fc4000f8e0206 */
[----:B------:R-:W-:Y:S01]  /*16540*/  IMAD.WIDE.U32 R4, R3, UR8, R4 ;  /* 0x0000000803047c25 */ /* 0x000fe2000f8e0004 */
[----:B------:R-:W-:-:S03]  /*16550*/  SHF.R.S32.HI R3, RZ, 0x1f, R7 ;  /* 0x0000001fff037819 */ /* 0x000fc60000011407 */
[----:B------:R-:W-:Y:S02]  /*16560*/  IMAD.IADD R5, R5, 0x1, R9 ;  /* 0x0000000105057824 */ /* 0x000fe400078e0209 */
[----:B------:R-:W-:Y:S02]  /*16570*/  IMAD R6, R3, UR6, RZ ;  /* 0x0000000603067c24 */ /* 0x000fe4000f8e02ff */
[----:B------:R-:W-:Y:S02]  /*16580*/  VIADD R8, R223, UR36 ;  /* 0x00000024df087c36 */ /* 0x000fe40008000000 */
[----:B-----5:R-:W-:Y:S02]  /*16590*/  IMAD R11, R0, R11, RZ ;  /* 0x0000000b000b7224 */ /* 0x020fe400078e02ff */
[C---:B------:R-:W-:Y:S02]  /*165a0*/  IMAD R3, R7.reuse, UR7, R6 ;  /* 0x0000000707037c24 */ /* 0x040fe4000f8e0206 */
[----:B------:R-:W-:Y:S01]  /*165b0*/  IMAD.WIDE.U32 R4, R7, UR6, R4 ;  /* 0x0000000607047c25 */ /* 0x000fe2000f8e0004 */
[----:B------:R-:W-:Y:S01]  /*165c0*/  ISETP.GE.AND P2, PT, R8, R11, PT ;  /* 0x0000000b0800720c */ /* 0x000fe20003f46270 */
[----:B------:R-:W-:-:S02]  /*165d0*/  ULDC.64 UR6, c[0x0][0xa80] ;  /* 0x0002a00000067ab9 */ /* 0x000fc40000000a00 */
        /* <DEDUP_REMOVED lines=15> */
[C---:B------:R-:W-:Y:S02]  /*166d0*/  @!P3 LEA R14, P5, R220.reuse, R4, 0x1 ;  /* 0x00000004dc0eb211 */ /* 0x040fe400078a08ff */
[----:B--2---:R-:W-:Y:S02]  /*166e0*/  @!P4 LEA.HI.X R13, R23, R0, R230, 0x1, P6 ;  /* 0x00000000170dc211 */ /* 0x004fe400030f0ce6 */
[C---:B------:R-:W-:Y:S02]  /*166f0*/  @!P2 LEA R4, P6, R221.reuse, R4, 0x1 ;  /* 0x00000004dd04a211 */ /* 0x040fe400078c08ff */
[-C--:B------:R-:W-:Y:S01]  /*16700*/  @!P3 LEA.HI.X R15, R220, R0.reuse, R229, 0x1, P5 ;  /* 0x00000000dc0fb211 */ /* 0x080fe200028f0ce5 */
[----:B------:R3:W-:Y:S01]  /*16710*/  @!P4 ST.E.128 desc[UR52][R12.64], RZ ;  /* 0x000000ff0c00c985 */ /* 0x0007e2000c101d34 */
[----:B------:R-:W-:-:S03]  /*16720*/  @!P2 LEA.HI.X R5, R221, R0, R228, 0x1, P6 ;  /* 0x00000000dd05a211 */ /* 0x000fc600030f0ce4 */
[----:B------:R3:W-:Y:S04]  /*16730*/  @!P3 ST.E.128 desc[UR52][R14.64], RZ ;  /* 0x000000ff0e00b985 */ /* 0x0007e8000c101d34 */
[----:B------:R3:W-:Y:S02]  /*16740*/  @!P2 ST.E.128 desc[UR52][R4.64], RZ ;  /* 0x000000ff0400a985 */ /* 0x0007e4000c101d34 */
.L_x_1304:
[----:B------:R-:W-:Y:S05]  /*16750*/  BSYNC B1 ;  /* 0x0000000000017941 */ /* 0x000fea0003800000 */
.L_x_1303:
        /* <DEDUP_REMOVED lines=17> */
.L_x_1306:
[----:B------:R-:W-:Y:S05]  /*16870*/  BSYNC B1 ;  /* 0x0000000000017941 */ /* 0x000fea0003800000 */
.L_x_1305:
        /* <DEDUP_REMOVED lines=17> */
.L_x_1308:
[----:B------:R-:W-:Y:S05]  /*16990*/  BSYNC B1 ;  /* 0x0000000000017941 */ /* 0x000fea0003800000 */
.L_x_1307:
        /* <DEDUP_REMOVED lines=18> */
.L_x_1299:
[----:B------:R-:W-:Y:S05]  /*16ac0*/  BSYNC B0 ;  /* 0x0000000000007941 */ /* 0x000fea0003800000 */
.L_x_1290:
[----:B------:R-:W-:Y:S02]  /*16ad0*/  ULDC UR4, c[0x0][0xc3c] ;  /* 0x00030f0000047ab9 */ /* 0x000fe40000000800 */
[----:B------:R-:W-:-:S06]  /*16ae0*/  UISETP.GE.AND UP0, UPT, UR48, UR4, UPT ;  /* 0x000000043000728c */ /* 0x000fcc000bf06270 */
[----:B------:R-:W-:-:S13]  /*16af0*/  PLOP3.LUT P0, PT, PT, PT, UP0, 0x80, 0x0 ;  /* 0x000000000000781c */ /* 0x000fda0003f0f008 */
[----:B------:R-:W-:Y:S05]  /*16b00*/  @!P0 BRA `(.L_x_1309) ;  /* 0xfffffea000c88947 */ /* 0x000fea000383ffff */
[----:B------:R-:W-:Y:S05]  /*16b10*/  EXIT ;  /* 0x000000000000794d */ /* 0x000fea0003800000 */
.L_x_1204:
[----:B------:R-:W-:-:S08]  /*16b20*/  NOP ;  /* 0x0000000000007918 */ /* 0x000fd00000000000 */
[----:B------:R-:W0:-:S00]  /*16b30*/  USETMAXREG.DEALLOC.CTAPOOL 0x18 ;  /* 0x00000018000079c8 */ /* 0x000e0000080e0500 */
[----:B0-----:R-:W-:Y:S01]  /*16b40*/  LOP3.LUT R0, R0, 0x3, RZ, 0xc0, !PT ;  /* 0x0000000300007812 */ /* 0x001fe200078ec0ff */
[----:B------:R-:W-:Y:S01]  /*16b50*/  IMAD.MOV.U32 R6, RZ, RZ, RZ ;  /* 0x000000ffff067224 */ /* 0x000fe200078e00ff */
[----:B------:R-:W-:-:S04]  /*16b60*/  LOP3.LUT R16, R16, 0xfffffffd, RZ, 0xc0, !PT ;  /* 0xfffffffd10107812 */ /* 0x000fc800078ec0ff */
[----:B------:R-:W0:Y:S02]  /*16b70*/  SHFL.IDX PT, R0, R0, RZ, 0x1f ;  /* 0x00001fff00007589 */ /* 0x000e2400000e0000 */
[----:B0-----:R-:W-:-:S13]  /*16b80*/  ISETP.NE.AND P0, PT, R0, RZ, PT ;  /* 0x000000ff0000720c */ /* 0x001fda0003f05270 */
[----:B------:R-:W-:Y:S01]  /*16b90*/  @P0 LOP3.LUT R16, R16, 0x2, RZ, 0xfc, !PT ;  /* 0x0000000210100812 */ /* 0x000fe200078efcff */
[----:B------:R-:W-:Y:S06]  /*16ba0*/  @!P0 BRA `(.L_x_1310) ;  /* 0x00000000002c8947 */ /* 0x000fec0003800000 */
[----:B------:R-:W0:Y:S08]  /*16bb0*/  S2UR UR5, SR_CgaCtaId ;  /* 0x00000000000579c3 */ /* 0x000e300000008800 */
[----:B------:R-:W-:Y:S06]  /*16bc0*/  BAR.SYNC.DEFER_BLOCKING 0x5, 0x180 ;  /* 0x0146000000007b1d */ /* 0x000fec0000010000 */
[----:B------:R-:W-:-:S02]  /*16bd0*/  UMOV UR4, 0x400 ;  /* 0x0000040000047882 */ /* 0x000fc40000000000 */
[----:B0-----:R-:W-:-:S09]  /*16be0*/  ULEA UR4, UR5, UR4, 0x18 ;  /* 0x0000000405047291 */ /* 0x001fd2000f8ec03f */
[----:B------:R-:W0:Y:S04]  /*16bf0*/  LDS.128 R4, [UR4+0x334d0] ;  /* 0x0334d004ff047984 */ /* 0x000e280008000c00 */
[----:B0-----:R0:W-:Y:S01]  /*16c00*/  STL [R1+0x14], R5 ;  /* 0x0000140501007387 */ /* 0x0011e20000100800 */
[----:B------:R-:W-:Y:S02]  /*16c10*/  R2UR UR44, R7 ;  /* 0x00000000072c72ca */ /* 0x000fe400000e0000 */
[----:B------:R-:W-:Y:S01]  /*16c20*/  R2UR UR36, R6 ;  /* 0x00000000062472ca */ /* 0x000fe200000e0000 */
[----:B------:R0:W-:Y:S01]  /*16c30*/  STL [R1+0x10], R4 ;  /* 0x0000100401007387 */ /* 0x0001e20000100800 */
[----:B------:R-:W-:Y:S06]  /*16c40*/  BAR.ARV 0x4, 0x180 ;  /* 0x0106000000007b1d */ /* 0x000fec0000002000 */
[----:B------:R-:W-:Y:S07]  /*16c50*/  BRA `(.L_x_1311) ;  /* 0x0000000800bc7947 */ /* 0x000fee0003800000 */
.L_x_1310:
[----:B------:R-:W0:Y:S01]  /*16c60*/  S2R R0, SR_TID.X ;  /* 0x0000000000007919 */ /* 0x000e220000002100 */
        /* <DEDUP_REMOVED lines=23> */
[----:B------:R-:W1:Y:S02]  /*16de0*/  SHFL.UP PT, R2, R3, 0x8, RZ ;  /* 0x0500000003027989 */ /* 0x000e6400000e00ff */
[----:B-1----:R-:W-:-:S05]  /*16df0*/  SEL R2, R2, RZ, P4 ;  /* 0x000000ff02027207 */ /* 0x002fca0002000000 */
[----:B------:R-:W-:-:S05]  /*16e00*/  IMAD.IADD R2, R3, 0x1, R2 ;  /* 0x0000000103027824 */ /* 0x000fca00078e0202 */
[----:B------:R-:W1:Y:S02]  /*16e10*/  SHFL.UP PT, R4, R2, 0x10, RZ ;  /* 0x0600000002047989 */ /* 0x000e6400000e00ff */
[----:B-1----:R-:W-:-:S05]  /*16e20*/  SEL R7, R4, RZ, P5 ;  /* 0x000000ff04077207 */ /* 0x002fca0002800000 */
[----:B------:R-:W-:Y:S02]  /*16e30*/  IMAD.IADD R10, R2, 0x1, R7 ;  /* 0x00000001020a7824 */ /* 0x000fe400078e0207 */
[----:B------:R-:W1:Y:S03]  /*16e40*/  LDC R7, c[0x0][0xc38] ;  /* 0x00030e00ff077b82 */ /* 0x000e660000000800 */
        /* <DEDUP_REMOVED lines=10> */
.L_x_1316:
        /* <DEDUP_REMOVED lines=14> */
.L_x_1315:
[----:B------:R-:W-:Y:S05]  /*16fd0*/  BSYNC B0 ;  /* 0x0000000000007941 */ /* 0x000fea0003800000 */
.L_x_1314:
        /* <DEDUP_REMOVED lines=22> */
.L_x_1312:
[----:B------:R-:W-:Y:S01]  /*17140*/  IMAD.IADD R11, R9, 0x1, -R8 ;  /* 0x00000001090b7824 */ /* 0x000fe200078e0a08 */
[----:B------:R-:W-:-:S03]  /*17150*/  ULDC.64 UR4, c[0x0][0xc90] ;  /* 0x0003240000047ab9 */ /* 0x000fc60000000a00 */
[----:B------:R-:W-:-:S05]  /*17160*/  IMAD R3, R10, R7, R11 ;  /* 0x000000070a037224 */ /* 0x000fca00078e020b */
[----:B------:R-:W-:-:S13]  /*17170*/  ISETP.GT.AND P0, PT, R3, R0, PT ;  /* 0x000000000300720c */ /* 0x000fda0003f04270 */
[----:B------:R-:W-:Y:S02]  /*17180*/  VOTEU.ANY UR7, UPT, !P0 ;  /* 0x0000000000077886 */ /* 0x000fe400040e0100 */
[----:B------:R-:W-:-:S04]  /*17190*/  UPOPC UR6, UR7 ;  /* 0x00000007000672bf */ /* 0x000fc80008000000 */
[----:B------:R-:W-:-:S04]  /*171a0*/  UIADD3 UR44, UR6, UR44, URZ ;  /* 0x0000002c062c7290 */ /* 0x000fc8000fffe03f */
[----:B------:R-:W-:-:S06]  /*171b0*/  UIMAD.WIDE UR4, UR44, 0x4, UR4 ;  /* 0x000000042c0478a5 */ /* 0x000fcc000f8e0204 */
[----:B------:R-:W-:Y:S02]  /*171c0*/  IMAD.U32 R2, RZ, RZ, UR4 ;  /* 0x00000004ff027e24 */ /* 0x000fe4000f8e00ff */
[----:B------:R-:W-:-:S05]  /*171d0*/  IMAD.U32 R3, RZ, RZ, UR5 ;  /* 0x00000005ff037e24 */ /* 0x000fca000f8e00ff */
[----:B------:R-:W2:Y:S01]  /*171e0*/  LDG.E R9, desc[UR52][R2.64] ;  /* 0x0000003402097981 */ /* 0x000ea2000c1e1900 */
[----:B------:R-:W-:Y:S01]  /*171f0*/  IMAD.U32 R15, RZ, RZ, UR6 ;  /* 0x00000006ff0f7e24 */ /* 0x000fe2000f8e00ff */
[----:B------:R-:W-:-:S04]  /*17200*/  ISETP.NE.AND P0, PT, RZ, UR7, PT ;  /* 0x00000007ff007c0c */ /* 0x000fc8000bf05270 */
[----:B------:R-:W2:Y:S02]  /*17210*/  SHFL.IDX PT, R6, R6, R15, 0x1f ;  /* 0x00001f0f06067589 */ /* 0x000ea400000e0000 */
[----:B--2---:R-:W-:-:S05]  /*17220*/  IMAD R8, R6, R9, RZ ;  /* 0x0000000906087224 */ /* 0x004fca00078e02ff */
[----:B------:R-:W-:-:S04]  /*17230*/  IABS R12, R8 ;  /* 0x00000008000c7213 */ /* 0x000fc80000000000 */
[----:B------:R-:W0:Y:S08]  /*17240*/  I2F.RP R13, R12 ;  /* 0x0000000c000d7306 */ /* 0x000e300000209400 */
[----:B0-----:R-:W0:Y:S02]  /*17250*/  MUFU.RCP R13, R13 ;  /* 0x0000000d000d7308 */ /* 0x001e240000001000 */
[----:B0-----:R-:W-:-:S06]  /*17260*/  VIADD R14, R13, 0xffffffe ;  /* 0x0ffffffe0d0e7836 */ /* 0x001fcc0000000000 */
[----:B------:R-:W0:Y:S02]  /*17270*/  F2I.FTZ.U32.TRUNC.NTZ R3, R14 ;  /* 0x0000000e00037305 */ /* 0x000e24000021f000 */
[----:B0-----:R-:W-:Y:S01]  /*17280*/  IMAD.MOV R17, RZ, RZ, -R3 ;  /* 0x000000ffff117224 */ /* 0x001fe200078e0a03 */
[----:B------:R-:W-:Y:S06]  /*17290*/  @!P0 BRA `(.L_x_1317) ;  /* 0x00000000000c8947 */ /* 0x000fec0003800000 */
[----:B------:R-:W-:-:S06]  /*172a0*/  UIADD3 UR4, UR6, -0x1, URZ ;  /* 0xffffffff06047890 */ /* 0x000fcc000fffe03f */
[----:B------:R-:W-:-:S05]  /*172b0*/  IMAD.U32 R13, RZ, RZ, UR4 ;  /* 0x00000004ff0d7e24 */ /* 0x000fca000f8e00ff */
[----:B------:R0:W1:Y:S02]  /*172c0*/  SHFL.IDX PT, R4, R10, R13, 0x1f ;  /* 0x00001f0d0a047589 */ /* 0x00006400000e0000 */
.L_x_1317:
[----:B-1----:R-:W-:Y:S02]  /*172d0*/  IMAD R4, R4, R7, R11 ;  /* 0x0000000704047224 */ /* 0x002fe400078e020b */
        /* <DEDUP_REMOVED lines=19> */
[----:B------:R-:W-:-:S05]  /*17410*/  @!P1 LOP3.LUT R2, RZ, R8, RZ, 0x33, !PT ;  /* 0x00000008ff029212 */ /* 0x000fca00078e33ff */
[----:B------:R-:W-:Y:S02]  /*17420*/  IMAD R0, R9, R2, RZ ;  /* 0x0000000209007224 */ /* 0x000fe400078e02ff */
[----:B------:R-:W-:Y:S02]  /*17430*/  IMAD.MOV R2, RZ, RZ, -R2 ;  /* 0x000000ffff027224 */ /* 0x000fe400078e0a02 */
[----:B-1----:R-:W-:Y:S02]  /*17440*/  IMAD.MOV R4, RZ, RZ, -R0 ;  /* 0x000000ffff047224 */ /* 0x002fe400078e0a00 */
[----:B------:R-:W-:Y:S02]  /*17450*/  IMAD R8, R8, R2, R11 ;  /* 0x0000000208087224 */ /* 0x000fe400078e020b */
[----:B------:R-:W-:Y:S01]  /*17460*/  IMAD.MOV.U32 R2, RZ, RZ, RZ ;  /* 0x000000ffff027224 */ /* 0x000fe200078e00ff */
[----:B------:R-:W-:-:S04]  /*17470*/  VIADDMNMX R7, R4, R7, R9, PT ;  /* 0x0000000704077246 */ /* 0x000fc80003800109 */
[-C--:B------:R-:W-:Y:S02]  /*17480*/  IABS R4, R7.reuse ;  /* 0x0000000700047213 */ /* 0x080fe40000000000 */
[----:B0-----:R-:W-:Y:S02]  /*17490*/  IABS R10, R7 ;  /* 0x00000007000a7213 */ /* 0x001fe40000000000 */
[----:B------:R-:W0:Y:S08]  /*174a0*/  I2F.RP R9, R4 ;  /* 0x0000000400097306 */ /* 0x000e300000209400 */
[----:B0-----:R-:W0:Y:S02]  /*174b0*/  MUFU.RCP R9, R9 ;  /* 0x0000000900097308 */ /* 0x001e240000001000 */
[----:B0-----:R-:W-:Y:S01]  /*174c0*/  VIADD R3, R9, 0xffffffe ;  /* 0x0ffffffe09037836 */ /* 0x001fe20000000000 */
[----:B------:R-:W-:-:S05]  /*174d0*/  IABS R9, R8 ;  /* 0x0000000800097213 */ /* 0x000fca0000000000 */
[----:B------:R-:W0:Y:S02]  /*174e0*/  F2I.FTZ.U32.TRUNC.NTZ R3, R3 ;  /* 0x0000000300037305 */ /* 0x000e24000021f000 */
[----:B0-----:R-:W-:-:S04]  /*174f0*/  IMAD.MOV R11, RZ, RZ, -R3 ;  /* 0x000000ffff0b7224 */ /* 0x001fc800078e0a03 */
[----:B------:R-:W-:-:S04]  /*17500*/  IMAD R11, R11, R4, RZ ;  /* 0x000000040b0b7224 */ /* 0x000fc800078e02ff */
[----:B------:R-:W-:-:S04]  /*17510*/  IMAD.HI.U32 R2, R3, R11, R2 ;  /* 0x0000000b03027227 */ /* 0x000fc800078e0002 */
        /* <DEDUP_REMOVED lines=9> */
[----:B------:R-:W-:Y:S01]  /*175b0*/  ISETP.GE.AND P2, PT, R3, RZ, PT ;  /* 0x000000ff0300720c */ /* 0x000fe20003f46270 */
[----:B------:R-:W-:-:S06]  /*175c0*/  IMAD.IADD R3, R8, 0x1, R0 ;  /* 0x0000000108037824 */ /* 0x000fcc00078e0200 */
[----:B------:R-:W-:-:S06]  /*175d0*/  @P0 VIADD R2, R2, 0x1 ;  /* 0x0000000102020836 */ /* 0x000fcc0000000000 */
[----:B------:R-:W-:Y:S01]  /*175e0*/  @!P2 IMAD.MOV R2, RZ, RZ, -R2 ;  /* 0x000000ffff02a224 */ /* 0x000fe200078e0a02 */
[----:B------:R-:W-:Y:S01]  /*175f0*/  @!P1 LOP3.LUT R2, RZ, R7, RZ, 0x33, !PT ;  /* 0x00000007ff029212 */ /* 0x000fe200078e33ff */
[----:B------:R-:W-:-:S04]  /*17600*/  IMAD.MOV R7, RZ, RZ, -R7 ;  /* 0x000000ffff077224 */ /* 0x000fc800078e0a07 */
[----:B------:R-:W-:-:S05]  /*17610*/  IMAD R3, R2, R7, R3 ;  /* 0x0000000702037224 */ /* 0x000fca00078e0203 */
[----:B------:R-:W-:Y:S02]  /*17620*/  R2UR UR36, R3 ;  /* 0x00000000032472ca */ /* 0x000fe400000e0000 */
[----:B------:R-:W-:-:S05]  /*17630*/  LOP3.LUT R3, RZ, R2, RZ, 0x33, !PT ;  /* 0x00000002ff037212 */ /* 0x000fca00078e33ff */
[----:B------:R-:W-:-:S05]  /*17640*/  IMAD.IADD R0, R6, 0x1, R3 ;  /* 0x0000000106007824 */ /* 0x000fca00078e0203 */
[----:B------:R1:W-:Y:S01]  /*17650*/  STL [R1+0x14], R0 ;  /* 0x0000140001007387 */ /* 0x0003e20000100800 */
[----:B------:R-:W-:Y:S05]  /*17660*/  BRA `(.L_x_1318) ;  /* 0x00000000000c7947 */ /* 0x000fea0003800000 */
.L_x_1313:
[----:B------:R0:W-:Y:S01]  /*17670*/  STL [R1+0x10], R0 ;  /* 0x0000100001007387 */ /* 0x0001e20000100800 */
[----:B------:R-:W-:-:S03]  /*17680*/  UMOV UR36, URZ ;  /* 0x0000003f00247c82 */ /* 0x000fc60008000000 */
[----:B------:R0:W-:Y:S02]  /*17690*/  STL [R1+0x14], RZ ;  /* 0x000014ff01007387 */ /* 0x0001e40000100800 */
.L_x_1318:
[----:B------:R-:W2:Y:S04]  /*176a0*/  LDL R2, [R1+0x14] ;  /* 0x0000140001027983 */ /* 0x000ea80000100800 */
[----:B------:R-:W3:Y:S01]  /*176b0*/  LDL R4, [R1+0x10] ;  /* 0x0000100001047983 */ /* 0x000ee20000100800 */
[----:B------:R-:W-:-:S13]  /*176c0*/  ISETP.NE.AND P0, PT, R5, RZ, PT ;  /* 0x000000ff0500720c */ /* 0x000fda0003f05270 */
[----:B------:R-:W4:Y:S01]  /*176d0*/  @!P0 S2R R3, SR_CgaCtaId ;  /* 0x0000000000038919 */ /* 0x000f220000008800 */
[----:B01----:R-:W-:Y:S01]  /*176e0*/  @!P0 MOV R0, 0x400 ;  /* 0x0000040000008802 */ /* 0x003fe20000000f00 */
[----:B------:R-:W-:Y:S02]  /*176f0*/  IMAD.U32 R6, RZ, RZ, UR36 ;  /* 0x00000024ff067e24 */ /* 0x000fe4000f8e00ff */
[----:B------:R-:W-:Y:S01]  /*17700*/  IMAD.U32 R7, RZ, RZ, UR44 ;  /* 0x0000002cff077e24 */ /* 0x000fe2000f8e00ff */
[----:B----4-:R-:W-:Y:S01]  /*17710*/  @!P0 LEA R0, R3, R0, 0x18 ;  /* 0x0000000003008211 */ /* 0x010fe200078ec0ff */
[----:B--2---:R-:W-:-:S05]  /*17720*/  IMAD.MOV.U32 R5, RZ, RZ, R2 ;  /* 0x000000ffff057224 */ /* 0x004fca00078e0002 */
[----:B---3--:R1:W-:Y:S01]  /*17730*/  @!P0 STS.128 [R0+0x334d0], R4 ;  /* 0x0334d00400008388 */ /* 0x0083e20000000c00 */
[----:B------:R-:W-:Y:S06]  /*17740*/  BAR.ARV 0x5, 0x180 ;  /* 0x0146000000007b1d */ /* 0x000fec0000002000 */
.L_x_1311:
[----:B-1----:R-:W-:Y:S01]  /*17750*/  IMAD.MOV.U32 R0, RZ, RZ, 0x1 ;  /* 0x00000001ff007424 */ /* 0x002fe200078e00ff */
[----:B------:R-:W-:Y:S01]  /*17760*/  ULDC UR4, c[0x0][0xc3c] ;  /* 0x00030f0000047ab9 */ /* 0x000fe20000000800 */
[----:B------:R-:W-:Y:S01]  /*17770*/  IMAD.MOV.U32 R19, RZ, RZ, RZ ;  /* 0x000000ffff137224 */ /* 0x000fe200078e00ff */
[----:B------:R-:W-:Y:S02]  /*17780*/  UISETP.GE.AND UP0, UPT, UR44, UR4, UPT ;  /* 0x000000042c00728c */ /* 0x000fe4000bf06270 */
[----:B------:R1:W-:Y:S04]  /*17790*/  STL [R1], R0 ;  /* 0x0000000001007387 */ /* 0x0003e80000100800 */
[----:B------:R1:W-:Y:S01]  /*177a0*/  STL [R1+0x28], RZ ;  /* 0x000028ff01007387 */ /* 0x0003e20000100800 */
[----:B------:R-:W-:-:S13]  /*177b0*/  PLOP3.LUT P0, PT, PT, PT, UP0, 0x80, 0x0 ;  /* 0x000000000000781c */ /* 0x000fda0003f0f008 */
[----:B-1----:R-:W-:Y:S05]  /*177c0*/  @P0 BRA `(.L_x_1319) ;  /* 0x0000005000400947 */ /* 0x002fea0003800000 */
        /* <DEDUP_REMOVED lines=13> */
[----:B------:R-:W-:-:S03]  /*178a0*/  IMAD.SHL.U32 R5, R9, 0x2, RZ ;  /* 0x0000000209057824 */ /* 0x000fc600078e00ff */
[----:B------:R-:W-:-:S04]  /*178b0*/  LOP3.LUT R0, R4, 0x180, RZ, 0xc0, !PT ;  /* 0x0000018004007812 */ /* 0x000fc800078ec0ff */
[----:B------:R-:W-:Y:S01]  /*178c0*/  LOP3.LUT R3, R0, 0x30, R3, 0xf8, !PT ;  /* 0x0000003000037812 */ /* 0x000fe200078ef803 */
[----:B------:R-:W-:-:S05]  /*178d0*/  IMAD.SHL.U32 R0, R9, 0x10, RZ ;  /* 0x0000001009007824 */ /* 0x000fca00078e00ff */
[----:B------:R-:W-:-:S04]  /*178e0*/  LOP3.LUT R2, R0, 0x1b0, RZ, 0xc0, !PT ;  /* 0x000001b000027812 */ /* 0x000fc800078ec0ff */
[----:B------:R-:W-:Y:S01]  /*178f0*/  LOP3.LUT R6, R2, 0x30, R5, 0x78, !PT ;  /* 0x0000003002067812 */ /* 0x000fe200078e7805 */
[----:B------:R-:W-:-:S05]  /*17900*/  IMAD.SHL.U32 R2, R8, 0x10, RZ ;  /* 0x0000001008027824 */ /* 0x000fca00078e00ff */
[----:B------:R-:W-:Y:S01]  /*17910*/  LOP3.LUT R7, R2, 0x600, RZ, 0xc0, !PT ;  /* 0x0000060002077812 */ /* 0x000fe200078ec0ff */
[----:B------:R-:W-:-:S05]  /*17920*/  IMAD.SHL.U32 R2, R9, 0x8, RZ ;  /* 0x0000000809027824 */ /* 0x000fca00078e00ff */
[----:B------:R-:W-:Y:S01]  /*17930*/  LOP3.LUT R5, R3, 0x30, R2, 0x78, !PT ;  /* 0x0000003003057812 */ /* 0x000fe200078e7802 */
[----:B------:R-:W-:Y:S01]  /*17940*/  IMAD.SHL.U32 R2, R9, 0x20, RZ ;  /* 0x0000002009027824 */ /* 0x000fe200078e00ff */
[----:B------:R-:W-:Y:S02]  /*17950*/  LOP3.LUT R3, R7, 0x40, R0, 0xf8, !PT ;  /* 0x0000004007037812 */ /* 0x000fe400078ef800 */
[----:B------:R-:W-:Y:S02]  /*17960*/  LOP3.LUT R5, R5, 0x640, R4, 0xf8, !PT ;  /* 0x0000064005057812 */ /* 0x000fe400078ef804 */
[----:B------:R-:W-:Y:S02]  /*17970*/  LOP3.LUT R3, R3, R6, RZ, 0xfc, !PT ;  /* 0x0000000603037212 */ /* 0x000fe400078efcff */
[----:B------:R-:W-:Y:S01]  /*17980*/  LOP3.LUT R6, R2, 0x80, RZ, 0xc0, !PT ;  /* 0x0000008002067812 */ /* 0x000fe200078ec0ff */
[----:B------:R-:W-:Y:S01]  /*17990*/  STL [R1+0x20], R5 ;  /* 0x0000200501007387 */ /* 0x000fe20000100800 */
[--C-:B------:R-:W-:Y:S01]  /*179a0*/  LOP3.LUT R7, R7, 0x60, R2.reuse, 0xf8, !PT ;  /* 0x0000006007077812 */ /* 0x100fe200078ef802 */
[----:B------:R-:W-:Y:S01]  /*179b0*/  IMAD.IADD R3, R18, 0x1, R3 ;  /* 0x0000000112037824 */ /* 0x000fe200078e0203 */
[----:B------:R-:W-:Y:S01]  /*179c0*/  LOP3.LUT R6, R6, 0x10, R9, 0xf8, !PT ;  /* 0x0000001006067812 */ /* 0x000fe200078ef809 */
[----:B------:R-:W-:Y:S01]  /*179d0*/  IMAD.SHL.U32 R9, R9, 0x4, RZ ;  /* 0x0000000409097824 */ /* 0x000fe200078e00ff */
[----:B------:R-:W-:-:S02]  /*179e0*/  LOP3.LUT R7, R7, 0x100, R2, 0xf8, !PT ;  /* 0x0000010007077812 */ /* 0x000fc400078ef802 */
[----:B------:R-:W-:Y:S02]  /*179f0*/  LOP3.LUT R0, R0, 0x30, RZ, 0xc0, !PT ;  /* 0x0000003000007812 */ /* 0x000fe400078ec0ff */
[----:B------:R-:W-:-:S04]  /*17a00*/  LOP3.LUT R6, R6, 0x10, R9, 0x78, !PT ;  /* 0x0000001006067812 */ /* 0x000fc800078e7809 */
[----:B------:R-:W-:-:S05]  /*17a10*/  LOP3.LUT R4, R7, R6, RZ, 0xfc, !PT ;  /* 0x0000000607047212 */ /* 0x000fca00078efcff */
[----:B------:R0:W-:Y:S04]  /*17a20*/  STL [R1+0x1c], R4 ;  /* 0x00001c0401007387 */ /* 0x0001e80000100800 */
[----:B------:R-:W-:Y:S04]  /*17a30*/  STL [R1+0x24], R3 ;  /* 0x0000240301007387 */ /* 0x000fe80000100800 */
[----:B------:R-:W-:Y:S01]  /*17a40*/  STL [R1+0x28], RZ ;  /* 0x000028ff01007387 */ /* 0x000fe20000100800 */
[----:B0-----:R-:W-:-:S04]  /*17a50*/  SHF.R.U32.HI R4, RZ, 0x2, R8 ;  /* 0x00000002ff047819 */ /* 0x001fc80000011608 */
[----:B------:R-:W-:Y:S01]  /*17a60*/  LOP3.LUT R4, R4, 0x60, R2, 0xf8, !PT ;  /* 0x0000006004047812 */ /* 0x000fe200078ef802 */
[----:B------:R-:W-:-:S05]  /*17a70*/  IMAD.MOV.U32 R2, RZ, RZ, 0x1 ;  /* 0x00000001ff027424 */ /* 0x000fca00078e00ff */
[----:B------:R0:W-:Y:S02]  /*17a80*/  STL [R1], R2 ;  /* 0x0000000201007387 */ /* 0x0001e40000100800 */
[C---:B0-----:R-:W-:Y:S02]  /*17a90*/  LOP3.LUT R2, R0.reuse, 0x40, RZ, 0xfc, !PT ;  /* 0x0000004000027812 */ /* 0x041fe400078efcff */
[----:B------:R-:W-:-:S07]  /*17aa0*/  LOP3.LUT R0, R0, 0x80, RZ, 0xfc, !PT ;  /* 0x0000008000007812 */ /* 0x000fce00078efcff */
.L_x_1398:
[----:B------:R-:W-:Y:S01]  /*17ab0*/  ULDC.64 UR4, c[0x0][0xa28] ;  /* 0x00028a0000047ab9 */ /* 0x000fe20000000a00 */
[----:B------:R-:W-:Y:S01]  /*17ac0*/  IMAD.MOV.U32 R0, RZ, RZ, RZ ;  /* 0x000000ffff007224 */ /* 0x000fe200078e00ff */
[----:B------:R-:W-:Y:S01]  /*17ad0*/  UISETP.NE.U32.AND UP0, UPT, UR4, URZ, UPT ;  /* 0x0000003f0400728c */ /* 0x000fe2000bf05070 */
[----:B------:R-:W-:Y:S01]  /*17ae0*/  ULDC.64 UR8, c[0x0][0xa18] ;  /* 0x0002860000087ab9 */ /* 0x000fe20000000a00 */
[----:B------:R-:W-:Y:S02]  /*17af0*/  ULDC.64 UR6, c[0x0][0xa00] ;  /* 0x0002800000067ab9 */ /* 0x000fe40000000a00 */
[----:B------:R-:W-:Y:S01]  /*17b00*/  UISETP.NE.AND.EX UP0, UPT, UR5, URZ, UPT, UP0 ;  /* 0x0000003f0500728c */ /* 0x000fe2000bf05300 */
[----:B0--3--:R-:W-:Y:S01]  /*17b10*/  IMAD.MOV.U32 R4, RZ, RZ, RZ ;  /* 0x000000ffff047224 */ /* 0x009fe200078e00ff */
[----:B------:R-:W-:-:S04]  /*17b20*/  ULDC.64 UR10, c[0x0][0xa20] ;  /* 0x00028800000a7ab9 */ /* 0x000fc80000000a00 */
[----:B------:R-:W-:-:S05]  /*17b30*/  PLOP3.LUT P0, PT, PT, PT, UP0, 0x80, 0x0 ;  /* 0x000000000000781c */ /* 0x000fca0003f0f008 */
[----:B------:R-:W-:Y:S02]  /*17b40*/  @UP0 ULDC.64 UR4, c[0x0][0xa28] ;  /* 0x00028a0000040ab9 */ /* 0x000fe40000000a00 */
[----:B------:R-:W-:-:S06]  /*17b50*/  @UP0 UIMAD.WIDE UR4, UR44, 0x4, UR4 ;  /* 0x000000042c0408a5 */ /* 0x000fcc000f8e0204 */
[----:B------:R-:W-:Y:S02]  /*17b60*/  IMAD.U32 R2, RZ, RZ, UR4 ;  /* 0x00000004ff027e24 */ /* 0x000fe4000f8e00ff */
[----:B------:R-:W-:Y:S01]  /*17b70*/  IMAD.U32 R3, RZ, RZ, UR5 ;  /* 0x00000005ff037e24 */ /* 0x000fe2000f8e00ff */
[----:B------:R-:W-:Y:S01]  /*17b80*/  ULDC.64 UR4, c[0x0][0xa00] ;  /* 0x0002800000047ab9 */ /* 0x000fe20000000a00 */
[----:B------:R-:W-:-:S03]  /*17b90*/  UISETP.NE.U32.AND UP0, UPT, UR8, URZ, UPT ;  /* 0x0000003f0800728c */ /* 0x000fc6000bf05070 */
[----:B------:R0:W5:Y:S01]  /*17ba0*/  @P0 LDG.E R0, desc[UR52][R2.64] ;  /* 0x0000003402000981 */ /* 0x000162000c1e1900 */
[----:B------:R-:W-:Y:S01]  /*17bb0*/  ISETP.NE.U32.AND P0, PT, RZ, UR4, PT ;  /* 0x00000004ff007c0c */ /* 0x000fe2000bf05070 */
[----:B------:R-:W-:Y:S02]  /*17bc0*/  UISETP.NE.AND.EX UP0, UPT, UR9, URZ, UPT, UP0 ;  /* 0x0000003f0900728c */ /* 0x000fe4000bf05300 */
[----:B------:R-:W-:Y:S01]  /*17bd0*/  UIMAD.WIDE UR6, UR44, 0x4, UR6 ;  /* 0x000000042c0678a5 */ /* 0x000fe2000f8e0206 */
[----:B------:R-:W-:Y:S01]  /*17be0*/  ISETP.NE.AND.EX P0, PT, RZ, UR5, PT, P0 ;  /* 0x00000005ff007c0c */ /* 0x000fe2000bf05300 */
[----:B------:R-:W-:Y:S01]  /*17bf0*/  ULDC.64 UR4, c[0x0][0xa08] ;  /* 0x0002820000047ab9 */ /* 0x000fe20000000a00 */
[----:B------:R-:W-:Y:S01]  /*17c00*/  ULDC.64 UR8, c[0x0][0xa08] ;  /* 0x0002820000087ab9 */ /* 0x000fe20000000a00 */
[----:B------:R-:W-:Y:S01]  /*17c10*/  ISETP.NE.U32.AND P1, PT, RZ, UR4, PT ;  /* 0x00000004ff007c0c */ /* 0x000fe2000bf25070 */
[----:B------:R-:W-:Y:S01]  /*17c20*/  UIMAD.WIDE UR8, UR44, 0x4, UR8 ;  /* 0x000000042c0878a5 */ /* 0x000fe2000f8e0208 */
[----:B0-----:R-:W-:-:S02]  /*17c30*/  IMAD.U32 R2, RZ, RZ, UR6 ;  /* 0x00000006ff027e24 */ /* 0x001fc4000f8e00ff */
[----:B------:R-:W-:Y:S01]  /*17c40*/  ISETP.NE.AND.EX P1, PT, RZ, UR5, PT, P1 ;  /* 0x00000005ff007c0c */ /* 0x000fe2000bf25310 */
[----:B------:R-:W-:Y:S01]  /*17c50*/  IMAD.U32 R3, RZ, RZ, UR7 ;  /* 0x00000007ff037e24 */ /* 0x000fe2000f8e00ff */
[----:B------:R-:W-:Y:S01]  /*17c60*/  @UP0 ULDC.64 UR4, c[0x0][0xa18] ;  /* 0x0002860000040ab9 */ /* 0x000fe20000000a00 */
[----:B------:R-:W-:Y:S01]  /*17c70*/  PLOP3.LUT P3, PT, PT, PT, UP0, 0x80, 0x0 ;  /* 0x000000000000781c */ /* 0x000fe20003f6f008 */
[----:B------:R-:W-:Y:S02]  /*17c80*/  @UP0 UIMAD.WIDE UR4, UR44, 0x4, UR4 ;  /* 0x000000042c0408a5 */ /* 0x000fe4000f8e0204 */
[----:B--2---:R0:W2:Y:S02]  /*17c90*/  @P0 LDG.E R5, desc[UR52][R2.64] ;  /* 0x0000003402050981 */ /* 0x0040a4000c1e1900 */
[----:B0-----:R-:W-:Y:S02]  /*17ca0*/  IMAD.U32 R2, RZ, RZ, UR8 ;  /* 0x00000008ff027e24 */ /* 0x001fe4000f8e00ff */
[----:B------:R-:W-:-:S05]  /*17cb0*/  IMAD.U32 R3, RZ, RZ, UR9 ;  /* 0x00000009ff037e24 */ /* 0x000fca000f8e00ff */
[----:B------:R0:W5:Y:S02]  /*17cc0*/  @P1 LDG.E R4, desc[UR52][R2.64] ;  /* 0x0000003402041981 */ /* 0x000164000c1e1900 */
[----:B0-----:R-:W-:Y:S02]  /*17cd0*/  IMAD.U32 R2, RZ, RZ, UR4 ;  /* 0x00000004ff027e24 */ /* 0x001fe4000f8e00ff */
[----:B------:R-:W-:Y:S01]  /*17ce0*/  IMAD.U32 R3, RZ, RZ, UR5 ;  /* 0x00000005ff037e24 */ /* 0x000fe2000f8e00ff */
[----:B------:R-:W-:-:S04]  /*17cf0*/  ULDC.64 UR4, c[0x0][0x418] ;  /* 0x0001060000047ab9 */ /* 0x000fc80000000a00 */
[----:B------:R-:W3:Y:S01]  /*17d00*/  @P3 LDG.E R2, desc[UR52][R2.64] ;  /* 0x0000003402023981 */ /* 0x000ee2000c1e1900 */
[----:B------:R-:W-:Y:S01]  /*17d10*/  UISETP.NE.U32.AND UP0, UPT, UR4, URZ, UPT ;  /* 0x0000003f0400728c */ /* 0x000fe2000bf05070 */
[----:B------:R-:W-:Y:S01]  /*17d20*/  ISETP.NE.U32.AND P2, PT, RZ, UR10, PT ;  /* 0x0000000aff007c0c */ /* 0x000fe2000bf45070 */
[----:B------:R-:W-:Y:S01]  /*17d30*/  UMOV UR45, URZ ;  /* 0x0000003f002d7c82 */ /* 0x000fe20008000000 */
[----:B------:R-:W-:Y:S01]  /*17d40*/  ULDC UR4, c[0x0][0x424] ;  /* 0x0001090000047ab9 */ /* 0x000fe20000000800 */
[----:B------:R-:W-:Y:S01]  /*17d50*/  UISETP.NE.AND.EX UP0, UPT, UR5, URZ, UPT, UP0 ;  /* 0x0000003f0500728c */ /* 0x000fe2000bf05300 */
[----:B------:R-:W-:Y:S01]  /*17d60*/  ISETP.NE.AND.EX P2, PT, RZ, UR11, PT, P2 ;  /* 0x0000000bff007c0c */ /* 0x000fe2000bf45320 */
[----:B------:R-:W-:Y:S01]  /*17d70*/  ULDC UR42, c[0x0][0x288] ;  /* 0x0000a200002a7ab9 */ /* 0x000fe20000000800 */
[----:B------:R-:W-:Y:S01]  /*17d80*/  ULDC UR5, c[0x0][0x2f0] ;  /* 0x0000bc0000057ab9 */ /* 0x000fe20000000800 */
[----:B------:R-:W-:-:S04]  /*17d90*/  USEL UR4, UR4, 0x1, UP0 ;  /* 0x0000000104047887 */ /* 0x000fc80008000000 */
[----:B------:R-:W-:Y:S01]  /*17da0*/  UIMAD UR4, UR4, UR5, URZ ;  /* 0x00000005040472a4 */ /* 0x000fe2000f8e023f */
[----:B--2---:R-:W-:Y:S02]  /*17db0*/  @P0 R2UR UR45, R5 ;  /* 0x00000000052d02ca */ /* 0x004fe400000e0000 */
[----:B---3--:R-:W-:Y:S01]  /*17dc0*/  @P3 R2UR UR42, R2 ;  /* 0x00000000022a32ca */ /* 0x008fe200000e0000 */
[----:B------:R-:W-:-:S14]  /*17dd0*/  @P3 BRA `(.L_x_1320) ;  /* 0x0000000000243947 */ /* 0x000fdc0003800000 */
[----:B------:R-:W-:Y:S05]  /*17de0*/  @!P0 BRA `(.L_x_1320) ;  /* 0x0000000000208947 */ /* 0x000fea0003800000 */
[----:B------:R-:W-:Y:S02]  /*17df0*/  IMAD.U32 R2, RZ, RZ, UR6 ;  /* 0x00000006ff027e24 */ /* 0x000fe4000f8e00ff */
[----:B------:R-:W-:-:S05]  /*17e00*/  IMAD.U32 R3, RZ, RZ, UR7 ;  /* 0x00000007ff037e24 */ /* 0x000fca000f8e00ff */
[----:B------:R-:W2:Y:S02]  /*17e10*/  LDG.E R2, desc[UR52][R2.64] ;  /* 0x0000003402027981 */ /* 0x000ea4000c1e1900 */
[----:B--2---:R-:W-:Y:S01]  /*17e20*/  R2UR UR5, R2 ;  /* 0x00000000020572ca */ /* 0x004fe200000e0000 */
[----:B------:R-:W-:-:S05]  /*17e30*/  IMAD.U32 R2, RZ, RZ, UR6 ;  /* 0x00000006ff027e24 */ /* 0x000fca000f8e00ff */
[----:B------:R-:W2:Y:S02]  /*17e40*/  LDG.E R5, desc[UR52][R2.64+0x4] ;  /* 0x0000043402057981 */ /* 0x000ea4000c1e1900 */
[----:B--2---:R-:W-:-:S13]  /*17e50*/  R2UR UR42, R5 ;  /* 0x00000000052a72ca */ /* 0x004fda00000e0000 */
[----:B------:R-:W-:-:S12]  /*17e60*/  UIADD3 UR42, -UR5, UR42, URZ ;  /* 0x0000002a052a7290 */ /* 0x000fd8000fffe13f */
.L_x_1320:
[----:B-----5:R-:W-:-:S05]  /*17e70*/  IMAD.IADD R2, R4, 0x1, R0 ;  /* 0x0000000104027824 */ /* 0x020fca00078e0200 */
[----:B------:R0:W-:Y:S01]  /*17e80*/  STL [R1+0x18], R2 ;  /* 0x0000180201007387 */ /* 0x0001e20000100800 */
[----:B------:R-:W-:Y:S05]  /*17e90*/  @!P2 BRA `(.L_x_1321) ;  /* 0x00000000001ca947 */ /* 0x000fea0003800000 */
[----:B------:R-:W-:Y:S02]  /*17ea0*/  ULDC.64 UR4, c[0x0][0xa20] ;  /* 0x0002880000047ab9 */ /* 0x000fe40000000a00 */
[----:B------:R-:W-:-:S06]  /*17eb0*/  UIMAD.WIDE UR4, UR44, 0x4, UR4 ;  /* 0x000000042c0478a5 */ /* 0x000fcc000f8e0204 */
[----:B0-----:R-:W-:Y:S02]  /*17ec0*/  IMAD.U32 R2, RZ, RZ, UR4 ;  /* 0x00000004ff027e24 */ /* 0x001fe4000f8e00ff */
[----:B------:R-:W-:-:S05]  /*17ed0*/  IMAD.U32 R3, RZ, RZ, UR5 ;  /* 0x00000005ff037e24 */ /* 0x000fca000f8e00ff */
[----:B------:R-:W2:Y:S02]  /*17ee0*/  LDG.E R2, desc[UR52][R2.64] ;  /* 0x0000003402027981 */ /* 0x000ea4000c1e1900 */
[----:B--2---:R-:W-:Y:S01]  /*17ef0*/  R2UR UR4, R2 ;  /* 0x00000000020472ca */ /* 0x004fe200000e0000 */
[----:B------:R-:W-:-:S14]  /*17f00*/  BRA `(.L_x_1322) ;  /* 0x0000000000247947 */ /* 0x000fdc0003800000 */
.L_x_1321:
[----:B------:R-:W-:Y:S05]  /*17f10*/  @!P1 BRA `(.L_x_1322) ;  /* 0x0000000000209947 */ /* 0x000fea0003800000 */
[----:B0-----:R-:W-:Y:S02]  /*17f20*/  IMAD.U32 R2, RZ, RZ, UR8 ;  /* 0x00000008ff027e24 */ /* 0x001fe4000f8e00ff */
[----:B------:R-:W-:-:S05]  /*17f30*/  IMAD.U32 R3, RZ, RZ, UR9 ;  /* 0x00000009ff037e24 */ /* 0x000fca000f8e00ff */
[----:B------:R-:W2:Y:S02]  /*17f40*/  LDG.E R2, desc[UR52][R2.64] ;  /* 0x0000003402027981 */ /* 0x000ea4000c1e1900 */
[----:B--2---:R-:W-:Y:S01]  /*17f50*/  R2UR UR5, R2 ;  /* 0x00000000020572ca */ /* 0x004fe200000e0000 */
[----:B------:R-:W-:-:S05]  /*17f60*/  IMAD.U32 R2, RZ, RZ, UR8 ;  /* 0x00000008ff027e24 */ /* 0x000fca000f8e00ff */
[----:B------:R-:W2:Y:S02]  /*17f70*/  LDG.E R4, desc[UR52][R2.64+0x4] ;  /* 0x0000043402047981 */ /* 0x000ea4000c1e1900 */
[----:B--2---:R-:W-:-:S13]  /*17f80*/  R2UR UR4, R4 ;  /* 0x00000000040472ca */ /* 0x004fda00000e0000 */
[----:B------:R-:W-:-:S12]  /*17f90*/  UIADD3 UR4, -UR5, UR4, URZ ;  /* 0x0000000405047290 */ /* 0x000fd8000fffe13f */
.L_x_1322:
[----:B0-----:R-:W2:Y:S01]  /*17fa0*/  LDL.LU R2, [R1+0x14] ;  /* 0x0000140001027983 */ /* 0x001ea20000300800 */
[----:B------:R-:W-:Y:S01]  /*17fb0*/  ULDC UR5, c[0x0][0x448] ;  /* 0x0001120000057ab9 */ /* 0x000fe20000000800 */
[----:B------:R-:W-:Y:S01]  /*17fc0*/  R2UR UR13, R0 ;  /* 0x00000000000d72ca */ /* 0x000fe200000e0000 */
[----:B------:R-:W-:-:S06]  /*17fd0*/  UISETP.NE.AND UP0, UPT, UR5, 0x1, UPT ;  /* 0x000000010500788c */ /* 0x000fcc000bf05270 */
[----:B------:R-:W-:Y:S02]  /*17fe0*/  PLOP3.LUT P0, PT, PT, PT, UP0, 0x80, 0x0 ;  /* 0x000000000000781c */ /* 0x000fe40003f0f008 */
[----:B------:R-:W-:-:S03]  /*17ff0*/  PLOP3.LUT P1, PT, PT, PT, UP0, 0x80, 0x0 ;  /* 0x000000000000781c */ /* 0x000fc60003f2f008 */
[----:B------:R-:W-:Y:S01]  /*18000*/  @UP0 ULDC UR5, c[0x0][0x44c] ;  /* 0x0001130000050ab9 */ /* 0x000fe20000000800 */
[----:B------:R-:W-:-:S04]  /*18010*/  UIADD3 UR13, -UR13, UR4, URZ ;  /* 0x000000040d0d7290 */ /* 0x000fc8000fffe13f */
[----:B------:R-:W-:Y:S01]  /*18020*/  UIADD3 UR7, UR13, 0x1, -UR42 ;  /* 0x000000010d077890 */ /* 0x000fe2000fffe82a */
[----:B--2---:R-:W-:-:S04]  /*18030*/  IMAD.SHL.U32 R2, R2, 0x80, RZ ;  /* 0x0000008002027824 */ /* 0x004fc800078e00ff */
[----:B------:R-:W-:Y:S01]  /*18040*/  VIADD R0, R2, 0x7f ;  /* 0x0000007f02007836 */ /* 0x000fe20000000000 */
[----:B------:R0:W-:Y:S04]  /*18050*/  STL [R1+0x14], R2 ;  /* 0x0000140201007387 */ /* 0x0001e80000100800 */
[C---:B------:R-:W-:Y:S01]  /*18060*/  R2UR UR6, R0.reuse ;  /* 0x00000000000672ca */ /* 0x040fe200000e0000 */
[----:B------:R-:W-:Y:S01]  /*18070*/  @P0 IMAD.HI.U32 R0, R0, UR5, RZ ;  /* 0x0000000500000c27 */ /* 0x000fe2000f8e00ff */
[----:B------:R-:W-:-:S04]  /*18080*/  @UP0 ULDC UR5, c[0x0][0x450] ;  /* 0x0001140000050ab9 */ /* 0x000fc80000000800 */
[----:B------:R-:W-:Y:S01]  /*18090*/  @P0 SHF.R.U32.HI R0, RZ, UR5, R0 ;  /* 0x00000005ff000c19 */ /* 0x000fe20008011600 */
[----:B------:R-:W-:Y:S02]  /*180a0*/  ULDC.64 UR4, c[0x0][0x9e0] ;  /* 0x0002780000047ab9 */ /* 0x000fe40000000a00 */
[----:B------:R-:W-:Y:S01]  /*180b0*/  UISETP.GE.AND UP1, UPT, UR5, 0x1, UPT ;  /* 0x000000010500788c */ /* 0x000fe2000bf26270 */
[----:B------:R-:W-:-:S05]  /*180c0*/  @P1 R2UR UR6, R0 ;  /* 0x00000000000612ca */ /* 0x000fca00000e0000 */
[----:B------:R-:W-:-:S08]  /*180d0*/  PLOP3.LUT P1, PT, PT, PT, UP1, 0x80, 0x0 ;  /* 0x000000000000781c */ /* 0x000fd00003f2f018 */
[----:B------:R-:W-:-:S04]  /*180e0*/  UIADD3 UR6, UR7, UR6, URZ ;  /* 0x0000000607067290 */ /* 0x000fc8000fffe03f */
[----:B------:R-:W-:Y:S01]  /*180f0*/  UIADD3 UR4, UR6, UR4, URZ ;  /* 0x0000000406047290 */ /* 0x000fe2000fffe03f */
[----:B0-----:R-:W-:Y:S11]  /*18100*/  @!P1 BRA `(.L_x_1323) ;  /* 0x0000000000449947 */ /* 0x001ff60003800000 */
        /* <DEDUP_REMOVED lines=10> */
.L_x_1324:
[----:B------:R-:W-:-:S11]  /*181b0*/  UISETP.NE.AND UP1, UPT, UR5, 0x1, UPT ;  /* 0x000000010500788c */ /* 0x000fd6000bf25270 */
[----:B------:R-:W-:Y:S02]  /*181c0*/  @UP1 ULDC.64 UR10, c[0x0][0x9e8] ;  /* 0x00027a00000a1ab9 */ /* 0x000fe40000000a00 */
[----:B------:R-:W-:-:S04]  /*181d0*/  UIMAD.WIDE.U32 UR6, UR8, UR10, URZ ;  /* 0x0000000a080672a5 */ /* 0x000fc8000f8e003f */
[----:B------:R-:W-:-:S12]  /*181e0*/  @UP1 USHF.R.U32.HI UR8, URZ, UR11, UR7 ;  /* 0x0000000b3f081299 */ /* 0x000fd80008011607 */
.L_x_1325:
[----:B------:R-:W-:-:S04]  /*181f0*/  UIMAD UR8, UR8, UR5, UR5 ;  /* 0x00000005080872a4 */ /* 0x000fc8000f8e0205 */
[----:B------:R-:W-:-:S04]  /*18200*/  UISETP.LT.AND UP1, UPT, UR4, UR8, UPT ;  /* 0x000000080400728c */ /* 0x000fc8000bf21270 */
[----:B------:R-:W-:-:S12]  /*18210*/  USEL UR4, UR4, UR8, UP1 ;  /* 0x0000000804047287 */ /* 0x000fd80008800000 */
.L_x_1323:
[----:B------:R-:W-:Y:S01]  /*18220*/  R2UR UR12, R2 ;  /* 0x00000000020c72ca */ /* 0x000fe200000e0000 */
[----:B------:R-:W-:Y:S02]  /*18230*/  UIADD3 UR6, UR13, 0x9f, URZ ;  /* 0x0000009f0d067890 */ /* 0x000fe4000fffe03f */
[----:B------:R-:W-:Y:S01]  /*18240*/  UIADD3 UR8, UR4, 0x9f, URZ ;  /* 0x0000009f04087890 */ /* 0x000fe2000fffe03f */
[----:B------:R-:W-:Y:S01]  /*18250*/  @UP0 ULDC UR10, c[0x0][0x44c] ;  /* 0x00011300000a0ab9 */ /* 0x000fe20000000800 */
[----:B------:R-:W-:Y:S01]  /*18260*/  UIMAD.WIDE UR6, UR6, 0x66666667, URZ ;  /* 0x66666667060678a5 */ /* 0x000fe2000f8e023f */
[----:B------:R-:W-:Y:S01]  /*18270*/  @UP0 ULDC UR14, c[0x0][0x450] ;  /* 0x00011400000e0ab9 */ /* 0x000fe20000000800 */
[----:B------:R-:W-:Y:S02]  /*18280*/  UIMAD.WIDE UR8, UR8, 0x66666667, URZ ;  /* 0x66666667080878a5 */ /* 0x000fe4000f8e023f */
[----:B------:R-:W-:-:S04]  /*18290*/  USHF.R.U32.HI UR4, URZ, 0x1f, UR7 ;  /* 0x0000001f3f047899 */ /* 0x000fc80008011607 */
[----:B------:R-:W-:Y:S02]  /*182a0*/  UIMAD.WIDE.U32 UR10, UR12, UR10, URZ ;  /* 0x0000000a0c0a72a5 */ /* 0x000fe4000f8e003f */
[----:B------:R-:W-:Y:S02]  /*182b0*/  USHF.R.U32.HI UR6, URZ, 0x1f, UR9 ;  /* 0x0000001f3f067899 */ /* 0x000fe40008011609 */
[----:B------:R-:W-:Y:S02]  /*182c0*/  @UP0 USHF.R.U32.HI UR12, URZ, UR14, UR11 ;  /* 0x0000000e3f0c0299 */ /* 0x000fe4000801160b */
[----:B------:R-:W-:Y:S02]  /*182d0*/  ULEA.HI.SX32 UR4, UR7, UR4, 0x1a ;  /* 0x0000000407047291 */ /* 0x000fe4000f8fd23f */
[----:B------:R-:W-:Y:S02]  /*182e0*/  UIADD3 UR12, UR12, UR13, -UR42 ;  /* 0x0000000d0c0c7290 */ /* 0x000fe4000fffe82a */
[----:B------:R-:W-:Y:S01]  /*182f0*/  ULEA.HI.SX32 UR6, UR9, UR6, 0x1a ;  /* 0x0000000609067291 */ /* 0x000fe2000f8fd23f */
[----:B------:R-:W-:-:S02]  /*18300*/  ULDC UR7, c[0x0][0x9dc] ;  /* 0x0002770000077ab9 */ /* 0x000fc40000000800 */
[----:B------:R-:W-:Y:S02]  /*18310*/  UIADD3 UR7, UR12, -UR7, URZ ;  /* 0x800000070c077290 */ /* 0x000fe4000fffe03f */
[----:B------:R-:W-:-:S04]  /*18320*/  UISETP.LT.AND UP0, UPT, UR4, UR6, UPT ;  /* 0x000000060400728c */ /* 0x000fc8000bf01270 */
[----:B------:R-:W-:Y:S01]  /*18330*/  USEL UR40, UR4, UR6, UP0 ;  /* 0x0000000604287287 */ /* 0x000fe20008000000 */
[----:B------:R-:W-:Y:S01]  /*18340*/  IMAD.U32 R0, RZ, RZ, UR7 ;  /* 0x00000007ff007e24 */ /* 0x000fe2000f8e00ff */
[----:B------:R-:W-:Y:S10]  /*18350*/  @!P1 BRA `(.L_x_1326) ;  /* 0x0000000000409947 */ /* 0x000ff40003800000 */
        /* <DEDUP_REMOVED lines=10> */
.L_x_1327:
[----:B------:R-:W-:-:S11]  /*18400*/  UISETP.NE.AND UP0, UPT, UR5, 0x1, UPT ;  /* 0x000000010500788c */ /* 0x000fd6000bf05270 */
[----:B------:R-:W-:Y:S02]  /*18410*/  @UP0 ULDC.64 UR8, c[0x0][0x9e8] ;  /* 0x00027a0000080ab9 */ /* 0x000fe40000000a00 */
[----:B------:R-:W-:-:S04]  /*18420*/  UIMAD.WIDE.U32 UR6, UR12, UR8, URZ ;  /* 0x000000080c0672a5 */ /* 0x000fc8000f8e003f */
[----:B------:R-:W-:-:S12]  /*18430*/  @UP0 USHF.R.U32.HI UR12, URZ, UR9, UR7 ;  /* 0x000000093f0c0299 */ /* 0x000fd80008011607 */
.L_x_1328:
[----:B------:R-:W-:-:S06]  /*18440*/  UIMAD UR5, UR12, UR5, URZ ;  /* 0x000000050c0572a4 */ /* 0x000fcc000f8e023f */
[----:B------:R-:W-:-:S07]  /*18450*/  VIMNMX R0, R0, UR5, !PT ;  /* 0x0000000500007c48 */ /* 0x000fce000ffe0100 */
.L_x_1326:
[----:B------:R-:W-:Y:S01]  /*18460*/  IMAD.HI R0, R0, 0x66666667, RZ ;  /* 0x6666666700007827 */ /* 0x000fe200078e02ff */
[----:B------:R-:W-:Y:S04]  /*18470*/  BSSY B7, `(.L_x_1329) ;  /* 0x000037e000077945 */ /* 0x000fe80003800000 */
[----:B------:R-:W-:-:S04]  /*18480*/  SHF.R.U32.HI R3, RZ, 0x1f, R0 ;  /* 0x0000001fff037819 */ /* 0x000fc80000011600 */
[----:B------:R-:W-:-:S04]  /*18490*/  LEA.HI.SX32 R3, R0, R3, 0x1a ;  /* 0x0000000300037211 */ /* 0x000fc800078fd2ff */
[----:B------:R-:W-:-:S04]  /*184a0*/  VIMNMX R2, RZ, R3, !PT ;  /* 0x00000003ff027248 */ /* 0x000fc80007fe0100 */
[----:B------:R-:W-:Y:S01]  /*184b0*/  ISETP.LT.AND P0, PT, R2, UR40, PT ;  /* 0x0000002802007c0c */ /* 0x000fe2000bf01270 */
[----:B------:R0:W-:-:S12]  /*184c0*/  STL [R1+0xc], R2 ;  /* 0x00000c0201007387 */ /* 0x0001d80000100800 */
[----:B0-----:R-:W-:Y:S05]  /*184d0*/  @P0 BRA `(.L_x_1330) ;  /* 0x0000000000480947 */ /* 0x001fea0003800000 */
        /* <DEDUP_REMOVED lines=18> */
.L_x_1330:
        /* <DEDUP_REMOVED lines=20> */
.L_x_1333:
[----:B------:R-:W-:Y:S05]  /*18740*/  BSYNC B6 ;  /* 0x0000000000067941 */ /* 0x000fea0003800000 */
.L_x_1332:
        /* <DEDUP_REMOVED lines=22> */
.L_x_1335:
[----:B------:R-:W-:Y:S05]  /*188b0*/  BSYNC B6 ;  /* 0x0000000000067941 */ /* 0x000fea0003800000 */
.L_x_1334:
        /* <DEDUP_REMOVED lines=20> */
.L_x_1337:
[----:B------:R-:W-:Y:S05]  /*18a00*/  BSYNC B6 ;  /* 0x0000000000067941 */ /* 0x000fea0003800000 */
.L_x_1336:
        /* <DEDUP_REMOVED lines=19> */
.L_x_1339:
[----:B------:R-:W-:Y:S05]  /*18b40*/  BSYNC B6 ;  /* 0x0000000000067941 */ /* 0x000fea0003800000 */
.L_x_1338:
        /* <DEDUP_REMOVED lines=8> */
[----:B------:R-:W-:Y:S01]  /*18bd0*/  IMAD.U32 R3, RZ, RZ, UR5 ;  /* 0x00000005ff037e24 */ /* 0x000fe2000f8e00ff */
[----:B------:R-:W0:Y:S01]  /*18be0*/  S2R R0, SR_TID.X ;  /* 0x0000000000007919 */ /* 0x000e220000002100 */
[----:B------:R-:W-:-:S03]  /*18bf0*/  ULDC.64 UR4, c[0x0][0xa08] ;  /* 0x0002820000047ab9 */ /* 0x000fc60000000a00 */
[----:B------:R1:W2:Y:S02]  /*18c00*/  @P0 LDG.E R8, desc[UR52][R2.64] ;  /* 0x0000003402080981 */ /* 0x0002a4000c1e1900 */
[----:B-1----:R-:W1:Y:S01]  /*18c10*/  LDC.64 R2, c[0x0][0x418] ;  /* 0x00010600ff027b82 */ /* 0x002e620000000a00 */
[----:B0-----:R-:W-:-:S04]  /*18c20*/  SHF.R.U32.HI R0, RZ, 0x5, R0 ;  /* 0x00000005ff007819 */ /* 0x001fc80000011600 */
[----:B------:R-:W-:Y:S02]  /*18c30*/  LOP3.LUT R0, R0, 0x3, RZ, 0xc0, !PT ;  /* 0x0000000300007812 */ /* 0x000fe400078ec0ff */
[----:B-1----:R-:W-:Y:S01]  /*18c40*/  LOP3.LUT P0, RZ, R2, UR4, RZ, 0xfc, !PT ;  /* 0x0000000402ff7c12 */ /* 0x002fe2000f80fcff */
[----:B------:R-:W-:-:S03]  /*18c50*/  UMOV UR4, 0xffffffff ;  /* 0xffffffff00047882 */ /* 0x000fc60000000000 */
[----:B------:R-:W-:Y:S02]  /*18c60*/  LOP3.LUT P0, RZ, R3, UR5, RZ, 0xfc, P0 ;  /* 0x0000000503ff7c12 */ /* 0x000fe4000800fcff */
[----:B--2---:R-:W-:Y:S01]  /*18c70*/  SHF.R.S32.HI R9, RZ, 0x1f, R8 ;  /* 0x0000001fff097819 */ /* 0x004fe20000011408 */
[----:B------:R0:W-:Y:S01]  /*18c80*/  STL [R1+0x4], R8 ;  /* 0x0000040801007387 */ /* 0x0001e20000100800 */
[----:B------:R-:W-:-:S03]  /*18c90*/  SEL R17, R8, RZ, !P0 ;  /* 0x000000ff08117207 */ /* 0x000fc60004000000 */
[----:B------:R0:W-:Y:S01]  /*18ca0*/  STL [R1+0x8], R9 ;  /* 0x0000080901007387 */ /* 0x0001e20000100800 */
[----:B------:R-:W-:Y:S05]  /*18cb0*/  BRA.DIV UR4, `(.L_x_1340) ;  /* 0x0000004204e07947 */ /* 0x000fea000b800000 */
[----:B------:R1:W2:Y:S02]  /*18cc0*/  SHFL.IDX PT, R14, R0, RZ, 0x1f ;  /* 0x00001fff000e7589 */ /* 0x0002a400000e0000 */
.L_x_1417:
        /* <DEDUP_REMOVED lines=10> */
.L_x_1420:
[----:B------:R-:W-:Y:S05]  /*18d70*/  @!P6 BRA `(.L_x_1341) ;  /* 0x0000000400a8e947 */ /* 0x000fea0003800000 */
[----:B------:R-:W-:-:S04]  /*18d80*/  ISETP.NE.U32.AND P0, PT, R2, RZ, PT ;  /* 0x000000ff0200720c */ /* 0x000fc80003f05070 */
[----:B------:R-:W-:-:S13]  /*18d90*/  ISETP.NE.AND.EX P0, PT, R3, RZ, PT, P0 ;  /* 0x000000ff0300720c */ /* 0x000fda0003f05300 */
[----:B------:R-:W-:Y:S05]  /*18da0*/  @!P0 BRA `(.L_x_1343) ;  /* 0x0000000000448947 */ /* 0x000fea0003800000 */
        /* <DEDUP_REMOVED lines=17> */
.L_x_1343:
        /* <DEDUP_REMOVED lines=8> */
.L_x_1421:
        /* <DEDUP_REMOVED lines=8> */
.L_x_1345:
[----:B------:R-:W2:Y:S01]  /*18fc0*/  LDL R5, [R1+0x18] ;  /* 0x0000180001057983 */ /* 0x000ea20000100800 */
[----:B------:R-:W-:Y:S01]  /*18fd0*/  IMAD R2, R19, 0x7800, R18 ;  /* 0x0000780013027824 */ /* 0x000fe200078e0212 */
[----:B------:R-:W-:Y:S01]  /*18fe0*/  R2UR UR33, R4 ;  /* 0x00000000042172ca */ /* 0x000fe200000e0000 */
[----:B------:R-:W-:Y:S01]  /*18ff0*/  UIADD3 UR4, UP0, UR46, 0x470, URZ ;  /* 0x000004702e047890 */ /* 0x000fe2000ff1e03f */
[----:B-----5:R-:W-:Y:S01]  /*19000*/  R2UR UR37, R17 ;  /* 0x00000000112572ca */ /* 0x020fe200000e0000 */
[----:B------:R-:W-:Y:S01]  /*19010*/  UMOV UR6, 0x0 ;  /* 0x0000000000067882 */ /* 0x000fe20000000000 */
[----:B------:R-:W-:Y:S01]  /*19020*/  R2UR UR8, R2 ;  /* 0x00000000020872ca */ /* 0x000fe200000e0000 */
[----:B------:R-:W-:Y:S01]  /*19030*/  UIADD3.X UR5, URZ, UR47, URZ, UP0, !UPT ;  /* 0x0000002f3f057290 */ /* 0x000fe200087fe43f */
[----:B------:R-:W-:Y:S01]  /*19040*/  UMOV UR7, 0x14f00000 ;  /* 0x14f0000000077882 */ /* 0x000fe20000000000 */
[----:B------:R-:W-:Y:S01]  /*19050*/  UMOV UR34, URZ ;  /* 0x0000003f00227c82 */ /* 0x000fe20008000000 */
[----:B------:R-:W-:Y:S01]  /*19060*/  UMOV UR18, 0x40 ;  /* 0x0000004000127882 */ /* 0x000fe20000000000 */
[----:B------:R-:W-:Y:S01]  /*19070*/  UMOV UR20, UR36 ;  /* 0x0000002400147c82 */ /* 0x000fe20008000000 */
[----:B------:R-:W-:Y:S01]  /*19080*/  UMOV UR10, 0x80 ;  /* 0x00000080000a7882 */ /* 0x000fe20000000000 */
[----:B------:R-:W-:-:S02]  /*19090*/  UMOV UR12, UR36 ;  /* 0x00000024000c7c82 */ /* 0x000fc40008000000 */
[----:B------:R-:W-:Y:S02]  /*190a0*/  UIADD3 UR33, UR33, 0x33470, URZ ;  /* 0x0003347021217890 */ /* 0x000fe4000fffe03f */
[----:B------:R-:W-:Y:S01]  /*190b0*/  UMOV UR21, UR37 ;  /* 0x0000002500157c82 */ /* 0x000fe20008000000 */
[----:B------:R-:W-:Y:S01]  /*190c0*/  UMOV UR13, UR37 ;  /* 0x00000025000d7c82 */ /* 0x000fe20008000000 */
[----:B------:R-:W-:Y:S02]  /*190d0*/  UIADD3 UR32, UR8, 0xf200, URZ ;  /* 0x0000f20008207890 */ /* 0x000fe4000fffe03f */
[----:B------:R-:W-:Y:S02]  /*190e0*/  UIADD3 UR16, UR8, 0x11a00, URZ ;  /* 0x00011a0008107890 */ /* 0x000fe4000fffe03f */
[----:B------:R-:W-:Y:S01]  /*190f0*/  UIADD3 UR8, UR8, 0x14200, URZ ;  /* 0x0001420008087890 */ /* 0x000fe2000fffe03f */
[----:B------:R-:W-:Y:S01]  /*19100*/  UMOV UR17, UR33 ;  /* 0x0000002100117c82 */ /* 0x000fe20008000000 */
[----:B------:R-:W-:Y:S01]  /*19110*/  UMOV UR9, UR33 ;  /* 0x0000002100097c82 */ /* 0x000fe20008000000 */
[----:B--2---:R-:W-:-:S05]  /*19120*/  IMAD R0, R0, 0xa0, R5 ;  /* 0x000000a000007824 */ /* 0x004fca00078e0205 */
[----:B------:R-:W-:-:S13]  /*19130*/  R2UR UR35, R0 ;  /* 0x00000000002372ca */ /* 0x000fda00000e0000 */
[----:B------:R-:W-:Y:S01]  /*19140*/  UMOV UR19, UR35 ;  /* 0x0000002300137c82 */ /* 0x000fe20008000000 */
[----:B------:R-:W-:Y:S01]  /*19150*/  UMOV UR11, UR35 ;  /* 0x00000023000b7c82 */ /* 0x000fe20008000000 */
[----:B------:R1:W-:Y:S01]  /*19160*/  UTMALDG.4D [UR32], [UR4], desc[UR6] ;  /* 0x00000620040075b4 */ /* 0x0003e20008019000 */
[----:B------:R1:W-:Y:S01]  /*19170*/  UTMALDG.4D [UR16], [UR4], desc[UR6] ;  /* 0x00000610040075b4 */ /* 0x0003e20008019000 */
[----:B------:R1:W-:Y:S01]  /*19180*/  UTMALDG.4D [UR8], [UR4], desc[UR6] ;  /* 0x00000608040075b4 */ /* 0x0003e20008019000 */
[----:B------:R-:W2:Y:S02]  /*19190*/  SYNCS.PHASECHK.TRANS64.TRYWAIT P0, [R4+URZ+0x33440], R3 ;  /* 0x03344003040075a7 */ /* 0x000ea4000800017f */
[----:B-12---:R-:W-:Y:S05]  /*191a0*/  @!P0 BRA `(.L_x_1346) ;  /* 0x0000003c00f88947 */ /* 0x006fea0003800000 */
.L_x_1422:
        /* <DEDUP_REMOVED lines=8> */
.L_x_1347:
        /* <DEDUP_REMOVED lines=31> */
.L_x_1341:
[----:B------:R-:W-:Y:S05]  /*19420*/  WARPSYNC.ALL ;  /* 0x0000000000007948 */ /* 0x000fea0003800000 */
[----:B-1----:R-:W-:Y:S01]  /*19430*/  VIADD R0, R18, 0x1e200 ;  /* 0x0001e20012007836 */ /* 0x002fe20000000000 */
[----:B------:R-:W-:Y:S01]  /*19440*/  USHF.R.S32.HI UR4, URZ, 0x1f, UR45 ;  /* 0x0000001f3f047899 */ /* 0x000fe2000801142d */
[----:B------:R-:W-:Y:S03]  /*19450*/  BAR.SYNC.DEFER_BLOCKING 0x8, 0x180 ;  /* 0x0206000000007b1d */ /* 0x000fe60000010000 */
[----:B------:R-:W-:-:S03]  /*19460*/  LOP3.LUT P0, RZ, R0, 0x1bf, RZ, 0xc0, !PT ;  /* 0x000001bf00ff7812 */ /* 0x000fc6000780c0ff */
[----:B------:R-:W-:Y:S01]  /*19470*/  ULDC.64 UR6, c[0x0][0x298] ;  /* 0x0000a60000067ab9 */ /* 0x000fe20000000a00 */
[----:B------:R-:W-:Y:S01]  /*19480*/  BSSY B6, `(.L_x_1348) ;  /* 0x0000016000067945 */ /* 0x000fe20003800000 */
[----:B------:R-:W-:Y:S02]  /*19490*/  UIMAD UR4, UR4, UR6, URZ ;  /* 0x00000006040472a4 */ /* 0x000fe4000f8e023f */
[----:B------:R-:W-:Y:S02]  /*194a0*/  UIMAD.WIDE.U32 UR48, UR45, UR6, URZ ;  /* 0x000000062d3072a5 */ /* 0x000fe4000f8e003f */
[----:B------:R-:W-:-:S04]  /*194b0*/  UIMAD UR4, UR45, UR7, UR4 ;  /* 0x000000072d0472a4 */ /* 0x000fc8000f8e0204 */
[----:B------:R-:W-:Y:S01]  /*194c0*/  UIADD3 UR37, UR49, UR4, URZ ;  /* 0x0000000431257290 */ /* 0x000fe2000fffe03f */
[----:B------:R-:W-:Y:S11]  /*194d0*/  @!P0 BRA `(.L_x_1349) ;  /* 0x0000000000408947 */ /* 0x000ff60003800000 */
        /* <DEDUP_REMOVED lines=16> */
.L_x_1349:
[----:B------:R-:W-:Y:S05]  /*195e0*/  BSYNC B6 ;  /* 0x0000000000067941 */ /* 0x000fea0003800000 */
.L_x_1348:
[----:B------:R-:W2:Y:S01]  /*195f0*/  LDL R11, [R1+0x14] ;  /* 0x00001400010b7983 */ /* 0x000ea20000100800 */
[----:B0-----:R-:W0:Y:S01]  /*19600*/  LDC R8, c[0x0][0x448] ;  /* 0x00011200ff087b82 */ /* 0x001e220000000800 */
[----:B------:R-:W1:Y:S01]  /*19610*/  S2R R2, SR_TID.X ;  /* 0x0000000000027919 */ /* 0x000e620000002100 */
[----:B------:R-:W-:Y:S01]  /*19620*/  USHF.R.S32.HI UR4, URZ, 0x1f, UR36 ;  /* 0x0000001f3f047899 */ /* 0x000fe20008011424 */
[----:B------:R-:W-:Y:S01]  /*19630*/  ULDC.64 UR10, c[0x0][0xa00] ;  /* 0x00028000000a7ab9 */ /* 0x000fe20000000a00 */
[----:B------:R-:W-:Y:S01]  /*19640*/  ULDC.64 UR8, c[0x0][0x2d8] ;  /* 0x0000b60000087ab9 */ /* 0x000fe20000000a00 */
[----:B0-----:R-:W-:Y:S02]  /*19650*/  ISETP.NE.AND P0, PT, R8, 0x1, PT ;  /* 0x000000010800780c */ /* 0x001fe40003f05270 */
[C---:B-1----:R-:W-:Y:S01]  /*19660*/  LOP3.LUT R0, R2.reuse, 0x7f, RZ, 0xc0, !PT ;  /* 0x0000007f02007812 */ /* 0x042fe200078ec0ff */
[----:B------:R-:W-:-:S10]  /*19670*/  IMAD.SHL.U32 R2, R2, 0x20, RZ ;  /* 0x0000002002027824 */ /* 0x000fd400078e00ff */
[----:B------:R-:W0:Y:S01]  /*19680*/  @P0 LDC R3, c[0x0][0x44c] ;  /* 0x00011300ff030b82 */ /* 0x000e220000000800 */
[----:B------:R-:W-:-:S04]  /*19690*/  SHF.R.U32.HI R0, RZ, 0x2, R0 ;  /* 0x00000002ff007819 */ /* 0x000fc80000011600 */
[----:B------:R-:W-:-:S03]  /*196a0*/  LOP3.LUT R2, R0, 0x60, R2, 0xf8, !PT ;  /* 0x0000006000027812 */ /* 0x000fc600078ef802 */
[----:B------:R-:W1:Y:S01]  /*196b0*/  @P0 LDC R0, c[0x0][0x450] ;  /* 0x00011400ff000b82 */ /* 0x000e620000000800 */
[----:B------:R-:W3:Y:S01]  /*196c0*/  S2R R9, SR_TID.X ;  /* 0x0000000000097919 */ /* 0x000ee20000002100 */
[----:B------:R-:W-:Y:S02]  /*196d0*/  UISETP.NE.U32.AND UP0, UPT, UR10, URZ, UPT ;  /* 0x0000003f0a00728c */ /* 0x000fe4000bf05070 */
[----:B------:R-:W-:Y:S02]  /*196e0*/  UIMAD UR7, UR4, UR8, URZ ;  /* 0x00000008040772a4 */ /* 0x000fe4000f8e023f */
[----:B------:R-:W-:Y:S02]  /*196f0*/  UISETP.NE.AND.EX UP0, UPT, UR11, URZ, UPT, UP0 ;  /* 0x0000003f0b00728c */ /* 0x000fe4000bf05300 */
[----:B------:R-:W-:Y:S01]  /*19700*/  USHF.R.S32.HI UR6, URZ, 0x1f, UR44 ;  /* 0x0000001f3f067899 */ /* 0x000fe2000801142c */
[----:B------:R-:W-:Y:S01]  /*19710*/  UMOV UR4, UR48 ;  /* 0x0000003000047c82 */ /* 0x000fe20008000000 */
[----:B------:R-:W-:Y:S01]  /*19720*/  UMOV UR5, UR37 ;  /* 0x0000002500057c82 */ /* 0x000fe20008000000 */
[----:B------:R-:W-:-:S02]  /*19730*/  UIMAD UR7, UR36, UR9, UR7 ;  /* 0x00000009240772a4 */ /* 0x000fc4000f8e0207 */
[----:B------:R-:W-:Y:S02]  /*19740*/  UIMAD.WIDE.U32 UR4, UR36, UR8, UR4 ;  /* 0x00000008240472a5 */ /* 0x000fe4000f8e0004 */
[----:B------:R-:W-:Y:S01]  /*19750*/  USEL UR6, UR6, URZ, !UP0 ;  /* 0x0000003f06067287 */ /* 0x000fe2000c000000 */
[----:B------:R-:W-:Y:S01]  /*19760*/  ULDC.64 UR8, c[0x0][0x2e0] ;  /* 0x0000b80000087ab9 */ /* 0x000fe20000000a00 */
[----:B------:R-:W-:Y:S02]  /*19770*/  UIADD3 UR5, UR5, UR7, URZ ;  /* 0x0000000705057290 */ /* 0x000fe4000fffe03f */
[----:B------:R-:W-:Y:S02]  /*19780*/  USEL UR7, UR44, URZ, !UP0 ;  /* 0x0000003f2c077287 */ /* 0x000fe4000c000000 */
[----:B------:R-:W-:Y:S02]  /*19790*/  UIMAD UR6, UR6, UR8, URZ ;  /* 0x00000008060672a4 */ /* 0x000fe4000f8e023f */
[----:B------:R-:W-:-:S02]  /*197a0*/  UIMAD.WIDE.U32 UR4, UR7, UR8, UR4 ;  /* 0x00000008070472a5 */ /* 0x000fc4000f8e0004 */
[----:B------:R-:W-:-:S04]  /*197b0*/  UIMAD UR6, UR7, UR9, UR6 ;  /* 0x00000009070672a4 */ /* 0x000fc8000f8e0206 */
[----:B------:R-:W-:Y:S01]  /*197c0*/  UIADD3 UR6, UR5, UR6, URZ ;  /* 0x0000000605067290 */ /* 0x000fe2000fffe03f */
[----:B------:R-:W-:Y:S02]  /*197d0*/  IMAD.U32 R6, RZ, RZ, UR4 ;  /* 0x00000004ff067e24 */ /* 0x000fe4000f8e00ff */
[----:B------:R-:W-:Y:S01]  /*197e0*/  IMAD.U32 R7, RZ, RZ, UR5 ;  /* 0x00000005ff077e24 */ /* 0x000fe2000f8e00ff */
[----:B------:R-:W-:Y:S01]  /*197f0*/  ULDC.64 UR4, c[0x0][0x2d0] ;  /* 0x0000b40000047ab9 */ /* 0x000fe20000000a00 */
[----:B---3--:R-:W-:-:S05]  /*19800*/  IMAD.SHL.U32 R9, R9, 0x10, RZ ;  /* 0x0000001009097824 */ /* 0x008fca00078e00ff */
[----:B------:R-:W-:-:S04]  /*19810*/  LOP3.LUT R9, R9, 0x30, RZ, 0xc0, !PT ;  /* 0x0000003009097812 */ /* 0x000fc800078ec0ff */
[C---:B------:R-:W-:Y:S02]  /*19820*/  LOP3.LUT R12, R9.reuse, 0x40, RZ, 0xfc, !PT ;  /* 0x00000040090c7812 */ /* 0x040fe400078efcff */
[----:B------:R-:W-:Y:S01]  /*19830*/  LOP3.LUT R9, R9, 0x80, RZ, 0xfc, !PT ;  /* 0x0000008009097812 */ /* 0x000fe200078efcff */
[----:B--2---:R-:W-:-:S04]  /*19840*/  IMAD.IADD R2, R2, 0x1, R11 ;  /* 0x0000000102027824 */ /* 0x004fc800078e020b */
[----:B0-----:R-:W-:-:S04]  /*19850*/  @P0 IMAD.HI.U32 R3, R2, R3, RZ ;  /* 0x0000000302030227 */ /* 0x001fc800078e00ff */
[----:B------:R-:W-:Y:S01]  /*19860*/  IMAD.MOV.U32 R4, RZ, RZ, R2 ;  /* 0x000000ffff047224 */ /* 0x000fe200078e0002 */
[----:B-1----:R-:W-:-:S04]  /*19870*/  @P0 SHF.R.U32.HI R4, RZ, R0, R3 ;  /* 0x00000000ff040219 */ /* 0x002fc80000011603 */
[--C-:B------:R-:W-:Y:S01]  /*19880*/  SHF.R.S32.HI R5, RZ, 0x1f, R4.reuse ;  /* 0x0000001fff057819 */ /* 0x100fe20000011404 */
[----:B------:R-:W-:Y:S02]  /*19890*/  IMAD.MOV R0, RZ, RZ, -R4 ;  /* 0x000000ffff007224 */ /* 0x000fe400078e0a04 */
[----:B------:R-:W-:Y:S02]  /*198a0*/  IMAD.U32 R3, RZ, RZ, UR6 ;  /* 0x00000006ff037e24 */ /* 0x000fe4000f8e00ff */
[----:B------:R-:W-:Y:S02]  /*198b0*/  IMAD R0, R8, R0, R2 ;  /* 0x0000000008007224 */ /* 0x000fe400078e0202 */
[----:B------:R-:W-:Y:S02]  /*198c0*/  IMAD.MOV.U32 R2, RZ, RZ, R6 ;  /* 0x000000ffff027224 */ /* 0x000fe400078e0006 */
[----:B------:R-:W-:Y:S02]  /*198d0*/  IMAD R5, R5, UR4, RZ ;  /* 0x0000000405057c24 */ /* 0x000fe4000f8e02ff */
[----:B------:R-:W-:-:S04]  /*198e0*/  IMAD.WIDE.U32 R2, R4, UR4, R2 ;  /* 0x0000000404027c25 */ /* 0x000fc8000f8e0002 */
[----:B------:R-:W-:Y:S01]  /*198f0*/  IMAD R5, R4, UR5, R5 ;  /* 0x0000000504057c24 */ /* 0x000fe2000f8e0205 */
[----:B------:R-:W-:Y:S01]  /*19900*/  SHF.R.S32.HI R4, RZ, 0x1f, R0 ;  /* 0x0000001fff047819 */ /* 0x000fe20000011400 */
[----:B------:R-:W-:Y:S02]  /*19910*/  ULDC.64 UR4, c[0x0][0x2c8] ;  /* 0x0000b20000047ab9 */ /* 0x000fe40000000a00 */
        /* <DEDUP_REMOVED lines=17> */
[----:B------:R-:W2:Y:S01]  /*19a30*/  LDL.LU R11, [R1+0x14] ;  /* 0x00001400010b7983 */ /* 0x000ea20000300800 */
[----:B------:R-:W0:Y:S03]  /*19a40*/  S2R R5, SR_TID.X ;  /* 0x0000000000057919 */ /* 0x000e260000002100 */
[----:B------:R-:W1:Y:S01]  /*19a50*/  SHFL.IDX PT, R6, R4, RZ, 0x1c1f ;  /* 0x001c1fff04067589 */ /* 0x000e6200000e0000 */
[----:B------:R-:W-:Y:S01]  /*19a60*/  IMAD R2, R8, UR42, RZ ;  /* 0x0000002a08027c24 */ /* 0x000fe2000f8e02ff */
[----:B0-----:R-:W-:-:S04]  /*19a70*/  LOP3.LUT R5, R5, 0x7f, RZ, 0xc0, !PT ;  /* 0x0000007f05057812 */ /* 0x001fc800078ec0ff */
[----:B------:R-:W-:Y:S02]  /*19a80*/  SHF.R.U32.HI R7, RZ, 0x2, R5 ;  /* 0x00000002ff077819 */ /* 0x000fe40000011605 */
[----:B------:R-:W0:Y:S03]  /*19a90*/  SHFL.IDX PT, R5, R0, RZ, 0x1c1f ;  /* 0x001c1fff00057589 */ /* 0x000e2600000e0000 */
[----:B--2---:R-:W-:-:S05]  /*19aa0*/  IMAD.IADD R3, R7, 0x1, R11 ;  /* 0x0000000107037824 */ /* 0x004fca00078e020b */
[----:B------:R-:W-:-:S13]  /*19ab0*/  ISETP.GE.AND P4, PT, R3, R2, PT ;  /* 0x000000020300720c */ /* 0x000fda0003f86270 */
[----:B-1----:R-:W-:-:S05]  /*19ac0*/  @!P4 IADD3 R6, P3, R10, R6, RZ ;  /* 0x000000060a06c210 */ /* 0x002fca0007f7e0ff */
[----:B0-----:R-:W-:-:S04]  /*19ad0*/  @!P4 IMAD.X R5, RZ, RZ, R5, P3 ;  /* 0x000000ffff05c224 */ /* 0x001fc800018e0605 */
        /* <DEDUP_REMOVED lines=19> */
[----:B------:R-:W1:Y:S04]  /*19c10*/  SHFL.IDX PT, R4, R4, 0x3, 0x1c1f ;  /* 0x007c1f0004047f89 */ /* 0x000e6800000e0000 */
[----:B------:R-:W2:Y:S01]  /*19c20*/  SHFL.IDX PT, R0, R0, 0x3, 0x1c1f ;  /* 0x007c1f0000007f89 */ /* 0x000ea200000e0000 */
[----:B0-----:R-:W-:-:S05]  /*19c30*/  @!P3 IADD3 R6, P4, R10, R6, RZ ;  /* 0x000000060a06b210 */ /* 0x001fca0007f9e0ff */
[----:B------:R-:W-:-:S04]  /*19c40*/  @!P3 IMAD.X R5, RZ, RZ, R5, P4 ;  /* 0x000000ffff05b224 */ /* 0x000fc800020e0605 */
[----:B------:R-:W-:-:S05]  /*19c50*/  @!P3 IMAD.MOV.U32 R7, RZ, RZ, R5 ;  /* 0x000000ffff07b224 */ /* 0x000fca00078e0005 */
[----:B------:R0:W-:Y:S04]  /*19c60*/  @!P3 LDGSTS.E.BYPASS.LTC128B.128 [R9+0x1f200], desc[UR52][R6.64], !P0 ;  /* 0x1f2000000609bfae */ /* 0x0001e8000c101d74 */
[----:B------:R0:W-:Y:S04]  /*19c70*/  @!P3 LDGSTS.E.BYPASS.LTC128B.128 [R9+0x21200], desc[UR52][R6.64+0x40], !P1 ;  /* 0x212000400609bfae */ /* 0x0001e8000c901d74 */
[----:B-12---:R0:W-:Y:S02]  /*19c80*/  @!P3 LDGSTS.E.BYPASS.LTC128B.128 [R9+0x23200], desc[UR52][R6.64+0x80], !P2 ;  /* 0x232000800609bfae */ /* 0x0061e4000d101d74 */
.L_x_1431:
        /* <DEDUP_REMOVED lines=12> */
.L_x_1352:
[----:B------:R-:W-:Y:S05]  /*19d50*/  BSYNC B0 ;  /* 0x0000000000007941 */ /* 0x000fea0003800000 */
.L_x_1351:
[----:B------:R-:W-:Y:S01]  /*19d60*/  NOP ;  /* 0x0000000000007918 */ /* 0x000fe20000000000 */
[----:B------:R-:W-:-:S13]  /*19d70*/  PLOP3.LUT P0, PT, PT, PT, PT, 0x80, 0x0 ;  /* 0x000000000000781c */ /* 0x000fda0003f0f070 */
.L_x_1353:
[----:B------:R-:W-:Y:S02]  /*19d80*/  PLOP3.LUT P1, PT, P1, P0, PT, 0xa2, 0x0 ;  /* 0x000000000000781c */ /* 0x000fe40000f21472 */
[----:B------:R-:W-:-:S08]  /*19d90*/  @P0 R2UR P1, UR4, R18 ;  /* 0x00000000120402ca */ /* 0x000fd00000020000 */
[----:B------:R-:W-:-:S05]  /*19da0*/  @P0 PLOP3.LUT P0, PT, P1, PT, PT, 0x80, 0x0 ;  /* 0x000000000000081c */ /* 0x000fca0000f0f070 */
[----:B------:R-:W-:Y:S01]  /*19db0*/  @!P1 SYNCS.ARRIVE.TRANS64.RED.A0T1 RZ, [UR4+0x33400], RZ ;  /* 0x033400ffffff99a7 */ /* 0x000fe20008200404 */
[----:B------:R-:W-:Y:S07]  /*19dc0*/  @!P1 ARRIVES.LDGSTSBAR.64.TRANSCNT [UR4+0x33400] ;  /* 0x03340000ff0099b0 */ /* 0x000fee0008000a84 */
[----:B------:R-:W-:Y:S05]  /*19dd0*/  @P0 BRA.U.ANY `(.L_x_1353) ;  /* 0xfffffffd00e80947 */ /* 0x000fea000393ffff */
[----:B-1----:R-:W2:Y:S02]  /*19de0*/  LDL.LU R2, [R1+0x28] ;  /* 0x0000280001027983 */ /* 0x002ea40000300800 */
        /* <DEDUP_REMOVED lines=11> */
.L_x_1432:
[----:B------:R-:W-:Y:S05]  /*19ea0*/  BSYNC B0 ;  /* 0x0000000000007941 */ /* 0x000fea0003800000 */
.L_x_1354:
[----:B------:R-:W2:Y:S01]  /*19eb0*/  LDL R2, [R1+0xc] ;  /* 0x00000c0001027983 */ /* 0x000ea20000100800 */
[----:B------:R-:W-:-:S06]  /*19ec0*/  UIADD3 UR4, UR40, -0x2, URZ ;  /* 0xfffffffe28047890 */ /* 0x000fcc000fffe03f */
[----:B--2---:R-:W-:-:S13]  /*19ed0*/  ISETP.LE.AND P0, PT, R2, UR4, PT ;  /* 0x0000000402007c0c */ /* 0x004fda000bf03270 */
[----:B------:R-:W-:Y:S05]  /*19ee0*/  @!P0 BRA `(.L_x_1356) ;  /* 0x0000001000e48947 */ /* 0x000fea0003800000 */
[----:B------:R2:W5:Y:S01]  /*19ef0*/  LDL.LU R8, [R1] ;  /* 0x0000000001087983 */ /* 0x0005620000300800 */
[----:B-1----:R-:W-:Y:S02]  /*19f00*/  IMAD.MOV.U32 R0, RZ, RZ, R19 ;  /* 0x000000ffff007224 */ /* 0x002fe400078e0013 */
[----:B------:R-:W-:-:S07]  /*19f10*/  IMAD.U32 R2, RZ, RZ, UR4 ;  /* 0x00000004ff027e24 */ /* 0x000fce000f8e00ff */
.L_x_1380:
[----:B------:R-:W-:Y:S01]  /*19f20*/  VIADD R19, R0, 0x1 ;  /* 0x0000000100137836 */ /* 0x000fe20000000000 */
[----:B------:R-:W-:Y:S01]  /*19f30*/  LOP3.LUT P1, RZ, R16, 0x1, RZ, 0xc0, !PT ;  /* 0x0000000110ff7812 */ /* 0x000fe2000782c0ff */
[----:B------:R-:W-:Y:S05]  /*19f40*/  YIELD ;  /* 0x0000000000007946 */ /* 0x000fea0003800000 */
[----:B------:R-:W-:Y:S01]  /*19f50*/  ISETP.NE.AND P0, PT, R19, 0x2, PT ;  /* 0x000000021300780c */ /* 0x000fe20003f05270 */
[----:B------:R-:W-:Y:S03]  /*19f60*/  BSSY B0, `(.L_x_1357) ;  /* 0x00000a7000007945 */ /* 0x000fe60003800000 */
[----:B------:R-:W-:-:S02]  /*19f70*/  SEL R3, RZ, 0x1, P0 ;  /* 0x00000001ff037807 */ /* 0x000fc40000000000 */
[----:B------:R-:W-:Y:S02]  /*19f80*/  SEL R19, R19, RZ, P0 ;  /* 0x000000ff13137207 */ /* 0x000fe40000000000 */
[----:B0----5:R-:W-:-:S05]  /*19f90*/  LOP3.LUT R9, R8, R3, RZ, 0x3c, !PT ;  /* 0x0000000308097212 */ /* 0x021fca00078e3cff */
[----:B------:R0:W-:Y:S01]  /*19fa0*/  STL [R1], R9 ;  /* 0x0000000901007387 */ /* 0x0001e20000100800 */
[----:B------:R-:W-:Y:S05]  /*19fb0*/  @!P1 BRA `(.L_x_1358) ;  /* 0x0000000800849947 */ /* 0x000fea0003800000 */
[----:B------:R-:W-:Y:S01]  /*19fc0*/  ULDC.64 UR4, c[0x0][0x418] ;  /* 0x0001060000047ab9 */ /* 0x000fe20000000a00 */
[----:B------:R-:W-:Y:S01]  /*19fd0*/  IMAD.MOV.U32 R3, RZ, RZ, R2 ;  /* 0x000000ffff037224 */ /* 0x000fe200078e0002 */
[----:B------:R-:W-:-:S04]  /*19fe0*/  ISETP.NE.U32.AND P0, PT, RZ, UR4, PT ;  /* 0x00000004ff007c0c */ /* 0x000fc8000bf05070 */
[----:B------:R-:W-:-:S13]  /*19ff0*/  ISETP.NE.AND.EX P0, PT, RZ, UR5, PT, P0 ;  /* 0x00000005ff007c0c */ /* 0x000fda000bf05300 */
[----:B------:R-:W-:Y:S05]  /*1a000*/  @!P0 BRA `(.L_x_1359) ;  /* 0x00000000004c8947 */ /* 0x000fea0003800000 */
[----:B------:R-:W3:Y:S01]  /*1a010*/  LDL R10, [R1+0x8] ;  /* 0x00000800010a7983 */ /* 0x000ee20000100800 */
[----:B------:R-:W1:Y:S01]  /*1a020*/  LDC R3, c[0x0][0x43c] ;  /* 0x00010f00ff037b82 */ /* 0x000e620000000800 */
[----:B------:R-:W-:Y:S02]  /*1a030*/  ULDC.64 UR6, c[0x0][0x428] ;  /* 0x00010a0000067ab9 */ /* 0x000fe40000000a00 */
[----:B------:R-:W4:Y:S01]  /*1a040*/  LDL R7, [R1+0x4] ;  /* 0x0000040001077983 */ /* 0x000f220000100800 */
[----:B-1----:R-:W-:-:S13]  /*1a050*/  ISETP.NE.AND P0, PT, R3, 0x1, PT ;  /* 0x000000010300780c */ /* 0x002fda0003f05270 */
[----:B------:R-:W1:Y:S02]  /*1a060*/  @P0 LDC.64 R4, c[0x0][0x440] ;  /* 0x00011000ff040b82 */ /* 0x000e640000000a00 */
[----:B-1----:R-:W-:-:S04]  /*1a070*/  @P0 IMAD.HI.U32 R6, R2, R4, RZ ;  /* 0x0000000402060227 */ /* 0x002fc800078e00ff */
        /* <DEDUP_REMOVED lines=12> */
.L_x_1359:
[----:B-1----:R-:W-:Y:S01]  /*1a140*/  IMAD R6, R19, 0x8, R18 ;  /* 0x0000000813067824 */ /* 0x002fe200078e0212 */
[----:B------:R-:W-:Y:S01]  /*1a150*/  SHF.L.U32 R5, R9, 0x1f, RZ ;  /* 0x0000001f09057819 */ /* 0x000fe200000006ff */
[----:B------:R-:W1:Y:S01]  /*1a160*/  S2R R4, SR_TID.X ;  /* 0x0000000000047919 */ /* 0x000e620000002100 */
[----:B------:R-:W-:Y:S02]  /*1a170*/  BSSY B1, `(.L_x_1360) ;  /* 0x0000005000017945 */ /* 0x000fe40003800000 */
[----:B------:R-:W3:Y:S01]  /*1a180*/  SYNCS.PHASECHK.TRANS64.TRYWAIT P0, [R6+URZ+0x33480], R5 ;  /* 0x03348005060075a7 */ /* 0x000ee2000800017f */
[----:B-1----:R-:W-:-:S04]  /*1a190*/  LOP3.LUT R4, R4, 0x7f, RZ, 0xc0, !PT ;  /* 0x0000007f04047812 */ /* 0x002fc800078ec0ff */
[----:B------:R-:W-:Y:S01]  /*1a1a0*/  ISETP.NE.AND P1, PT, R4, RZ, PT ;  /* 0x000000ff0400720c */ /* 0x000fe20003f25270 */
[----:B---3--:R-:W-:-:S12]  /*1a1b0*/  @!P0 BRA `(.L_x_1361) ;  /* 0x00000034006c8947 */ /* 0x008fd80003800000 */
.L_x_1433:
[----:B------:R-:W-:Y:S05]  /*1a1c0*/  BSYNC B1 ;  /* 0x0000000000017941 */ /* 0x000fea0003800000 */
.L_x_1360:
        /* <DEDUP_REMOVED lines=9> */
.L_x_1363:
[----:B------:R-:W-:Y:S05]  /*1a260*/  BSYNC B1 ;  /* 0x0000000000017941 */ /* 0x000fea0003800000 */
.L_x_1362:
[----:B------:R-:W3:Y:S01]  /*1a270*/  LDL R7, [R1+0x18] ;  /* 0x0000180001077983 */ /* 0x000ee20000100800 */
[----:B------:R-:W-:Y:S01]  /*1a280*/  IMAD.MOV.U32 R14, RZ, RZ, RZ ;  /* 0x000000ffff0e7224 */ /* 0x000fe200078e00ff */
[----:B------:R-:W-:Y:S01]  /*1a290*/  UIADD3 UR4, UP0, UR46, 0x470, URZ ;  /* 0x000004702e047890 */ /* 0x000fe2000ff1e03f */
[----:B------:R-:W-:Y:S01]  /*1a2a0*/  IMAD R4, R19, 0x7800, R18 ;  /* 0x0000780013047824 */ /* 0x000fe200078e0212 */
[----:B------:R-:W-:Y:S01]  /*1a2b0*/  PLOP3.LUT P0, PT, PT, PT, PT, 0x80, 0x0 ;  /* 0x000000000000781c */ /* 0x000fe20003f0f070 */
[----:B------:R-:W-:Y:S01]  /*1a2c0*/  UMOV UR6, 0x0 ;  /* 0x0000000000067882 */ /* 0x000fe20000000000 */
[----:B------:R-:W-:Y:S01]  /*1a2d0*/  R2UR UR10, R14 ;  /* 0x000000000e0a72ca */ /* 0x000fe200000e0000 */
[----:B0-----:R-:W-:Y:S01]  /*1a2e0*/  VIADD R9, R4, 0xf200 ;  /* 0x0000f20004097836 */ /* 0x001fe20000000000 */
[----:B------:R-:W-:Y:S01]  /*1a2f0*/  UIADD3.X UR5, URZ, UR47, URZ, UP0, !UPT ;  /* 0x0000002f3f057290 */ /* 0x000fe200087fe43f */
[----:B------:R-:W-:Y:S01]  /*1a300*/  UMOV UR7, 0x14f00000 ;  /* 0x14f0000000077882 */ /* 0x000fe20000000000 */
[----:B---3--:R-:W-:-:S02]  /*1a310*/  IMAD R7, R3, 0xa0, R7 ;  /* 0x000000a003077824 */ /* 0x008fc400078e0207 */
[----:B------:R-:W-:-:S09]  /*1a320*/  VIADD R3, R6, 0x33470 ;  /* 0x0003347006037836 */ /* 0x000fd20000000000 */
.L_x_1364:
        /* <DEDUP_REMOVED lines=10> */
[----:B------:R-:W-:Y:S01]  /*1a3d0*/  IMAD.MOV.U32 R13, RZ, RZ, 0x40 ;  /* 0x00000040ff0d7424 */ /* 0x000fe200078e00ff */
[----:B------:R-:W-:Y:S01]  /*1a3e0*/  PLOP3.LUT P0, PT, PT, PT, PT, 0x80, 0x0 ;  /* 0x000000000000781c */ /* 0x000fe20003f0f070 */
[----:B------:R-:W-:Y:S01]  /*1a3f0*/  VIADD R9, R4, 0x11a00 ;  /* 0x00011a0004097836 */ /* 0x000fe20000000000 */
[----:B------:R-:W-:Y:S01]  /*1a400*/  UMOV UR6, 0x0 ;  /* 0x0000000000067882 */ /* 0x000fe20000000000 */
[----:B------:R-:W-:Y:S01]  /*1a410*/  UMOV UR7, 0x14f00000 ;  /* 0x14f0000000077882 */ /* 0x000fe20000000000 */
[----:B------:R-:W-:-:S15]  /*1a420*/  R2UR UR10, R13 ;  /* 0x000000000d0a72ca */ /* 0x000fde00000e0000 */
.L_x_1365:
        /* <DEDUP_REMOVED lines=16> */
.L_x_1366:
        /* <DEDUP_REMOVED lines=10> */
[----:B------:R-:W0:Y:S01]  /*1a5d0*/  SYNCS.PHASECHK.TRANS64.TRYWAIT P0, [R6+URZ+0x33440], R5 ;  /* 0x03344005060075a7 */ /* 0x000e22000800017f */
[----:B------:R-:W-:Y:S04]  /*1a5e0*/  BSSY B1, `(.L_x_1367) ;  /* 0x0000002000017945 */ /* 0x000fe80003800000 */
[----:B0-----:R-:W-:Y:S05]  /*1a5f0*/  @!P0 BRA `(.L_x_1368) ;  /* 0x0000003000708947 */ /* 0x001fea0003800000 */
.L_x_1434:
[----:B------:R-:W-:Y:S05]  /*1a600*/  BSYNC B1 ;  /* 0x0000000000017941 */ /* 0x000fea0003800000 */
.L_x_1367:
[----:B------:R-:W-:Y:S01]  /*1a610*/  BSSY B1, `(.L_x_1369) ;  /* 0x000000b000017945 */ /* 0x000fe20003800000 */
[----:B------:R-:W-:Y:S02]  /*1a620*/  IMAD.MOV.U32 R10, RZ, RZ, 0x0 ;  /* 0x00000000ff0a7424 */ /* 0x000fe400078e00ff */
[----:B------:R-:W-:Y:S01]  /*1a630*/  IMAD.MOV.U32 R11, RZ, RZ, 0x14f00000 ;  /* 0x14f00000ff0b7424 */ /* 0x000fe200078e00ff */
[----:B------:R-:W-:Y:S06]  /*1a640*/  @P1 BRA `(.L_x_1370) ;  /* 0x00000000001c1947 */ /* 0x000fec0003800000 */
[----:B------:R-:W3:Y:S02]  /*1a650*/  S2R R3, SR_TID.X ;  /* 0x0000000000037919 */ /* 0x000ee40000002100 */
[----:B---3--:R-:W-:Y:S01]  /*1a660*/  LOP3.LUT R9, R3, 0x1f, RZ, 0xc0, !PT ;  /* 0x0000001f03097812 */ /* 0x008fe200078ec0ff */
[----:B------:R-:W-:-:S03]  /*1a670*/  IMAD.MOV.U32 R3, RZ, RZ, 0x7800 ;  /* 0x00007800ff037424 */ /* 0x000fc600078e00ff */
[----:B------:R-:W-:Y:S01]  /*1a680*/  ISETP.NE.AND P0, PT, R9, RZ, PT ;  /* 0x000000ff0900720c */ /* 0x000fe20003f05270 */
[----:B------:R3:W-:-:S12]  /*1a690*/  SYNCS.ARRIVE.TRANS64 RZ, [R6+URZ+0x33430], R3 ;  /* 0x0334300306ff79a7 */ /* 0x0007d8000800003f */
[----:B---3--:R-:W-:Y:S05]  /*1a6a0*/  @!P0 BRA `(.L_x_1370) ;  /* 0x0000000000048947 */ /* 0x008fea0003800000 */
[----:B------:R-:W-:Y:S01]  /*1a6b0*/  BPT.TRAP 0x1 ;  /* 0x000000040000795c */ /* 0x000fe20000300000 */
.L_x_1370:
[----:B------:R-:W-:Y:S05]  /*1a6c0*/  BSYNC B1 ;  /* 0x0000000000017941 */ /* 0x000fea0003800000 */
.L_x_1369:
[----:B------:R-:W-:Y:S01]  /*1a6d0*/  R2UR UR10, R14 ;  /* 0x000000000e0a72ca */ /* 0x000fe200000e0000 */
[----:B------:R-:W-:Y:S01]  /*1a6e0*/  UIADD3 UR4, UP0, UR46, 0x370, URZ ;  /* 0x000003702e047890 */ /* 0x000fe2000ff1e03f */
[----:B------:R-:W-:Y:S01]  /*1a6f0*/  R2UR UR6, R10 ;  /* 0x000000000a0672ca */ /* 0x000fe200000e0000 */
[----:B01----:R-:W-:Y:S01]  /*1a700*/  VIADD R6, R6, 0x33430 ;  /* 0x0003343006067836 */ /* 0x003fe20000000000 */
[----:B------:R-:W-:Y:S01]  /*1a710*/  R2UR UR7, R11 ;  /* 0x000000000b0772ca */ /* 0x000fe200000e0000 */
[----:B------:R-:W-:Y:S01]  /*1a720*/  VIADD R3, R4, 0x24200 ;  /* 0x0002420004037836 */ /* 0x000fe20000000000 */
[----:B------:R-:W-:Y:S01]  /*1a730*/  PLOP3.LUT P0, PT, PT, PT, PT, 0x80, 0x0 ;  /* 0x000000000000781c */ /* 0x000fe20003f0f070 */
[----:B------:R-:W-:-:S12]  /*1a740*/  UIADD3.X UR5, URZ, UR47, URZ, UP0, !UPT ;  /* 0x0000002f3f057290 */ /* 0x000fd800087fe43f */
.L_x_1371:
        /* <DEDUP_REMOVED lines=15> */
.L_x_1372:
        /* <DEDUP_REMOVED lines=15> */
.L_x_1373:
        /* <DEDUP_REMOVED lines=10> */
.L_x_1358:
[----:B------:R-:W-:Y:S05]  /*1a9d0*/  BSYNC B0 ;  /* 0x0000000000007941 */ /* 0x000fea0003800000 */
.L_x_1357:
[----:B------:R-:W-:-:S06]  /*1a9e0*/  UISETP.NE.AND UP0, UPT, UR39, 0x3, UPT ;  /* 0x000000032700788c */ /* 0x000fcc000bf05270 */
[----:B------:R-:W-:-:S13]  /*1a9f0*/  PLOP3.LUT P0, PT, PT, PT, UP0, 0x80, 0x0 ;  /* 0x000000000000781c */ /* 0x000fda0003f0f008 */
[----:B------:R-:W-:Y:S05]  /*1aa00*/  @!P0 BRA `(.L_x_1374) ;  /* 0x0000000000048947 */ /* 0x000fea0003800000 */
[----:B------:R-:W-:Y:S01]  /*1aa10*/  BPT.TRAP 0x1 ;  /* 0x000000040000795c */ /* 0x000fe20000300000 */
.L_x_1374:
[----:B------:R-:W-:Y:S01]  /*1aa20*/  IMAD.U32 R3, RZ, RZ, UR43 ;  /* 0x0000002bff037e24 */ /* 0x000fe2000f8e00ff */
[----:B------:R-:W-:Y:S01]  /*1aa30*/  LOP3.LUT R4, R8, 0x1, RZ, 0x3c, !PT ;  /* 0x0000000108047812 */ /* 0x000fe200078e3cff */
[----:B------:R-:W-:Y:S03]  /*1aa40*/  BSSY B0, `(.L_x_1375) ;  /* 0x0000006000007945 */ /* 0x000fe60003800000 */
[----:B------:R-:W-:Y:S01]  /*1aa50*/  ISETP.NE.AND P1, PT, R3, 0x3, PT ;  /* 0x000000030300780c */ /* 0x000fe20003f25270 */
[----:B------:R-:W-:Y:S01]  /*1aa60*/  IMAD R3, R0, 0x8, R18 ;  /* 0x0000000800037824 */ /* 0x000fe200078e0212 */
[----:B------:R-:W-:-:S04]  /*1aa70*/  SHF.L.U32 R4, R4, 0x1f, RZ ;  /* 0x0000001f04047819 */ /* 0x000fc800000006ff */
[----:B------:R-:W1:Y:S02]  /*1aa80*/  SYNCS.PHASECHK.TRANS64.TRYWAIT P0, [R3+URZ+0x33470], R4 ;  /* 0x03347004030075a7 */ /* 0x000e64000800017f */
[----:B-1----:R-:W-:Y:S05]  /*1aa90*/  @!P0 BRA `(.L_x_1376) ;  /* 0x0000002c005c8947 */ /* 0x002fea0003800000 */
.L_x_1435:
[----:B------:R-:W-:Y:S05]  /*1aaa0*/  BSYNC B0 ;  /* 0x0000000000007941 */ /* 0x000fea0003800000 */
.L_x_1375:
[----:B------:R-:W-:Y:S05]  /*1aab0*/  @!P1 BRA `(.L_x_1377) ;  /* 0x0000000000049947 */ /* 0x000fea0003800000 */
[----:B------:R-:W-:Y:S01]  /*1aac0*/  BPT.TRAP 0x1 ;  /* 0x000000040000795c */ /* 0x000fe20000300000 */
.L_x_1377:
[----:B-1----:R-:W-:Y:S01]  /*1aad0*/  SHF.L.U32 R4, R8, 0x1f, RZ ;  /* 0x0000001f08047819 */ /* 0x002fe200000006ff */
[----:B------:R-:W-:-:S03]  /*1aae0*/  IMAD R10, R0, 0x7800, RZ ;  /* 0x00007800000a7824 */ /* 0x000fc600078e02ff */
[----:B------:R-:W1:Y:S02]  /*1aaf0*/  SYNCS.PHASECHK.TRANS64.TRYWAIT P0, [R3+URZ+0x33460], R4 ;  /* 0x03346004030075a7 */ /* 0x000e64000800017f */
[----:B-1----:R-:W-:Y:S05]  /*1ab00*/  @!P0 BRA `(.L_x_1378) ;  /* 0x0000002c00548947 */ /* 0x002fea0003800000 */
.L_x_1436:
[----:B------:R-:W3:Y:S04]  /*1ab10*/  LDL R0, [R1+0x20] ;  /* 0x0000200001007983 */ /* 0x000ee80000100800 */
[----:B------:R-:W4:Y:S01]  /*1ab20*/  LDL R11, [R1+0x1c] ;  /* 0x00001c00010b7983 */ /* 0x000f220000100800 */
[----:B------:R-:W-:Y:S05]  /*1ab30*/  WARPSYNC.ALL ;  /* 0x0000000000007948 */ /* 0x000fea0003800000 */
[----:B---3--:R-:W-:-:S02]  /*1ab40*/  LOP3.LUT R0, R10, R0, RZ, 0xfc, !PT ;  /* 0x000000000a007212 */ /* 0x008fc400078efcff */
[----:B----4-:R-:W-:-:S03]  /*1ab50*/  LOP3.LUT R12, R10, R11, RZ, 0xfc, !PT ;  /* 0x0000000b0a0c7212 */ /* 0x010fc600078efcff */
[C---:B------:R-:W-:Y:S02]  /*1ab60*/  IMAD.IADD R0, R18.reuse, 0x1, R0 ;  /* 0x0000000112007824 */ /* 0x040fe400078e0200 */
[----:B------:R-:W-:-:S03]  /*1ab70*/  IMAD.IADD R12, R18, 0x1, R12 ;  /* 0x00000001120c7824 */ /* 0x000fc600078e020c */
[----:B-1----:R-:W1:Y:S02]  /*1ab80*/  LDSM.16.MT88.4 R4, [R0+0xf200] ;  /* 0x00f200000004783b */ /* 0x002e640000004200 */
[C-C-:B-1----:R-:W-:Y:S02]  /*1ab90*/  PRMT R8, R4.reuse, 0x6420, R5.reuse ;  /* 0x0000642004087816 */ /* 0x142fe40000000005 */
[----:B0-----:R-:W-:Y:S02]  /*1aba0*/  PRMT R9, R4, 0x7531, R5 ;  /* 0x0000753104097816 */ /* 0x001fe40000000005 */
        /* <DEDUP_REMOVED lines=95> */
.L_x_1379:
[----:B------:R-:W3:Y:S01]  /*1b1a0*/  S2R R0, SR_TID.X ;  /* 0x0000000000007919 */ /* 0x000ee20000002100 */
[----:B-1----:R1:W-:Y:S01]  /*1b1b0*/  SYNCS.ARRIVE.TRANS64.A1T0 RZ, [R3+URZ+0x33450], RZ ;  /* 0x033450ff03ff79a7 */ /* 0x0023e2000810003f */
[----:B0-----:R4:W5:Y:S01]  /*1b1c0*/  LDL R8, [R1] ;  /* 0x0000000001087983 */ /* 0x0019620000100800 */
[----:B---3--:R-:W-:-:S03]  /*1b1d0*/  LOP3.LUT R4, R0, 0x7f, RZ, 0xc0, !PT ;  /* 0x0000007f00047812 */ /* 0x008fc600078ec0ff */
[----:B------:R-:W3:Y:S01]  /*1b1e0*/  LDL R0, [R1+0xc] ;  /* 0x00000c0001007983 */ /* 0x000ee20000100800 */
[----:B------:R-:W-:Y:S01]  /*1b1f0*/  BAR.SYNC.DEFER_BLOCKING 0x2, 0x80 ;  /* 0x0082000000007b1d */ /* 0x000fe20000010000 */
[----:B------:R-:W-:-:S13]  /*1b200*/  ISETP.NE.AND P0, PT, R4, RZ, PT ;  /* 0x000000ff0400720c */ /* 0x000fda0003f05270 */
[----:B-1----:R-:W-:-:S05]  /*1b210*/  @!P0 VIADD R3, R3, 0x33480 ;  /* 0x0003348003038836 */ /* 0x002fca0000000000 */
[----:B------:R-:W-:-:S04]  /*1b220*/  @!P0 PRMT R3, RZ, 0x654, R3 ;  /* 0x00000654ff038816 */ /* 0x000fc80000000003 */
[----:B------:R4:W-:Y:S01]  /*1b230*/  @!P0 SYNCS.ARRIVE.TRANS64.RED.A1T0 RZ, [R3+URZ], RZ ;  /* 0x000000ff03ff89a7 */ /* 0x0009e2000810043f */
[C---:B---3--:R-:W-:Y:S01]  /*1b240*/  ISETP.GT.AND P0, PT, R2.reuse, R0, PT ;  /* 0x000000000200720c */ /* 0x048fe20003f04270 */
[----:B------:R-:W-:Y:S02]  /*1b250*/  VIADD R2, R2, 0xffffffff ;  /* 0xffffffff02027836 */ /* 0x000fe40000000000 */
[----:B------:R-:W-:-:S10]  /*1b260*/  IMAD.MOV.U32 R0, RZ, RZ, R19 ;  /* 0x000000ffff007224 */ /* 0x000fd400078e0013 */
[----:B----4-:R-:W-:Y:S05]  /*1b270*/  @P0 BRA `(.L_x_1380) ;  /* 0xffffffec00280947 */ /* 0x010fea000383ffff */
.L_x_1356:
[----:B------:R-:W3:Y:S01]  /*1b280*/  S2R R3, SR_TID.X ;  /* 0x0000000000037919 */ /* 0x000ee20000002100 */
[----:B------:R-:W-:Y:S01]  /*1b290*/  BSSY B0, `(.L_x_1381) ;  /* 0x0000011000007945 */ /* 0x000fe20003800000 */
[----:B---3--:R-:W-:-:S04]  /*1b2a0*/  LOP3.LUT R3, R3, 0x7f, RZ, 0xc0, !PT ;  /* 0x0000007f03037812 */ /* 0x008fc800078ec0ff */
[----:B------:R-:W-:-:S13]  /*1b2b0*/  ISETP.NE.AND P0, PT, R3, RZ, PT ;  /* 0x000000ff0300720c */ /* 0x000fda0003f05270 */
[----:B------:R-:W-:Y:S05]  /*1b2c0*/  @P0 BRA `(.L_x_1382) ;  /* 0x0000000000340947 */ /* 0x000fea0003800000 */
[----:B------:R-:W3:Y:S01]  /*1b2d0*/  S2R R3, SR_LANEID ;  /* 0x0000000000037919 */ /* 0x000ee20000000000 */
[----:B------:R-:W-:Y:S02]  /*1b2e0*/  VOTEU.ANY UR4, UPT, PT ;  /* 0x0000000000047886 */ /* 0x000fe400038e0100 */
[----:B-1----:R-:W3:Y:S08]  /*1b2f0*/  FLO.U32 R0, UR4 ;  /* 0x0000000400007d00 */ /* 0x002ef000080e0000 */
[----:B------:R-:W1:Y:S01]  /*1b300*/  POPC R5, UR4 ;  /* 0x0000000400057d09 */ /* 0x000e620008000000 */
[----:B---3--:R-:W-:-:S02]  /*1b310*/  ISETP.EQ.U32.AND P1, PT, R0, R3, PT ;  /* 0x000000030000720c */ /* 0x008fc40003f22070 */
[----:B------:R-:W1:Y:S11]  /*1b320*/  LDC.64 R2, c[0x0][0xc60] ;  /* 0x00031800ff027b82 */ /* 0x000e760000000a00 */
[----:B-1----:R-:W3:Y:S01]  /*1b330*/  @P1 ATOMG.E.ADD.STRONG.GPU PT, R3, desc[UR52][R2.64], R5 ;  /* 0x00000005020319a8 */ /* 0x002ee200081ee1f4 */
[----:B------:R-:W1:Y:S02]  /*1b340*/  S2R R4, SR_LTMASK ;  /* 0x0000000000047919 */ /* 0x000e640000003900 */
[----:B-1----:R-:W-:-:S04]  /*1b350*/  LOP3.LUT R4, R4, UR4, RZ, 0xc0, !PT ;  /* 0x0000000404047c12 */ /* 0x002fc8000f8ec0ff */
[----:B0-----:R-:W0:Y:S01]  /*1b360*/  POPC R7, R4 ;  /* 0x0000000400077309 */ /* 0x001e220000000000 */
[----:B---3--:R-:W0:Y:S02]  /*1b370*/  SHFL.IDX PT, R0, R3, R0, 0x1f ;  /* 0x00001f0003007589 */ /* 0x008e2400000e0000 */
[----:B0-----:R-:W-:-:S05]  /*1b380*/  IADD3 R0, R0, UR41, R7 ;  /* 0x0000002900007c10 */ /* 0x001fca000fffe007 */
[----:B------:R3:W-:Y:S02]  /*1b390*/  STL [R1+0x10], R0 ;  /* 0x0000100001007387 */ /* 0x0007e40000100800 */
.L_x_1382:
[----:B------:R-:W-:Y:S05]  /*1b3a0*/  BSYNC B0 ;  /* 0x0000000000007941 */ /* 0x000fea0003800000 */
.L_x_1381:
[----:B------:R-:W-:-:S06]  /*1b3b0*/  UISETP.NE.AND UP0, UPT, UR39, 0x3, UPT ;  /* 0x000000032700788c */ /* 0x000fcc000bf05270 */
[----:B------:R-:W-:-:S13]  /*1b3c0*/  PLOP3.LUT P1, PT, PT, PT, UP0, 0x80, 0x0 ;  /* 0x000000000000781c */ /* 0x000fda0003f2f008 */
[----:B------:R-:W-:Y:S05]  /*1b3d0*/  @!P1 BRA `(.L_x_1383) ;  /* 0x0000000000049947 */ /* 0x000fea0003800000 */
[----:B------:R-:W-:Y:S01]  /*1b3e0*/  BPT.TRAP 0x1 ;  /* 0x000000040000795c */ /* 0x000fe20000300000 */
.L_x_1383:
[----:B------:R-:W4:Y:S01]  /*1b3f0*/  LDL R2, [R1] ;  /* 0x0000000001027983 */ /* 0x000f220000100800 */
[----:B-1-3--:R-:W-:Y:S01]  /*1b400*/  IMAD.U32 R0, RZ, RZ, UR43 ;  /* 0x0000002bff007e24 */ /* 0x00afe2000f8e00ff */
[----:B------:R-:W-:Y:S01]  /*1b410*/  BSSY B0, `(.L_x_1384) ;  /* 0x0000007000007945 */ /* 0x000fe20003800000 */
[----:B------:R-:W-:-:S03]  /*1b420*/  IMAD R3, R19, 0x8, R18 ;  /* 0x0000000813037824 */ /* 0x000fc600078e0212 */
[----:B------:R-:W-:Y:S02]  /*1b430*/  ISETP.NE.AND P2, PT, R0, 0x3, PT ;  /* 0x000000030000780c */ /* 0x000fe40003f45270 */
[----:B----4-:R-:W-:-:S04]  /*1b440*/  LOP3.LUT R0, R2, 0x1, RZ, 0x3c, !PT ;  /* 0x0000000102007812 */ /* 0x010fc800078e3cff */
[----:B------:R-:W-:-:S04]  /*1b450*/  SHF.L.U32 R0, R0, 0x1f, RZ ;  /* 0x0000001f00007819 */ /* 0x000fc800000006ff */
[----:B------:R-:W1:Y:S02]  /*1b460*/  SYNCS.PHASECHK.TRANS64.TRYWAIT P1, [R3+URZ+0x33470], R0 ;  /* 0x03347000030075a7 */ /* 0x000e64000802017f */
[----:B-1----:R-:W-:Y:S05]  /*1b470*/  @!P1 BRA `(.L_x_1385) ;  /* 0x00000024000c9947 */ /* 0x002fea0003800000 */
.L_x_1437:
[----:B------:R-:W-:Y:S05]  /*1b480*/  BSYNC B0 ;  /* 0x0000000000007941 */ /* 0x000fea0003800000 */
.L_x_1384:
[----:B------:R-:W-:Y:S05]  /*1b490*/  @!P2 BRA `(.L_x_1386) ;  /* 0x000000000004a947 */ /* 0x000fea0003800000 */
[----:B------:R-:W-:Y:S01]  /*1b4a0*/  BPT.TRAP 0x1 ;  /* 0x000000040000795c */ /* 0x000fe20000300000 */
.L_x_1386:
[----:B-1----:R-:W3:Y:S02]  /*1b4b0*/  LDL R0, [R1] ;  /* 0x0000000001007983 */ /* 0x002ee40000100800 */
[----:B---3--:R-:W-:-:S04]  /*1b4c0*/  SHF.L.U32 R0, R0, 0x1f, RZ ;  /* 0x0000001f00007819 */ /* 0x008fc800000006ff */
[----:B------:R-:W1:Y:S02]  /*1b4d0*/  SYNCS.PHASECHK.TRANS64.TRYWAIT P1, [R3+URZ+0x33460], R0 ;  /* 0x03346000030075a7 */ /* 0x000e64000802017f */
[----:B-1----:R-:W-:Y:S05]  /*1b4e0*/  @!P1 BRA `(.L_x_1387) ;  /* 0x0000002400049947 */ /* 0x002fea0003800000 */
.L_x_1438:
        /* <DEDUP_REMOVED lines=106> */
.L_x_1388:
[----:B0-----:R-:W3:Y:S01]  /*1bb90*/  LDL.LU R2, [R1] ;  /* 0x0000000001027983 */ /* 0x001ee20000300800 */
        /* <DEDUP_REMOVED lines=8> */
[----:B0-----:R-:W-:-:S04]  /*1bc20*/  SEL R0, RZ, 0x1, P0 ;  /* 0x00000001ff007807 */ /* 0x001fc80000000000 */
[----:B---3--:R-:W-:-:S05]  /*1bc30*/  LOP3.LUT R2, R2, R0, RZ, 0x3c, !PT ;  /* 0x0000000002027212 */ /* 0x008fca00078e3cff */
[----:B------:R0:W-:Y:S02]  /*1bc40*/  STL [R1], R2 ;  /* 0x0000000201007387 */ /* 0x0001e40000100800 */
.L_x_1331:
[----:B------:R-:W-:Y:S05]  /*1bc50*/  BSYNC B7 ;  /* 0x0000000000077941 */ /* 0x000fea0003800000 */
.L_x_1329:
[----:B------:R-:W-:-:S13]  /*1bc60*/  LOP3.LUT P0, RZ, R16, 0x2, RZ, 0xc0, !PT ;  /* 0x0000000210ff7812 */ /* 0x000fda000780c0ff */
[----:B------:R-:W-:Y:S05]  /*1bc70*/  @!P0 BRA `(.L_x_1389) ;  /* 0x0000000000348947 */ /* 0x000fea0003800000 */
[----:B------:R-:W3:Y:S08]  /*1bc80*/  S2UR UR5, SR_CgaCtaId ;  /* 0x00000000000579c3 */ /* 0x000ef00000008800 */
[----:B------:R-:W-:Y:S06]  /*1bc90*/  BAR.SYNC.DEFER_BLOCKING 0x5, 0x180 ;  /* 0x0146000000007b1d */ /* 0x000fec0000010000 */
[----:B------:R-:W-:-:S02]  /*1bca0*/  UMOV UR4, 0x400 ;  /* 0x0000040000047882 */ /* 0x000fc40000000000 */
[----:B---3--:R-:W-:-:S06]  /*1bcb0*/  ULEA UR4, UR5, UR4, 0x18 ;  /* 0x0000000405047291 */ /* 0x008fcc000f8ec03f */
[----:B------:R-:W-:-:S05]  /*1bcc0*/  IMAD.U32 R18, RZ, RZ, UR4 ;  /* 0x00000004ff127e24 */ /* 0x000fca000f8e00ff */
[----:B------:R-:W3:Y:S04]  /*1bcd0*/  LDS.128 R4, [R18+0x334d0] ;  /* 0x0334d00012047984 */ /* 0x000ee80000000c00 */
[----:B---3--:R3:W-:Y:S01]  /*1bce0*/  STL.64 [R1+0x10], R4 ;  /* 0x0000100401007387 */ /* 0x0087e20000100a00 */
[----:B0-----:R-:W-:Y:S02]  /*1bcf0*/  IMAD.MOV.U32 R2, RZ, RZ, R7 ;  /* 0x000000ffff027224 */ /* 0x001fe400078e0007 */
[----:B-1----:R-:W-:-:S03]  /*1bd00*/  IMAD.MOV.U32 R0, RZ, RZ, R6 ;  /* 0x000000ffff007224 */ /* 0x002fc600078e0006 */
[----:B------:R-:W-:Y:S02]  /*1bd10*/  R2UR UR44, R2 ;  /* 0x00000000022c72ca */ /* 0x000fe400000e0000 */
[----:B------:R-:W-:Y:S01]  /*1bd20*/  R2UR UR36, R0 ;  /* 0x00000000002472ca */ /* 0x000fe200000e0000 */
[----:B------:R-:W-:Y:S06]  /*1bd30*/  BAR.ARV 0x4, 0x180 ;  /* 0x0106000000007b1d */ /* 0x000fec0000002000 */
[----:B------:R-:W-:Y:S08]  /*1bd40*/  BRA `(.L_x_1390) ;  /* 0x0000000800d07947 */ /* 0x000ff00003800000 */
.L_x_1389:
[----:B0-----:R-:W0:Y:S01]  /*1bd50*/  S2R R2, SR_TID.X ;  /* 0x0000000000027919 */ /* 0x001e220000002100 */
[----:B------:R-:W-:Y:S01]  /*1bd60*/  ULDC UR4, c[0x0][0xc3c] ;  /* 0x00030f0000047ab9 */ /* 0x000fe20000000800 */
[----:B-1----:R-:W3:Y:S01]  /*1bd70*/  LDL.LU R0, [R1+0x10] ;  /* 0x0000100001007983 */ /* 0x002ee20000300800 */
        /* <DEDUP_REMOVED lines=8> */
[----:B------:R-:W4:Y:S01]  /*1be00*/  @!P1 LDG.E R5, desc[UR52][R2.64] ;  /* 0x0000003402059981 */ /* 0x000f22000c1e1900 */
[C---:B------:R-:W-:Y:S02]  /*1be10*/  ISETP.NE.AND P1, PT, R8.reuse, RZ, PT ;  /* 0x000000ff0800720c */ /* 0x040fe40003f25270 */
[C---:B------:R-:W-:Y:S02]  /*1be20*/  ISETP.GE.U32.AND P2, PT, R8.reuse, 0x2, PT ;  /* 0x000000020800780c */ /* 0x040fe40003f46070 */
[C---:B------:R-:W-:Y:S02]  /*1be30*/  ISETP.GE.U32.AND P3, PT, R8.reuse, 0x4, PT ;  /* 0x000000040800780c */ /* 0x040fe40003f66070 */
[C---:B------:R-:W-:Y:S02]  /*1be40*/  ISETP.GE.U32.AND P4, PT, R8.reuse, 0x8, PT ;  /* 0x000000080800780c */ /* 0x040fe40003f86070 */
[----:B------:R-:W-:Y:S01]  /*1be50*/  ISETP.GE.U32.AND P5, PT, R8, 0x10, PT ;  /* 0x000000100800780c */ /* 0x000fe20003fa6070 */
[----:B---3--:R-:W-:-:S02]  /*1be60*/  IMAD.MOV.U32 R10, RZ, RZ, R0 ;  /* 0x000000ffff0a7224 */ /* 0x008fc400078e0000 */
[----:B----4-:R-:W0:Y:S02]  /*1be70*/  SHFL.UP PT, R0, R5, 0x1, RZ ;  /* 0x0420000005007989 */ /* 0x010e2400000e00ff */
        /* <DEDUP_REMOVED lines=9> */
[----:B------:R-:W1:Y:S02]  /*1bf10*/  SHFL.UP PT, R2, R3, 0x8, RZ ;  /* 0x0500000003027989 */ /* 0x000e6400000e00ff */
[----:B-1----:R-:W-:-:S05]  /*1bf20*/  SEL R2, R2, RZ, P4 ;  /* 0x000000ff02027207 */ /* 0x002fca0002000000 */
[----:B------:R-:W-:-:S05]  /*1bf30*/  IMAD.IADD R6, R3, 0x1, R2 ;  /* 0x0000000103067824 */ /* 0x000fca00078e0202 */
        /* <DEDUP_REMOVED lines=10> */
.L_x_1395:
        /* <DEDUP_REMOVED lines=14> */
.L_x_1394:
[----:B------:R-:W-:Y:S05]  /*1c0c0*/  BSYNC B0 ;  /* 0x0000000000007941 */ /* 0x000fea0003800000 */
.L_x_1393:
        /* <DEDUP_REMOVED lines=21> */
.L_x_1391:
        /* <DEDUP_REMOVED lines=10> */
[----:B------:R0:W3:Y:S01]  /*1c2c0*/  LDG.E R9, desc[UR52][R2.64] ;  /* 0x0000003402097981 */ /* 0x0000e2000c1e1900 */
[----:B------:R-:W-:Y:S01]  /*1c2d0*/  ISETP.NE.AND P0, PT, RZ, UR7, PT ;  /* 0x00000007ff007c0c */ /* 0x000fe2000bf05270 */
[----:B0-----:R-:W-:-:S05]  /*1c2e0*/  IMAD.U32 R2, RZ, RZ, UR6 ;  /* 0x00000006ff027e24 */ /* 0x001fca000f8e00ff */
[----:B------:R0:W3:Y:S02]  /*1c2f0*/  SHFL.IDX PT, R5, R5, R2, 0x1f ;  /* 0x00001f0205057589 */ /* 0x0000e400000e0000 */
[----:B0-----:R-:W-:Y:S02]  /*1c300*/  IMAD.MOV.U32 R2, RZ, RZ, RZ ;  /* 0x000000ffff027224 */ /* 0x001fe400078e00ff */
[----:B---3--:R-:W-:-:S05]  /*1c310*/  IMAD R6, R5, R9, RZ ;  /* 0x0000000905067224 */ /* 0x008fca00078e02ff */
[----:B------:R-:W-:Y:S01]  /*1c320*/  IABS R10, R6 ;  /* 0x00000006000a7213 */ /* 0x000fe20000000000 */
[----:B------:R-:W-:Y:S06]  /*1c330*/  @!P0 BRA `(.L_x_1396) ;  /* 0x00000000000c8947 */ /* 0x000fec0003800000 */
[----:B------:R-:W-:-:S06]  /*1c340*/  UIADD3 UR4, UR6, -0x1, URZ ;  /* 0xffffffff06047890 */ /* 0x000fcc000fffe03f */
[----:B------:R-:W-:-:S06]  /*1c350*/  IMAD.U32 R2, RZ, RZ, UR4 ;  /* 0x00000004ff027e24 */ /* 0x000fcc000f8e00ff */
[----:B------:R0:W1:Y:S02]  /*1c360*/  SHFL.IDX PT, R2, R8, R2, 0x1f ;  /* 0x00001f0208027589 */ /* 0x00006400000e0000 */
.L_x_1396:
[----:B------:R-:W3:Y:S01]  /*1c370*/  I2F.RP R3, R10 ;  /* 0x0000000a00037306 */ /* 0x000ee20000209400 */
[----:B01----:R-:W-:-:S04]  /*1c380*/  IMAD R8, R2, R4, R7 ;  /* 0x0000000402087224 */ /* 0x003fc800078e0207 */
[----:B------:R-:W-:Y:S01]  /*1c390*/  IMAD.IADD R0, R0, 0x1, -R8 ;  /* 0x0000000100007824 */ /* 0x000fe200078e0a08 */
[----:B------:R0:W-:Y:S02]  /*1c3a0*/  STL [R1+0x10], R8 ;  /* 0x0000100801007387 */ /* 0x0001e40000100800 */
[----:B---3--:R-:W1:Y:S02]  /*1c3b0*/  MUFU.RCP R3, R3 ;  /* 0x0000000300037308 */ /* 0x008e640000001000 */
        /* <DEDUP_REMOVED lines=20> */
[----:B------:R-:W-:-:S05]  /*1c500*/  @!P1 LOP3.LUT R2, RZ, R6, RZ, 0x33, !PT ;  /* 0x00000006ff029212 */ /* 0x000fca00078e33ff */
[----:B------:R-:W-:Y:S02]  /*1c510*/  IMAD R7, R9, R2, RZ ;  /* 0x0000000209077224 */ /* 0x000fe400078e02ff */
[----:B------:R-:W-:Y:S02]  /*1c520*/  IMAD.MOV R2, RZ, RZ, -R2 ;  /* 0x000000ffff027224 */ /* 0x000fe400078e0a02 */
[----:B------:R-:W-:Y:S02]  /*1c530*/  IMAD.MOV R3, RZ, RZ, -R7 ;  /* 0x000000ffff037224 */ /* 0x000fe400078e0a07 */
[----:B------:R-:W-:-:S03]  /*1c540*/  IMAD R0, R6, R2, R0 ;  /* 0x0000000206007224 */ /* 0x000fc600078e0200 */
[----:B------:R-:W-:Y:S01]  /*1c550*/  VIADDMNMX R4, R3, R4, R9, PT ;  /* 0x0000000403047246 */ /* 0x000fe20003800109 */
[----:B------:R-:W-:-:S03]  /*1c560*/  IMAD.IADD R7, R0, 0x1, R7 ;  /* 0x0000000100077824 */ /* 0x000fc600078e0207 */
[----:B0-----:R-:W-:-:S04]  /*1c570*/  IABS R8, R4 ;  /* 0x0000000400087213 */ /* 0x001fc80000000000 */
[----:B------:R-:W0:Y:S08]  /*1c580*/  I2F.RP R3, R8 ;  /* 0x0000000800037306 */ /* 0x000e300000209400 */
[----:B0-----:R-:W0:Y:S02]  /*1c590*/  MUFU.RCP R3, R3 ;  /* 0x0000000300037308 */ /* 0x001e240000001000 */
[----:B0-----:R-:W-:-:S06]  /*1c5a0*/  VIADD R3, R3, 0xffffffe ;  /* 0x0ffffffe03037836 */ /* 0x001fcc0000000000 */
[----:B------:R-:W0:Y:S02]  /*1c5b0*/  F2I.FTZ.U32.TRUNC.NTZ R3, R3 ;  /* 0x0000000300037305 */ /* 0x000e24000021f000 */
[----:B0-----:R-:W-:-:S04]  /*1c5c0*/  IMAD.MOV R2, RZ, RZ, -R3 ;  /* 0x000000ffff027224 */ /* 0x001fc800078e0a03 */
[----:B------:R-:W-:Y:S02]  /*1c5d0*/  IMAD R6, R2, R8, RZ ;  /* 0x0000000802067224 */ /* 0x000fe400078e02ff */
[----:B------:R-:W-:-:S04]  /*1c5e0*/  IMAD.MOV.U32 R2, RZ, RZ, RZ ;  /* 0x000000ffff027224 */ /* 0x000fc800078e00ff */
[----:B------:R-:W-:Y:S01]  /*1c5f0*/  IMAD.HI.U32 R2, R3, R6, R2 ;  /* 0x0000000603027227 */ /* 0x000fe200078e0002 */
[----:B------:R-:W-:Y:S02]  /*1c600*/  IABS R3, R0 ;  /* 0x0000000000037213 */ /* 0x000fe40000000000 */
[----:B------:R-:W-:-:S03]  /*1c610*/  IABS R6, R4 ;  /* 0x0000000400067213 */ /* 0x000fc60000000000 */
[----:B------:R-:W-:-:S04]  /*1c620*/  IMAD.HI.U32 R2, R2, R3, RZ ;  /* 0x0000000302027227 */ /* 0x000fc800078e00ff */
[----:B------:R-:W-:-:S04]  /*1c630*/  IMAD.MOV R6, RZ, RZ, -R6 ;  /* 0x000000ffff067224 */ /* 0x000fc800078e0a06 */
        /* <DEDUP_REMOVED lines=10> */
[----:B------:R-:W-:Y:S01]  /*1c6e0*/  @!P1 LOP3.LUT R2, RZ, R4, RZ, 0x33, !PT ;  /* 0x00000004ff029212 */ /* 0x000fe200078e33ff */
[----:B------:R-:W-:-:S04]  /*1c6f0*/  IMAD.MOV R4, RZ, RZ, -R4 ;  /* 0x000000ffff047224 */ /* 0x000fc800078e0a04 */
[----:B------:R-:W-:Y:S01]  /*1c700*/  IMAD R4, R2, R4, R7 ;  /* 0x0000000402047224 */ /* 0x000fe200078e0207 */
[----:B------:R-:W-:-:S04]  /*1c710*/  LOP3.LUT R2, RZ, R2, RZ, 0x33, !PT ;  /* 0x00000002ff027212 */ /* 0x000fc800078e33ff */
[----:B------:R-:W-:Y:S01]  /*1c720*/  R2UR UR36, R4 ;  /* 0x00000000042472ca */ /* 0x000fe200000e0000 */
[----:B------:R-:W-:-:S05]  /*1c730*/  IMAD.IADD R0, R5, 0x1, R2 ;  /* 0x0000000105007824 */ /* 0x000fca00078e0202 */
[----:B------:R0:W-:Y:S01]  /*1c740*/  STL [R1+0x14], R0 ;  /* 0x0000140001007387 */ /* 0x0001e20000100800 */
[----:B------:R-:W-:Y:S08]  /*1c750*/  BRA `(.L_x_1397) ;  /* 0x0000000000107947 */ /* 0x000ff00003800000 */
.L_x_1392:
[----:B------:R1:W-:Y:S01]  /*1c760*/  STL [R1+0x10], R0 ;  /* 0x0000100001007387 */ /* 0x0003e20000100800 */
[----:B------:R-:W-:Y:S01]  /*1c770*/  ULDC UR44, c[0x0][0xc3c] ;  /* 0x00030f00002c7ab9 */ /* 0x000fe20000000800 */
[----:B------:R-:W-:Y:S02]  /*1c780*/  UMOV UR36, URZ ;  /* 0x0000003f00247c82 */ /* 0x000fe40008000000 */
[----:B------:R1:W-:Y:S03]  /*1c790*/  STL [R1+0x14], RZ ;  /* 0x000014ff01007387 */ /* 0x0003e60000100800 */
.L_x_1397:
[----:B------:R-:W3:Y:S04]  /*1c7a0*/  LDL R3, [R1+0x10] ;  /* 0x0000100001037983 */ /* 0x000ee80000100800 */
[----:B------:R-:W4:Y:S01]  /*1c7b0*/  LDL R2, [R1+0x14] ;  /* 0x0000140001027983 */ /* 0x000f220000100800 */
[----:B------:R-:W-:Y:S02]  /*1c7c0*/  IMAD.U32 R6, RZ, RZ, UR36 ;  /* 0x00000024ff067e24 */ /* 0x000fe4000f8e00ff */
[----:B------:R-:W-:Y:S01]  /*1c7d0*/  IMAD.U32 R7, RZ, RZ, UR44 ;  /* 0x0000002cff077e24 */ /* 0x000fe2000f8e00ff */
[----:B01----:R-:W0:Y:S02]  /*1c7e0*/  S2R R0, SR_TID.X ;  /* 0x0000000000007919 */ /* 0x003e240000002100 */
        /* <DEDUP_REMOVED lines=10> */
.L_x_1390:
[----:B------:R-:W-:Y:S02]  /*1c890*/  ULDC UR4, c[0x0][0xc3c] ;  /* 0x00030f0000047ab9 */ /* 0x000fe40000000800 */
[----:B------:R-:W-:-:S06]  /*1c8a0*/  UISETP.GE.AND UP0, UPT, UR44, UR4, UPT ;  /* 0x000000042c00728c */ /* 0x000fcc000bf06270 */
[----:B------:R-:W-:-:S13]  /*1c8b0*/  PLOP3.LUT P0, PT, PT, PT, UP0, 0x80, 0x0 ;  /* 0x000000000000781c */ /* 0x000fda0003f0f008 */
[----:B------:R-:W-:Y:S05]  /*1c8c0*/  @!P0 BRA `(.L_x_1398) ;  /* 0xffffffb000788947 */ /* 0x000fea000383ffff */
.L_x_1319:
[----:B------:R-:W4:Y:S01]  /*1c8d0*/  LDL.LU R0, [R1+0x28] ;  /* 0x0000280001007983 */ /* 0x000f220000300800 */
[----:B------:R-:W-:Y:S01]  /*1c8e0*/  BSSY B0, `(.L_x_1399) ;  /* 0x000000b000007945 */ /* 0x000fe20003800000 */
[----:B0--3--:R-:W0:Y:S01]  /*1c8f0*/  S2R R5, SR_CgaCtaId ;  /* 0x0000000000057919 */ /* 0x009e220000008800 */
[----:B----4-:R-:W-:-:S05]  /*1c900*/  VIADD R0, R0, 0x1 ;  /* 0x0000000100007836 */ /* 0x010fca0000000000 */
        /* <DEDUP_REMOVED lines=8> */
.L_x_1439:
[----:B------:R-:W-:Y:S05]  /*1c990*/  BSYNC B0 ;  /* 0x0000000000007941 */ /* 0x000fea0003800000 */
.L_x_1399:
[----:B------:R-:W-:-:S03]  /*1c9a0*/  UMOV UR4, 0xffffffff ;  /* 0xffffffff00047882 */ /* 0x000fc60000000000 */
[----:B------:R-:W-:Y:S05]  /*1c9b0*/  BRA.DIV UR4, `(.L_x_1401) ;  /* 0x0000000e04f87947 */ /* 0x000fea000b800000 */
[----:B------:R-:W1:Y:S02]  /*1c9c0*/  S2R R2, SR_TID.X ;  /* 0x0000000000027919 */ /* 0x000e640000002100 */
[----:B-1----:R-:W-:-:S04]  /*1c9d0*/  SHF.R.U32.HI R2, RZ, 0x5, R2 ;  /* 0x00000005ff027819 */ /* 0x002fc80000011602 */
[----:B------:R-:W-:-:S05]  /*1c9e0*/  LOP3.LUT R2, R2, 0x3, RZ, 0xc0, !PT ;  /* 0x0000000302027812 */ /* 0x000fca00078ec0ff */
[----:B------:R1:W3:Y:S02]  /*1c9f0*/  SHFL.IDX PT, R14, R2, RZ, 0x1f ;  /* 0x00001fff020e7589 */ /* 0x0002e400000e0000 */
.L_x_1442:
[----:B---3--:R-:W-:Y:S01]  /*1ca00*/  ISETP.NE.AND P0, PT, R14, RZ, PT ;  /* 0x000000ff0e00720c */ /* 0x008fe20003f05270 */
[----:B------:R-:W-:-:S12]  /*1ca10*/  BSSY B0, `(.L_x_1402) ;  /* 0x000002c000007945 */ /* 0x000fd80003800000 */
[----:B------:R-:W-:Y:S05]  /*1ca20*/  @P0 BRA `(.L_x_1403) ;  /* 0x0000000000a80947 */ /* 0x000fea0003800000 */
[----:B------:R-:W-:-:S03]  /*1ca30*/  UMOV UR4, 0xffffffff ;  /* 0xffffffff00047882 */ /* 0x000fc60000000000 */
[----:B------:R-:W-:Y:S05]  /*1ca40*/  BRA.DIV UR4, `(.L_x_1404) ;  /* 0x0000001204087947 */ /* 0x000fea000b800000 */
[----:B------:R-:W-:-:S13]  /*1ca50*/  ELECT P6, URZ, PT ;  /* 0x00000000003f782f */ /* 0x000fda00038c0000 */
.L_x_1445:
[----:B------:R-:W-:Y:S05]  /*1ca60*/  @!P6 BRA `(.L_x_1403) ;  /* 0x000000000098e947 */ /* 0x000fea0003800000 */
[----:B------:R-:W-:-:S06]  /*1ca70*/  ULOP3.LUT UR4, UR38, 0x2, URZ, 0xfc, !UPT ;  /* 0x0000000226047892 */ /* 0x000fcc000f8efc3f */
[----:B-1----:R-:W-:-:S05]  /*1ca80*/  IMAD.U32 R2, RZ, RZ, UR4 ;  /* 0x00000004ff027e24 */ /* 0x002fca000f8e00ff */
[----:B------:R-:W-:-:S13]  /*1ca90*/  ISETP.NE.AND P0, PT, R2, 0x3, PT ;  /* 0x000000030200780c */ /* 0x000fda0003f05270 */
[----:B------:R-:W-:Y:S05]  /*1caa0*/  @!P0 BRA `(.L_x_1405) ;  /* 0x0000000000048947 */ /* 0x000fea0003800000 */
[----:B------:R-:W-:Y:S01]  /*1cab0*/  BPT.TRAP 0x1 ;  /* 0x000000040000795c */ /* 0x000fe20000300000 */
.L_x_1405:
        /* <DEDUP_REMOVED lines=13> */
.L_x_1446:
[----:B------:R-:W1:Y:S02]  /*1cb90*/  SYNCS.PHASECHK.TRANS64.TRYWAIT P1, [R7+URZ], R2 ;  /* 0x00000002070075a7 */ /* 0x000e64000802017f */
[----:B-1----:R-:W-:Y:S05]  /*1cba0*/  @!P1 BRA `(.L_x_1407) ;  /* 0x0000000c00e49947 */ /* 0x002fea0003800000 */
.L_x_1447:
[----:B------:R-:W-:Y:S05]  /*1cbb0*/  @!P0 BRA `(.L_x_1408) ;  /* 0x0000000000048947 */ /* 0x000fea0003800000 */
[----:B------:R-:W-:Y:S01]  /*1cbc0*/  BPT.TRAP 0x1 ;  /* 0x000000040000795c */ /* 0x000fe20000300000 */
.L_x_1408:
[----:B------:R-:W-:-:S04]  /*1cbd0*/  IMAD R4, R19, 0x8, R0 ;  /* 0x0000000813047824 */ /* 0x000fc800078e0200 */
[----:B------:R-:W3:Y:S02]  /*1cbe0*/  SYNCS.PHASECHK.TRANS64.TRYWAIT P1, [R4+URZ+0x33460], R5 ;  /* 0x03346005040075a7 */ /* 0x000ee4000802017f */
[----:B---3--:R-:W-:Y:S05]  /*1cbf0*/  @!P1 BRA `(.L_x_1409) ;  /* 0x0000000c00e49947 */ /* 0x008fea0003800000 */
.L_x_1448:
[----:B------:R-:W-:Y:S05]  /*1cc00*/  @!P0 BRA `(.L_x_1410) ;  /* 0x0000000000048947 */ /* 0x000fea0003800000 */
[----:B------:R-:W-:Y:S01]  /*1cc10*/  BPT.TRAP 0x1 ;  /* 0x000000040000795c */ /* 0x000fe20000300000 */
.L_x_1410:
[----:B------:R-:W-:-:S04]  /*1cc20*/  IMAD R3, R3, 0x8, R0 ;  /* 0x0000000803037824 */ /* 0x000fc800078e0200 */
[----:B------:R-:W4:Y:S02]  /*1cc30*/  SYNCS.PHASECHK.TRANS64.TRYWAIT P1, [R3+URZ+0x33460], R2 ;  /* 0x03346002030075a7 */ /* 0x000f24000802017f */
[----:B----4-:R-:W-:Y:S05]  /*1cc40*/  @!P1 BRA `(.L_x_1411) ;  /* 0x0000000c00e49947 */ /* 0x010fea0003800000 */
.L_x_1449:
[----:B------:R-:W-:Y:S05]  /*1cc50*/  @!P0 BRA `(.L_x_1412) ;  /* 0x0000000000048947 */ /* 0x000fea0003800000 */
[----:B------:R-:W-:Y:S01]  /*1cc60*/  BPT.TRAP 0x1 ;  /* 0x000000040000795c */ /* 0x000fe20000300000 */
.L_x_1412:
[----:B------:R-:W5:Y:S02]  /*1cc70*/  SYNCS.PHASECHK.TRANS64.TRYWAIT P0, [R4+URZ+0x33480], R5 ;  /* 0x03348005040075a7 */ /* 0x000f64000800017f */
[----:B-----5:R-:W-:Y:S05]  /*1cc80*/  @!P0 BRA `(.L_x_1413) ;  /* 0x0000000c00e88947 */ /* 0x020fea0003800000 */
.L_x_1414:
[----:B------:R0:W0:Y:S02]  /*1cc90*/  SYNCS.PHASECHK.TRANS64.TRYWAIT P0, [R3+URZ+0x33480], R2 ;  /* 0x03348002030075a7 */ /* 0x000024000800017f */
[----:B0-----:R-:W-:Y:S05]  /*1cca0*/  @!P0 NANOSLEEP.SYNCS 0x989680 ;  /* 0x009896800000895d */ /* 0x001fea0003900000 */
[----:B------:R-:W0:Y:S02]  /*1ccb0*/  @!P0 SYNCS.PHASECHK.TRANS64 P0, [R3+URZ+0x33480], R2 ;  /* 0x03348002030085a7 */ /* 0x000e24000800007f */
[----:B0-----:R-:W-:Y:S05]  /*1ccc0*/  @!P0 BRA `(.L_x_1414) ;  /* 0xfffffffc00f08947 */ /* 0x001fea000383ffff */
.L_x_1403:
[----:B------:R-:W-:Y:S05]  /*1ccd0*/  BSYNC B0 ;  /* 0x0000000000007941 */ /* 0x000fea0003800000 */
.L_x_1402:
[----:B------:R-:W-:Y:S05]  /*1cce0*/  EXIT ;  /* 0x000000000000794d */ /* 0x000fea0003800000 */
.L_x_1217:
[----:B0-----:R-:W-:-:S04]  /*1ccf0*/  IMAD.U32 R3, RZ, RZ, UR41 ;  /* 0x00000029ff037e24 */ /* 0x001fc8000f8e00ff */
[----:B------:R0:W1:Y:S03]  /*1cd00*/  SYNCS.PHASECHK.TRANS64.TRYWAIT P1, [R3+URZ+0x33400], R0 ;  /* 0x03340000030075a7 */ /* 0x000066000802017f */
[----:B-1----:R-:W-:Y:S05]  /*1cd10*/  @!P1 NANOSLEEP.SYNCS 0x989680 ;  /* 0x009896800000995d */ /* 0x002fea0003900000 */
[----:B------:R-:W1:Y:S02]  /*1cd20*/  @!P1 SYNCS.PHASECHK.TRANS64 P1, [R3+URZ+0x33400], R0 ;  /* 0x03340000030095a7 */ /* 0x000e64000802007f */
[----:B-1----:R-:W-:Y:S05]  /*1cd30*/  @!P1 BRA `(.L_x_1217) ;  /* 0xfffffffc00ec9947 */ /* 0x002fea000383ffff */
[----:B------:R-:W-:Y:S05]  /*1cd40*/  BRA `(.L_x_1415) ;  /* 0xfffffe5000947947 */ /* 0x000fea000383ffff */
.L_x_1221:
[----:B-1----:R1:W2:Y:S02]  /*1cd50*/  SYNCS.PHASECHK.TRANS64.TRYWAIT P1, [R5+URZ+0x33430], R0 ;  /* 0x03343000050075a7 */ /* 0x0022a4000802017f */
[----:B--2---:R-:W-:Y:S05]  /*1cd60*/  @!P1 NANOSLEEP.SYNCS 0x989680 ;  /* 0x009896800000995d */ /* 0x004fea0003900000 */
[----:B------:R-:W2:Y:S02]  /*1cd70*/  @!P1 SYNCS.PHASECHK.TRANS64 P1, [R5+URZ+0x33430], R0 ;  /* 0x03343000050095a7 */ /* 0x000ea4000802007f */
[----:B--2---:R-:W-:Y:S05]  /*1cd80*/  @!P1 BRA `(.L_x_1221) ;  /* 0xfffffffc00f09947 */ /* 0x004fea000383ffff */
[----:B------:R-:W-:Y:S05]  /*1cd90*/  BRA `(.L_x_1220) ;  /* 0xfffffe5000c07947 */ /* 0x000fea000383ffff */
.L_x_1237:
[----:B-1----:R-:W-:-:S04]  /*1cda0*/  IMAD.U32 R8, RZ, RZ, UR6 ;  /* 0x00000006ff087e24 */ /* 0x002fc8000f8e00ff */
[----:B------:R1:W2:Y:S03]  /*1cdb0*/  SYNCS.PHASECHK.TRANS64.TRYWAIT P1, [R8+URZ+0x33430], R7 ;  /* 0x03343007080075a7 */ /* 0x0002a6000802017f */
[----:B--2---:R-:W-:Y:S05]  /*1cdc0*/  @!P1 NANOSLEEP.SYNCS 0x989680 ;  /* 0x009896800000995d */ /* 0x004fea0003900000 */
[----:B------:R-:W2:Y:S02]  /*1cdd0*/  @!P1 SYNCS.PHASECHK.TRANS64 P1, [R8+URZ+0x33430], R7 ;  /* 0x03343007080095a7 */ /* 0x000ea4000802007f */
[----:B--2---:R-:W-:Y:S05]  /*1cde0*/  @!P1 BRA `(.L_x_1237) ;  /* 0xfffffffc00ec9947 */ /* 0x004fea000383ffff */
[----:B------:R-:W-:Y:S05]  /*1cdf0*/  BRA `(.L_x_1234) ;  /* 0xfffffe9400e87947 */ /* 0x000fea000383ffff */
.L_x_1241:
[----:B-1----:R-:W-:-:S04]  /*1ce00*/  IMAD.U32 R8, RZ, RZ, UR6 ;  /* 0x00000006ff087e24 */ /* 0x002fc8000f8e00ff */
[----:B------:R1:W2:Y:S03]  /*1ce10*/  SYNCS.PHASECHK.TRANS64.TRYWAIT P1, [R8+URZ+0x33450], R7 ;  /* 0x03345007080075a7 */ /* 0x0002a6000802017f */
[----:B--2---:R-:W-:Y:S05]  /*1ce20*/  @!P1 NANOSLEEP.SYNCS 0x989680 ;  /* 0x009896800000995d */ /* 0x004fea0003900000 */
[----:B------:R-:W2:Y:S02]  /*1ce30*/  @!P1 SYNCS.PHASECHK.TRANS64 P1, [R8+URZ+0x33450], R7 ;  /* 0x03345007080095a7 */ /* 0x000ea4000802007f */
[----:B--2---:R-:W-:Y:S05]  /*1ce40*/  @!P1 BRA `(.L_x_1241) ;  /* 0xfffffffc00ec9947 */ /* 0x004fea000383ffff */
[----:B------:R-:W-:Y:S05]  /*1ce50*/  BRA `(.L_x_1238) ;  /* 0xfffffea000e47947 */ /* 0x000fea000383ffff */
.L_x_1259:
[----:B-1----:R-:W-:-:S04]  /*1ce60*/  IMAD.U32 R3, RZ, RZ, UR6 ;  /* 0x00000006ff037e24 */ /* 0x002fc8000f8e00ff */
[----:B------:R1:W2:Y:S03]  /*1ce70*/  SYNCS.PHASECHK.TRANS64.TRYWAIT P1, [R3+URZ+0x33430], R0 ;  /* 0x03343000030075a7 */ /* 0x0002a6000802017f */
[----:B--2---:R-:W-:Y:S05]  /*1ce80*/  @!P1 NANOSLEEP.SYNCS 0x989680 ;  /* 0x009896800000995d */ /* 0x004fea0003900000 */
[----:B------:R-:W2:Y:S02]  /*1ce90*/  @!P1 SYNCS.PHASECHK.TRANS64 P1, [R3+URZ+0x33430], R0 ;  /* 0x03343000030095a7 */ /* 0x000ea4000802007f */
[----:B--2---:R-:W-:Y:S05]  /*1cea0*/  @!P1 BRA `(.L_x_1259) ;  /* 0xfffffffc00ec9947 */ /* 0x004fea000383ffff */
[----:B------:R-:W-:Y:S05]  /*1ceb0*/  BRA `(.L_x_1256) ;  /* 0xfffffee4003c7947 */ /* 0x000fea000383ffff */
.L_x_1263:
[----:B-1----:R-:W-:-:S04]  /*1cec0*/  IMAD.U32 R3, RZ, RZ, UR6 ;  /* 0x00000006ff037e24 */ /* 0x002fc8000f8e00ff */
[----:B------:R1:W2:Y:S03]  /*1ced0*/  SYNCS.PHASECHK.TRANS64.TRYWAIT P1, [R3+URZ+0x33450], R0 ;  /* 0x03345000030075a7 */ /* 0x0002a6000802017f */
[----:B--2---:R-:W-:Y:S05]  /*1cee0*/  @!P1 NANOSLEEP.SYNCS 0x989680 ;  /* 0x009896800000995d */ /* 0x004fea0003900000 */
[----:B------:R-:W2:Y:S02]  /*1cef0*/  @!P1 SYNCS.PHASECHK.TRANS64 P1, [R3+URZ+0x33450], R0 ;  /* 0x03345000030095a7 */ /* 0x000ea4000802007f */
[----:B--2---:R-:W-:Y:S05]  /*1cf00*/  @!P1 BRA `(.L_x_1263) ;  /* 0xfffffffc00ec9947 */ /* 0x004fea000383ffff */
[----:B------:R-:W-:Y:S05]  /*1cf10*/  BRA `(.L_x_1260) ;  /* 0xfffffef000447947 */ /* 0x000fea000383ffff */
.L_x_1270:
[----:B-1----:R-:W-:-:S04]  /*1cf20*/  IMAD.U32 R3, RZ, RZ, UR6 ;  /* 0x00000006ff037e24 */ /* 0x002fc8000f8e00ff */
[----:B------:R1:W2:Y:S03]  /*1cf30*/  SYNCS.PHASECHK.TRANS64.TRYWAIT P1, [R3+URZ+0x33430], R0 ;  /* 0x03343000030075a7 */ /* 0x0002a6000802017f */
[----:B--2---:R-:W-:Y:S05]  /*1cf40*/  @!P1 NANOSLEEP.SYNCS 0x989680 ;  /* 0x009896800000995d */ /* 0x004fea0003900000 */
[----:B------:R-:W2:Y:S02]  /*1cf50*/  @!P1 SYNCS.PHASECHK.TRANS64 P1, [R3+URZ+0x33430], R0 ;  /* 0x03343000030095a7 */ /* 0x000ea4000802007f */
[----:B--2---:R-:W-:Y:S05]  /*1cf60*/  @!P1 BRA `(.L_x_1270) ;  /* 0xfffffffc00ec9947 */ /* 0x004fea000383ffff */
[----:B------:R-:W-:Y:S05]  /*1cf70*/  BRA `(.L_x_1267) ;  /* 0xffffff1000dc7947 */ /* 0x000fea000383ffff */
.L_x_1274:
[----:B-1----:R-:W-:-:S04]  /*1cf80*/  IMAD.U32 R3, RZ, RZ, UR6 ;  /* 0x00000006ff037e24 */ /* 0x002fc8000f8e00ff */
[----:B------:R1:W2:Y:S03]  /*1cf90*/  SYNCS.PHASECHK.TRANS64.TRYWAIT P1, [R3+URZ+0x33450], R0 ;  /* 0x03345000030075a7 */ /* 0x0002a6000802017f */
[----:B--2---:R-:W-:Y:S05]  /*1cfa0*/  @!P1 NANOSLEEP.SYNCS 0x989680 ;  /* 0x009896800000995d */ /* 0x004fea0003900000 */
[----:B------:R-:W2:Y:S02]  /*1cfb0*/  @!P1 SYNCS.PHASECHK.TRANS64 P1, [R3+URZ+0x33450], R0 ;  /* 0x03345000030095a7 */ /* 0x000ea4000802007f */
[----:B--2---:R-:W-:Y:S05]  /*1cfc0*/  @!P1 BRA `(.L_x_1274) ;  /* 0xfffffffc00ec9947 */ /* 0x004fea000383ffff */
[----:B------:R-:W-:Y:S05]  /*1cfd0*/  BRA `(.L_x_1271) ;  /* 0xffffff1c00e47947 */ /* 0x000fea000383ffff */
.L_x_1288:
[----:B-1----:R-:W-:-:S04]  /*1cfe0*/  IMAD.U32 R7, RZ, RZ, UR9 ;  /* 0x00000009ff077e24 */ /* 0x002fc8000f8e00ff */
[----:B------:R1:W2:Y:S03]  /*1cff0*/  SYNCS.PHASECHK.TRANS64.TRYWAIT P1, [R7+URZ+0x33450], R4 ;  /* 0x03345004070075a7 */ /* 0x0002a6000802017f */
[----:B--2---:R-:W-:Y:S05]  /*1d000*/  @!P1 NANOSLEEP.SYNCS 0x989680 ;  /* 0x009896800000995d */ /* 0x004fea0003900000 */
[----:B------:R-:W2:Y:S02]  /*1d010*/  @!P1 SYNCS.PHASECHK.TRANS64 P1, [R7+URZ+0x33450], R4 ;  /* 0x03345004070095a7 */ /* 0x000ea4000802007f */
[----:B--2---:R-:W-:Y:S05]  /*1d020*/  @!P1 BRA `(.L_x_1288) ;  /* 0xfffffffc00ec9947 */ /* 0x004fea000383ffff */
[----:B------:R-:W-:Y:S05]  /*1d030*/  BRA `(.L_x_1287) ;  /* 0xffffff5c00647947 */ /* 0x000fea000383ffff */
.L_x_1340:
[----:B------:R-:W-:Y:S02]  /*1d040*/  IMAD.MOV.U32 R13, RZ, RZ, R0 ;  /* 0x000000ffff0d7224 */ /* 0x000fe400078e0000 */
[----:B------:R-:W-:Y:S02]  /*1d050*/  IMAD.MOV.U32 R12, RZ, RZ, RZ ;  /* 0x000000ffff0c7224 */ /* 0x000fe400078e00ff */
[----:B------:R-:W-:Y:S02]  /*1d060*/  IMAD.MOV.U32 R11, RZ, RZ, 0x1f ;  /* 0x0000001fff0b7424 */ /* 0x000fe400078e00ff */
[----:B------:R-:W-:-:S07]  /*1d070*/  IMAD.MOV.U32 R15, RZ, RZ, -0x1 ;  /* 0xffffffffff0f7424 */ /* 0x000fce00078e00ff */
[----:B0-----:R-:W-:Y:S05]  /*1d080*/  WARPSYNC.COLLECTIVE R15, `(.L_x_1416) ;  /* 0x000000000f087348 */ /* 0x001fea0003c00000 */
[----:B------:R1:W2:Y:S02]  /*1d090*/  SHFL.IDX P6, R14, R13, R12, R11 ;  /* 0x0000000c0d0e7389 */ /* 0x0002a400000c000b */
[----:B012---:R-:W-:Y:S01]  /*1d0a0*/  ENDCOLLECTIVE ;  /* 0x000000000000791b */ /* 0x007fe20003800000 */
.L_x_1416:
[----:B------:R-:W-:Y:S05]  /*1d0b0*/  BRA `(.L_x_1417) ;  /* 0xffffffbc00047947 */ /* 0x000fea000383ffff */
.L_x_1342:
[----:B------:R-:W-:Y:S01]  /*1d0c0*/  BSSY B0, `(.L_x_1418) ;  /* 0x0000006000007945 */ /* 0x000fe20003800000 */
[----:B------:R-:W-:-:S07]  /*1d0d0*/  IMAD.MOV.U32 R15, RZ, RZ, -0x1 ;  /* 0xffffffffff0f7424 */ /* 0x000fce00078e00ff */
[----:B0-----:R-:W-:Y:S05]  /*1d0e0*/  WARPSYNC.COLLECTIVE R15, `(.L_x_1419) ;  /* 0x000000000f0c7348 */ /* 0x001fea0003c00000 */
[----:B------:R-:W-:Y:S02]  /*1d0f0*/  ELECT P6, UR62, PT ;  /* 0x00000000003e782f */ /* 0x000fe400038c0000 */
[----:B------:R-:W-:Y:S01]  /*1d100*/  MOV R14, UR62 ;  /* 0x0000003e000e7c02 */ /* 0x000fe20008000f00 */
[----:B0-----:R-:W-:Y:S10]  /*1d110*/  ENDCOLLECTIVE ;  /* 0x000000000000791b */ /* 0x001ff40003800000 */
.L_x_1419:
[----:B------:R-:W-:Y:S05]  /*1d120*/  BSYNC B0 ;  /* 0x0000000000007941 */ /* 0x000fea0003800000 */
.L_x_1418:
[----:B------:R-:W-:Y:S05]  /*1d130*/  BRA `(.L_x_1420) ;  /* 0xffffffbc000c7947 */ /* 0x000fea000383ffff */
.L_x_1344:
[----:B0-----:R0:W1:Y:S02]  /*1d140*/  SYNCS.PHASECHK.TRANS64.TRYWAIT P0, [R4+URZ+0x33480], R3 ;  /* 0x03348003040075a7 */ /* 0x001064000800017f */
[----:B-1----:R-:W-:Y:S05]  /*1d150*/  @!P0 NANOSLEEP.SYNCS 0x989680 ;  /* 0x009896800000895d */ /* 0x002fea0003900000 */
[----:B------:R-:W1:Y:S02]  /*1d160*/  @!P0 SYNCS.PHASECHK.TRANS64 P0, [R4+URZ+0x33480], R3 ;  /* 0x03348003040085a7 */ /* 0x000e64000800007f */
[----:B-1----:R-:W-:Y:S05]  /*1d170*/  @!P0 BRA `(.L_x_1344) ;  /* 0xfffffffc00f08947 */ /* 0x002fea000383ffff */
[----:B------:R-:W-:Y:S05]  /*1d180*/  BRA `(.L_x_1421) ;  /* 0xffffffbc006c7947 */ /* 0x000fea000383ffff */
.L_x_1346:
[----:B-1----:R1:W2:Y:S02]  /*1d190*/  SYNCS.PHASECHK.TRANS64.TRYWAIT P0, [R4+URZ+0x33440], R3 ;  /* 0x03344003040075a7 */ /* 0x0022a4000800017f */
[----:B--2---:R-:W-:Y:S05]  /*1d1a0*/  @!P0 NANOSLEEP.SYNCS 0x989680 ;  /* 0x009896800000895d */ /* 0x004fea0003900000 */
[----:B------:R-:W2:Y:S02]  /*1d1b0*/  @!P0 SYNCS.PHASECHK.TRANS64 P0, [R4+URZ+0x33440], R3 ;  /* 0x03344003040085a7 */ /* 0x000ea4000800007f */
[----:B--2---:R-:W-:Y:S05]  /*1d1c0*/  @!P0 BRA `(.L_x_1346) ;  /* 0xfffffffc00f08947 */ /* 0x004fea000383ffff */
[----:B------:R-:W-:Y:S05]  /*1d1d0*/  BRA `(.L_x_1422) ;  /* 0xffffffbc00f47947 */ /* 0x000fea000383ffff */
.L_x_1350:
[----:B------:R-:W-:Y:S01]  /*1d1e0*/  IMAD.MOV.U32 R7, RZ, RZ, R11 ;  /* 0x000000ffff077224 */ /* 0x000fe200078e000b */
[----:B------:R-:W-:Y:S01]  /*1d1f0*/  LOP3.LUT R6, R6, 0x7f, RZ, 0xc0, !PT ;  /* 0x0000007f06067812 */ /* 0x000fe200078ec0ff */
[----:B------:R-:W-:Y:S02]  /*1d200*/  IMAD.MOV.U32 R13, RZ, RZ, R0 ;  /* 0x000000ffff0d7224 */ /* 0x000fe400078e0000 */
[----:B------:R-:W-:Y:S01]  /*1d210*/  IMAD.MOV.U32 R12, RZ, RZ, RZ ;  /* 0x000000ffff0c7224 */ /* 0x000fe200078e00ff */
[----:B------:R-:W-:Y:S01]  /*1d220*/  SHF.R.U32.HI R3, RZ, 0x2, R6 ;  /* 0x00000002ff037819 */ /* 0x000fe20000011606 */
[----:B------:R-:W-:Y:S02]  /*1d230*/  IMAD.MOV.U32 R11, RZ, RZ, 0x1c1f ;  /* 0x00001c1fff0b7424 */ /* 0x000fe400078e00ff */
[----:B------:R-:W-:Y:S02]  /*1d240*/  IMAD.MOV.U32 R15, RZ, RZ, -0x1 ;  /* 0xffffffffff0f7424 */ /* 0x000fe400078e00ff */
[----:B------:R-:W-:-:S02]  /*1d250*/  IMAD R2, R8, UR42, RZ ;  /* 0x0000002a08027c24 */ /* 0x000fc4000f8e02ff */
[----:B------:R-:W-:-:S07]  /*1d260*/  IMAD.IADD R3, R3, 0x1, R7 ;  /* 0x0000000103037824 */ /* 0x000fce00078e0207 */
[----:B-----5:R-:W-:Y:S05]  /*1d270*/  WARPSYNC.COLLECTIVE R15, `(.L_x_1423) ;  /* 0x000000000f087348 */ /* 0x020fea0003c00000 */
[----:B------:R0:W1:Y:S02]  /*1d280*/  SHFL.IDX P6, R14, R13, R12, R11 ;  /* 0x0000000c0d0e7389 */ /* 0x00006400000c000b */
[----:B01---5:R-:W-:Y:S01]  /*1d290*/  ENDCOLLECTIVE ;  /* 0x000000000000791b */ /* 0x023fe20003800000 */
.L_x_1423:
[----:B------:R-:W-:Y:S01]  /*1d2a0*/  ISETP.GE.AND P4, PT, R3, R2, PT ;  /* 0x000000020300720c */ /* 0x000fe20003f86270 */
[----:B------:R-:W-:Y:S02]  /*1d2b0*/  IMAD.MOV.U32 R13, RZ, RZ, R4 ;  /* 0x000000ffff0d7224 */ /* 0x000fe400078e0004 */
[----:B------:R-:W-:-:S10]  /*1d2c0*/  IMAD.MOV.U32 R5, RZ, RZ, R14 ;  /* 0x000000ffff057224 */ /* 0x000fd400078e000e */
[----:B------:R-:W-:Y:S05]  /*1d2d0*/  WARPSYNC.COLLECTIVE R15, `(.L_x_1424) ;  /* 0x000000000f087348 */ /* 0x000fea0003c00000 */
[----:B------:R0:W1:Y:S02]  /*1d2e0*/  SHFL.IDX P6, R14, R13, R12, R11 ;  /* 0x0000000c0d0e7389 */ /* 0x00006400000c000b */
[----:B01----:R-:W-:Y:S01]  /*1d2f0*/  ENDCOLLECTIVE ;  /* 0x000000000000791b */ /* 0x003fe20003800000 */
.L_x_1424:
[----:B------:R-:W-:Y:S02]  /*1d300*/  IMAD.MOV.U32 R13, RZ, RZ, R0 ;  /* 0x000000ffff0d7224 */ /* 0x000fe400078e0000 */
[----:B------:R-:W-:Y:S02]  /*1d310*/  IMAD.MOV.U32 R12, RZ, RZ, 0x1 ;  /* 0x00000001ff0c7424 */ /* 0x000fe400078e00ff */
[----:B------:R-:W-:-:S07]  /*1d320*/  IMAD.MOV.U32 R6, RZ, RZ, R14 ;  /* 0x000000ffff067224 */ /* 0x000fce00078e000e */
[----:B------:R-:W-:Y:S05]  /*1d330*/  WARPSYNC.COLLECTIVE R15, `(.L_x_1425) ;  /* 0x000000000f087348 */ /* 0x000fea0003c00000 */
[----:B------:R0:W1:Y:S02]  /*1d340*/  SHFL.IDX P6, R14, R13, R12, R11 ;  /* 0x0000000c0d0e7389 */ /* 0x00006400000c000b */
[----:B01----:R-:W-:Y:S01]  /*1d350*/  ENDCOLLECTIVE ;  /* 0x000000000000791b */ /* 0x003fe20003800000 */
.L_x_1425:
        /* <DEDUP_REMOVED lines=16> */
.L_x_1426:
[----:B------:R-:W-:Y:S02]  /*1d460*/  IMAD.MOV.U32 R13, RZ, RZ, R0 ;  /* 0x000000ffff0d7224 */ /* 0x000fe400078e0000 */
[----:B------:R-:W-:Y:S02]  /*1d470*/  IMAD.MOV.U32 R12, RZ, RZ, 0x2 ;  /* 0x00000002ff0c7424 */ /* 0x000fe400078e00ff */
[----:B------:R-:W-:-:S07]  /*1d480*/  IMAD.MOV.U32 R6, RZ, RZ, R14 ;  /* 0x000000ffff067224 */ /* 0x000fce00078e000e */
[----:B------:R-:W-:Y:S05]  /*1d490*/  WARPSYNC.COLLECTIVE R15, `(.L_x_1427) ;  /* 0x000000000f087348 */ /* 0x000fea0003c00000 */
[----:B------:R0:W1:Y:S02]  /*1d4a0*/  SHFL.IDX P6, R14, R13, R12, R11 ;  /* 0x0000000c0d0e7389 */ /* 0x00006400000c000b */
[----:B01----:R-:W-:Y:S01]  /*1d4b0*/  ENDCOLLECTIVE ;  /* 0x000000000000791b */ /* 0x003fe20003800000 */
.L_x_1427:
        /* <DEDUP_REMOVED lines=16> */
.L_x_1428:
[----:B------:R-:W-:Y:S02]  /*1d5c0*/  IMAD.MOV.U32 R13, RZ, RZ, R0 ;  /* 0x000000ffff0d7224 */ /* 0x000fe400078e0000 */
[----:B------:R-:W-:Y:S02]  /*1d5d0*/  IMAD.MOV.U32 R12, RZ, RZ, 0x3 ;  /* 0x00000003ff0c7424 */ /* 0x000fe400078e00ff */
[----:B------:R-:W-:-:S07]  /*1d5e0*/  IMAD.MOV.U32 R6, RZ, RZ, R14 ;  /* 0x000000ffff067224 */ /* 0x000fce00078e000e */
[----:B------:R-:W-:Y:S05]  /*1d5f0*/  WARPSYNC.COLLECTIVE R15, `(.L_x_1429) ;  /* 0x000000000f087348 */ /* 0x000fea0003c00000 */
[----:B------:R0:W1:Y:S02]  /*1d600*/  SHFL.IDX P6, R14, R13, R12, R11 ;  /* 0x0000000c0d0e7389 */ /* 0x00006400000c000b */
[----:B01----:R-:W-:Y:S01]  /*1d610*/  ENDCOLLECTIVE ;  /* 0x000000000000791b */ /* 0x003fe20003800000 */
.L_x_1429:
        /* <DEDUP_REMOVED lines=14> */
.L_x_1430:
[----:B------:R-:W-:Y:S01]  /*1d700*/  IMAD.MOV.U32 R4, RZ, RZ, R14 ;  /* 0x000000ffff047224 */ /* 0x000fe200078e000e */
[----:B------:R-:W-:Y:S06]  /*1d710*/  BRA `(.L_x_1431) ;  /* 0xffffffc4005c7947 */ /* 0x000fec000383ffff */
.L_x_1355:
[----:B-1----:R1:W2:Y:S02]  /*1d720*/  SYNCS.PHASECHK.TRANS64.TRYWAIT P0, [R18+URZ+0x33420], R0 ;  /* 0x03342000120075a7 */ /* 0x0022a4000800017f */
[----:B--2---:R-:W-:Y:S05]  /*1d730*/  @!P0 NANOSLEEP.SYNCS 0x989680 ;  /* 0x009896800000895d */ /* 0x004fea0003900000 */
[----:B------:R-:W2:Y:S02]  /*1d740*/  @!P0 SYNCS.PHASECHK.TRANS64 P0, [R18+URZ+0x33420], R0 ;  /* 0x03342000120085a7 */ /* 0x000ea4000800007f */
[----:B--2---:R-:W-:Y:S05]  /*1d750*/  @!P0 BRA `(.L_x_1355) ;  /* 0xfffffffc00f08947 */ /* 0x004fea000383ffff */
[----:B------:R-:W-:Y:S05]  /*1d760*/  BRA `(.L_x_1432) ;  /* 0xffffffc400cc7947 */ /* 0x000fea000383ffff */
.L_x_1361:
[----:B-1----:R1:W3:Y:S02]  /*1d770*/  SYNCS.PHASECHK.TRANS64.TRYWAIT P0, [R6+URZ+0x33480], R5 ;  /* 0x03348005060075a7 */ /* 0x0022e4000800017f */
[----:B---3--:R-:W-:Y:S05]  /*1d780*/  @!P0 NANOSLEEP.SYNCS 0x989680 ;  /* 0x009896800000895d */ /* 0x008fea0003900000 */
[----:B------:R-:W3:Y:S02]  /*1d790*/  @!P0 SYNCS.PHASECHK.TRANS64 P0, [R6+URZ+0x33480], R5 ;  /* 0x03348005060085a7 */ /* 0x000ee4000800007f */
[----:B---3--:R-:W-:Y:S05]  /*1d7a0*/  @!P0 BRA `(.L_x_1361) ;  /* 0xfffffffc00f08947 */ /* 0x008fea000383ffff */
[----:B------:R-:W-:Y:S05]  /*1d7b0*/  BRA `(.L_x_1433) ;  /* 0xffffffc800807947 */ /* 0x000fea000383ffff */
.L_x_1368:
[----:B0-----:R0:W3:Y:S02]  /*1d7c0*/  SYNCS.PHASECHK.TRANS64.TRYWAIT P0, [R6+URZ+0x33440], R5 ;  /* 0x03344005060075a7 */ /* 0x0010e4000800017f */
[----:B---3--:R-:W-:Y:S05]  /*1d7d0*/  @!P0 NANOSLEEP.SYNCS 0x989680 ;  /* 0x009896800000895d */ /* 0x008fea0003900000 */
[----:B------:R-:W3:Y:S02]  /*1d7e0*/  @!P0 SYNCS.PHASECHK.TRANS64 P0, [R6+URZ+0x33440], R5 ;  /* 0x03344005060085a7 */ /* 0x000ee4000800007f */
[----:B---3--:R-:W-:Y:S05]  /*1d7f0*/  @!P0 BRA `(.L_x_1368) ;  /* 0xfffffffc00f08947 */ /* 0x008fea000383ffff */
[----:B------:R-:W-:Y:S05]  /*1d800*/  BRA `(.L_x_1434) ;  /* 0xffffffcc007c7947 */ /* 0x000fea000383ffff */
.L_x_1376:
[----:B-1----:R1:W3:Y:S02]  /*1d810*/  SYNCS.PHASECHK.TRANS64.TRYWAIT P0, [R3+URZ+0x33470], R4 ;  /* 0x03347004030075a7 */ /* 0x0022e4000800017f */
[----:B---3--:R-:W-:Y:S05]  /*1d820*/  @!P0 NANOSLEEP.SYNCS 0x989680 ;  /* 0x009896800000895d */ /* 0x008fea0003900000 */
[----:B------:R-:W3:Y:S02]  /*1d830*/  @!P0 SYNCS.PHASECHK.TRANS64 P0, [R3+URZ+0x33470], R4 ;  /* 0x03347004030085a7 */ /* 0x000ee4000800007f */
[----:B---3--:R-:W-:Y:S05]  /*1d840*/  @!P0 BRA `(.L_x_1376) ;  /* 0xfffffffc00f08947 */ /* 0x008fea000383ffff */
[----:B------:R-:W-:Y:S05]  /*1d850*/  BRA `(.L_x_1435) ;  /* 0xffffffd000907947 */ /* 0x000fea000383ffff */
.L_x_1378:
[----:B-1----:R1:W3:Y:S02]  /*1d860*/  SYNCS.PHASECHK.TRANS64.TRYWAIT P0, [R3+URZ+0x33460], R4 ;  /* 0x03346004030075a7 */ /* 0x0022e4000800017f */
[----:B---3--:R-:W-:Y:S05]  /*1d870*/  @!P0 NANOSLEEP.SYNCS 0x989680 ;  /* 0x009896800000895d */ /* 0x008fea0003900000 */
[----:B------:R-:W3:Y:S02]  /*1d880*/  @!P0 SYNCS.PHASECHK.TRANS64 P0, [R3+URZ+0x33460], R4 ;  /* 0x03346004030085a7 */ /* 0x000ee4000800007f */
[----:B---3--:R-:W-:Y:S05]  /*1d890*/  @!P0 BRA `(.L_x_1378) ;  /* 0xfffffffc00f08947 */ /* 0x008fea000383ffff */
[----:B------:R-:W-:Y:S05]  /*1d8a0*/  BRA `(.L_x_1436) ;  /* 0xffffffd000987947 */ /* 0x000fea000383ffff */
.L_x_1385:
[----:B-1----:R1:W3:Y:S02]  /*1d8b0*/  SYNCS.PHASECHK.TRANS64.TRYWAIT P1, [R3+URZ+0x33470], R0 ;  /* 0x03347000030075a7 */ /* 0x0022e4000802017f */
[----:B---3--:R-:W-:Y:S05]  /*1d8c0*/  @!P1 NANOSLEEP.SYNCS 0x989680 ;  /* 0x009896800000995d */ /* 0x008fea0003900000 */
[----:B------:R-:W3:Y:S02]  /*1d8d0*/  @!P1 SYNCS.PHASECHK.TRANS64 P1, [R3+URZ+0x33470], R0 ;  /* 0x03347000030095a7 */ /* 0x000ee4000802007f */
[----:B---3--:R-:W-:Y:S05]  /*1d8e0*/  @!P1 BRA `(.L_x_1385) ;  /* 0xfffffffc00f09947 */ /* 0x008fea000383ffff */
[----:B------:R-:W-:Y:S05]  /*1d8f0*/  BRA `(.L_x_1437) ;  /* 0xffffffd800e07947 */ /* 0x000fea000383ffff */
.L_x_1387:
[----:B-1----:R1:W3:Y:S02]  /*1d900*/  SYNCS.PHASECHK.TRANS64.TRYWAIT P1, [R3+URZ+0x33460], R0 ;  /* 0x03346000030075a7 */ /* 0x0022e4000802017f */
[----:B---3--:R-:W-:Y:S05]  /*1d910*/  @!P1 NANOSLEEP.SYNCS 0x989680 ;  /* 0x009896800000995d */ /* 0x008fea0003900000 */
[----:B------:R-:W3:Y:S02]  /*1d920*/  @!P1 SYNCS.PHASECHK.TRANS64 P1, [R3+URZ+0x33460], R0 ;  /* 0x03346000030095a7 */ /* 0x000ee4000802007f */
[----:B---3--:R-:W-:Y:S05]  /*1d930*/  @!P1 BRA `(.L_x_1387) ;  /* 0xfffffffc00f09947 */ /* 0x008fea000383ffff */
[----:B------:R-:W-:Y:S05]  /*1d940*/  BRA `(.L_x_1438) ;  /* 0xffffffd800e87947 */ /* 0x000fea000383ffff */
.L_x_1400:
[----:B0-----:R0:W1:Y:S02]  /*1d950*/  SYNCS.PHASECHK.TRANS64.TRYWAIT P0, [R0+URZ+0x33420], R3 ;  /* 0x03342003000075a7 */ /* 0x001064000800017f */
[----:B-1----:R-:W-:Y:S05]  /*1d960*/  @!P0 NANOSLEEP.SYNCS 0x989680 ;  /* 0x009896800000895d */ /* 0x002fea0003900000 */
[----:B------:R-:W1:Y:S02]  /*1d970*/  @!P0 SYNCS.PHASECHK.TRANS64 P0, [R0+URZ+0x33420], R3 ;  /* 0x03342003000085a7 */ /* 0x000e64000800007f */
[----:B-1----:R-:W-:Y:S05]  /*1d980*/  @!P0 BRA `(.L_x_1400) ;  /* 0xfffffffc00f08947 */ /* 0x002fea000383ffff */
[----:B------:R-:W-:Y:S05]  /*1d990*/  BRA `(.L_x_1439) ;  /* 0xffffffec00fc7947 */ /* 0x000fea000383ffff */
.L_x_1401:
        /* <DEDUP_REMOVED lines=11> */
.L_x_1441:
[----:B------:R-:W-:Y:S05]  /*1da50*/  BSYNC B0 ;  /* 0x0000000000007941 */ /* 0x000fea0003800000 */
.L_x_1440:
[----:B------:R-:W-:Y:S05]  /*1da60*/  BRA `(.L_x_1442) ;  /* 0xffffffec00e47947 */ /* 0x000fea000383ffff */
.L_x_1404:
[----:B------:R-:W-:Y:S01]  /*1da70*/  BSSY B1, `(.L_x_1443) ;  /* 0x0000006000017945 */ /* 0x000fe20003800000 */
[----:B------:R-:W-:-:S07]  /*1da80*/  IMAD.MOV.U32 R15, RZ, RZ, -0x1 ;  /* 0xffffffffff0f7424 */ /* 0x000fce00078e00ff */
[----:B012---:R-:W-:Y:S05]  /*1da90*/  WARPSYNC.COLLECTIVE R15, `(.L_x_1444) ;  /* 0x000000000f0c7348 */ /* 0x007fea0003c00000 */
[----:B------:R-:W-:Y:S02]  /*1daa0*/  ELECT P6, UR62, PT ;  /* 0x00000000003e782f */ /* 0x000fe400038c0000 */
[----:B------:R-:W-:Y:S01]  /*1dab0*/  MOV R14, UR62 ;  /* 0x0000003e000e7c02 */ /* 0x000fe20008000f00 */
[----:B012---:R-:W-:Y:S10]  /*1dac0*/  ENDCOLLECTIVE ;  /* 0x000000000000791b */ /* 0x007ff40003800000 */
.L_x_1444:
[----:B------:R-:W-:Y:S05]  /*1dad0*/  BSYNC B1 ;  /* 0x0000000000017941 */ /* 0x000fea0003800000 */
.L_x_1443:
[----:B------:R-:W-:Y:S05]  /*1dae0*/  BRA `(.L_x_1445) ;  /* 0xffffffec00dc7947 */ /* 0x000fea000383ffff */
.L_x_1406:
[----:B0-----:R0:W1:Y:S02]  /*1daf0*/  SYNCS.PHASECHK.TRANS64.TRYWAIT P1, [R6+URZ], R5 ;  /* 0x00000005060075a7 */ /* 0x001064000802017f */
[----:B-1----:R-:W-:Y:S05]  /*1db00*/  @!P1 NANOSLEEP.SYNCS 0x989680 ;  /* 0x009896800000995d */ /* 0x002fea0003900000 */
[----:B------:R-:W1:Y:S02]  /*1db10*/  @!P1 SYNCS.PHASECHK.TRANS64 P1, [R6+URZ], R5 ;  /* 0x00000005060095a7 */ /* 0x000e64000802007f */
[----:B-1----:R-:W-:Y:S05]  /*1db20*/  @!P1 BRA `(.L_x_1406) ;  /* 0xfffffffc00f09947 */ /* 0x002fea000383ffff */
[----:B------:R-:W-:Y:S05]  /*1db30*/  BRA `(.L_x_1446) ;  /* 0xfffffff000147947 */ /* 0x000fea000383ffff */
.L_x_1407:
[----:B-1----:R1:W3:Y:S02]  /*1db40*/  SYNCS.PHASECHK.TRANS64.TRYWAIT P1, [R7+URZ], R2 ;  /* 0x00000002070075a7 */ /* 0x0022e4000802017f */
[----:B---3--:R-:W-:Y:S05]  /*1db50*/  @!P1 NANOSLEEP.SYNCS 0x989680 ;  /* 0x009896800000995d */ /* 0x008fea0003900000 */
[----:B------:R-:W3:Y:S02]  /*1db60*/  @!P1 SYNCS.PHASECHK.TRANS64 P1, [R7+URZ], R2 ;  /* 0x00000002070095a7 */ /* 0x000ee4000802007f */
[----:B---3--:R-:W-:Y:S05]  /*1db70*/  @!P1 BRA `(.L_x_1407) ;  /* 0xfffffffc00f09947 */ /* 0x008fea000383ffff */
[----:B------:R-:W-:Y:S05]  /*1db80*/  BRA `(.L_x_1447) ;  /* 0xfffffff000087947 */ /* 0x000fea000383ffff */
.L_x_1409:
[----:B---3--:R3:W4:Y:S02]  /*1db90*/  SYNCS.PHASECHK.TRANS64.TRYWAIT P1, [R4+URZ+0x33460], R5 ;  /* 0x03346005040075a7 */ /* 0x008724000802017f */
[----:B----4-:R-:W-:Y:S05]  /*1dba0*/  @!P1 NANOSLEEP.SYNCS 0x989680 ;  /* 0x009896800000995d */ /* 0x010fea0003900000 */
[----:B------:R-:W4:Y:S02]  /*1dbb0*/  @!P1 SYNCS.PHASECHK.TRANS64 P1, [R4+URZ+0x33460], R5 ;  /* 0x03346005040095a7 */ /* 0x000f24000802007f */
[----:B----4-:R-:W-:Y:S05]  /*1dbc0*/  @!P1 BRA `(.L_x_1409) ;  /* 0xfffffffc00f09947 */ /* 0x010fea000383ffff */
[----:B------:R-:W-:Y:S05]  /*1dbd0*/  BRA `(.L_x_1448) ;  /* 0xfffffff000087947 */ /* 0x000fea000383ffff */
.L_x_1411:
[----:B----4-:R4:W0:Y:S02]  /*1dbe0*/  SYNCS.PHASECHK.TRANS64.TRYWAIT P1, [R3+URZ+0x33460], R2 ;  /* 0x03346002030075a7 */ /* 0x010824000802017f */
[----:B0-----:R-:W-:Y:S05]  /*1dbf0*/  @!P1 NANOSLEEP.SYNCS 0x989680 ;  /* 0x009896800000995d */ /* 0x001fea0003900000 */
[----:B------:R-:W0:Y:S02]  /*1dc00*/  @!P1 SYNCS.PHASECHK.TRANS64 P1, [R3+URZ+0x33460], R2 ;  /* 0x03346002030095a7 */ /* 0x000e24000802007f */
[----:B0-----:R-:W-:Y:S05]  /*1dc10*/  @!P1 BRA `(.L_x_1411) ;  /* 0xfffffffc00f09947 */ /* 0x001fea000383ffff */
[----:B------:R-:W-:Y:S05]  /*1dc20*/  BRA `(.L_x_1449) ;  /* 0xfffffff000087947 */ /* 0x000fea000383ffff */
.L_x_1413:
[----:B------:R0:W0:Y:S02]  /*1dc30*/  SYNCS.PHASECHK.TRANS64.TRYWAIT P0, [R4+URZ+0x33480], R5 ;  /* 0x03348005040075a7 */ /* 0x000024000800017f */
[----:B0-----:R-:W-:Y:S05]  /*1dc40*/  @!P0 NANOSLEEP.SYNCS 0x989680 ;  /* 0x009896800000895d */ /* 0x001fea0003900000 */
[----:B------:R-:W0:Y:S02]  /*1dc50*/  @!P0 SYNCS.PHASECHK.TRANS64 P0, [R4+URZ+0x33480], R5 ;  /* 0x03348005040085a7 */ /* 0x000e24000800007f */
[----:B0-----:R-:W-:Y:S05]  /*1dc60*/  @!P0 BRA `(.L_x_1413) ;  /* 0xfffffffc00f08947 */ /* 0x001fea000383ffff */
[----:B------:R-:W-:Y:S05]  /*1dc70*/  BRA `(.L_x_1414) ;  /* 0xfffffff000047947 */ /* 0x000fea000383ffff */
.L_x_1450:
        /* <DEDUP_REMOVED lines=16> */
.L_x_2867:


//--------------------- .text._ZN7cutlass13device_kernelIN5flash11enable_sm90INS1_16FlashAttnFwdSm90INS1_25CollectiveMainloopFwdSm90ILi2EN4cute5tupleIJNS5_1CILi1EEES8_S8_EEENS6_IJNS7_ILi128EEENS7_ILi160EEENS7_ILi192EEEEEELi192ENS_12float_e4m3_tEfNS_4arch4Sm90ELb0ELb1ELb0ELb1ELb0ELb1ELb0ELb1ELb1ELb1ELb0ELb0EEENS1_21CollectiveEpilogueFwdINS6_IJSA_SC_SB_EEES9_NS_10bfloat16_tESG_Li256ELb1ELb1ELb0ELb1EEENS1_36VarlenDynamicPersistentTileSchedulerILi128ELi160ELi256ELi128ELb0ELb1ELb1ELb1ELb0ELb1EEEEEEEEEvNT_6ParamsE --------------------------
	.section	.text._ZN7cutlass13device_kernelIN5flash11enable_sm90INS1_16FlashAttnFwdSm90INS1_25CollectiveMainloopFwdSm90ILi2EN4cute5tupleIJNS5_1CILi1EEES8_S8_EEENS6_IJNS7_ILi128EEENS7_ILi160EEENS7_ILi192EEEEEELi192ENS_12float_e4m3_tEfNS_4arch4Sm90ELb0ELb1ELb0ELb1ELb0ELb1ELb0ELb1ELb1ELb1ELb0ELb0EEENS1_21CollectiveEpilogueFwdINS6_IJSA_SC_SB_EEES9_NS_10bfloat16_tESG_Li256ELb1ELb1ELb0ELb1EEENS1_36VarlenDynamicPersistentTileSchedulerILi128ELi160ELi256ELi128ELb0ELb1ELb1ELb1ELb0ELb1EEEEEEEEEvNT_6ParamsE,"ax",@progbits
	.align	128
.text._ZN7cutlass13device_kernelIN5flash11enable_sm90INS1_16FlashAttnFwdSm90INS1_25CollectiveMainloopFwdSm90ILi2EN4cute5tupleIJNS5_1CILi1EEES8_S8_EEENS6_IJNS7_ILi128EEENS7_ILi160EEENS7_ILi192EEEEEELi192ENS_12float_e4m3_tEfNS_4arch4Sm90ELb0ELb1ELb0ELb1ELb0ELb1ELb0ELb1ELb1ELb1ELb0ELb0EEENS1_21CollectiveEpilogueFwdINS6_IJSA_SC_SB_EEES9_NS_10bfloat16_tESG_Li256ELb1ELb1ELb0ELb1EEENS1_36VarlenDynamicPersistentTileSchedulerILi128ELi160ELi256ELi128ELb0ELb1ELb1ELb1ELb0ELb1EEEEEEEEEvNT_6ParamsE:
        .type           _ZN7cutlass13device_kernelIN5flash11enable_sm90INS1_16FlashAttnFwdSm90INS1_25CollectiveMainloopFwdSm90ILi2EN4cute5tupleIJNS5_1CILi1EEES8_S8_EEENS6_IJNS7_ILi128EEENS7_ILi160EEENS7_ILi192EEEEEELi192ENS_12float_e4m3_tEfNS_4arch4Sm90ELb0ELb1ELb0ELb1ELb0ELb1ELb0ELb1ELb1ELb1ELb0ELb0EEENS1_21CollectiveEpilogueFwdINS6_IJSA_SC_SB_EEES9_NS_10bfloat16_tESG_Li256ELb1ELb1ELb0ELb1EEENS1_36VarlenDynamicPersistentTileSchedulerILi128ELi160ELi256ELi128ELb0ELb1ELb1ELb1ELb0ELb1EEEEEEEEEvNT_6ParamsE,@function
        .size           _ZN7cutlass13device_kernelIN5flash11enable_sm90INS1_16FlashAttnFwdSm90INS1_25CollectiveMainloopFwdSm90ILi2EN4cute5tupleIJNS5_1CILi1EEES8_S8_EEENS6_IJNS7_ILi128EEENS7_ILi160EEENS7_ILi192EEEEEELi192ENS_12float_e4m3_tEfNS_4arch4Sm90ELb0ELb1ELb0ELb1ELb0ELb1ELb0ELb1ELb1ELb1ELb0ELb0EEENS1_21CollectiveEpilogueFwdINS6_IJSA_SC_SB_EEES9_NS_10bfloat16_tESG_Li256ELb1ELb1ELb0ELb1EEENS1_36VarlenDynamicPersistentTileSchedulerILi128ELi160ELi256ELi128ELb0ELb1ELb1ELb1ELb0ELb1EEEEEEEEEvNT_6ParamsE,(.L_x_2868 - _ZN7cutlass13device_kernelIN5flash11enable_sm90INS1_16FlashAttnFwdSm90INS1_25CollectiveMainloopFwdSm90ILi2EN4cute5tupleIJNS5_1CILi1EEES8_S8_EEENS6_IJNS7_ILi128EEENS7_ILi160EEENS7_ILi192EEEEEELi192ENS_12float_e4m3_tEfNS_4arch4Sm90ELb0ELb1ELb0ELb1ELb0ELb1ELb0ELb1ELb1ELb1ELb0ELb0EEENS1_21CollectiveEpilogueFwdINS6_IJSA_SC_SB_EEES9_NS_10bfloat16_tESG_Li256ELb1ELb1ELb0ELb1EEENS1_36VarlenDynamicPersistentTileSchedulerILi128ELi160ELi256ELi128ELb0ELb1ELb1ELb1ELb0ELb1EEEEEEEEEvNT_6ParamsE)
        .other          _ZN7cutlass13device_kernelIN5flash11enable_sm90INS1_16FlashAttnFwdSm90INS1_25CollectiveMainloopFwdSm90ILi2EN4cute5tupleIJNS5_1CILi1EEES8_S8_EEENS6_IJNS7_ILi128EEENS7_ILi160EEENS7_ILi192EEEEEELi192ENS_12float_e4m3_tEfNS_4arch4Sm90ELb0ELb1ELb0ELb1ELb0ELb1ELb0ELb1ELb1ELb1ELb0ELb0EEENS1_21CollectiveEpilogueFwdINS6_IJSA_SC_SB_EEES9_NS_10bfloat16_tESG_Li256ELb1ELb1ELb0ELb1EEENS1_36VarlenDynamicPersistentTileSchedulerILi128ELi160ELi256ELi128ELb0ELb1ELb1ELb1ELb0ELb1EEEEEEEEEvNT_6ParamsE,@"STO_CUDA_ENTRY STV_DEFAULT"
_ZN7cutlass13device_kernelIN5flash11enable_sm90INS1_16FlashAttnFwdSm90INS1_25CollectiveMainloopFwdSm90ILi2EN4cute5tupleIJNS5_1CILi1EEES8_S8_EEENS6_IJNS7_ILi128EEENS7_ILi160EEENS7_ILi192EEEEEELi192ENS_12float_e4m3_tEfNS_4arch4Sm90ELb0ELb1ELb0ELb1ELb0ELb1ELb0ELb1ELb1ELb1ELb0ELb0EEENS1_21CollectiveEpilogueFwdINS6_IJSA_SC_SB_EEES9_NS_10bfloat16_tESG_Li256ELb1ELb1ELb0ELb1EEENS1_36VarlenDynamicPersistentTileSchedulerILi128ELi160ELi256ELi128ELb0ELb1ELb1ELb1ELb0ELb1EEEEEEEEEvNT_6ParamsE:
[----:B------:R-:W0:Y:S02]  /*0000*/  LDC R1, c[0x0][0x28] ;  /* 0x00000a00ff017b82 */ /* 0x000e240000000800 */
[----:B0-----:R-:W-:-:S05]  /*0010*/  VIADD R1, R1, 0xfffffcd0 ;  /* 0xfffffcd001017836 */ /* 0x001fca0000000000 */
[----:B------:R-:W-:Y:S01]  /*0020*/  R2UR UR4, R1 ;  /* 0x00000000010472ca */ /* 0x000fe200000e0000 */
[----:B------:R-:W0:Y:S01]  /*0030*/  S2R R3, SR_TID.X ;  /* 0x0000000000037919 */ /* 0x000e220000002100 */
[----:B------:R-:W-:Y:S01]  /*0040*/  ELECT P0, URZ, PT ;  /* 0x00000000003f782f */ /* 0x000fe20003800000 */
[----:B------:R-:W-:Y:S01]  /*0050*/  BSSY B0, `(.L_x_1451) ;  /* 0x0000018000007945 */ /* 0x000fe20003800000 */
[----:B------:R-:W-:Y:S01]  /*0060*/  ULDC UR51, c[0x0][0x20] ;  /* 0x0000080000337ab9 */ /* 0x000fe20000000800 */
[----:B------:R-:W-:-:S08]  /*0070*/  ULDC UR57, c[0x0][0x24] ;  /* 0x0000090000397ab9 */ /* 0x000fd00000000800 */
[----:B------:R-:W-:-:S04]  /*0080*/  UIADD3 UR51, UP0, UR4, UR51, URZ ;  /* 0x0000003304337290 */ /* 0x000fc8000ff1e03f */
[----:B------:R-:W-:Y:S01]  /*0090*/  UIADD3.X UR57, URZ, UR57, URZ, UP0, !UPT ;  /* 0x000000393f397290 */ /* 0x000fe200087fe43f */
        /* <DEDUP_REMOVED lines=19> */
.L_x_1452:
[----:B------:R-:W-:Y:S05]  /*01d0*/  BSYNC B0 ;  /* 0x0000000000007941 */ /* 0x000fea0003800000 */
.L_x_1451:
        /* <DEDUP_REMOVED lines=41> */
.L_x_1453:
        /* <DEDUP_REMOVED lines=22> */
.L_x_1454:
        /* <DEDUP_REMOVED lines=18> */
.L_x_1455:
        /* <DEDUP_REMOVED lines=22> */
.L_x_1456:
        /* <DEDUP_REMOVED lines=22> */
.L_x_1457:
[----:B------:R-:W-:Y:S01]  /*09b0*/  PLOP3.LUT P0, PT, PT, PT, UP0, 0x80, 0x0 ;  /* 0x000000000000781c */ /* 0x000fe20003f0f008 */
[----:B------:R-:W-:Y:S01]  /*09c0*/  UMOV UR55, 0x1 ;  /* 0x0000000100377882 */ /* 0x000fe20000000000 */
[----:B------:R-:W-:Y:S01]  /*09d0*/  NOP ;  /* 0x0000000000007918 */ /* 0x000fe20000000000 */
[----:B------:R-:W-:Y:S01]  /*09e0*/  USEL UR55, UR55, 0x2, !UP0 ;  /* 0x0000000237377887 */ /* 0x000fe2000c000000 */
[----:B------:R-:W-:Y:S01]  /*09f0*/  ULDC.64 UR46, c[0x0][0x208] ;  /* 0x00008200002e7ab9 */ /* 0x000fe20000000a00 */
[----:B012-4-:R-:W-:Y:S08]  /*0a00*/  BAR.SYNC.DEFER_BLOCKING 0x0 ;  /* 0x0000000000007b1d */ /* 0x017ff00000010000 */
[----:B------:R-:W-:Y:S05]  /*0a10*/  @!P0 BRA `(.L_x_1458) ;  /* 0x0000020000a08947 */ /* 0x000fea0003800000 */
.L_x_1459:
[----:B------:R-:W-:-:S08]  /*0a20*/  NOP ;  /* 0x0000000000007918 */ /* 0x000fd00000000000 */
[----:B------:R-:W0:Y:S02]  /*0a30*/  USETMAXREG.TRY_ALLOC.CTAPOOL UP0, 0xf0 ;  /* 0x000000f0000079c8 */ /* 0x000e240008000600 */
[----:B0-----:R-:W-:-:S13]  /*0a40*/  PLOP3.LUT P0, PT, PT, PT, UP0, 0x80, 0x0 ;  /* 0x000000000000781c */ /* 0x001fda0003f0f008 */
[----:B------:R-:W-:Y:S05]  /*0a50*/  @!P0 BRA `(.L_x_1459) ;  /* 0xfffffffc00f08947 */ /* 0x000fea000383ffff */
[----:B------:R-:W0:Y:S01]  /*0a60*/  S2R R0, SR_TID.X ;  /* 0x0000000000007919 */ /* 0x000e220000002100 */
[----:B------:R-:W1:Y:S01]  /*0a70*/  S2UR UR49, SR_CgaCtaId ;  /* 0x00000000003179c3 */ /* 0x000e620000008800 */
[----:B------:R-:W-:Y:S01]  /*0a80*/  UMOV UR39, 0x400 ;  /* 0x0000040000277882 */ /* 0x000fe20000000000 */
[----:B------:R-:W-:-:S06]  /*0a90*/  LOP3.LUT R2, R2, 0xffffffef, RZ, 0xc0, !PT ;  /* 0xffffffef02027812 */ /* 0x000fcc00078ec0ff */
[----:B------:R-:W-:Y:S06]  /*0aa0*/  BAR.ARV 0x8, 0x180 ;  /* 0x0206000000007b1d */ /* 0x000fec0000002000 */
[----:B------:R-:W-:Y:S01]  /*0ab0*/  ULDC UR4, c[0x0][0xc3c] ;  /* 0x00030f0000047ab9 */ /* 0x000fe20000000800 */
[----:B------:R-:W-:Y:S04]  /*0ac0*/  STL.64 [R1+0x2b8], RZ ;  /* 0x0002b8ff01007387 */ /* 0x000fe80000100a00 */
[----:B------:R-:W-:Y:S01]  /*0ad0*/  STL [R1+0x2c0], RZ ;  /* 0x0002c0ff01007387 */ /* 0x000fe20000100800 */
[----:B-1----:R-:W-:Y:S01]  /*0ae0*/  ULEA UR39, UR49, UR39, 0x18 ;  /* 0x0000002731277291 */ /* 0x002fe2000f8ec03f */
[----:B0-----:R-:W-:-:S04]  /*0af0*/  SHF.R.U32.HI R0, RZ, 0x7, R0 ;  /* 0x00000007ff007819 */ /* 0x001fc80000011600 */
[----:B------:R-:W-:-:S13]  /*0b00*/  ISETP.NE.AND P0, PT, R0, 0x1, PT ;  /* 0x000000010000780c */ /* 0x000fda0003f05270 */
[----:B------:R-:W-:Y:S01]  /*0b10*/  @P0 LOP3.LUT R2, R2, 0x10, RZ, 0xfc, !PT ;  /* 0x0000001002020812 */ /* 0x000fe200078efcff */
[----:B------:R-:W-:Y:S08]  /*0b20*/  @!P0 BAR.ARV 0x9, 0x100 ;  /* 0x0244000000008b1d */ /* 0x000ff00000002000 */
[----:B------:R-:W-:Y:S06]  /*0b30*/  BAR.SYNC.DEFER_BLOCKING 0x5, 0x180 ;  /* 0x0146000000007b1d */ /* 0x000fec0000010000 */
[----:B------:R-:W0:Y:S02]  /*0b40*/  LDS.128 R8, [UR39+0x334d0] ;  /* 0x0334d027ff087984 */ /* 0x000e240008000c00 */
[----:B------:R-:W-:Y:S06]  /*0b50*/  BAR.ARV 0x4, 0x180 ;  /* 0x0106000000007b1d */ /* 0x000fec0000002000 */
[----:B0-----:R-:W-:-:S13]  /*0b60*/  ISETP.GE.AND P0, PT, R11, UR4, PT ;  /* 0x000000040b007c0c */ /* 0x001fda000bf06270 */
[----:B------:R-:W-:Y:S05]  /*0b70*/  @P0 EXIT ;  /* 0x000000000000094d */ /* 0x000fea0003800000 */
[----:B------:R-:W0:Y:S01]  /*0b80*/  S2R R0, SR_TID.X ;  /* 0x0000000000007919 */ /* 0x000e220000002100 */
[----:B------:R-:W-:Y:S01]  /*0b90*/  R2UR UR53, R11 ;  /* 0x000000000b3572ca */ /* 0x000fe200000e0000 */
[----:B------:R-:W-:Y:S01]  /*0ba0*/  UIADD3 UR4, UR39, 0x1e200, URZ ;  /* 0x0001e20027047890 */ /* 0x000fe2000fffe03f */
[----:B------:R-:W-:Y:S01]  /*0bb0*/  R2UR UR5, R9 ;  /* 0x00000000090572ca */ /* 0x000fe200000e0000 */
[----:B------:R-:W-:Y:S01]  /*0bc0*/  UMOV UR58, URZ ;  /* 0x0000003f003a7c82 */ /* 0x000fe20008000000 */
[----:B------:R-:W-:Y:S01]  /*0bd0*/  R2UR UR54, R10 ;  /* 0x000000000a3672ca */ /* 0x000fe200000e0000 */
[----:B------:R-:W-:Y:S01]  /*0be0*/  UMOV UR44, URZ ;  /* 0x0000003f002c7c82 */ /* 0x000fe20008000000 */
[----:B------:R-:W-:Y:S01]  /*0bf0*/  UMOV UR38, URZ ;  /* 0x0000003f00267c82 */ /* 0x000fe20008000000 */
[----:B------:R-:W-:Y:S02]  /*0c00*/  IMAD.U32 R232, RZ, RZ, UR4 ;  /* 0x00000004ffe87e24 */ /* 0x000fe4000f8e00ff */
[----:B0-----:R-:W-:-:S05]  /*0c10*/  VIADD R220, R0, 0xffffff80 ;  /* 0xffffff8000dc7836 */ /* 0x001fca0000000000 */
[----:B------:R-:W-:Y:S02]  /*0c20*/  SHF.R.S32.HI R3, RZ, 0x1f, R220 ;  /* 0x0000001fff037819 */ /* 0x000fe400000114dc */
[-C--:B------:R-:W-:Y:S02]  /*0c30*/  LEA.HI R5, R220, R220.reuse, RZ, 0x1 ;  /* 0x000000dcdc057211 */ /* 0x080fe400078f08ff */
[CC--:B------:R-:W-:Y:S02]  /*0c40*/  LEA.HI R0, R3.reuse, R220.reuse, RZ, 0x5 ;  /* 0x000000dc03007211 */ /* 0x0c0fe400078f28ff */
[----:B------:R-:W-:Y:S02]  /*0c50*/  LEA.HI R6, R3, R220, RZ, 0x4 ;  /* 0x000000dc03067211 */ /* 0x000fe400078f20ff */
[----:B------:R-:W-:Y:S01]  /*0c60*/  SHF.R.S32.HI R16, RZ, 0x1, R5 ;  /* 0x00000001ff107819 */ /* 0x000fe20000011405 */
[----:B------:R-:W-:Y:S01]  /*0c70*/  IMAD.SHL.U32 R0, R0, 0x20, RZ ;  /* 0x0000002000007824 */ /* 0x000fe200078e00ff */
[----:B------:R-:W-:-:S02]  /*0c80*/  LOP3.LUT R7, R6, 0x3fffff0, RZ, 0xc0, !PT ;  /* 0x03fffff006077812 */ /* 0x000fc400078ec0ff */
[C---:B------:R-:W-:Y:S02]  /*0c90*/  LOP3.LUT R227, R5.reuse, 0xfffffffe, RZ, 0xc0, !PT ;  /* 0xfffffffe05e37812 */ /* 0x040fe400078ec0ff */
[----:B------:R-:W-:Y:S01]  /*0ca0*/  LOP3.LUT R0, R0, 0xfffffc00, RZ, 0xc0, !PT ;  /* 0xfffffc0000007812 */ /* 0x000fe200078ec0ff */
[C---:B------:R-:W-:Y:S01]  /*0cb0*/  IMAD.IADD R7, R220.reuse, 0x1, -R7 ;  /* 0x00000001dc077824 */ /* 0x040fe200078e0a07 */
[----:B------:R-:W-:Y:S01]  /*0cc0*/  LEA.HI R4, R5, R16, RZ, 0x1 ;  /* 0x0000001005047211 */ /* 0x000fe200078f08ff */
[----:B------:R-:W-:Y:S01]  /*0cd0*/  IMAD.IADD R227, R220, 0x1, -R227 ;  /* 0x00000001dce37824 */ /* 0x000fe200078e0ae3 */
[----:B------:R-:W-:Y:S01]  /*0ce0*/  SHF.R.S32.HI R8, RZ, 0x4, R6 ;  /* 0x00000004ff087819 */ /* 0x000fe20000011406 */
[----:B------:R-:W-:Y:S01]  /*0cf0*/  IMAD R236, R7, 0x40, R0 ;  /* 0x0000004007ec7824 */ /* 0x000fe200078e0200 */
[----:B------:R-:W-:Y:S02]  /*0d00*/  LEA.HI R0, R3, R220, RZ, 0x2 ;  /* 0x000000dc03007211 */ /* 0x000fe400078f10ff */
[----:B------:R-:W-:-:S02]  /*0d10*/  LOP3.LUT R7, R4, 0x3fffffe, RZ, 0xc0, !PT ;  /* 0x03fffffe04077812 */ /* 0x000fc400078ec0ff */
[--C-:B------:R-:W-:Y:S02]  /*0d20*/  SHF.R.S32.HI R228, RZ, 0x2, R0.reuse ;  /* 0x00000002ffe47819 */ /* 0x100fe40000011400 */
[----:B------:R-:W-:Y:S01]  /*0d30*/  SHF.R.S32.HI R5, RZ, 0x1f, R0 ;  /* 0x0000001fff057819 */ /* 0x000fe20000011400 */
[----:B------:R-:W-:Y:S01]  /*0d40*/  IMAD.IADD R7, R16, 0x1, -R7 ;  /* 0x0000000110077824 */ /* 0x000fe200078e0a07 */
[----:B------:R-:W-:Y:S02]  /*0d50*/  LEA.HI R6, R6, R8, RZ, 0x1 ;  /* 0x0000000806067211 */ /* 0x000fe400078f08ff */
[----:B------:R-:W-:Y:S01]  /*0d60*/  LEA.HI R5, R5, R228, RZ, 0x2 ;  /* 0x000000e405057211 */ /* 0x000fe200078f10ff */
[----:B------:R-:W-:Y:S01]  /*0d70*/  IMAD R225, R8, 0x8, R7 ;  /* 0x0000000808e17824 */ /* 0x000fe200078e0207 */
[----:B------:R-:W-:Y:S02]  /*0d80*/  LOP3.LUT R11, R0, 0xfffffffc, RZ, 0xc0, !PT ;  /* 0xfffffffc000b7812 */ /* 0x000fe400078ec0ff */
[-C--:B------:R-:W-:Y:S01]  /*0d90*/  LEA.HI R0, R3, R220.reuse, RZ, 0x7 ;  /* 0x000000dc03007211 */ /* 0x080fe200078f38ff */
[----:B------:R-:W-:Y:S01]  /*0da0*/  IMAD.SHL.U32 R225, R225, 0x40, RZ ;  /* 0x00000040e1e17824 */ /* 0x000fe200078e00ff */
[----:B------:R-:W-:Y:S01]  /*0db0*/  LOP3.LUT R5, R5, 0xfffffffc, RZ, 0xc0, !PT ;  /* 0xfffffffc05057812 */ /* 0x000fe200078ec0ff */
[----:B------:R-:W-:Y:S01]  /*0dc0*/  IMAD.IADD R11, R220, 0x1, -R11 ;  /* 0x00000001dc0b7824 */ /* 0x000fe200078e0a0b */
[----:B------:R-:W-:Y:S01]  /*0dd0*/  LOP3.LUT R9, R6, 0x1ffffffe, RZ, 0xc0, !PT ;  /* 0x1ffffffe06097812 */ /* 0x000fe200078ec0ff */
[----:B------:R-:W-:Y:S01]  /*0de0*/  IMAD.SHL.U32 R6, R227, 0x8, RZ ;  /* 0x00000008e3067824 */ /* 0x000fe200078e00ff */
[----:B------:R-:W-:Y:S01]  /*0df0*/  LOP3.LUT R233, R0, 0xffffff80, RZ, 0xc0, !PT ;  /* 0xffffff8000e97812 */ /* 0x000fe200078ec0ff */
[----:B------:R-:W-:Y:S01]  /*0e00*/  IMAD.IADD R228, R228, 0x1, -R5 ;  /* 0x00000001e4e47824 */ /* 0x000fe200078e0a05 */
[----:B------:R-:W-:Y:S01]  /*0e10*/  LEA.HI R4, R11, R11, RZ, 0x1 ;  /* 0x0000000b0b047211 */ /* 0x000fe200078f08ff */
[C---:B------:R-:W-:Y:S01]  /*0e20*/  VIADD R5, R6.reuse, 0x20 ;  /* 0x0000002006057836 */ /* 0x040fe20000000000 */
[----:B------:R-:W-:Y:S01]  /*0e30*/  SHF.R.S32.HI R235, RZ, 0x7, R0 ;  /* 0x00000007ffeb7819 */ /* 0x000fe20000011400 */
[----:B------:R-:W-:Y:S01]  /*0e40*/  VIADD R7, R6, 0x40 ;  /* 0x0000004006077836 */ /* 0x000fe20000000000 */
[----:B------:R-:W-:Y:S01]  /*0e50*/  LOP3.LUT R4, R4, 0x1ffffffe, RZ, 0xc0, !PT ;  /* 0x1ffffffe04047812 */ /* 0x000fe200078ec0ff */
[----:B------:R-:W-:Y:S01]  /*0e60*/  IMAD.IADD R233, R220, 0x1, -R233 ;  /* 0x00000001dce97824 */ /* 0x000fe200078e0ae9 */
[----:B------:R-:W-:Y:S01]  /*0e70*/  LEA.HI R0, R0, R235, RZ, 0x1 ;  /* 0x000000eb00007211 */ /* 0x000fe200078f08ff */
[----:B------:R-:W-:Y:S01]  /*0e80*/  IMAD.IADD R9, R8, 0x1, -R9 ;  /* 0x0000000108097824 */ /* 0x000fe200078e0a09 */
[----:B------:R-:W-:Y:S01]  /*0e90*/  LEA.HI R3, R3, R220, RZ, 0x3 ;  /* 0x000000dc03037211 */ /* 0x000fe200078f18ff */
[----:B------:R-:W-:Y:S01]  /*0ea0*/  IMAD.IADD R5, R6, 0x1, R5 ;  /* 0x0000000106057824 */ /* 0x000fe200078e0205 */
[----:B------:R-:W-:Y:S01]  /*0eb0*/  LOP3.LUT R0, R0, 0x3fffffe, RZ, 0xc0, !PT ;  /* 0x03fffffe00007812 */ /* 0x000fe200078ec0ff */
[----:B------:R-:W-:Y:S01]  /*0ec0*/  IMAD.IADD R8, R6, 0x1, R7 ;  /* 0x0000000106087824 */ /* 0x000fe200078e0207 */
[----:B------:R-:W-:Y:S01]  /*0ed0*/  SHF.R.S32.HI R6, RZ, 0x1f, R233 ;  /* 0x0000001fff067819 */ /* 0x000fe200000114e9 */
[----:B------:R-:W-:Y:S01]  /*0ee0*/  IMAD R236, R9, 0x8, R236 ;  /* 0x0000000809ec7824 */ /* 0x000fe200078e02ec */
[----:B------:R-:W-:Y:S01]  /*0ef0*/  SHF.R.S32.HI R10, RZ, 0x1f, R5 ;  /* 0x0000001fff0a7819 */ /* 0x000fe20000011405 */
[----:B------:R-:W-:Y:S01]  /*0f00*/  IMAD.IADD R11, R11, 0x1, -R4 ;  /* 0x000000010b0b7824 */ /* 0x000fe200078e0a04 */
[----:B------:R-:W-:Y:S01]  /*0f10*/  SHF.R.S32.HI R9, RZ, 0x1f, R8 ;  /* 0x0000001fff097819 */ /* 0x000fe20000011408 */
[----:B------:R-:W-:Y:S01]  /*0f20*/  IMAD.SHL.U32 R4, R228, 0x80, RZ ;  /* 0x00000080e4047824 */ /* 0x000fe200078e00ff */
[----:B------:R-:W-:Y:S01]  /*0f30*/  LEA.HI R7, R6, R233, RZ, 0x2 ;  /* 0x000000e906077211 */ /* 0x000fe200078f10ff */
[----:B------:R-:W-:Y:S01]  /*0f40*/  IMAD.IADD R0, R235, 0x1, -R0 ;  /* 0x00000001eb007824 */ /* 0x000fe200078e0a00 */
[----:B------:R-:W-:-:S02]  /*0f50*/  LEA.HI R12, R10, R5, RZ, 0x4 ;  /* 0x000000050a0c7211 */ /* 0x000fc400078f20ff */
[----:B------:R-:W-:Y:S02]  /*0f60*/  LEA.HI R14, R10, R5, RZ, 0x6 ;  /* 0x000000050a0e7211 */ /* 0x000fe400078f30ff */
[CC--:B------:R-:W-:Y:S02]  /*0f70*/  LEA.HI R10, R9.reuse, R8.reuse, RZ, 0x4 ;  /* 0x00000008090a7211 */ /* 0x0c0fe400078f20ff */
[----:B------:R-:W-:Y:S01]  /*0f80*/  LEA.HI R17, R9, R8, RZ, 0x6 ;  /* 0x0000000809117211 */ /* 0x000fe200078f30ff */
[----:B------:R-:W-:Y:S01]  /*0f90*/  IMAD.SHL.U32 R14, R14, 0x80, RZ ;  /* 0x000000800e0e7824 */ /* 0x000fe200078e00ff */
[--C-:B------:R-:W-:Y:S02]  /*0fa0*/  SHF.R.S32.HI R8, RZ, 0x2, R7.reuse ;  /* 0x00000002ff087819 */ /* 0x100fe40000011407 */
[----:B------:R-:W-:Y:S01]  /*0fb0*/  SHF.R.S32.HI R9, RZ, 0x1f, R7 ;  /* 0x0000001fff097819 */ /* 0x000fe20000011407 */
[----:B------:R-:W-:Y:S01]  /*0fc0*/  IMAD.SHL.U32 R17, R17, 0x80, RZ ;  /* 0x0000008011117824 */ /* 0x000fe200078e00ff */
[----:B------:R-:W-:Y:S01]  /*0fd0*/  LOP3.LUT R5, R4, 0x180, RZ, 0xc0, !PT ;  /* 0x0000018004057812 */ /* 0x000fe200078ec0ff */
[----:B------:R-:W-:Y:S01]  /*0fe0*/  IMAD.SHL.U32 R4, R227, 0x10, RZ ;  /* 0x00000010e3047824 */ /* 0x000fe200078e00ff */
[----:B------:R-:W-:-:S02]  /*0ff0*/  LEA.HI R9, R9, R8, RZ, 0x3 ;  /* 0x0000000809097211 */ /* 0x000fc400078f18ff */
[----:B------:R-:W-:Y:S02]  /*1000*/  LEA.HI R6, R6, R233, RZ, 0x5 ;  /* 0x000000e906067211 */ /* 0x000fe400078f28ff */
[----:B------:R-:W-:Y:S02]  /*1010*/  LOP3.LUT R9, R9, 0xfffffff8, RZ, 0xc0, !PT ;  /* 0xfffffff809097812 */ /* 0x000fe400078ec0ff */
[C---:B------:R-:W-:Y:S02]  /*1020*/  LOP3.LUT R13, R5.reuse, 0x30, R4, 0xf8, !PT ;  /* 0x00000030050d7812 */ /* 0x040fe400078ef804 */
[C---:B------:R-:W-:Y:S01]  /*1030*/  LOP3.LUT R15, R5.reuse, 0x30, R12, 0xf8, !PT ;  /* 0x00000030050f7812 */ /* 0x040fe200078ef80c */
[----:B------:R-:W-:Y:S01]  /*1040*/  IMAD.IADD R9, R8, 0x1, -R9 ;  /* 0x0000000108097824 */ /* 0x000fe200078e0a09 */
[----:B------:R-:W-:Y:S02]  /*1050*/  SHF.R.U32.HI R4, RZ, 0x3, R5 ;  /* 0x00000003ff047819 */ /* 0x000fe40000011605 */
[----:B------:R-:W-:-:S02]  /*1060*/  LOP3.LUT R5, R5, 0x30, R10, 0xf8, !PT ;  /* 0x0000003005057812 */ /* 0x000fc400078ef80a */
[----:B------:R-:W-:Y:S02]  /*1070*/  SHF.R.S32.HI R6, RZ, 0x5, R6 ;  /* 0x00000005ff067819 */ /* 0x000fe40000011406 */
[-C--:B------:R-:W-:Y:S02]  /*1080*/  LOP3.LUT R15, R15, R4.reuse, RZ, 0x3c, !PT ;  /* 0x000000040f0f7212 */ /* 0x080fe400078e3cff */
[-C--:B------:R-:W-:Y:S01]  /*1090*/  LOP3.LUT R10, R13, R4.reuse, RZ, 0x3c, !PT ;  /* 0x000000040d0a7212 */ /* 0x080fe200078e3cff */
[----:B------:R-:W-:Y:S01]  /*10a0*/  IMAD R9, R6, 0x10, R9 ;  /* 0x0000001006097824 */ /* 0x000fe200078e0209 */
[----:B------:R-:W-:Y:S02]  /*10b0*/  LOP3.LUT R5, R5, R4, RZ, 0x3c, !PT ;  /* 0x0000000405057212 */ /* 0x000fe400078e3cff */
[----:B------:R-:W-:Y:S01]  /*10c0*/  LOP3.LUT R4, R17, 0xffffe000, RZ, 0xc0, !PT ;  /* 0xffffe00011047812 */ /* 0x000fe200078ec0ff */
[----:B------:R-:W-:Y:S01]  /*10d0*/  IMAD R234, R0, 0x40, R9 ;  /* 0x0000004000ea7824 */ /* 0x000fe200078e0209 */
[----:B------:R-:W-:-:S02]  /*10e0*/  LOP3.LUT R14, R14, 0xffffe000, RZ, 0xc0, !PT ;  /* 0xffffe0000e0e7812 */ /* 0x000fc400078ec0ff */
[-C--:B------:R-:W-:Y:S01]  /*10f0*/  IADD3 R4, R5, R225.reuse, R4 ;  /* 0x000000e105047210 */ /* 0x080fe20007ffe004 */
[----:B------:R-:W-:Y:S01]  /*1100*/  IMAD R22, R11, 0x8, R234 ;  /* 0x000000080b167824 */ /* 0x000fe200078e02ea */
[----:B------:R-:W-:Y:S02]  /*1110*/  IADD3 R14, R15, R225, R14 ;  /* 0x000000e10f0e7210 */ /* 0x000fe40007ffe00e */
[----:B------:R-:W-:Y:S01]  /*1120*/  LOP3.LUT R5, R3, 0xfffffff8, RZ, 0xc0, !PT ;  /* 0xfffffff803057812 */ /* 0x000fe200078ec0ff */
[----:B------:R-:W-:Y:S01]  /*1130*/  VIADD R229, R4, UR39 ;  /* 0x0000002704e57c36 */ /* 0x000fe20008000000 */
[----:B------:R-:W-:Y:S01]  /*1140*/  LOP3.LUT R0, R7, 0x7ffffffc, RZ, 0xc0, !PT ;  /* 0x7ffffffc07007812 */ /* 0x000fe200078ec0ff */
[----:B------:R-:W-:Y:S01]  /*1150*/  VIADD R230, R14, UR39 ;  /* 0x000000270ee67c36 */ /* 0x000fe20008000000 */
[----:B------:R-:W-:Y:S01]  /*1160*/  SHF.R.S32.HI R224, RZ, 0x3, R3 ;  /* 0x00000003ffe07819 */ /* 0x000fe20000011403 */
[----:B------:R-:W-:Y:S01]  /*1170*/  IMAD.IADD R226, R220, 0x1, -R5 ;  /* 0x00000001dce27824 */ /* 0x000fe200078e0a05 */
[----:B------:R-:W-:Y:S01]  /*1180*/  IADD3 R231, R225, UR39, R10 ;  /* 0x00000027e1e77c10 */ /* 0x000fe2000fffe00a */
[----:B------:R-:W-:-:S07]  /*1190*/  IMAD.IADD R23, R233, 0x1, -R0 ;  /* 0x00000001e9177824 */ /* 0x000fce00078e0a00 */
.L_x_1610:
[----:B------:R-:W-:Y:S01]  /*11a0*/  ULDC.64 UR6, c[0x0][0xa28] ;  /* 0x00028a0000067ab9 */ /* 0x000fe20000000a00 */
[----:B------:R-:W-:Y:S01]  /*11b0*/  ULDC.64 UR10, c[0x0][0xa08] ;  /* 0x00028200000a7ab9 */ /* 0x000fe20000000a00 */
[----:B------:R-:W-:Y:S01]  /*11c0*/  UISETP.NE.U32.AND UP0, UPT, UR6, URZ, UPT ;  /* 0x0000003f0600728c */ /* 0x000fe2000bf05070 */
[----:B------:R-:W-:Y:S01]  /*11d0*/  ISETP.NE.U32.AND P0, PT, RZ, UR10, PT ;  /* 0x0000000aff007c0c */ /* 0x000fe2000bf05070 */
[----:B0-----:R-:W-:Y:S02]  /*11e0*/  IMAD.MOV.U32 R0, RZ, RZ, RZ ;  /* 0x000000ffff007224 */ /* 0x001fe400078e00ff */
[----:B------:R-:W-:Y:S01]  /*11f0*/  UISETP.NE.AND.EX UP0, UPT, UR7, URZ, UPT, UP0 ;  /* 0x0000003f0700728c */ /* 0x000fe2000bf05300 */
[----:B------:R-:W-:Y:S01]  /*1200*/  ISETP.NE.AND.EX P0, PT, RZ, UR11, PT, P0 ;  /* 0x0000000bff007c0c */ /* 0x000fe2000bf05300 */
[----:B------:R-:W-:Y:S01]  /*1210*/  IMAD.MOV.U32 R30, RZ, RZ, RZ ;  /* 0x000000ffff1e7224 */ /* 0x000fe200078e00ff */
[----:B------:R-:W-:Y:S02]  /*1220*/  ULDC.64 UR6, c[0x0][0xa18] ;  /* 0x0002860000067ab9 */ /* 0x000fe40000000a00 */
[----:B------:R-:W-:Y:S01]  /*1230*/  UISETP.NE.U32.AND UP1, UPT, UR6, URZ, UPT ;  /* 0x0000003f0600728c */ /* 0x000fe2000bf25070 */
[----:B------:R-:W-:-:S03]  /*1240*/  PLOP3.LUT P1, PT, PT, PT, UP0, 0x80, 0x0 ;  /* 0x000000000000781c */ /* 0x000fc60003f2f008 */
[----:B------:R-:W-:-:S03]  /*1250*/  UISETP.NE.AND.EX UP1, UPT, UR7, URZ, UPT, UP1 ;  /* 0x0000003f0700728c */ /* 0x000fc6000bf25310 */
[----:B------:R-:W-:Y:S02]  /*1260*/  ULDC.64 UR6, c[0x0][0xa08] ;  /* 0x0002820000067ab9 */ /* 0x000fe40000000a00 */
[----:B------:R-:W-:Y:S01]  /*1270*/  UIMAD.WIDE UR8, UR53, 0x4, UR6 ;  /* 0x00000004350878a5 */ /* 0x000fe2000f8e0206 */
[----:B------:R-:W-:Y:S02]  /*1280*/  PLOP3.LUT P3, PT, PT, PT, UP1, 0x80, 0x0 ;  /* 0x000000000000781c */ /* 0x000fe40003f6f018 */
[----:B------:R-:W-:Y:S02]  /*1290*/  @UP0 ULDC.64 UR6, c[0x0][0xa28] ;  /* 0x00028a0000060ab9 */ /* 0x000fe40000000a00 */
[----:B------:R-:W-:Y:S01]  /*12a0*/  @UP0 UIMAD.WIDE UR6, UR53, 0x4, UR6 ;  /* 0x00000004350608a5 */ /* 0x000fe2000f8e0206 */
[----:B-12-4-:R-:W-:Y:S01]  /*12b0*/  IMAD.U32 R6, RZ, RZ, UR8 ;  /* 0x00000008ff067e24 */ /* 0x016fe2000f8e00ff */
[----:B------:R-:W-:Y:S01]  /*12c0*/  ULDC UR4, c[0x0][0x288] ;  /* 0x0000a20000047ab9 */ /* 0x000fe20000000800 */
[----:B------:R-:W-:-:S03]  /*12d0*/  IMAD.U32 R7, RZ, RZ, UR9 ;  /* 0x00000009ff077e24 */ /* 0x000fc6000f8e00ff */
[----:B---3--:R-:W-:Y:S02]  /*12e0*/  IMAD.U32 R4, RZ, RZ, UR6 ;  /* 0x00000006ff047e24 */ /* 0x008fe4000f8e00ff */
[----:B------:R-:W-:Y:S01]  /*12f0*/  IMAD.U32 R5, RZ, RZ, UR7 ;  /* 0x00000007ff057e24 */ /* 0x000fe2000f8e00ff */
[----:B------:R-:W-:Y:S01]  /*1300*/  @UP1 ULDC.64 UR6, c[0x0][0xa18] ;  /* 0x0002860000061ab9 */ /* 0x000fe20000000a00 */
[----:B------:R-:W-:Y:S01]  /*1310*/  IMAD.U32 R18, RZ, RZ, UR4 ;  /* 0x00000004ff127e24 */ /* 0x000fe2000f8e00ff */
[----:B------:R-:W-:Y:S01]  /*1320*/  @UP1 UIMAD.WIDE UR6, UR53, 0x4, UR6 ;  /* 0x00000004350618a5 */ /* 0x000fe2000f8e0206 */
[----:B------:R0:W5:Y:S01]  /*1330*/  @P0 LDG.E R30, desc[UR46][R6.64] ;  /* 0x0000002e061e0981 */ /* 0x000162000c1e1900 */
[----:B------:R-:W-:-:S03]  /*1340*/  ULDC UR4, c[0x0][0x424] ;  /* 0x0001090000047ab9 */ /* 0x000fc60000000800 */
[----:B------:R0:W5:Y:S01]  /*1350*/  @P1 LDG.E R0, desc[UR46][R4.64] ;  /* 0x0000002e04001981 */ /* 0x000162000c1e1900 */
[----:B------:R-:W-:Y:S02]  /*1360*/  IMAD.U32 R8, RZ, RZ, UR6 ;  /* 0x00000006ff087e24 */ /* 0x000fe4000f8e00ff */
        /* <DEDUP_REMOVED lines=11> */
[----:B0-----:R-:W-:-:S12]  /*1420*/  @P3 BRA `(.L_x_1460) ;  /* 0x00000000002c3947 */ /* 0x001fd80003800000 */
        /* <DEDUP_REMOVED lines=11> */
.L_x_1460:
[----:B------:R-:W-:Y:S01]  /*14e0*/  UMOV UR56, UR54 ;  /* 0x0000003600387c82 */ /* 0x000fe20008000000 */
[----:B------:R-:W-:Y:S01]  /*14f0*/  IMAD.U32 R25, RZ, RZ, UR4 ;  /* 0x00000004ff197e24 */ /* 0x000fe2000f8e00ff */
[----:B------:R-:W-:Y:S01]  /*1500*/  UMOV UR61, UR53 ;  /* 0x00000035003d7c82 */ /* 0x000fe20008000000 */
[----:B------:R-:W-:Y:S01]  /*1510*/  ULDC UR41, c[0x0][0x348] ;  /* 0x0000d20000297ab9 */ /* 0x000fe20000000800 */
[----:B------:R-:W-:Y:S05]  /*1520*/  @!P2 BRA `(.L_x_1461) ;  /* 0x000000000018a947 */ /* 0x000fea0003800000 */
[----:B------:R-:W-:Y:S02]  /*1530*/  ULDC.64 UR6, c[0x0][0xa20] ;  /* 0x0002880000067ab9 */ /* 0x000fe40000000a00 */
[----:B------:R-:W-:-:S06]  /*1540*/  UIMAD.WIDE UR6, UR53, 0x4, UR6 ;  /* 0x00000004350678a5 */ /* 0x000fcc000f8e0206 */
[----:B------:R-:W-:Y:S02]  /*1550*/  IMAD.U32 R4, RZ, RZ, UR6 ;  /* 0x00000006ff047e24 */ /* 0x000fe4000f8e00ff */
[----:B------:R-:W-:-:S05]  /*1560*/  IMAD.U32 R5, RZ, RZ, UR7 ;  /* 0x00000007ff057e24 */ /* 0x000fca000f8e00ff */
[----:B------:R0:W5:Y:S01]  /*1570*/  LDG.E R25, desc[UR46][R4.64] ;  /* 0x0000002e04197981 */ /* 0x000162000c1e1900 */
[----:B------:R-:W-:Y:S05]  /*1580*/  BRA `(.L_x_1462) ;  /* 0x0000000000107947 */ /* 0x000fea0003800000 */
.L_x_1461:
[----:B------:R-:W-:Y:S05]  /*1590*/  @!P0 BRA `(.L_x_1462) ;  /* 0x00000000000c8947 */ /* 0x000fea0003800000 */
[----:B------:R-:W2:Y:S04]  /*15a0*/  LDG.E R4, desc[UR46][R6.64] ;  /* 0x0000002e06047981 */ /* 0x000ea8000c1e1900 */
[----:B------:R-:W2:Y:S02]  /*15b0*/  LDG.E R25, desc[UR46][R6.64+0x4] ;  /* 0x0000042e06197981 */ /* 0x000ea4000c1e1900 */
[----:B--2---:R-:W-:-:S07]  /*15c0*/  IMAD.IADD R25, R25, 0x1, -R4 ;  /* 0x0000000119197824 */ /* 0x004fce00078e0a04 */
.L_x_1462:
[----:B------:R-:W-:Y:S01]  /*15d0*/  ULDC.64 UR6, c[0x0][0xa10] ;  /* 0x0002840000067ab9 */ /* 0x000fe20000000a00 */
[----:B------:R-:W1:Y:S01]  /*15e0*/  LDC R3, c[0x0][0x448] ;  /* 0x00011200ff037b82 */ /* 0x000e620000000800 */
[----:B------:R-:W-:-:S04]  /*15f0*/  UISETP.NE.U32.AND UP0, UPT, UR6, URZ, UPT ;  /* 0x0000003f0600728c */ /* 0x000fc8000bf05070 */
[----:B------:R-:W-:Y:S01]  /*1600*/  UISETP.NE.AND.EX UP0, UPT, UR7, URZ, UPT, UP0 ;  /* 0x0000003f0700728c */ /* 0x000fe2000bf05300 */
[----:B------:R-:W2:Y:S02]  /*1610*/  S2R R7, SR_TID.X ;  /* 0x0000000000077919 */ /* 0x000ea40000002100 */
[----:B------:R-:W3:Y:S03]  /*1620*/  S2UR UR4, SR_SWINHI ;  /* 0x00000000000479c3 */ /* 0x000ee60000002f00 */
[----:B------:R-:W-:-:S05]  /*1630*/  PLOP3.LUT P2, PT, PT, PT, UP0, 0x80, 0x0 ;  /* 0x000000000000781c */ /* 0x000fca0003f4f008 */
[----:B------:R-:W-:Y:S01]  /*1640*/  @UP0 ULDC.64 UR6, c[0x0][0xa10] ;  /* 0x0002840000060ab9 */ /* 0x000fe20000000a00 */
[----:B------:R-:W4:Y:S01]  /*1650*/  LDC.64 R20, c[0x0][0x9e0] ;  /* 0x00027800ff147b82 */ /* 0x000f220000000a00 */
[----:B------:R-:W-:-:S06]  /*1660*/  @UP0 UIMAD.WIDE UR6, UR53, 0x4, UR6 ;  /* 0x00000004350608a5 */ /* 0x000fcc000f8e0206 */
[----:B0-----:R-:W-:Y:S02]  /*1670*/  IMAD.U32 R4, RZ, RZ, UR6 ;  /* 0x00000006ff047e24 */ /* 0x001fe4000f8e00ff */
[----:B------:R-:W-:Y:S01]  /*1680*/  IMAD.U32 R5, RZ, RZ, UR7 ;  /* 0x00000007ff057e24 */ /* 0x000fe2000f8e00ff */
[----:B------:R-:W-:-:S04]  /*1690*/  ULDC.64 UR6, c[0x0][0xa30] ;  /* 0x00028c0000067ab9 */ /* 0x000fc80000000a00 */
[----:B------:R-:W4:Y:S04]  /*16a0*/  @P2 LDG.E R6, desc[UR46][R4.64] ;  /* 0x0000002e04062981 */ /* 0x000f28000c1e1900 */
[----:B------:R-:W4:Y:S01]  /*16b0*/  @P2 LDG.E R14, desc[UR46][R4.64+0x4] ;  /* 0x0000042e040e2981 */ /* 0x000f22000c1e1900 */
[----:B------:R-:W-:-:S04]  /*16c0*/  UISETP.NE.U32.AND UP1, UPT, UR6, URZ, UPT ;  /* 0x0000003f0600728c */ /* 0x000fc8000bf25070 */
[----:B------:R-:W-:-:S06]  /*16d0*/  UISETP.NE.AND.EX UP1, UPT, UR7, URZ, UPT, UP1 ;  /* 0x0000003f0700728c */ /* 0x000fcc000bf25310 */
[----:B------:R-:W-:-:S05]  /*16e0*/  PLOP3.LUT P3, PT, PT, PT, UP1, 0x80, 0x0 ;  /* 0x000000000000781c */ /* 0x000fca0003f6f018 */
[----:B------:R-:W-:Y:S02]  /*16f0*/  @UP1 ULDC.64 UR6, c[0x0][0xa30] ;  /* 0x00028c0000061ab9 */ /* 0x000fe40000000a00 */
[----:B------:R-:W-:-:S06]  /*1700*/  @UP1 UIMAD.WIDE UR6, UR53, 0x4, UR6 ;  /* 0x00000004350618a5 */ /* 0x000fcc000f8e0206 */
[----:B------:R-:W-:Y:S02]  /*1710*/  IMAD.U32 R12, RZ, RZ, UR6 ;  /* 0x00000006ff0c7e24 */ /* 0x000fe4000f8e00ff */
[----:B------:R-:W-:-:S05]  /*1720*/  IMAD.U32 R13, RZ, RZ, UR7 ;  /* 0x00000007ff0d7e24 */ /* 0x000fca000f8e00ff */
[----:B------:R0:W4:Y:S01]  /*1730*/  @P3 LDG.E R15, desc[UR46][R12.64] ;  /* 0x0000002e0c0f3981 */ /* 0x000122000c1e1900 */
[----:B-1----:R-:W-:Y:S01]  /*1740*/  ISETP.NE.AND P0, PT, R3, 0x1, PT ;  /* 0x000000010300780c */ /* 0x002fe20003f05270 */
[----:B------:R-:W-:Y:S01]  /*1750*/  UMOV UR36, UR39 ;  /* 0x0000002700247c82 */ /* 0x000fe20008000000 */
[----:B---3--:R-:W-:Y:S01]  /*1760*/  UMOV UR37, UR4 ;  /* 0x0000000400257c82 */ /* 0x008fe20008000000 */
[----:B--2---:R-:W-:Y:S01]  /*1770*/  LOP3.LUT R7, R7, 0x7f, RZ, 0xc0, !PT ;  /* 0x0000007f07077812 */ /* 0x004fe200078ec0ff */
[----:B------:R-:W-:Y:S01]  /*1780*/  UIADD3 UR7, UP1, UR36, 0x33490, URZ ;  /* 0x0003349024077890 */ /* 0x000fe2000ff3e03f */
[----:B------:R-:W-:Y:S01]  /*1790*/  IMAD.MOV.U32 R9, RZ, RZ, 0x100 ;  /* 0x00000100ff097424 */ /* 0x000fe200078e00ff */
[----:B------:R-:W-:Y:S01]  /*17a0*/  UIADD3 UR9, UP2, UR36, 0x334a0, URZ ;  /* 0x000334a024097890 */ /* 0x000fe2000ff5e03f */
[----:B------:R-:W-:Y:S01]  /*17b0*/  ISETP.NE.AND P1, PT, R7, RZ, PT ;  /* 0x000000ff0700720c */ /* 0x000fe20003f25270 */
[----:B------:R-:W-:Y:S01]  /*17c0*/  UIADD3.X UR8, URZ, UR37, URZ, UP1, !UPT ;  /* 0x000000253f087290 */ /* 0x000fe20008ffe43f */
[----:B------:R-:W-:Y:S01]  /*17d0*/  IMAD.U32 R7, RZ, RZ, UR55 ;  /* 0x00000037ff077e24 */ /* 0x000fe2000f8e00ff */
[----:B------:R-:W-:Y:S01]  /*17e0*/  UIADD3.X UR10, URZ, UR37, URZ, UP2, !UPT ;  /* 0x000000253f0a7290 */ /* 0x000fe200097fe43f */
[----:B------:R-:W-:Y:S01]  /*17f0*/  IMAD.MOV.U32 R10, RZ, RZ, 0x1 ;  /* 0x00000001ff0a7424 */ /* 0x000fe200078e00ff */
[----:B------:R-:W-:Y:S01]  /*1800*/  SEL R8, RZ, 0x1, P1 ;  /* 0x00000001ff087807 */ /* 0x000fe20000800000 */
[----:B------:R-:W-:Y:S01]  /*1810*/  IMAD.MOV.U32 R11, RZ, RZ, RZ ;  /* 0x000000ffff0b7224 */ /* 0x000fe200078e00ff */
[----:B------:R-:W1:Y:S01]  /*1820*/  @P0 LDC R3, c[0x0][0x44c] ;  /* 0x00011300ff030b82 */ /* 0x000e620000000800 */
[----:B0-----:R-:W-:Y:S01]  /*1830*/  IMAD.U32 R12, RZ, RZ, UR7 ;  /* 0x00000007ff0c7e24 */ /* 0x001fe2000f8e00ff */
[----:B------:R-:W-:Y:S01]  /*1840*/  USHF.L.U32 UR45, UR5, 0x7, URZ ;  /* 0x00000007052d7899 */ /* 0x000fe2000800063f */
[----:B------:R-:W-:Y:S01]  /*1850*/  IMAD.U32 R13, RZ, RZ, UR8 ;  /* 0x00000008ff0d7e24 */ /* 0x000fe2000f8e00ff */
[----:B------:R-:W-:Y:S01]  /*1860*/  STL.128 [R1+0x20], R8 ;  /* 0x0000200801007387 */ /* 0x000fe20000100c00 */
[----:B------:R-:W-:Y:S01]  /*1870*/  IMAD.U32 R4, RZ, RZ, UR9 ;  /* 0x00000009ff047e24 */ /* 0x000fe2000f8e00ff */
[----:B-----5:R-:W-:Y:S01]  /*1880*/  R2UR UR40, R25 ;  /* 0x00000000192872ca */ /* 0x020fe200000e0000 */
[----:B------:R-:W-:Y:S01]  /*1890*/  IMAD.U32 R5, RZ, RZ, UR10 ;  /* 0x0000000aff057e24 */ /* 0x000fe2000f8e00ff */
[----:B------:R-:W-:Y:S04]  /*18a0*/  STL.64 [R1+0x8], R12 ;  /* 0x0000080c01007387 */ /* 0x000fe80000100a00 */
[----:B------:R-:W-:Y:S04]  /*18b0*/  STL.64 [R1+0x10], R4 ;  /* 0x0000100401007387 */ /* 0x000fe80000100a00 */
[----:B------:R-:W-:Y:S04]  /*18c0*/  STL.64 [R1+0x30], R4 ;  /* 0x0000300401007387 */ /* 0x000fe80000100a00 */
[----:B------:R-:W-:Y:S01]  /*18d0*/  STL.64 [R1], RZ ;  /* 0x000000ff01007387 */ /* 0x000fe20000100a00 */
[----:B----4-:R-:W-:Y:S01]  /*18e0*/  @P2 R2UR UR6, R6 ;  /* 0x00000000060622ca */ /* 0x010fe200000e0000 */
[----:B------:R-:W-:Y:S01]  /*18f0*/  IMAD.MOV.U32 R6, RZ, RZ, 0x7800 ;  /* 0x00007800ff067424 */ /* 0x000fe200078e00ff */
[----:B------:R-:W-:-:S02]  /*1900*/  @P2 R2UR UR4, R14 ;  /* 0x000000000e0422ca */ /* 0x000fc400000e0000 */
[----:B------:R-:W0:Y:S02]  /*1910*/  @P0 LDC R14, c[0x0][0x450] ;  /* 0x00011400ff0e0b82 */ /* 0x000e240000000800 */
[----:B------:R2:W-:Y:S01]  /*1920*/  STL.64 [R1+0x18], R6 ;  /* 0x0000180601007387 */ /* 0x0005e20000100a00 */
[----:B------:R-:W-:-:S08]  /*1930*/  ISETP.GE.AND P2, PT, R21, 0x1, PT ;  /* 0x000000011500780c */ /* 0x000fd00003f46270 */
[----:B------:R-:W-:Y:S01]  /*1940*/  @UP0 UIADD3 UR41, -UR6, UR4, URZ ;  /* 0x0000000406290290 */ /* 0x000fe2000fffe13f */
[----:B--2---:R-:W-:Y:S01]  /*1950*/  IMAD.IADD R6, R25, 0x1, -R0 ;  /* 0x0000000119067824 */ /* 0x004fe200078e0a00 */
[----:B------:R-:W-:-:S04]  /*1960*/  UIADD3 UR4, UR45, 0x7f, URZ ;  /* 0x0000007f2d047890 */ /* 0x000fc8000fffe03f */
[----:B------:R-:W-:Y:S02]  /*1970*/  VIADD R19, R6, UR41 ;  /* 0x0000002906137c36 */ /* 0x000fe40008000000 */
[----:B-1----:R-:W-:-:S03]  /*1980*/  @P0 IMAD.HI.U32 R3, R3, UR4, RZ ;  /* 0x0000000403030c27 */ /* 0x002fc6000f8e00ff */
[C---:B------:R-:W-:Y:S01]  /*1990*/  IADD3 R26, R19.reuse, 0x1, -R18 ;  /* 0x00000001131a7810 */ /* 0x040fe20007ffe812 */
[----:B------:R-:W-:Y:S02]  /*19a0*/  VIADD R0, R19, 0x9f ;  /* 0x0000009f13007836 */ /* 0x000fe40000000000 */
[----:B------:R-:W-:Y:S01]  /*19b0*/  IMAD.U32 R7, RZ, RZ, UR4 ;  /* 0x00000004ff077e24 */ /* 0x000fe2000f8e00ff */
[----:B0-----:R-:W-:Y:S01]  /*19c0*/  @P0 SHF.R.U32.HI R7, RZ, R14, R3 ;  /* 0x0000000eff070219 */ /* 0x001fe20000011603 */
[----:B------:R-:W-:Y:S01]  /*19d0*/  IMAD.HI R0, R0, 0x66666667, RZ ;  /* 0x6666666700007827 */ /* 0x000fe200078e02ff */
[----:B------:R-:W-:-:S03]  /*19e0*/  @P3 R2UR UR40, R15 ;  /* 0x000000000f2832ca */ /* 0x000fc600000e0000 */
[----:B------:R-:W-:Y:S01]  /*19f0*/  IMAD.IADD R7, R26, 0x1, R7 ;  /* 0x000000011a077824 */ /* 0x000fe200078e0207 */
[----:B------:R-:W-:-:S03]  /*1a00*/  SHF.R.U32.HI R3, RZ, 0x1f, R0 ;  /* 0x0000001fff037819 */ /* 0x000fc60000011600 */
[----:B------:R-:W-:Y:S01]  /*1a10*/  IMAD.IADD R20, R7, 0x1, R20 ;  /* 0x0000000107147824 */ /* 0x000fe200078e0214 */
[----:B------:R-:W-:Y:S01]  /*1a20*/  LEA.HI.SX32 R79, R0, R3, 0x1a ;  /* 0x00000003004f7211 */ /* 0x000fe200078fd2ff */
        /* <DEDUP_REMOVED lines=11> */
.L_x_1464:
[----:B------:R-:W-:-:S13]  /*1ae0*/  ISETP.NE.AND P1, PT, R21, 0x1, PT ;  /* 0x000000011500780c */ /* 0x000fda0003f25270 */
[----:B------:R-:W0:Y:S02]  /*1af0*/  @P1 LDC.64 R4, c[0x0][0x9e8] ;  /* 0x00027a00ff041b82 */ /* 0x000e240000000a00 */
[----:B0-----:R-:W-:-:S05]  /*1b00*/  @P1 IMAD.HI.U32 R4, R0, R4, RZ ;  /* 0x0000000400041227 */ /* 0x001fca00078e00ff */
[----:B------:R-:W-:-:S07]  /*1b10*/  @P1 SHF.R.U32.HI R0, RZ, R5, R4 ;  /* 0x00000005ff001219 */ /* 0x000fce0000011604 */
.L_x_1465:
[----:B------:R-:W-:-:S05]  /*1b20*/  IMAD R3, R0, R21, R21 ;  /* 0x0000001500037224 */ /* 0x000fca00078e0215 */
[----:B------:R-:W-:-:S07]  /*1b30*/  VIMNMX R20, R20, R3, PT ;  /* 0x0000000314147248 */ /* 0x000fce0003fe0100 */
.L_x_1463:
[----:B------:R-:W0:Y:S01]  /*1b40*/  @P0 LDC R0, c[0x0][0x44c] ;  /* 0x00011300ff000b82 */ /* 0x000e220000000800 */
[----:B------:R-:W-:Y:S02]  /*1b50*/  IMAD.U32 R3, RZ, RZ, UR45 ;  /* 0x0000002dff037e24 */ /* 0x000fe4000f8e00ff */
[----:B------:R-:W-:-:S05]  /*1b60*/  IMAD.IADD R104, R19, 0x1, -R18 ;  /* 0x0000000113687824 */ /* 0x000fca00078e0a12 */
[----:B------:R-:W1:Y:S08]  /*1b70*/  @P0 LDC R5, c[0x0][0x450] ;  /* 0x00011400ff050b82 */ /* 0x000e700000000800 */
[----:B------:R-:W2:Y:S01]  /*1b80*/  LDC R4, c[0x0][0x9dc] ;  /* 0x00027700ff047b82 */ /* 0x000ea20000000800 */
[----:B0-----:R-:W-:-:S05]  /*1b90*/  @P0 IMAD.HI.U32 R0, R0, UR45, RZ ;  /* 0x0000002d00000c27 */ /* 0x001fca000f8e00ff */
[----:B-1----:R-:W-:-:S05]  /*1ba0*/  @P0 SHF.R.U32.HI R3, RZ, R5, R0 ;  /* 0x00000005ff030219 */ /* 0x002fca0000011600 */
[----:B------:R-:W-:-:S04]  /*1bb0*/  IMAD.IADD R3, R104, 0x1, R3 ;  /* 0x0000000168037824 */ /* 0x000fc800078e0203 */
[----:B--2---:R-:W-:Y:S01]  /*1bc0*/  IMAD.IADD R0, R3, 0x1, -R4 ;  /* 0x0000000103007824 */ /* 0x004fe200078e0a04 */
[----:B------:R-:W-:Y:S06]  /*1bd0*/  @!P2 BRA `(.L_x_1466) ;  /* 0x00000000003ca947 */ /* 0x000fec0003800000 */
        /* <DEDUP_REMOVED lines=9> */
.L_x_1467:
[----:B------:R-:W-:-:S13]  /*1c70*/  ISETP.NE.AND P0, PT, R21, 0x1, PT ;  /* 0x000000011500780c */ /* 0x000fda0003f05270 */
[----:B------:R-:W0:Y:S02]  /*1c80*/  @P0 LDC.64 R4, c[0x0][0x9e8] ;  /* 0x00027a00ff040b82 */ /* 0x000e240000000a00 */
[----:B0-----:R-:W-:-:S05]  /*1c90*/  @P0 IMAD.HI.U32 R4, R3, R4, RZ ;  /* 0x0000000403040227 */ /* 0x001fca00078e00ff */
[----:B------:R-:W-:-:S07]  /*1ca0*/  @P0 SHF.R.U32.HI R3, RZ, R5, R4 ;  /* 0x00000005ff030219 */ /* 0x000fce0000011604 */
.L_x_1468:
[----:B------:R-:W-:-:S05]  /*1cb0*/  IMAD R3, R3, R21, RZ ;  /* 0x0000001503037224 */ /* 0x000fca00078e02ff */
[----:B------:R-:W-:-:S07]  /*1cc0*/  VIMNMX R0, R0, R3, !PT ;  /* 0x0000000300007248 */ /* 0x000fce0007fe0100 */
.L_x_1466:
[----:B------:R-:W-:Y:S01]  /*1cd0*/  VIADD R20, R20, 0x9f ;  /* 0x0000009f14147836 */ /* 0x000fe20000000000 */
[----:B------:R-:W-:Y:S01]  /*1ce0*/  PLOP3.LUT P0, PT, PT, PT, PT, 0x80, 0x0 ;  /* 0x000000000000781c */ /* 0x000fe20003f0f070 */
[----:B------:R-:W-:-:S04]  /*1cf0*/  IMAD.HI R0, R0, 0x66666667, RZ ;  /* 0x6666666700007827 */ /* 0x000fc800078e02ff */
[----:B------:R-:W-:Y:S01]  /*1d00*/  IMAD.HI R20, R20, 0x66666667, RZ ;  /* 0x6666666714147827 */ /* 0x000fe200078e02ff */
[----:B------:R-:W-:-:S03]  /*1d10*/  SHF.R.U32.HI R5, RZ, 0x1f, R0 ;  /* 0x0000001fff057819 */ /* 0x000fc60000011600 */
[----:B------:R-:W-:Y:S01]  /*1d20*/  IMAD.SHL.U32 R42, R228, 0x80, RZ ;  /* 0x00000080e42a7824 */ /* 0x000fe200078e00ff */
[----:B------:R-:W-:Y:S01]  /*1d30*/  SHF.R.U32.HI R3, RZ, 0x1f, R20 ;  /* 0x0000001fff037819 */ /* 0x000fe20000011614 */
[C---:B------:R-:W-:Y:S01]  /*1d40*/  IMAD.SHL.U32 R24, R227.reuse, 0x8, RZ ;  /* 0x00000008e3187824 */ /* 0x040fe200078e00ff */
[----:B------:R-:W-:Y:S01]  /*1d50*/  LEA.HI.SX32 R5, R0, R5, 0x1a ;  /* 0x0000000500057211 */ /* 0x000fe200078fd2ff */
[----:B------:R-:W-:Y:S01]  /*1d60*/  IMAD.SHL.U32 R17, R227, 0x10, RZ ;  /* 0x00000010e3117824 */ /* 0x000fe200078e00ff */
[----:B------:R-:W-:Y:S01]  /*1d70*/  LEA.HI.SX32 R20, R20, R3, 0x1a ;  /* 0x0000000314147211 */ /* 0x000fe200078fd2ff */
[C---:B------:R-:W-:Y:S01]  /*1d80*/  VIADD R77, R24.reuse, 0x20 ;  /* 0x00000020184d7836 */ /* 0x040fe20000000000 */
[----:B------:R-:W-:Y:S01]  /*1d90*/  VIMNMX R5, RZ, R5, !PT ;  /* 0x00000005ff057248 */ /* 0x000fe20007fe0100 */
[C---:B------:R-:W-:Y:S01]  /*1da0*/  VIADD R43, R24.reuse, 0x40 ;  /* 0x00000040182b7836 */ /* 0x040fe20000000000 */
[----:B------:R-:W-:Y:S01]  /*1db0*/  VIMNMX R3, R79, R20, PT ;  /* 0x000000144f037248 */ /* 0x000fe20003fe0100 */
[----:B------:R-:W-:Y:S01]  /*1dc0*/  VIADD R76, R24, 0x50 ;  /* 0x00000050184c7836 */ /* 0x000fe20000000000 */
[----:B------:R-:W-:Y:S01]  /*1dd0*/  LOP3.LUT R42, R42, 0x180, RZ, 0xc0, !PT ;  /* 0x000001802a2a7812 */ /* 0x000fe200078ec0ff */
[----:B------:R-:W-:-:S02]  /*1de0*/  IMAD R5, R5, 0xa0, -R6 ;  /* 0x000000a005057824 */ /* 0x000fc400078e0a06 */
[----:B------:R-:W-:Y:S01]  /*1df0*/  IMAD R3, R3, 0xa0, -R6 ;  /* 0x000000a003037824 */ /* 0x000fe200078e0a06 */
[----:B------:R-:W-:Y:S01]  /*1e00*/  SHF.R.U32.HI R39, RZ, 0x3, R42 ;  /* 0x00000003ff277819 */ /* 0x000fe2000001162a */
[C---:B------:R-:W-:Y:S01]  /*1e10*/  IMAD.IADD R78, R24.reuse, 0x1, R77 ;  /* 0x00000001184e7824 */ /* 0x040fe200078e024d */
[----:B------:R-:W-:Y:S01]  /*1e20*/  VIMNMX R5, RZ, R5, !PT ;  /* 0x00000005ff057248 */ /* 0x000fe20007fe0100 */
[----:B------:R-:W-:Y:S01]  /*1e30*/  IMAD.IADD R96, R24, 0x1, R43 ;  /* 0x0000000118607824 */ /* 0x000fe200078e022b */
[----:B------:R-:W-:-:S04]  /*1e40*/  VIMNMX R0, R3, UR41, PT ;  /* 0x0000002903007c48 */ /* 0x000fc8000bfe0100 */
[----:B------:R-:W-:Y:S01]  /*1e50*/  ISETP.GT.AND P1, PT, R0, R5, PT ;  /* 0x000000050000720c */ /* 0x000fe20003f24270 */
[----:B------:R-:W-:-:S05]  /*1e60*/  IMAD.WIDE.U32 R4, R5, -0x33333333, RZ ;  /* 0xcccccccd05047825 */ /* 0x000fca00078e00ff */
[----:B------:R-:W-:-:S05]  /*1e70*/  SHF.R.U32.HI R97, RZ, 0x7, R5 ;  /* 0x00000007ff617819 */ /* 0x000fca0000011605 */
[----:B------:R-:W-:Y:S02]  /*1e80*/  IMAD.MOV.U32 R98, RZ, RZ, R97 ;  /* 0x000000ffff627224 */ /* 0x000fe400078e0061 */
[----:B------:R-:W-:-:S04]  /*1e90*/  @P1 VIADD R0, R0, 0x9f ;  /* 0x0000009f00001836 */ /* 0x000fc80000000000 */
[----:B------:R-:W-:-:S05]  /*1ea0*/  @P1 IMAD.HI R0, R0, 0x66666667, RZ ;  /* 0x6666666700001827 */ /* 0x000fca00078e02ff */
[----:B------:R-:W-:-:S04]  /*1eb0*/  @P1 SHF.R.U32.HI R3, RZ, 0x1f, R0 ;  /* 0x0000001fff031819 */ /* 0x000fc80000011600 */
[----:B------:R-:W-:-:S04]  /*1ec0*/  @P1 LEA.HI.SX32 R98, R0, R3, 0x1a ;  /* 0x0000000300621211 */ /* 0x000fc800078fd2ff */
[----:B------:R-:W-:-:S13]  /*1ed0*/  ISETP.GT.AND P1, PT, R98, R97, PT ;  /* 0x000000616200720c */ /* 0x000fda0003f24270 */
[----:B------:R-:W-:Y:S05]  /*1ee0*/  @!P1 BRA `(.L_x_1469) ;  /* 0x0000002000d89947 */ /* 0x000fea0003800000 */
[----:B------:R-:W-:Y:S01]  /*1ef0*/  UIADD3 UR4, UR39, 0x24200, URZ ;  /* 0x0002420027047890 */ /* 0x000fe2000fffe03f */
[----:B------:R-:W-:-:S03]  /*1f00*/  ULDC UR42, c[0x0][0x2f4] ;  /* 0x0000bd00002a7ab9 */ /* 0x000fc60000000800 */
[----:B------:R-:W-:-:S06]  /*1f10*/  ULOP3.LUT UP0, URZ, UR4, 0x1bf, URZ, 0xc0, !UPT ;  /* 0x000001bf043f7892 */ /* 0x000fcc000f80c03f */
[----:B------:R-:W-:-:S13]  /*1f20*/  PLOP3.LUT P0, PT, PT, PT, UP0, 0x80, 0x0 ;  /* 0x000000000000781c */ /* 0x000fda0003f0f008 */
        /* <DEDUP_REMOVED lines=17> */
.L_x_1470:
[----:B------:R-:W-:Y:S01]  /*2040*/  UIADD3 UR4, UP0, UR36, 0x24200, URZ ;  /* 0x0002420024047890 */ /* 0x000fe2000ff1e03f */
[----:B------:R-:W-:-:S03]  /*2050*/  IMAD.U32 R28, RZ, RZ, UR51 ;  /* 0x00000033ff1c7e24 */ /* 0x000fc6000f8e00ff */
[----:B------:R-:W-:Y:S02]  /*2060*/  UIADD3.X UR5, URZ, UR37, URZ, UP0, !UPT ;  /* 0x000000253f057290 */ /* 0x000fe400087fe43f */
[----:B------:R-:W-:Y:S01]  /*2070*/  IMAD.U32 R4, RZ, RZ, UR4 ;  /* 0x00000004ff047e24 */ /* 0x000fe2000f8e00ff */
[----:B------:R-:W-:Y:S01]  /*2080*/  UIADD3 UR4, UR39, 0xf200, URZ ;  /* 0x0000f20027047890 */ /* 0x000fe2000fffe03f */
[----:B------:R-:W-:Y:S02]  /*2090*/  IADD3 R28, P0, R28, 0x38, RZ ;  /* 0x000000381c1c7810 */ /* 0x000fe40007f1e0ff */
[----:B------:R-:W-:Y:S01]  /*20a0*/  IMAD.U32 R5, RZ, RZ, UR5 ;  /* 0x00000005ff057e24 */ /* 0x000fe2000f8e00ff */
[----:B------:R-:W-:Y:S02]  /*20b0*/  ULOP3.LUT UP0, URZ, UR4, 0x1bf, URZ, 0xc0, !UPT ;  /* 0x000001bf043f7892 */ /* 0x000fe4000f80c03f */
[----:B------:R-:W-:Y:S02]  /*20c0*/  IMAD.X R29, RZ, RZ, UR57, P0 ;  /* 0x00000039ff1d7e24 */ /* 0x000fe400080e06ff */
[----:B------:R0:W-:Y:S02]  /*20d0*/  STL.64 [R1+0x38], R4 ;  /* 0x0000380401007387 */ /* 0x0001e40000100a00 */
[----:B------:R-:W-:-:S13]  /*20e0*/  PLOP3.LUT P1, PT, PT, PT, UP0, 0x80, 0x0 ;  /* 0x000000000000781c */ /* 0x000fda0003f2f008 */
[----:B0-----:R-:W-:Y:S05]  /*20f0*/  @!P1 BRA `(.L_x_1471) ;  /* 0x0000000000409947 */ /* 0x001fea0003800000 */
        /* <DEDUP_REMOVED lines=16> */
.L_x_1471:
[----:B------:R-:W-:Y:S01]  /*2200*/  ULDC.64 UR4, c[0x0][0x9f8] ;  /* 0x00027e0000047ab9 */ /* 0x000fe20000000a00 */
[----:B------:R-:W0:Y:S01]  /*2210*/  LDC.64 R54, c[0x0][0xa08] ;  /* 0x00028200ff367b82 */ /* 0x000e220000000a00 */
[----:B------:R-:W-:Y:S01]  /*2220*/  UISETP.NE.U32.AND UP0, UPT, UR4, URZ, UPT ;  /* 0x0000003f0400728c */ /* 0x000fe2000bf05070 */
[----:B------:R-:W1:Y:S01]  /*2230*/  S2R R27, SR_TID.X ;  /* 0x00000000001b7919 */ /* 0x000e620000002100 */
[----:B------:R-:W-:Y:S02]  /*2240*/  USHF.R.S32.HI UR20, URZ, 0x1f, UR54 ;  /* 0x0000001f3f147899 */ /* 0x000fe40008011436 */
[----:B------:R-:W-:Y:S01]  /*2250*/  UISETP.NE.AND.EX UP0, UPT, UR5, URZ, UPT, UP0 ;  /* 0x0000003f0500728c */ /* 0x000fe2000bf05300 */
[----:B------:R-:W-:Y:S01]  /*2260*/  ULDC.64 UR8, c[0x0][0x308] ;  /* 0x0000c20000087ab9 */ /* 0x000fe20000000a00 */
[----:B------:R-:W-:Y:S01]  /*2270*/  IMAD.IADD R3, R30, 0x1, R25 ;  /* 0x000000011e037824 */ /* 0x000fe200078e0219 */
[----:B------:R-:W2:Y:S01]  /*2280*/  LDC.64 R20, c[0x0][0x300] ;  /* 0x0000c000ff147b82 */ /* 0x000ea20000000a00 */
[----:B------:R-:W-:-:S02]  /*2290*/  IMAD.U32 R60, RZ, RZ, UR53 ;  /* 0x00000035ff3c7e24 */ /* 0x000fc4000f8e00ff */
[----:B------:R-:W-:Y:S01]  /*22a0*/  PLOP3.LUT P0, PT, PT, PT, UP0, 0x80, 0x0 ;  /* 0x000000000000781c */ /* 0x000fe20003f0f008 */
[----:B------:R-:W-:-:S04]  /*22b0*/  ULDC.64 UR10, c[0x0][0x310] ;  /* 0x0000c400000a7ab9 */ /* 0x000fc80000000a00 */
[----:B------:R-:W3:Y:S01]  /*22c0*/  LDC.64 R10, c[0x0][0x2f0] ;  /* 0x0000bc00ff0a7b82 */ /* 0x000ee20000000a00 */
[----:B------:R-:W-:-:S07]  /*22d0*/  @UP0 ULDC.64 UR4, c[0x0][0x9f8] ;  /* 0x00027e0000040ab9 */ /* 0x000fce0000000a00 */
[----:B------:R-:W4:Y:S01]  /*22e0*/  LDC.64 R12, c[0x0][0x198] ;  /* 0x00006600ff0c7b82 */ /* 0x000f220000000a00 */
[----:B------:R-:W-:Y:S01]  /*22f0*/  @UP0 UIMAD.WIDE UR4, UR53, 0x4, UR4 ;  /* 0x00000004350408a5 */ /* 0x000fe2000f8e0204 */
[----:B------:R-:W-:Y:S01]  /*2300*/  STL.64 [R1+0x2b0], R28 ;  /* 0x0002b01c01007387 */ /* 0x000fe20000100a00 */
[----:B------:R-:W-:Y:S01]  /*2310*/  IMAD.U32 R32, RZ, RZ, UR57 ;  /* 0x00000039ff207e24 */ /* 0x000fe2000f8e00ff */
[----:B------:R-:W-:Y:S01]  /*2320*/  ULDC.64 UR12, c[0x0][0x3e8] ;  /* 0x0000fa00000c7ab9 */ /* 0x000fe20000000a00 */
[----:B------:R-:W-:Y:S02]  /*2330*/  ULDC.64 UR14, c[0x0][0x400] ;  /* 0x00010000000e7ab9 */ /* 0x000fe40000000a00 */
[----:B------:R-:W-:Y:S02]  /*2340*/  IMAD.U32 R4, RZ, RZ, UR4 ;  /* 0x00000004ff047e24 */ /* 0x000fe4000f8e00ff */
[----:B------:R-:W-:-:S05]  /*2350*/  IMAD.U32 R5, RZ, RZ, UR5 ;  /* 0x00000005ff057e24 */ /* 0x000fca000f8e00ff */
[----:B------:R0:W3:Y:S01]  /*2360*/  @P0 LDG.E R0, desc[UR46][R4.64] ;  /* 0x0000002e04000981 */ /* 0x0000e2000c1e1900 */
[----:B------:R-:W-:Y:S01]  /*2370*/  PLOP3.LUT P0, PT, PT, PT, UP0, 0x80, 0x0 ;  /* 0x000000000000781c */ /* 0x000fe20003f0f008 */
[----:B------:R-:W-:Y:S01]  /*2380*/  UIMAD UR6, UR20, UR8, URZ ;  /* 0x00000008140672a4 */ /* 0x000fe2000f8e023f */
[----:B------:R-:W-:Y:S01]  /*2390*/  SHF.R.S32.HI R56, RZ, 0x1f, R3 ;  /* 0x0000001fff387819 */ /* 0x000fe20000011403 */
[----:B------:R-:W-:Y:S01]  /*23a0*/  UIMAD.WIDE.U32 UR4, UR54, UR8, URZ ;  /* 0x00000008360472a5 */ /* 0x000fe2000f8e003f */
[----:B-1----:R-:W-:Y:S01]  /*23b0*/  SHF.R.U32.HI R61, RZ, 0x7, R27 ;  /* 0x00000007ff3d7819 */ /* 0x002fe2000001161b */
[----:B------:R-:W-:Y:S01]  /*23c0*/  UIMAD UR6, UR54, UR9, UR6 ;  /* 0x00000009360672a4 */ /* 0x000fe2000f8e0206 */
[----:B--2---:R-:W-:Y:S02]  /*23d0*/  STL.64 [R1+0x48], R20 ;  /* 0x0000481401007387 */ /* 0x004fe40000100a00 */
[----:B------:R-:W-:Y:S01]  /*23e0*/  ULDC.64 UR8, c[0x0][0x300] ;  /* 0x0000c00000087ab9 */ /* 0x000fe20000000a00 */
[----:B------:R-:W-:-:S02]  /*23f0*/  UIADD3 UR16, UR5, UR6, URZ ;  /* 0x0000000605107290 */ /* 0x000fc4000fffe03f */
[----:B0-----:R-:W-:Y:S01]  /*2400*/  IMAD.U32 R5, RZ, RZ, UR5 ;  /* 0x00000005ff057e24 */ /* 0x001fe2000f8e00ff */
[----:B------:R-:W-:Y:S01]  /*2410*/  ISETP.NE.AND P6, PT, R61, 0x1, PT ;  /* 0x000000013d00780c */ /* 0x000fe20003fc5270 */
[----:B------:R-:W-:Y:S01]  /*2420*/  IMAD.U32 R4, RZ, RZ, UR4 ;  /* 0x00000004ff047e24 */ /* 0x000fe2000f8e00ff */
[----:B------:R-:W-:Y:S01]  /*2430*/  UIMAD UR5, UR9, 0xa0, URZ ;  /* 0x000000a0090578a4 */ /* 0x000fe2000f8e023f */
[----:B------:R-:W-:Y:S01]  /*2440*/  IMAD R6, R56, UR8, RZ ;  /* 0x0000000838067c24 */ /* 0x000fe2000f8e02ff */
[----:B------:R-:W-:Y:S01]  /*2450*/  ULDC.64 UR6, c[0x0][0x2e8] ;  /* 0x0000ba0000067ab9 */ /* 0x000fe20000000a00 */
[----:B------:R-:W-:Y:S02]  /*2460*/  IMAD.U32 R5, RZ, RZ, UR16 ;  /* 0x00000010ff057e24 */ /* 0x000fe4000f8e00ff */
[C---:B------:R-:W-:Y:S02]  /*2470*/  IMAD R7, R3.reuse, UR9, R6 ;  /* 0x0000000903077c24 */ /* 0x040fe4000f8e0206 */
[----:B------:R-:W-:Y:S01]  /*2480*/  IMAD.WIDE.U32 R4, R3, UR8, R4 ;  /* 0x0000000803047c25 */ /* 0x000fe2000f8e0004 */
[----:B------:R-:W-:-:S03]  /*2490*/  UIMAD.WIDE.U32 UR8, UR8, 0xa0, URZ ;  /* 0x000000a0080878a5 */ /* 0x000fc6000f8e003f */
[----:B------:R-:W-:Y:S01]  /*24a0*/  IMAD.IADD R5, R5, 0x1, R7 ;  /* 0x0000000105057824 */ /* 0x000fe200078e0207 */
[----:B------:R-:W-:Y:S01]  /*24b0*/  UIADD3 UR5, UR9, UR5, URZ ;  /* 0x0000000509057290 */ /* 0x000fe2000fffe03f */
[----:B------:R-:W-:Y:S02]  /*24c0*/  IMAD.U32 R25, RZ, RZ, UR51 ;  /* 0x00000033ff197e24 */ /* 0x000fe4000f8e00ff */
[----:B------:R-:W-:Y:S01]  /*24d0*/  IMAD.U32 R30, RZ, RZ, UR51 ;  /* 0x00000033ff1e7e24 */ /* 0x000fe2000f8e00ff */
[C---:B----4-:R-:W-:Y:S02]  /*24e0*/  IADD3 R36, P2, R12.reuse, 0x220, RZ ;  /* 0x000002200c247810 */ /* 0x050fe40007f5e0ff */
[----:B------:R-:W-:Y:S02]  /*24f0*/  IADD3 R50, P3, R12, 0x22c, RZ ;  /* 0x0000022c0c327810 */ /* 0x000fe40007f7e0ff */
[----:B------:R-:W-:Y:S01]  /*2500*/  IADD3 R30, P1, R30, 0x68, RZ ;  /* 0x000000681e1e7810 */ /* 0x000fe20007f3e0ff */
[----:B------:R-:W-:-:S02]  /*2510*/  IMAD.X R37, RZ, RZ, R13, P2 ;  /* 0x000000ffff257224 */ /* 0x000fc400010e060d */
[----:B------:R-:W-:Y:S02]  /*2520*/  IMAD.X R51, RZ, RZ, R13, P3 ;  /* 0x000000ffff337224 */ /* 0x000fe400018e060d */
[----:B------:R-:W-:Y:S02]  /*2530*/  IMAD.X R31, RZ, RZ, UR57, P1 ;  /* 0x00000039ff1f7e24 */ /* 0x000fe400088e06ff */
[----:B------:R-:W-:Y:S01]  /*2540*/  VIADD R220, R27, 0xffffff80 ;  /* 0xffffff801bdc7836 */ /* 0x000fe20000000000 */
[----:B------:R-:W-:Y:S01]  /*2550*/  SHF.R.S32.HI R27, RZ, 0x1f, R16 ;  /* 0x0000001fff1b7819 */ /* 0x000fe20000011410 */
[----:B------:R0:W-:Y:S02]  /*2560*/  STL.64 [R1+0x150], R50 ;  /* 0x0001503201007387 */ /* 0x0001e40000100a00 */
[----:B0-----:R-:W0:Y:S01]  /*2570*/  LDC.64 R50, c[0x0][0x3f0] ;  /* 0x0000fc00ff327b82 */ /* 0x001e220000000a00 */
[----:B---3--:R-:W-:Y:S01]  /*2580*/  @P0 IMAD.MOV.U32 R60, RZ, RZ, R0 ;  /* 0x000000ffff3c0224 */ /* 0x008fe200078e0000 */
[----:B------:R-:W-:-:S04]  /*2590*/  ISETP.NE.U32.AND P0, PT, R54, RZ, PT ;  /* 0x000000ff3600720c */ /* 0x000fc80003f05070 */
[----:B------:R-:W-:Y:S02]  /*25a0*/  ISETP.NE.AND.EX P0, PT, R55, RZ, PT, P0 ;  /* 0x000000ff3700720c */ /* 0x000fe40003f05300 */
[----:B------:R-:W-:Y:S02]  /*25b0*/  SHF.R.S32.HI R59, RZ, 0x1f, R60 ;  /* 0x0000001fff3b7819 */ /* 0x000fe4000001143c */
[----:B------:R-:W-:Y:S02]  /*25c0*/  SEL R57, R60, RZ, !P0 ;  /* 0x000000ff3c397207 */ /* 0x000fe40004000000 */
[----:B------:R-:W-:-:S03]  /*25d0*/  SEL R58, R59, RZ, !P0 ;  /* 0x000000ff3b3a7207 */ /* 0x000fc60004000000 */
[----:B------:R-:W-:-:S04]  /*25e0*/  IMAD.WIDE.U32 R4, R57, UR10, R4 ;  /* 0x0000000a39047c25 */ /* 0x000fc8000f8e0004 */
[----:B------:R-:W-:Y:S01]  /*25f0*/  IMAD R0, R58, UR10, RZ ;  /* 0x0000000a3a007c24 */ /* 0x000fe2000f8e02ff */
[----:B------:R-:W-:Y:S01]  /*2600*/  IADD3 R6, P0, R4, UR6, RZ ;  /* 0x0000000604067c10 */ /* 0x000fe2000ff1e0ff */
[----:B------:R-:W-:Y:S02]  /*2610*/  IMAD.U32 R4, RZ, RZ, UR8 ;  /* 0x00000008ff047e24 */ /* 0x000fe4000f8e00ff */
[----:B------:R-:W-:Y:S01]  /*2620*/  IMAD R7, R57, UR11, R0 ;  /* 0x0000000b39077c24 */ /* 0x000fe2000f8e0200 */
[----:B------:R-:W-:Y:S02]  /*2630*/  ULDC.64 UR10, c[0x0][0x300] ;  /* 0x0000c000000a7ab9 */ /* 0x000fe40000000a00 */
[----:B------:R-:W-:Y:S02]  /*2640*/  IMAD.U32 R14, RZ, RZ, UR10 ;  /* 0x0000000aff0e7e24 */ /* 0x000fe4000f8e00ff */
[----:B------:R-:W-:Y:S01]  /*2650*/  IMAD.U32 R15, RZ, RZ, UR11 ;  /* 0x0000000bff0f7e24 */ /* 0x000fe2000f8e00ff */
[----:B------:R-:W-:Y:S01]  /*2660*/  IADD3.X R7, R5, UR7, R7, P0, !PT ;  /* 0x0000000705077c10 */ /* 0x000fe200087fe407 */
[----:B------:R-:W-:Y:S01]  /*2670*/  IMAD.U32 R5, RZ, RZ, UR9 ;  /* 0x00000009ff057e24 */ /* 0x000fe2000f8e00ff */
[----:B------:R-:W-:Y:S01]  /*2680*/  ULDC.64 UR10, c[0x0][0x3f8] ;  /* 0x0000fe00000a7ab9 */ /* 0x000fe20000000a00 */
[----:B------:R-:W-:-:S02]  /*2690*/  IMAD.U32 R5, RZ, RZ, UR5 ;  /* 0x00000005ff057e24 */ /* 0x000fc4000f8e00ff */
[----:B------:R-:W2:Y:S01]  /*26a0*/  @!P6 LDL.64 R14, [R1+0x48] ;  /* 0x00004800010ee983 */ /* 0x000ea20000100a00 */
[----:B------:R-:W-:Y:S01]  /*26b0*/  VIADD R0, R10, 0x9f ;  /* 0x0000009f0a007836 */ /* 0x000fe20000000000 */
[----:B------:R-:W-:Y:S01]  /*26c0*/  IADD3 R28, P0, R25, 0x140, RZ ;  /* 0x00000140191c7810 */ /* 0x000fe20007f1e0ff */
[----:B------:R-:W-:Y:S01]  /*26d0*/  ULDC.64 UR8, c[0x0][0x408] ;  /* 0x0001020000087ab9 */ /* 0x000fe20000000a00 */
[----:B------:R1:W-:Y:S04]  /*26e0*/  STL.128 [R1+0x50], R4 ;  /* 0x0000500401007387 */ /* 0x0003e80000100c00 */
[----:B-1----:R-:W3:Y:S01]  /*26f0*/  @!P6 LDL.128 R4, [R1+0x50] ;  /* 0x000050000104e983 */ /* 0x002ee20000100c00 */
[----:B------:R-:W-:-:S05]  /*2700*/  IMAD.HI R0, R0, 0x66666667, RZ ;  /* 0x6666666700007827 */ /* 0x000fca00078e02ff */
[----:B------:R-:W-:-:S04]  /*2710*/  SHF.R.U32.HI R9, RZ, 0x1f, R0 ;  /* 0x0000001fff097819 */ /* 0x000fc80000011600 */
[----:B------:R-:W-:Y:S02]  /*2720*/  LEA.HI.SX32 R38, R0, R9, 0x1a ;  /* 0x0000000900267211 */ /* 0x000fe400078fd2ff */
[----:B------:R-:W4:Y:S04]  /*2730*/  LDL.64 R8, [R1+0x38] ;  /* 0x0000380001087983 */ /* 0x000f280000100a00 */
[----:B------:R1:W-:Y:S04]  /*2740*/  STL [R1+0x40], R38 ;  /* 0x0000402601007387 */ /* 0x0003e80000100800 */
[----:B-1----:R-:W4:Y:S01]  /*2750*/  @!P6 LDL R38, [R1+0x40] ;  /* 0x000040000126e983 */ /* 0x002f220000100800 */
[----:B------:R-:W-:-:S05]  /*2760*/  IMAD.MOV.U32 R0, RZ, RZ, 0x1 ;  /* 0x00000001ff007424 */ /* 0x000fca00078e00ff */
[----:B------:R1:W-:Y:S04]  /*2770*/  STL.U8 [R1+0x140], R0 ;  /* 0x0001400001007387 */ /* 0x0003e80000100000 */
[----:B-1----:R1:W5:Y:S01]  /*2780*/  LDL R0, [R1+0x2b8] ;  /* 0x0002b80001007983 */ /* 0x0023620000100800 */
[----:B------:R-:W-:Y:S01]  /*2790*/  IADD3 R25, P4, R12, 0x70, RZ ;  /* 0x000000700c197810 */ /* 0x000fe20007f9e0ff */
[----:B------:R-:W-:-:S04]  /*27a0*/  IMAD.X R29, RZ, RZ, UR57, P0 ;  /* 0x00000039ff1d7e24 */ /* 0x000fc800080e06ff */
[----:B------:R-:W-:Y:S02]  /*27b0*/  IMAD.X R12, RZ, RZ, R13, P4 ;  /* 0x000000ffff0c7224 */ /* 0x000fe400020e060d */
[----:B------:R-:W-:Y:S01]  /*27c0*/  IMAD.U32 R13, RZ, RZ, UR51 ;  /* 0x00000033ff0d7e24 */ /* 0x000fe2000f8e00ff */
[----:B------:R0:W-:Y:S01]  /*27d0*/  STL.128 [R1+0x2a0], R28 ;  /* 0x0002a01c01007387 */ /* 0x0001e20000100c00 */
[----:B------:R-:W-:-:S04]  /*27e0*/  USHF.R.S32.HI UR5, URZ, 0x1f, UR40 ;  /* 0x0000001f3f057899 */ /* 0x000fc80008011428 */
[----:B------:R-:W-:Y:S01]  /*27f0*/  UIMAD UR17, UR5, UR10, URZ ;  /* 0x0000000a051172a4 */ /* 0x000fe2000f8e023f */
[----:B0-----:R-:W-:Y:S02]  /*2800*/  IMAD.MOV.U32 R30, RZ, RZ, R13 ;  /* 0x000000ffff1e7224 */ /* 0x001fe400078e000d */
[----:B------:R-:W-:Y:S02]  /*2810*/  IMAD.MOV.U32 R31, RZ, RZ, R32 ;  /* 0x000000ffff1f7224 */ /* 0x000fe400078e0020 */
[----:B------:R-:W-:Y:S02]  /*2820*/  IMAD.MOV.U32 R28, RZ, RZ, R25 ;  /* 0x000000ffff1c7224 */ /* 0x000fe400078e0019 */
[----:B------:R-:W-:Y:S01]  /*2830*/  IMAD.MOV.U32 R29, RZ, RZ, R12 ;  /* 0x000000ffff1d7224 */ /* 0x000fe200078e000c */
[----:B------:R-:W-:-:S04]  /*2840*/  SHF.R.S32.HI R25, RZ, 0x1f, R24 ;  /* 0x0000001fff197819 */ /* 0x000fc80000011418 */
[----:B------:R0:W-:Y:S01]  /*2850*/  STL.128 [R1+0x260], R28 ;  /* 0x0002601c01007387 */ /* 0x0001e20000100c00 */
[----:B------:R-:W-:Y:S01]  /*2860*/  UIMAD.WIDE.U32 UR12, UR40, UR10, UR12 ;  /* 0x0000000a280c72a5 */ /* 0x000fe2000f8e000c */
[--C-:B------:R-:W-:Y:S01]  /*2870*/  SHF.R.S32.HI R13, RZ, 0x1f, R17.reuse ;  /* 0x0000001fff0d7819 */ /* 0x100fe20000011411 */
[----:B------:R-:W-:Y:S01]  /*2880*/  UIMAD UR17, UR40, UR11, UR17 ;  /* 0x0000000b281172a4 */ /* 0x000fe2000f8e0211 */
[----:B------:R-:W-:Y:S01]  /*2890*/  IMAD.MOV.U32 R12, RZ, RZ, R17 ;  /* 0x000000ffff0c7224 */ /* 0x000fe200078e0011 */
[----:B------:R-:W-:Y:S02]  /*28a0*/  UIMAD UR5, UR5, UR8, URZ ;  /* 0x00000008050572a4 */ /* 0x000fe4000f8e023f */
[----:B------:R-:W-:Y:S01]  /*28b0*/  UIADD3 UR17, UR13, UR17, URZ ;  /* 0x000000110d117290 */ /* 0x000fe2000fffe03f */
[----:B0-----:R-:W-:-:S04]  /*28c0*/  IMAD R29, R27, UR10, RZ ;  /* 0x0000000a1b1d7c24 */ /* 0x001fc8000f8e02ff */
[C---:B------:R-:W-:Y:S02]  /*28d0*/  IMAD R31, R16.reuse, UR11, R29 ;  /* 0x0000000b101f7c24 */ /* 0x040fe4000f8e021d */
[C---:B------:R-:W-:Y:S01]  /*28e0*/  IMAD.WIDE.U32 R28, R16.reuse, UR10, R24 ;  /* 0x0000000a101c7c25 */ /* 0x040fe2000f8e0018 */
[----:B------:R-:W-:Y:S02]  /*28f0*/  UIMAD.WIDE.U32 UR14, UR40, UR8, UR14 ;  /* 0x00000008280e72a5 */ /* 0x000fe4000f8e000e */
[----:B------:R-:W-:Y:S01]  /*2900*/  UIMAD UR5, UR40, UR9, UR5 ;  /* 0x00000009280572a4 */ /* 0x000fe2000f8e0205 */
[----:B------:R-:W-:Y:S01]  /*2910*/  IMAD.WIDE.U32 R44, R16, UR10, R12 ;  /* 0x0000000a102c7c25 */ /* 0x000fe2000f8e000c */
[----:B------:R-:W-:Y:S01]  /*2920*/  IADD3 R40, P0, R28, UR12, RZ ;  /* 0x0000000c1c287c10 */ /* 0x000fe2000ff1e0ff */
[----:B------:R-:W-:Y:S02]  /*2930*/  UIMAD UR21, UR11, 0xa0, URZ ;  /* 0x000000a00b1578a4 */ /* 0x000fe4000f8e023f */
[----:B------:R-:W-:Y:S01]  /*2940*/  IMAD R35, R27, UR8, RZ ;  /* 0x000000081b237c24 */ /* 0x000fe2000f8e02ff */
[----:B------:R-:W-:Y:S01]  /*2950*/  UIMAD.WIDE.U32 UR18, UR10, 0xa0, URZ ;  /* 0x000000a00a1278a5 */ /* 0x000fe2000f8e003f */
[----:B------:R-:W-:Y:S01]  /*2960*/  IMAD.WIDE.U32 R32, R16, UR8, R24 ;  /* 0x0000000810207c25 */ /* 0x000fe2000f8e0018 */
[----:B------:R-:W-:-:S03]  /*2970*/  UIADD3 UR5, UR15, UR5, URZ ;  /* 0x000000050f057290 */ /* 0x000fc6000fffe03f */
[----:B------:R-:W-:Y:S01]  /*2980*/  IMAD.WIDE.U32 R48, R16, UR8, R12 ;  /* 0x0000000810307c25 */ /* 0x000fe2000f8e000c */
[----:B------:R-:W-:Y:S01]  /*2990*/  IADD3 R46, P2, R44, UR12, RZ ;  /* 0x0000000c2c2e7c10 */ /* 0x000fe2000ff5e0ff */
[----:B------:R-:W-:Y:S01]  /*29a0*/  USHF.L.U64.HI UR23, UR10, 0x7, UR11 ;  /* 0x000000070a177899 */ /* 0x000fe2000801020b */
[----:B------:R-:W-:Y:S01]  /*29b0*/  IADD3.X R41, R29, UR17, R31, P0, !PT ;  /* 0x000000111d297c10 */ /* 0x000fe200087fe41f */
[----:B------:R-:W-:Y:S01]  /*29c0*/  IMAD R35, R16, UR9, R35 ;  /* 0x0000000910237c24 */ /* 0x000fe2000f8e0223 */
[----:B------:R-:W-:Y:S01]  /*29d0*/  IADD3 R44, P1, R32, UR14, RZ ;  /* 0x0000000e202c7c10 */ /* 0x000fe2000ff3e0ff */
[----:B------:R-:W-:Y:S01]  /*29e0*/  USHF.L.U32 UR24, UR10, 0x7, URZ ;  /* 0x000000070a187899 */ /* 0x000fe2000800063f */
[----:B------:R-:W-:Y:S01]  /*29f0*/  IADD3 R48, P0, R48, UR14, RZ ;  /* 0x0000000e30307c10 */ /* 0x000fe2000ff1e0ff */
[----:B------:R-:W-:Y:S01]  /*2a00*/  UIADD3 UR21, UR19, UR21, URZ ;  /* 0x0000001513157290 */ /* 0x000fe2000fffe03f */
[----:B------:R-:W-:Y:S01]  /*2a10*/  IMAD.U32 R28, RZ, RZ, UR51 ;  /* 0x00000033ff1c7e24 */ /* 0x000fe2000f8e00ff */
[----:B------:R-:W-:Y:S01]  /*2a20*/  UIMAD.WIDE.U32 UR10, UR8, 0xa0, URZ ;  /* 0x000000a0080a78a5 */ /* 0x000fe2000f8e003f */
[----:B------:R-:W-:Y:S01]  /*2a30*/  IADD3.X R47, R31, UR17, R45, P2, !PT ;  /* 0x000000111f2f7c10 */ /* 0x000fe200097fe42d */
[----:B------:R-:W-:Y:S01]  /*2a40*/  UIMAD UR22, UR9, 0xa0, URZ ;  /* 0x000000a0091678a4 */ /* 0x000fe2000f8e023f */
[----:B------:R-:W-:-:S02]  /*2a50*/  IADD3.X R45, R33, UR5, R35, P1, !PT ;  /* 0x00000005212d7c10 */ /* 0x000fc40008ffe423 */
[----:B------:R-:W-:Y:S01]  /*2a60*/  IADD3.X R49, R35, UR5, R49, P0, !PT ;  /* 0x0000000523317c10 */ /* 0x000fe200087fe431 */
[----:B------:R-:W-:Y:S01]  /*2a70*/  IMAD.U32 R35, RZ, RZ, UR19 ;  /* 0x00000013ff237e24 */ /* 0x000fe2000f8e00ff */
[----:B------:R-:W-:Y:S01]  /*2a80*/  USHF.L.U64.HI UR9, UR8, 0x7, UR9 ;  /* 0x0000000708097899 */ /* 0x000fe20008010209 */
[----:B------:R-:W-:Y:S01]  /*2a90*/  IMAD.U32 R34, RZ, RZ, UR18 ;  /* 0x00000012ff227e24 */ /* 0x000fe2000f8e00ff */
[----:B------:R-:W-:Y:S01]  /*2aa0*/  IADD3 R28, P0, R28, 0x60, RZ ;  /* 0x000000601c1c7810 */ /* 0x000fe20007f1e0ff */
[----:B------:R-:W-:Y:S01]  /*2ab0*/  IMAD.U32 R35, RZ, RZ, UR21 ;  /* 0x00000015ff237e24 */ /* 0x000fe2000f8e00ff */
[----:B------:R-:W-:Y:S01]  /*2ac0*/  USHF.L.U32 UR8, UR8, 0x7, URZ ;  /* 0x0000000708087899 */ /* 0x000fe2000800063f */
[----:B------:R-:W-:Y:S02]  /*2ad0*/  IMAD.U32 R32, RZ, RZ, UR24 ;  /* 0x00000018ff207e24 */ /* 0x000fe4000f8e00ff */
[----:B------:R-:W-:Y:S02]  /*2ae0*/  IMAD.U32 R33, RZ, RZ, UR23 ;  /* 0x00000017ff217e24 */ /* 0x000fe4000f8e00ff */
[----:B------:R-:W-:Y:S01]  /*2af0*/  IMAD.U32 R30, RZ, RZ, UR10 ;  /* 0x0000000aff1e7e24 */ /* 0x000fe2000f8e00ff */
[----:B------:R-:W-:Y:S01]  /*2b00*/  STL.128 [R1+0x100], RZ ;  /* 0x000100ff01007387 */ /* 0x000fe20000100c00 */
[----:B------:R-:W-:Y:S01]  /*2b10*/  UIADD3 UR22, UR11, UR22, URZ ;  /* 0x000000160b167290 */ /* 0x000fe2000fffe03f */
[----:B------:R-:W-:-:S02]  /*2b20*/  IMAD.X R29, RZ, RZ, UR57, P0 ;  /* 0x00000039ff1d7e24 */ /* 0x000fc400080e06ff */
[----:B------:R-:W-:Y:S04]  /*2b30*/  STL.128 [R1+0xc0], RZ ;  /* 0x0000c0ff01007387 */ /* 0x000fe80000100c00 */
[----:B------:R-:W-:Y:S04]  /*2b40*/  STL.128 [R1+0xc0], R32 ;  /* 0x0000c02001007387 */ /* 0x000fe80000100c00 */
[----:B------:R0:W-:Y:S01]  /*2b50*/  STL.128 [R1+0x100], R32 ;  /* 0x0001002001007387 */ /* 0x0001e20000100c00 */
[----:B------:R-:W-:Y:S02]  /*2b60*/  IMAD.U32 R31, RZ, RZ, UR11 ;  /* 0x0000000bff1f7e24 */ /* 0x000fe4000f8e00ff */
[----:B------:R-:W-:Y:S01]  /*2b70*/  IMAD.U32 R31, RZ, RZ, UR22 ;  /* 0x00000016ff1f7e24 */ /* 0x000fe2000f8e00ff */
[----:B------:R1:W-:Y:S01]  /*2b80*/  STL.64 [R1+0x258], R28 ;  /* 0x0002581c01007387 */ /* 0x0003e20000100a00 */
[----:B0-----:R-:W-:Y:S01]  /*2b90*/  IMAD.MOV.U32 R34, RZ, RZ, R30 ;  /* 0x000000ffff227224 */ /* 0x001fe200078e001e */
[----:B-1----:R-:W0:Y:S01]  /*2ba0*/  LDC.64 R28, c[0x0][0x3f8] ;  /* 0x0000fe00ff1c7b82 */ /* 0x002e220000000a00 */
[----:B------:R-:W-:-:S04]  /*2bb0*/  IMAD.U32 R30, RZ, RZ, UR8 ;  /* 0x00000008ff1e7e24 */ /* 0x000fc8000f8e00ff */
[----:B------:R-:W-:Y:S02]  /*2bc0*/  IMAD.MOV.U32 R32, RZ, RZ, R30 ;  /* 0x000000ffff207224 */ /* 0x000fe400078e001e */
[----:B------:R-:W-:Y:S02]  /*2bd0*/  VIADD R30, R24, 0x10 ;  /* 0x00000010181e7836 */ /* 0x000fe40000000000 */
[----:B------:R-:W-:Y:S02]  /*2be0*/  IMAD.MOV.U32 R35, RZ, RZ, R31 ;  /* 0x000000ffff237224 */ /* 0x000fe400078e001f */
[----:B------:R-:W-:Y:S01]  /*2bf0*/  IMAD.U32 R31, RZ, RZ, UR9 ;  /* 0x00000009ff1f7e24 */ /* 0x000fe2000f8e00ff */
[-C--:B------:R-:W-:Y:S01]  /*2c00*/  ISETP.GE.AND P1, PT, R30, R51.reuse, PT ;  /* 0x000000331e00720c */ /* 0x080fe20003f26270 */
[----:B------:R1:W-:Y:S01]  /*2c10*/  STL.64 [R1+0xf0], R44 ;  /* 0x0000f02c01007387 */ /* 0x0003e20000100a00 */
[----:B------:R-:W-:Y:S01]  /*2c20*/  ISETP.GE.AND P0, PT, R24, R51, PT ;  /* 0x000000331800720c */ /* 0x000fe20003f06270 */
[----:B------:R-:W-:Y:S01]  /*2c30*/  IMAD.MOV.U32 R33, RZ, RZ, R31 ;  /* 0x000000ffff217224 */ /* 0x000fe200078e001f */
[----:B------:R-:W-:Y:S01]  /*2c40*/  SEL R30, RZ, 0xffffffff, P1 ;  /* 0xffffffffff1e7807 */ /* 0x000fe20000800000 */
[----:B------:R-:W-:Y:S01]  /*2c50*/  STL.128 [R1+0x120], RZ ;  /* 0x000120ff01007387 */ /* 0x000fe20000100c00 */
[----:B------:R-:W-:-:S03]  /*2c60*/  IMAD.U32 R52, RZ, RZ, UR12 ;  /* 0x0000000cff347e24 */ /* 0x000fc6000f8e00ff */
[----:B------:R-:W-:Y:S01]  /*2c70*/  STL.128 [R1+0xe0], RZ ;  /* 0x0000e0ff01007387 */ /* 0x000fe20000100c00 */
[-C--:B------:R-:W-:Y:S01]  /*2c80*/  ISETP.GE.AND P4, PT, R78, R51.reuse, PT ;  /* 0x000000334e00720c */ /* 0x080fe20003f86270 */
[----:B------:R-:W-:Y:S01]  /*2c90*/  ULDC.64 UR8, c[0x0][0x428] ;  /* 0x00010a0000087ab9 */ /* 0x000fe20000000a00 */
[----:B-1----:R-:W1:Y:S01]  /*2ca0*/  LDC.64 R44, c[0x0][0x418] ;  /* 0x00010600ff2c7b82 */ /* 0x002e620000000a00 */
[----:B------:R-:W-:Y:S04]  /*2cb0*/  STL.128 [R1+0xe0], R32 ;  /* 0x0000e02001007387 */ /* 0x000fe80000100c00 */
[----:B------:R0:W-:Y:S01]  /*2cc0*/  STL.128 [R1+0x120], R32 ;  /* 0x0001202001007387 */ /* 0x0001e20000100c00 */
[----:B------:R-:W-:Y:S01]  /*2cd0*/  IMAD.U32 R31, RZ, RZ, UR17 ;  /* 0x00000011ff1f7e24 */ /* 0x000fe2000f8e00ff */
[----:B------:R-:W-:-:S02]  /*2ce0*/  ISETP.GE.AND P5, PT, R77, R51, PT ;  /* 0x000000334d00720c */ /* 0x000fc40003fa6270 */
[----:B------:R0:W-:Y:S02]  /*2cf0*/  STL.64 [R1+0x148], R36 ;  /* 0x0001482401007387 */ /* 0x0001e40000100a00 */
[----:B0-----:R-:W-:Y:S01]  /*2d00*/  IMAD.SHL.U32 R33, R30, 0x2, RZ ;  /* 0x000000021e217824 */ /* 0x001fe200078e00ff */
[----:B------:R-:W-:Y:S01]  /*2d10*/  SEL R32, RZ, 0x1, P0 ;  /* 0x00000001ff207807 */ /* 0x000fe20000000000 */
[----:B------:R-:W-:-:S03]  /*2d20*/  IMAD.MOV.U32 R30, RZ, RZ, R52 ;  /* 0x000000ffff1e7224 */ /* 0x000fc600078e0034 */
[----:B------:R-:W-:Y:S01]  /*2d30*/  LOP3.LUT R33, R33, 0x2, R32, 0xe2, !PT ;  /* 0x0000000221217812 */ /* 0x000fe200078ee220 */
[----:B------:R-:W-:Y:S01]  /*2d40*/  VIADD R32, R50, 0x9f ;  /* 0x0000009f32207836 */ /* 0x000fe20000000000 */
[----:B------:R0:W-:Y:S01]  /*2d50*/  STL.128 [R1+0x90], R28 ;  /* 0x0000901c01007387 */ /* 0x0001e20000100c00 */
[----:B------:R-:W-:Y:S02]  /*2d60*/  VIADD R34, R24, 0x30 ;  /* 0x0000003018227836 */ /* 0x000fe40000000000 */
[----:B------:R-:W-:Y:S02]  /*2d70*/  IMAD.U32 R37, RZ, RZ, UR15 ;  /* 0x0000000fff257e24 */ /* 0x000fe4000f8e00ff */
[----:B------:R-:W-:Y:S01]  /*2d80*/  IMAD.HI R32, R32, 0x66666667, RZ ;  /* 0x6666666720207827 */ /* 0x000fe200078e02ff */
[----:B------:R-:W-:-:S03]  /*2d90*/  ISETP.GE.AND P3, PT, R17, R51, PT ;  /* 0x000000331100720c */ /* 0x000fc60003f66270 */
[----:B------:R-:W-:Y:S02]  /*2da0*/  IMAD.U32 R36, RZ, RZ, UR14 ;  /* 0x0000000eff247e24 */ /* 0x000fe4000f8e00ff */
[----:B------:R-:W-:Y:S01]  /*2db0*/  IMAD.U32 R37, RZ, RZ, UR5 ;  /* 0x00000005ff257e24 */ /* 0x000fe2000f8e00ff */
[-C--:B------:R-:W-:Y:S02]  /*2dc0*/  ISETP.GE.AND P0, PT, R34, R51.reuse, PT ;  /* 0x000000332200720c */ /* 0x080fe40003f06270 */
[----:B0-----:R-:W-:Y:S02]  /*2dd0*/  SEL R29, RZ, 0xffffffff, P4 ;  /* 0xffffffffff1d7807 */ /* 0x001fe40002000000 */
[----:B------:R0:W-:Y:S01]  /*2de0*/  STL.64 [R1+0xb0], R36 ;  /* 0x0000b02401007387 */ /* 0x0001e20000100a00 */
[----:B------:R-:W-:Y:S02]  /*2df0*/  SEL R34, RZ, 0x4, P5 ;  /* 0x00000004ff227807 */ /* 0x000fe40002800000 */
[----:B------:R-:W-:Y:S01]  /*2e00*/  SHF.R.U32.HI R31, RZ, 0x1f, R32 ;  /* 0x0000001fff1f7819 */ /* 0x000fe20000011620 */
[----:B------:R-:W-:Y:S01]  /*2e10*/  IMAD.SHL.U32 R29, R29, 0x2, RZ ;  /* 0x000000021d1d7824 */ /* 0x000fe200078e00ff */
[----:B------:R-:W-:Y:S01]  /*2e20*/  ISETP.GE.AND P5, PT, R96, R51, PT ;  /* 0x000000336000720c */ /* 0x000fe20003fa6270 */
[----:B------:R1:W-:Y:S01]  /*2e30*/  STL.64 [R1+0xd0], R40 ;  /* 0x0000d02801007387 */ /* 0x0003e20000100a00 */
[----:B------:R-:W-:-:S02]  /*2e40*/  SEL R35, RZ, 0x8, P0 ;  /* 0x00000008ff237807 */ /* 0x000fc40000000000 */
[-C--:B------:R-:W-:Y:S02]  /*2e50*/  ISETP.GE.AND P1, PT, R43, R51.reuse, PT ;  /* 0x000000332b00720c */ /* 0x080fe40003f26270 */
[----:B0-----:R-:W-:Y:S02]  /*2e60*/  SEL R36, RZ, 0x1, P3 ;  /* 0x00000001ff247807 */ /* 0x001fe40001800000 */
[----:B------:R-:W-:Y:S02]  /*2e70*/  ISETP.GE.AND P2, PT, R76, R51, PT ;  /* 0x000000334c00720c */ /* 0x000fe40003f46270 */
[----:B------:R-:W-:Y:S02]  /*2e80*/  LEA.HI.SX32 R30, R32, R31, 0x1a ;  /* 0x0000001f201e7211 */ /* 0x000fe400078fd2ff */
[----:B-1----:R-:W-:Y:S01]  /*2e90*/  LOP3.LUT P0, RZ, R44, R54, RZ, 0xfc, !PT ;  /* 0x000000362cff7212 */ /* 0x002fe2000780fcff */
[----:B------:R-:W-:Y:S01]  /*2ea0*/  IMAD R41, R59, UR8, RZ ;  /* 0x000000083b297c24 */ /* 0x000fe2000f8e02ff */
[----:B------:R-:W-:-:S02]  /*2eb0*/  SEL R32, RZ, 0x4, P5 ;  /* 0x00000004ff207807 */ /* 0x000fc40002800000 */
[----:B------:R-:W-:Y:S01]  /*2ec0*/  LOP3.LUT R29, R29, 0x2, R36, 0xe2, !PT ;  /* 0x000000021d1d7812 */ /* 0x000fe200078ee224 */
[----:B------:R0:W-:Y:S01]  /*2ed0*/  STL.64 [R1+0x110], R46 ;  /* 0x0001102e01007387 */ /* 0x0001e20000100a00 */
[----:B------:R-:W-:Y:S01]  /*2ee0*/  LOP3.LUT R31, R35, R33, R34, 0xfe, !PT ;  /* 0x00000021231f7212 */ /* 0x000fe200078efe22 */
[C---:B------:R-:W-:Y:S01]  /*2ef0*/  IMAD R41, R60.reuse, UR9, R41 ;  /* 0x000000093c297c24 */ /* 0x040fe2000f8e0229 */
[----:B------:R-:W-:Y:S01]  /*2f00*/  SEL R36, RZ, 0x10, P1 ;  /* 0x00000010ff247807 */ /* 0x000fe20000800000 */
[----:B------:R-:W-:Y:S01]  /*2f10*/  IMAD.SHL.U32 R28, R51, 0x2, RZ ;  /* 0x00000002331c7824 */ /* 0x000fe200078e00ff */
[----:B------:R-:W-:Y:S01]  /*2f20*/  SEL R37, RZ, 0x20, P2 ;  /* 0x00000020ff257807 */ /* 0x000fe20001000000 */
[----:B------:R-:W-:Y:S01]  /*2f30*/  STL [R1+0xf8], RZ ;  /* 0x0000f8ff01007387 */ /* 0x000fe20000100800 */
[----:B------:R-:W-:Y:S01]  /*2f40*/  LOP3.LUT P0, RZ, R45, R55, RZ, 0xfc, P0 ;  /* 0x000000372dff7212 */ /* 0x000fe2000000fcff */
[----:B------:R-:W1:Y:S01]  /*2f50*/  LDC.64 R34, c[0x0][0x338] ;  /* 0x0000ce00ff227b82 */ /* 0x000e620000000a00 */
[----:B------:R-:W-:Y:S01]  /*2f60*/  LOP3.LUT R40, R29, R32, RZ, 0xfc, !PT ;  /* 0x000000201d287212 */ /* 0x000fe200078efcff */
[----:B------:R-:W-:Y:S01]  /*2f70*/  STL [R1+0x118], RZ ;  /* 0x000118ff01007387 */ /* 0x000fe20000100800 */
[----:B0-----:R-:W-:-:S03]  /*2f80*/  IMAD.WIDE.U32 R46, R60, UR8, RZ ;  /* 0x000000083c2e7c25 */ /* 0x001fc6000f8e00ff */
[----:B------:R-:W-:Y:S01]  /*2f90*/  STL [R1+0xb8], RZ ;  /* 0x0000b8ff01007387 */ /* 0x000fe20000100800 */
[----:B------:R-:W-:Y:S01]  /*2fa0*/  LOP3.LUT R36, R37, R31, R36, 0xfe, !PT ;  /* 0x0000001f25247212 */ /* 0x000fe200078efe24 */
[----:B------:R-:W1:Y:S02]  /*2fb0*/  LDC.64 R32, c[0x0][0x328] ;  /* 0x0000ca00ff207b82 */ /* 0x000e640000000a00 */
[----:B------:R-:W-:Y:S01]  /*2fc0*/  STL [R1+0xd8], RZ ;  /* 0x0000d8ff01007387 */ /* 0x000fe20000100800 */
[----:B------:R-:W-:Y:S01]  /*2fd0*/  UIADD3 UR4, UP0, UR4, UR6, URZ ;  /* 0x0000000604047290 */ /* 0x000fe2000ff1e03f */
[----:B------:R-:W-:Y:S02]  /*2fe0*/  IMAD.IADD R37, R47, 0x1, R41 ;  /* 0x000000012f257824 */ /* 0x000fe400078e0229 */
[----:B------:R-:W-:Y:S04]  /*2ff0*/  STL [R1+0xb8], R30 ;  /* 0x0000b81e01007387 */ /* 0x000fe80000100800 */
[----:B------:R-:W-:Y:S04]  /*3000*/  STL [R1+0xd8], R30 ;  /* 0x0000d81e01007387 */ /* 0x000fe80000100800 */
[----:B------:R-:W-:Y:S04]  /*3010*/  STL [R1+0xf8], R30 ;  /* 0x0000f81e01007387 */ /* 0x000fe80000100800 */
[----:B------:R0:W-:Y:S04]  /*3020*/  STL [R1+0x118], R30 ;  /* 0x0001181e01007387 */ /* 0x0001e80000100800 */
[----:B------:R2:W-:Y:S01]  /*3030*/  STL [R1+0x6c], R28 ;  /* 0x00006c1c01007387 */ /* 0x0005e20000100800 */
[----:B0-----:R-:W-:-:S02]  /*3040*/  SEL R30, R60, RZ, !P0 ;  /* 0x000000ff3c1e7207 */ /* 0x001fc40004000000 */
[C---:B------:R-:W-:Y:S01]  /*3050*/  LEA R44, P0, R46.reuse, R44, 0x2 ;  /* 0x0000002c2e2c7211 */ /* 0x040fe200078010ff */
[----:B--2---:R-:W0:Y:S02]  /*3060*/  LDC.64 R28, c[0x0][0x310] ;  /* 0x0000c400ff1c7b82 */ /* 0x004e240000000a00 */
[----:B------:R-:W-:Y:S01]  /*3070*/  IMAD.MOV.U32 R31, RZ, RZ, R30 ;  /* 0x000000ffff1f7224 */ /* 0x000fe200078e001e */
[----:B------:R-:W-:Y:S01]  /*3080*/  LEA.HI.X R45, R46, R45, R37, 0x2, P0 ;  /* 0x0000002d2e2d7211 */ /* 0x000fe200000f1425 */
[----:B------:R-:W-:Y:S01]  /*3090*/  IMAD.U32 R37, RZ, RZ, UR4 ;  /* 0x00000004ff257e24 */ /* 0x000fe2000f8e00ff */
[----:B------:R2:W-:Y:S01]  /*30a0*/  STL.U8 [R1+0x81], R40 ;  /* 0x0000812801007387 */ /* 0x0005e20000100000 */
[----:B------:R-:W-:Y:S01]  /*30b0*/  UIADD3.X UR7, UR16, UR7, URZ, UP0, !UPT ;  /* 0x0000000710077290 */ /* 0x000fe200087fe43f */
[----:B------:R-:W-:Y:S01]  /*30c0*/  ISETP.GE.AND P1, PT, R78, R11, PT ;  /* 0x0000000b4e00720c */ /* 0x000fe20003f26270 */
[----:B------:R-:W-:Y:S01]  /*30d0*/  ULDC.64 UR4, c[0x0][0x318] ;  /* 0x0000c60000047ab9 */ /* 0x000fe20000000a00 */
[----:B------:R3:W-:Y:S04]  /*30e0*/  STL.64 [R1+0x200], R30 ;  /* 0x0002001e01007387 */ /* 0x0007e80000100a00 */
[----:B------:R4:W-:Y:S01]  /*30f0*/  STL.U8 [R1+0x80], R36 ;  /* 0x0000802401007387 */ /* 0x0009e20000100000 */
[----:B--2---:R-:W-:-:S04]  /*3100*/  IMAD.WIDE.U32 R40, R16, R14, R12 ;  /* 0x0000000e10287225 */ /* 0x004fc800078e000c */
[----:B---3--:R-:W-:Y:S02]  /*3110*/  IMAD.MOV.U32 R30, RZ, RZ, R37 ;  /* 0x000000ffff1e7224 */ /* 0x008fe400078e0025 */
[----:B------:R-:W-:Y:S02]  /*3120*/  IMAD R37, R15, R16, RZ ;  /* 0x000000100f257224 */ /* 0x000fe400078e02ff */
[----:B----4-:R-:W-:Y:S01]  /*3130*/  VIADD R36, R17, 0x20 ;  /* 0x0000002011247836 */ /* 0x010fe20000000000 */
[----:B------:R-:W-:Y:S01]  /*3140*/  IADD3 R40, P0, R6, R40, RZ ;  /* 0x0000002806287210 */ /* 0x000fe20007f1e0ff */
[----:B------:R-:W-:Y:S01]  /*3150*/  IMAD R37, R27, R14, R37 ;  /* 0x0000000e1b257224 */ /* 0x000fe200078e0225 */
[----:B------:R-:W-:Y:S02]  /*3160*/  STL.64 [R1+0x198], RZ ;  /* 0x000198ff01007387 */ /* 0x000fe40000100a00 */
[----:B------:R-:W-:Y:S01]  /*3170*/  ISETP.GE.AND P2, PT, R36, R11, PT ;  /* 0x0000000b2400720c */ /* 0x000fe20003f46270 */
[----:B------:R-:W-:Y:S01]  /*3180*/  IMAD.U32 R46, RZ, RZ, UR7 ;  /* 0x00000007ff2e7e24 */ /* 0x000fe2000f8e00ff */
[----:B------:R2:W-:Y:S01]  /*3190*/  STL.64 [R1+0x198], R20 ;  /* 0x0001981401007387 */ /* 0x0005e20000100a00 */
[----:B------:R-:W-:-:S02]  /*31a0*/  SEL R6, RZ, 0xffffffff, P1 ;  /* 0xffffffffff067807 */ /* 0x000fc40000800000 */
[----:B------:R-:W-:Y:S01]  /*31b0*/  IADD3.X R41, R7, R41, R37, P0, !PT ;  /* 0x0000002907297210 */ /* 0x000fe200007fe425 */
[----:B------:R-:W-:Y:S01]  /*31c0*/  STL.128 [R1+0x1c0], RZ ;  /* 0x0001c0ff01007387 */ /* 0x000fe20000100c00 */
[----:B------:R-:W-:Y:S01]  /*31d0*/  ISETP.GE.AND P0, PT, R17, R11, PT ;  /* 0x0000000b1100720c */ /* 0x000fe20003f06270 */
[----:B------:R-:W-:Y:S02]  /*31e0*/  IMAD.MOV.U32 R31, RZ, RZ, R46 ;  /* 0x000000ffff1f7224 */ /* 0x000fe400078e002e */
[----:B-1----:R1:W-:Y:S01]  /*31f0*/  STL.128 [R1+0x1c0], R32 ;  /* 0x0001c02001007387 */ /* 0x0023e20000100c00 */
[----:B--2---:R-:W-:Y:S01]  /*3200*/  SEL R20, RZ, 0xffffffff, P2 ;  /* 0xffffffffff147807 */ /* 0x004fe20001000000 */
[----:B------:R-:W-:Y:S01]  /*3210*/  IMAD.SHL.U32 R6, R6, 0x2, RZ ;  /* 0x0000000206067824 */ /* 0x000fe200078e00ff */
[----:B------:R-:W-:Y:S01]  /*3220*/  SHF.L.U64.HI R15, R14, 0x7, R15 ;  /* 0x000000070e0f7819 */ /* 0x000fe2000001020f */
[----:B------:R-:W-:Y:S01]  /*3230*/  STL.64 [R1+0x1a0], RZ ;  /* 0x0001a0ff01007387 */ /* 0x000fe20000100a00 */
[----:B------:R-:W-:Y:S01]  /*3240*/  SEL R7, RZ, 0x1, P0 ;  /* 0x00000001ff077807 */ /* 0x000fe20000000000 */
[----:B------:R-:W-:-:S02]  /*3250*/  IMAD.SHL.U32 R20, R20, 0x2, RZ ;  /* 0x0000000214147824 */ /* 0x000fc400078e00ff */
[----:B------:R-:W-:Y:S01]  /*3260*/  IMAD.SHL.U32 R14, R14, 0x80, RZ ;  /* 0x000000800e0e7824 */ /* 0x000fe200078e00ff */
[----:B0-----:R0:W-:Y:S01]  /*3270*/  STL.128 [R1+0x1a0], R28 ;  /* 0x0001a01c01007387 */ /* 0x0011e20000100c00 */
[----:B-1----:R-:W1:Y:S01]  /*3280*/  LDC.64 R34, c[0x0][0x330] ;  /* 0x0000cc00ff227b82 */ /* 0x002e620000000a00 */
[----:B------:R-:W-:Y:S01]  /*3290*/  ISETP.GE.AND P0, PT, R96, R11, PT ;  /* 0x0000000b6000720c */ /* 0x000fe20003f06270 */
[----:B0-----:R-:W-:Y:S01]  /*32a0*/  IMAD.MOV.U32 R31, RZ, RZ, R5 ;  /* 0x000000ffff1f7224 */ /* 0x001fe200078e0005 */
[--C-:B------:R-:W-:Y:S01]  /*32b0*/  LOP3.LUT R5, R6, 0x2, R7.reuse, 0xe2, !PT ;  /* 0x0000000206057812 */ /* 0x100fe200078ee207 */
[----:B------:R-:W-:Y:S01]  /*32c0*/  IMAD.MOV.U32 R28, RZ, RZ, R14 ;  /* 0x000000ffff1c7224 */ /* 0x000fe200078e000e */
[----:B------:R-:W-:Y:S01]  /*32d0*/  LOP3.LUT R7, R20, 0x2, R7, 0xe2, !PT ;  /* 0x0000000214077812 */ /* 0x000fe200078ee207 */
[C---:B------:R-:W-:Y:S02]  /*32e0*/  VIADD R20, R17.reuse, 0x60 ;  /* 0x0000006011147836 */ /* 0x040fe40000000000 */
[----:B------:R-:W-:-:S02]  /*32f0*/  VIADD R14, R17, 0x40 ;  /* 0x00000040110e7836 */ /* 0x000fc40000000000 */
[----:B------:R-:W-:Y:S02]  /*3300*/  IMAD.MOV.U32 R30, RZ, RZ, R4 ;  /* 0x000000ffff1e7224 */ /* 0x000fe400078e0004 */
[----:B------:R-:W-:Y:S01]  /*3310*/  IMAD.MOV.U32 R29, RZ, RZ, R15 ;  /* 0x000000ffff1d7224 */ /* 0x000fe200078e000f */
[-C--:B------:R-:W-:Y:S01]  /*3320*/  ISETP.GE.AND P1, PT, R20, R11.reuse, PT ;  /* 0x0000000b1400720c */ /* 0x080fe20003f26270 */
[C---:B------:R-:W-:Y:S01]  /*3330*/  VIADD R6, R17.reuse, 0x80 ;  /* 0x0000008011067836 */ /* 0x040fe20000000000 */
[----:B------:R-:W-:Y:S01]  /*3340*/  ISETP.GE.AND P2, PT, R14, R11, PT ;  /* 0x0000000b0e00720c */ /* 0x000fe20003f46270 */
[----:B------:R-:W-:Y:S01]  /*3350*/  VIADD R4, R17, 0xa0 ;  /* 0x000000a011047836 */ /* 0x000fe20000000000 */
[----:B------:R0:W-:Y:S02]  /*3360*/  STL.128 [R1+0x230], R28 ;  /* 0x0002301c01007387 */ /* 0x0001e40000100c00 */
[----:B------:R-:W-:Y:S01]  /*3370*/  SEL R15, RZ, 0x4, P2 ;  /* 0x00000004ff0f7807 */ /* 0x000fe20001000000 */
[----:B-1----:R-:W-:Y:S01]  /*3380*/  IMAD R32, R34, UR20, RZ ;  /* 0x0000001422207c24 */ /* 0x002fe2000f8e02ff */
[----:B0-----:R-:W-:-:S02]  /*3390*/  SEL R28, RZ, 0x4, P0 ;  /* 0x00000004ff1c7807 */ /* 0x001fc40000000000 */
[----:B------:R-:W-:Y:S02]  /*33a0*/  SEL R30, RZ, 0x8, P1 ;  /* 0x00000008ff1e7807 */ /* 0x000fe40000800000 */
[-C--:B------:R-:W-:Y:S02]  /*33b0*/  ISETP.GE.AND P0, PT, R6, R11.reuse, PT ;  /* 0x0000000b0600720c */ /* 0x080fe40003f06270 */
[----:B------:R-:W-:Y:S02]  /*33c0*/  ISETP.GE.AND P1, PT, R4, R11, PT ;  /* 0x0000000b0400720c */ /* 0x000fe40003f26270 */
[C---:B------:R-:W-:Y:S02]  /*33d0*/  LOP3.LUT R28, R30.reuse, R5, R28, 0xfe, !PT ;  /* 0x000000051e1c7212 */ /* 0x040fe400078efe1c */
[----:B------:R-:W-:Y:S02]  /*33e0*/  LOP3.LUT R7, R30, R7, R15, 0xfe, !PT ;  /* 0x000000071e077212 */ /* 0x000fe400078efe0f */
[----:B------:R-:W-:-:S02]  /*33f0*/  SEL R5, RZ, 0x10, P0 ;  /* 0x00000010ff057807 */ /* 0x000fc40000000000 */
[----:B------:R-:W-:Y:S01]  /*3400*/  SEL R30, RZ, 0x20, P1 ;  /* 0x00000020ff1e7807 */ /* 0x000fe20000800000 */
[----:B------:R-:W-:-:S03]  /*3410*/  IMAD.U32 R33, RZ, RZ, UR5 ;  /* 0x00000005ff217e24 */ /* 0x000fc6000f8e00ff */
[C-C-:B------:R-:W-:Y:S02]  /*3420*/  LOP3.LUT R28, R30.reuse, R28, R5.reuse, 0xfe, !PT ;  /* 0x0000001c1e1c7212 */ /* 0x140fe400078efe05 */
[----:B------:R-:W-:Y:S01]  /*3430*/  LOP3.LUT R30, R30, R7, R5, 0xfe, !PT ;  /* 0x000000071e1e7212 */ /* 0x000fe200078efe05 */
[----:B------:R-:W-:Y:S02]  /*3440*/  IMAD R7, R35, UR54, R32 ;  /* 0x0000003623077c24 */ /* 0x000fe4000f8e0220 */
[----:B------:R-:W-:Y:S02]  /*3450*/  IMAD.U32 R5, RZ, RZ, UR51 ;  /* 0x00000033ff057e24 */ /* 0x000fe4000f8e00ff */
[----:B------:R-:W-:Y:S01]  /*3460*/  IMAD.U32 R32, RZ, RZ, UR4 ;  /* 0x00000004ff207e24 */ /* 0x000fe2000f8e00ff */
[----:B------:R0:W-:Y:S01]  /*3470*/  STL.64 [R1+0x180], R44 ;  /* 0x0001802c01007387 */ /* 0x0001e20000100a00 */
[----:B------:R-:W-:Y:S01]  /*3480*/  IMAD.U32 R53, RZ, RZ, UR13 ;  /* 0x0000000dff357e24 */ /* 0x000fe2000f8e00ff */
[----:B------:R-:W-:Y:S05]  /*3490*/  @!P6 WARPSYNC.ALL ;  /* 0x000000000000e948 */ /* 0x000fea0003800000 */
[----:B------:R-:W-:Y:S01]  /*34a0*/  STL.64 [R1+0x188], RZ ;  /* 0x000188ff01007387 */ /* 0x000fe20000100a00 */
[----:B------:R-:W-:Y:S01]  /*34b0*/  UIADD3 UR4, UP0, UR51, 0x250, URZ ;  /* 0x0000025033047890 */ /* 0x000fe2000ff1e03f */
[----:B------:R-:W-:-:S02]  /*34c0*/  IMAD.WIDE.U32 R32, R34, UR54, R32 ;  /* 0x0000003622207c25 */ /* 0x000fc4000f8e0020 */
[----:B------:R1:W-:Y:S01]  /*34d0*/  STL.64 [R1+0x188], R10 ;  /* 0x0001880a01007387 */ /* 0x0003e20000100a00 */
[----:B0-----:R-:W0:Y:S01]  /*34e0*/  LDC R45, c[0x0][0x320] ;  /* 0x0000c800ff2d7b82 */ /* 0x001e220000000800 */
[----:B------:R-:W-:Y:S02]  /*34f0*/  IMAD.MOV.U32 R44, RZ, RZ, R10 ;  /* 0x000000ffff2c7224 */ /* 0x000fe400078e000a */
[----:B------:R-:W-:Y:S01]  /*3500*/  IMAD.WIDE.U32 R34, R34, UR54, R12 ;  /* 0x0000003622227c25 */ /* 0x000fe2000f8e000c */
[----:B------:R-:W-:Y:S01]  /*3510*/  LOP3.LUT R12, R42, 0x10, R17, 0xf8, !PT ;  /* 0x000000102a0c7812 */ /* 0x000fe200078ef811 */
[----:B------:R-:W-:Y:S01]  /*3520*/  UIADD3.X UR5, URZ, UR57, URZ, UP0, !UPT ;  /* 0x000000393f057290 */ /* 0x000fe200087fe43f */
[----:B-1----:R-:W-:Y:S02]  /*3530*/  IADD3 R10, P0, R5, 0x40, RZ ;  /* 0x00000040050a7810 */ /* 0x002fe40007f1e0ff */
[----:B------:R-:W-:-:S03]  /*3540*/  LOP3.LUT R12, R12, R39, RZ, 0x3c, !PT ;  /* 0x000000270c0c7212 */ /* 0x000fc600078e3cff */
[----:B------:R-:W-:Y:S01]  /*3550*/  IMAD.X R11, RZ, RZ, UR57, P0 ;  /* 0x00000039ff0b7e24 */ /* 0x000fe200080e06ff */
[----:B------:R-:W-:Y:S01]  /*3560*/  STL.U8 [R1+0x1d8], R28 ;  /* 0x0001d81c01007387 */ /* 0x000fe20000100000 */
[----:B------:R-:W-:Y:S02]  /*3570*/  IMAD.IADD R33, R33, 0x1, R7 ;  /* 0x0000000121217824 */ /* 0x000fe400078e0207 */
[----:B------:R-:W-:Y:S01]  /*3580*/  IMAD.U32 R29, RZ, RZ, UR5 ;  /* 0x00000005ff1d7e24 */ /* 0x000fe2000f8e00ff */
[----:B------:R1:W-:Y:S01]  /*3590*/  STL.U8 [R1+0x1d9], R28 ;  /* 0x0001d91c01007387 */ /* 0x0003e20000100000 */
[----:B------:R-:W-:-:S03]  /*35a0*/  IMAD.MOV.U32 R31, RZ, RZ, R11 ;  /* 0x000000ffff1f7224 */ /* 0x000fc600078e000b */
[----:B------:R2:W-:Y:S01]  /*35b0*/  STL.U8 [R1+0x250], R30 ;  /* 0x0002501e01007387 */ /* 0x0005e20000100000 */
[----:B------:R-:W-:Y:S01]  /*35c0*/  IMAD.IADD R5, R225, 0x1, R12 ;  /* 0x00000001e1057824 */ /* 0x000fe200078e020c */
[----:B------:R-:W-:Y:S01]  /*35d0*/  UIADD3 UR8, UP1, UR51, 0x228, URZ ;  /* 0x0000022833087890 */ /* 0x000fe2000ff3e03f */
[----:B-1----:R-:W-:Y:S01]  /*35e0*/  IMAD.U32 R28, RZ, RZ, UR4 ;  /* 0x00000004ff1c7e24 */ /* 0x002fe2000f8e00ff */
[----:B------:R-:W-:Y:S01]  /*35f0*/  UIADD3 UR6, UP2, UR51, 0x218, URZ ;  /* 0x0000021833067890 */ /* 0x000fe2000ff5e03f */
[----:B--2---:R-:W-:Y:S01]  /*3600*/  IMAD.MOV.U32 R30, RZ, RZ, R10 ;  /* 0x000000ffff1e7224 */ /* 0x004fe200078e000a */
[----:B------:R1:W-:Y:S01]  /*3610*/  STL.64 [R1+0x240], R40 ;  /* 0x0002402801007387 */ /* 0x0003e20000100a00 */
[----:B------:R-:W-:Y:S01]  /*3620*/  IADD3 R12, P0, R5, R8, RZ ;  /* 0x00000008050c7210 */ /* 0x000fe20007f1e0ff */
[----:B------:R-:W-:Y:S02]  /*3630*/  UIADD3.X UR9, URZ, UR57, URZ, UP1, !UPT ;  /* 0x000000393f097290 */ /* 0x000fe40008ffe43f */
[----:B------:R2:W-:Y:S01]  /*3640*/  STL.64 [R1+0x1d0], R32 ;  /* 0x0001d02001007387 */ /* 0x0005e20000100a00 */
[----:B------:R-:W-:-:S03]  /*3650*/  UIADD3.X UR7, URZ, UR57, URZ, UP2, !UPT ;  /* 0x000000393f077290 */ /* 0x000fc600097fe43f */
[----:B------:R3:W-:Y:S01]  /*3660*/  STL.128 [R1+0x290], R28 ;  /* 0x0002901c01007387 */ /* 0x0007e20000100c00 */
[----:B------:R-:W-:Y:S01]  /*3670*/  UIADD3 UR4, UP3, UR51, 0x210, URZ ;  /* 0x0000021033047890 */ /* 0x000fe2000ff7e03f */
[----:B-1----:R-:W1:Y:S01]  /*3680*/  LDC.64 R40, c[0x0][0x408] ;  /* 0x00010200ff287b82 */ /* 0x002e620000000a00 */
[----:B------:R-:W-:-:S07]  /*3690*/  IMAD.X R13, RZ, RZ, R9, P0 ;  /* 0x000000ffff0d7224 */ /* 0x000fce00000e0609 */
[----:B--2---:R-:W2:Y:S01]  /*36a0*/  LDC.64 R32, c[0x0][0x418] ;  /* 0x00010600ff207b82 */ /* 0x004ea20000000a00 */
[----:B------:R-:W-:-:S07]  /*36b0*/  IMAD.U32 R10, RZ, RZ, UR8 ;  /* 0x00000008ff0a7e24 */ /* 0x000fce000f8e00ff */
[----:B---3--:R-:W3:Y:S01]  /*36c0*/  LDC R30, c[0x0][0x424] ;  /* 0x00010900ff1e7b82 */ /* 0x008ee20000000800 */
[----:B------:R-:W-:-:S07]  /*36d0*/  IMAD.U32 R8, RZ, RZ, UR6 ;  /* 0x00000006ff087e24 */ /* 0x000fce000f8e00ff */
[----:B------:R-:W4:Y:S01]  /*36e0*/  LDC R28, c[0x0][0x2fc] ;  /* 0x0000bf00ff1c7b82 */ /* 0x000f220000000800 */
[----:B------:R-:W-:Y:S02]  /*36f0*/  IMAD.U32 R11, RZ, RZ, UR9 ;  /* 0x00000009ff0b7e24 */ /* 0x000fe4000f8e00ff */
[----:B------:R-:W-:Y:S02]  /*3700*/  IMAD.U32 R9, RZ, RZ, UR7 ;  /* 0x00000007ff097e24 */ /* 0x000fe4000f8e00ff */
[----:B------:R-:W-:-:S03]  /*3710*/  IMAD.U32 R15, RZ, RZ, UR4 ;  /* 0x00000004ff0f7e24 */ /* 0x000fc6000f8e00ff */
[----:B------:R0:W-:Y:S01]  /*3720*/  STL.128 [R1+0x270], R8 ;  /* 0x0002700801007387 */ /* 0x0001e20000100c00 */
[----:B------:R-:W-:Y:S01]  /*3730*/  LOP3.LUT P0, RZ, R228, 0x2, RZ, 0xc0, !PT ;  /* 0x00000002e4ff7812 */ /* 0x000fe2000780c0ff */
[----:B------:R-:W-:Y:S01]  /*3740*/  UIADD3 UR10, UP0, UR51, 0x248, URZ ;  /* 0x00000248330a7890 */ /* 0x000fe2000ff1e03f */
[----:B------:R-:W-:Y:S01]  /*3750*/  IMAD.U32 R221, RZ, RZ, UR41 ;  /* 0x00000029ffdd7e24 */ /* 0x000fe2000f8e00ff */
[----:B------:R0:W-:Y:S01]  /*3760*/  STL [R1+0x228], R38 ;  /* 0x0002282601007387 */ /* 0x0001e20000100800 */
[--C-:B------:R-:W-:Y:S02]  /*3770*/  IMAD.MOV.U32 R222, RZ, RZ, R220.reuse ;  /* 0x000000ffffde7224 */ /* 0x100fe400078e00dc */
[----:B------:R-:W-:Y:S01]  /*3780*/  IMAD.MOV.U32 R223, RZ, RZ, R220 ;  /* 0x000000ffffdf7224 */ /* 0x000fe200078e00dc */
[----:B------:R1:W-:Y:S01]  /*3790*/  STL.64 [R1+0x220], R12 ;  /* 0x0002200c01007387 */ /* 0x0003e20000100a00 */
[----:B0-----:R-:W-:Y:S01]  /*37a0*/  IMAD.MOV.U32 R8, RZ, RZ, R15 ;  /* 0x000000ffff087224 */ /* 0x001fe200078e000f */
[----:B------:R-:W0:Y:S01]  /*37b0*/  LDC.U8 R38, c[0x0][0x410] ;  /* 0x00010400ff267b82 */ /* 0x000e220000000000 */
[----:B------:R-:W-:Y:S01]  /*37c0*/  IMAD.MOV.U32 R15, RZ, RZ, 0x20 ;  /* 0x00000020ff0f7424 */ /* 0x000fe200078e00ff */
[----:B------:R-:W-:-:S04]  /*37d0*/  UIADD3.X UR11, URZ, UR57, URZ, UP0, !UPT ;  /* 0x000000393f0b7290 */ /* 0x000fc800087fe43f */
[----:B-1----:R-:W-:Y:S01]  /*37e0*/  SEL R12, R15, 0xffffffe0, !P0 ;  /* 0xffffffe00f0c7807 */ /* 0x002fe20004000000 */
[----:B------:R-:W-:Y:S01]  /*37f0*/  UIADD3.X UR5, URZ, UR57, URZ, UP3, !UPT ;  /* 0x000000393f057290 */ /* 0x000fe20009ffe43f */
[----:B------:R-:W-:Y:S04]  /*3800*/  STL [R1+0x190], RZ ;  /* 0x000190ff01007387 */ /* 0x000fe80000100800 */
[----:B------:R-:W-:Y:S04]  /*3810*/  STL [R1+0x1b8], RZ ;  /* 0x0001b8ff01007387 */ /* 0x000fe80000100800 */
[----:B------:R-:W-:Y:S04]  /*3820*/  STL [R1+0x60], R221 ;  /* 0x000060dd01007387 */ /* 0x000fe80000100800 */
[----:B------:R-:W-:Y:S04]  /*3830*/  STL.64 [R1+0x158], R220 ;  /* 0x000158dc01007387 */ /* 0x000fe80000100a00 */
[----:B------:R-:W-:Y:S04]  /*3840*/  STL.128 [R1+0x70], R220 ;  /* 0x000070dc01007387 */ /* 0x000fe80000100c00 */
[----:B------:R-:W-:Y:S04]  /*3850*/  STL.64 [R1+0x130], R48 ;  /* 0x0001303001007387 */ /* 0x000fe80000100a00 */
[----:B------:R-:W-:Y:S04]  /*3860*/  STL.64 [R1+0x88], R50 ;  /* 0x0000883201007387 */ /* 0x000fe80000100a00 */
[----:B------:R-:W-:Y:S04]  /*3870*/  STL.64 [R1+0xa0], R50 ;  /* 0x0000a03201007387 */ /* 0x000fe80000100a00 */
[----:B------:R-:W-:Y:S04]  /*3880*/  STL.64 [R1+0xa8], R40 ;  /* 0x0000a82801007387 */ /* 0x000fe80000100a00 */
[----:B--2---:R-:W-:Y:S04]  /*3890*/  STL.64 [R1+0x168], R32 ;  /* 0x0001682001007387 */ /* 0x004fe80000100a00 */
[----:B---3--:R-:W-:Y:S04]  /*38a0*/  STL [R1+0x178], R30 ;  /* 0x0001781e01007387 */ /* 0x008fe80000100800 */
[----:B----4-:R-:W-:Y:S04]  /*38b0*/  STL [R1+0x190], R28 ;  /* 0x0001901c01007387 */ /* 0x010fe80000100800 */
[----:B------:R-:W-:Y:S04]  /*38c0*/  STL [R1+0x1b8], R28 ;  /* 0x0001b81c01007387 */ /* 0x000fe80000100800 */
[----:B------:R-:W-:Y:S04]  /*38d0*/  STL.128 [R1+0x1e0], RZ ;  /* 0x0001e0ff01007387 */ /* 0x000fe80000100c00 */
[----:B------:R-:W-:Y:S04]  /*38e0*/  STL.64 [R1+0x1f0], RZ ;  /* 0x0001f0ff01007387 */ /* 0x000fe80000100a00 */
[----:B------:R-:W-:Y:S04]  /*38f0*/  STL.64 [R1+0x1f8], RZ ;  /* 0x0001f8ff01007387 */ /* 0x000fe80000100a00 */
[----:B------:R-:W-:Y:S04]  /*3900*/  STL.64 [R1+0x248], R16 ;  /* 0x0002481001007387 */ /* 0x000fe80000100a00 */
[----:B------:R-:W-:Y:S04]  /*3910*/  STL [R1+0x170], R220 ;  /* 0x000170dc01007387 */ /* 0x000fe80000100800 */
[----:B------:R-:W-:Y:S01]  /*3920*/  STL [R1+0x218], R12 ;  /* 0x0002180c01007387 */ /* 0x000fe20000100800 */
[----:B------:R-:W-:-:S03]  /*3930*/  IMAD.U32 R21, RZ, RZ, UR10 ;  /* 0x0000000aff157e24 */ /* 0x000fc6000f8e00ff */
[----:B------:R-:W-:Y:S01]  /*3940*/  STL.64 [R1+0x1b0], RZ ;  /* 0x0001b0ff01007387 */ /* 0x000fe20000100a00 */
[----:B------:R-:W-:-:S03]  /*3950*/  IMAD.U32 R46, RZ, RZ, UR11 ;  /* 0x0000000bff2e7e24 */ /* 0x000fc6000f8e00ff */
[----:B------:R1:W-:Y:S01]  /*3960*/  STL.64 [R1+0x1b0], R44 ;  /* 0x0001b02c01007387 */ /* 0x0003e20000100a00 */
[----:B------:R-:W-:Y:S02]  /*3970*/  IMAD.MOV.U32 R10, RZ, RZ, R21 ;  /* 0x000000ffff0a7224 */ /* 0x000fe400078e0015 */
[----:B------:R-:W-:Y:S02]  /*3980*/  IMAD.MOV.U32 R11, RZ, RZ, R46 ;  /* 0x000000ffff0b7224 */ /* 0x000fe400078e002e */
[----:B------:R-:W-:Y:S02]  /*3990*/  IMAD.IADD R35, R7, 0x1, R35 ;  /* 0x0000000107237824 */ /* 0x000fe400078e0223 */
[----:B-1----:R-:W-:Y:S01]  /*39a0*/  IMAD.U32 R44, RZ, RZ, UR5 ;  /* 0x00000005ff2c7e24 */ /* 0x002fe2000f8e00ff */
[----:B------:R-:W-:-:S03]  /*39b0*/  ULDC.64 UR4, c[0x0][0x338] ;  /* 0x0000ce0000047ab9 */ /* 0x000fc60000000a00 */
[----:B------:R-:W-:Y:S02]  /*39c0*/  IMAD.MOV.U32 R9, RZ, RZ, R44 ;  /* 0x000000ffff097224 */ /* 0x000fe400078e002c */
[----:B------:R-:W-:Y:S01]  /*39d0*/  IMAD R7, R58, UR4, RZ ;  /* 0x000000043a077c24 */ /* 0x000fe2000f8e02ff */
[----:B------:R-:W-:Y:S04]  /*39e0*/  STL [R1+0x160], R3 ;  /* 0x0001600301007387 */ /* 0x000fe80000100800 */
[----:B------:R1:W-:Y:S01]  /*39f0*/  STL.128 [R1+0x280], R8 ;  /* 0x0002800801007387 */ /* 0x0003e20000100c00 */
[----:B------:R-:W-:Y:S02]  /*3a00*/  IMAD R7, R57, UR5, R7 ;  /* 0x0000000539077c24 */ /* 0x000fe4000f8e0207 */
[----:B------:R-:W-:Y:S01]  /*3a10*/  VIADD R15, R61, 0x8 ;  /* 0x000000083d0f7836 */ /* 0x000fe20000000000 */
[----:B0-----:R0:W-:Y:S01]  /*3a20*/  STL.U8 [R1+0x6a], R38 ;  /* 0x00006a2601007387 */ /* 0x0011e20000100000 */
[----:B------:R-:W-:Y:S01]  /*3a30*/  @!P6 BAR.SYNC.DEFER_BLOCKING 0x9, 0x100 ;  /* 0x024400000000eb1d */ /* 0x000fe20000010000 */
[----:B-1----:R-:W-:Y:S01]  /*3a40*/  IADD3 R8, P0, R16, R3, RZ ;  /* 0x0000000310087210 */ /* 0x002fe20007f1e0ff */
[----:B------:R-:W-:-:S04]  /*3a50*/  IMAD.WIDE.U32 R10, R57, UR4, R34 ;  /* 0x00000004390a7c25 */ /* 0x000fc8000f8e0022 */
[----:B------:R-:W-:Y:S02]  /*3a60*/  IMAD.U32 R3, RZ, RZ, UR51 ;  /* 0x00000033ff037e24 */ /* 0x000fe4000f8e00ff */
[----:B------:R-:W-:Y:S02]  /*3a70*/  IMAD.X R9, R56, 0x1, R27, P0 ;  /* 0x0000000138097824 */ /* 0x000fe400000e061b */
[----:B0-----:R-:W-:Y:S02]  /*3a80*/  VIADD R38, R16, 0x80 ;  /* 0x0000008010267836 */ /* 0x001fe40000000000 */
[----:B------:R-:W-:Y:S02]  /*3a90*/  VIADD R27, R3, 0x258 ;  /* 0x00000258031b7836 */ /* 0x000fe40000000000 */
[----:B------:R-:W-:-:S07]  /*3aa0*/  IMAD.IADD R21, R11, 0x1, R7 ;  /* 0x000000010b157824 */ /* 0x000fce00078e0207 */
.L_x_1480:
[----:B------:R-:W-:Y:S01]  /*3ab0*/  VIADD R98, R98, 0xffffffff ;  /* 0xffffffff62627836 */ /* 0x000fe20000000000 */
[----:B------:R-:W-:Y:S05]  /*3ac0*/  YIELD ;  /* 0x0000000000007946 */ /* 0x000fea0003800000 */
[----:B------:R-:W-:Y:S01]  /*3ad0*/  IMAD.U32 R13, RZ, RZ, UR51 ;  /* 0x00000033ff0d7e24 */ /* 0x000fe2000f8e00ff */
[----:B------:R-:W-:Y:S01]  /*3ae0*/  BSSY B1, `(.L_x_1472) ;  /* 0x0000005000017945 */ /* 0x000fe20003800000 */
[----:B------:R-:W-:Y:S02]  /*3af0*/  ISETP.GT.AND P0, PT, R98, R97, PT ;  /* 0x000000616200720c */ /* 0x000fe40003f04270 */
[----:B------:R-:W-:Y:S01]  /*3b00*/  VIADD R13, R13, 0x2b8 ;  /* 0x000002b80d0d7836 */ /* 0x000fe20000000000 */
[----:B0-2---:R-:W-:-:S10]  /*3b10*/  MOV R106, 0x3b30 ;  /* 0x00003b30006a7802 */ /* 0x005fd40000000f00 */
[----:B-----5:R-:W-:Y:S05]  /*3b20*/  CALL.REL.NOINC `($_ZN7cutlass13device_kernelIN5flash11enable_sm90INS1_16FlashAttnFwdSm90INS1_25CollectiveMainloopFwdSm90ILi2EN4cute5tupleIJNS5_1CILi1EEES8_S8_EEENS6_IJNS7_ILi128EEENS7_ILi160EEENS7_ILi192EEEEEELi192ENS_12float_e4m3_tEfNS_4arch4Sm90ELb0ELb1ELb0ELb1ELb0ELb1ELb0ELb1ELb1ELb1ELb0ELb0EEENS1_21CollectiveEpilogueFwdINS6_IJSA_SC_SB_EEES9_NS_10bfloat16_tESG_Li256ELb1ELb1ELb0ELb1EEENS1_36VarlenDynamicPersistentTileSchedulerILi128ELi160ELi256ELi128ELb0ELb1ELb1ELb1ELb0ELb1EEEEEEEEEvNT_6ParamsE$_ZZN5flash25CollectiveMainloopFwdSm90ILi2EN4cute5tupleIJNS1_1CILi1EEES4_S4_EEENS2_IJNS3_ILi128EEENS3_ILi160EEENS3_ILi192EEEEEELi192EN7cutlass12float_e4m3_tEfNSA_4arch4Sm90ELb0ELb1ELb0ELb1ELb0ELb1ELb0ELb1ELb1ELb1ELb0ELb0EE12store_kv_newINS_16FlashAttnFwdSm90ISE_NS_21CollectiveEpilogueFwdINS2_IJS6_S8_S7_EEES5_NSA_10bfloat16_tESD_Li256ELb1ELb1ELb0ELb1EEENS_36VarlenDynamicPersistentTileSchedulerILi128ELi160ELi256ELi128ELb0ELb1ELb1ELb1ELb0ELb1EEEE13SharedStorageEEEbRKNSE_6ParamsENSA_25PipelineTmaAsyncNoClusterILi2ENSA_16PipelineTmaAsyncILi2EEEEESV_RNSA_13PipelineStateILj2EEEiRT_RKNS_16SeqlenInfoQKNewKILb1ELb1EEENS2_IJiiiiEEEENKUliRKT_E_clISX_EEDaiS18_) ;  /* 0x0000026c009c7944 */ /* 0x020fea0003c00000 */
[----:B------:R-:W-:Y:S05]  /*3b30*/  BSYNC B1 ;  /* 0x0000000000017941 */ /* 0x000fea0003800000 */
.L_x_1472:
[----:B------:R0:W5:Y:S01]  /*3b40*/  LDL R37, [R1+0x2bc] ;  /* 0x0002bc0001257983 */ /* 0x0001620000100800 */
[----:B------:R-:W-:-:S04]  /*3b50*/  ULOP3.LUT UR4, UR55, 0x1, URZ, 0xfc, !UPT ;  /* 0x0000000137047892 */ /* 0x000fc8000f8efc3f */
[----:B------:R-:W-:-:S06]  /*3b60*/  UISETP.NE.AND UP0, UPT, UR4, 0x3, UPT ;  /* 0x000000030400788c */ /* 0x000fcc000bf05270 */
[----:B------:R-:W-:-:S13]  /*3b70*/  PLOP3.LUT P1, PT, PT, PT, UP0, 0x80, 0x0 ;  /* 0x000000000000781c */ /* 0x000fda0003f2f008 */
[----:B0-----:R-:W-:Y:S05]  /*3b80*/  @!P1 BRA `(.L_x_1473) ;  /* 0x0000000000049947 */ /* 0x001fea0003800000 */
[----:B------:R-:W-:Y:S01]  /*3b90*/  BPT.TRAP 0x1 ;  /* 0x000000040000795c */ /* 0x000fe20000300000 */
.L_x_1473:
[----:B------:R-:W-:Y:S01]  /*3ba0*/  LEA R64, R0, UR39, 0x3 ;  /* 0x0000002700407c11 */ /* 0x000fe2000f8e18ff */
[----:B------:R-:W-:Y:S01]  /*3bb0*/  BSSY B0, `(.L_x_1474) ;  /* 0x0000004000007945 */ /* 0x000fe20003800000 */
[----:B-----5:R-:W-:-:S04]  /*3bc0*/  SHF.L.U32 R3, R37, 0x1f, RZ ;  /* 0x0000001f25037819 */ /* 0x020fc800000006ff */
[----:B------:R-:W0:Y:S02]  /*3bd0*/  SYNCS.PHASECHK.TRANS64.TRYWAIT P1, [R64+URZ+0x334b0], R3 ;  /* 0x0334b003400075a7 */ /* 0x000e24000802017f */
[----:B0-----:R-:W-:Y:S05]  /*3be0*/  @!P1 BRA `(.L_x_1475) ;  /* 0x0000024c003c9947 */ /* 0x001fea0003800000 */
.L_x_1769:
[----:B------:R-:W-:Y:S05]  /*3bf0*/  BSYNC B0 ;  /* 0x0000000000007941 */ /* 0x000fea0003800000 */
.L_x_1474:
[----:B0-----:R-:W2:Y:S01]  /*3c00*/  LDL R3, [R1+0x60] ;  /* 0x0000600001037983 */ /* 0x001ea20000100800 */
[----:B------:R-:W-:Y:S01]  /*3c10*/  BSSY B0, `(.L_x_1476) ;  /* 0x0000024000007945 */ /* 0x000fe20003800000 */
[----:B------:R-:W-:-:S04]  /*3c20*/  IMAD.WIDE R28, R98, 0xa0, R8 ;  /* 0x000000a0621c7825 */ /* 0x000fc800078e0208 */
[----:B--2---:R-:W-:-:S05]  /*3c30*/  IMAD R3, R98, -0xa0, R3 ;  /* 0xffffff6062037824 */ /* 0x004fca00078e0203 */
[----:B------:R-:W-:Y:S01]  /*3c40*/  VIMNMX R7, R3, 0xa0, PT ;  /* 0x000000a003077848 */ /* 0x000fe20003fe0100 */
[----:B------:R-:W-:-:S03]  /*3c50*/  IMAD R3, R0, 0x7800, R5 ;  /* 0x0000780000037824 */ /* 0x000fc600078e0205 */
[----:B------:R-:W-:Y:S01]  /*3c60*/  ISETP.GE.AND P1, PT, R16, R7, PT ;  /* 0x000000071000720c */ /* 0x000fe20003f26270 */
[C---:B------:R-:W-:Y:S01]  /*3c70*/  VIADD R13, R3.reuse, UR39 ;  /* 0x00000027030d7c36 */ /* 0x040fe20008000000 */
[----:B------:R-:W-:-:S11]  /*3c80*/  IADD3 R3, R3, UR39, R12 ;  /* 0x0000002703037c10 */ /* 0x000fd6000fffe00c */
[----:B------:R-:W-:Y:S05]  /*3c90*/  @P1 BRA `(.L_x_1477) ;  /* 0x00000000006c1947 */ /* 0x000fea0003800000 */
[----:B------:R-:W-:Y:S01]  /*3ca0*/  ISETP.GE.AND P3, PT, R17, UR42, PT ;  /* 0x0000002a11007c0c */ /* 0x000fe2000bf66270 */
[----:B------:R-:W-:Y:S01]  /*3cb0*/  IMAD.MOV.U32 R30, RZ, RZ, R10 ;  /* 0x000000ffff1e7224 */ /* 0x000fe200078e000a */
[----:B------:R-:W-:Y:S01]  /*3cc0*/  ULDC.64 UR4, c[0x0][0x328] ;  /* 0x0000ca0000047ab9 */ /* 0x000fe20000000a00 */
[----:B------:R-:W-:Y:S01]  /*3cd0*/  IMAD.MOV.U32 R31, RZ, RZ, R21 ;  /* 0x000000ffff1f7224 */ /* 0x000fe200078e0015 */
[----:B------:R-:W-:Y:S01]  /*3ce0*/  ULDC.64 UR6, c[0x0][0x318] ;  /* 0x0000c60000067ab9 */ /* 0x000fe20000000a00 */
[----:B------:R-:W-:Y:S01]  /*3cf0*/  IMAD R33, R29, UR4, RZ ;  /* 0x000000041d217c24 */ /* 0x000fe2000f8e02ff */
[----:B------:R-:W-:Y:S01]  /*3d00*/  ISETP.GE.AND P2, PT, R36, UR42, PT ;  /* 0x0000002a24007c0c */ /* 0x000fe2000bf46270 */
[----:B------:R-:W-:Y:S01]  /*3d10*/  IMAD.WIDE.U32 R30, R28, UR4, R30 ;  /* 0x000000041c1e7c25 */ /* 0x000fe2000f8e001e */
[----:B------:R-:W-:Y:S02]  /*3d20*/  ISETP.GE.AND P4, PT, R6, UR42, PT ;  /* 0x0000002a06007c0c */ /* 0x000fe4000bf86270 */
[----:B------:R-:W-:Y:S01]  /*3d30*/  ISETP.GE.AND P5, PT, R4, UR42, PT ;  /* 0x0000002a04007c0c */ /* 0x000fe2000bfa6270 */
[----:B------:R-:W-:Y:S01]  /*3d40*/  IMAD R33, R28, UR5, R33 ;  /* 0x000000051c217c24 */ /* 0x000fe2000f8e0221 */
[----:B------:R-:W-:Y:S01]  /*3d50*/  IADD3 R30, P1, R30, UR6, RZ ;  /* 0x000000061e1e7c10 */ /* 0x000fe2000ff3e0ff */
[----:B------:R-:W0:Y:S03]  /*3d60*/  @!P3 LDS.128 R60, [R13+0xf200] ;  /* 0x00f200000d3cb984 */ /* 0x000e260000000c00 */
[----:B------:R-:W-:-:S02]  /*3d70*/  IADD3.X R31, R31, UR7, R33, P1, !PT ;  /* 0x000000071f1f7c10 */ /* 0x000fc40008ffe421 */
[----:B------:R-:W-:Y:S01]  /*3d80*/  ISETP.GE.AND P1, PT, R14, UR42, PT ;  /* 0x0000002a0e007c0c */ /* 0x000fe2000bf26270 */
[----:B------:R-:W1:Y:S04]  /*3d90*/  @!P2 LDS.128 R32, [R3+0xf200] ;  /* 0x00f200000320a984 */ /* 0x000e680000000c00 */
[----:B------:R-:W2:Y:S04]  /*3da0*/  @!P4 LDS.128 R52, [R13+0x14200] ;  /* 0x014200000d34c984 */ /* 0x000ea80000000c00 */
[----:B------:R-:W-:Y:S04]  /*3db0*/  @!P5 LDS.128 R56, [R3+0x14200] ;  /* 0x014200000338d984 */ /* 0x000fe80000000c00 */
[----:B------:R-:W3:Y:S04]  /*3dc0*/  @!P1 LDS.128 R44, [R13+0x11a00] ;  /* 0x011a00000d2c9984 */ /* 0x000ee80000000c00 */
[----:B0-----:R-:W-:Y:S01]  /*3dd0*/  @!P3 STG.E.128 desc[UR46][R30.64], R60 ;  /* 0x0000003c1e00b986 */ /* 0x001fe2000c101d2e */
[----:B------:R-:W-:-:S03]  /*3de0*/  ISETP.GE.AND P3, PT, R20, UR42, PT ;  /* 0x0000002a14007c0c */ /* 0x000fc6000bf66270 */
[----:B-1----:R-:W-:Y:S04]  /*3df0*/  @!P2 STG.E.128 desc[UR46][R30.64+0x20], R32 ;  /* 0x000020201e00a986 */ /* 0x002fe8000c101d2e */
[----:B--2---:R-:W-:Y:S06]  /*3e00*/  @!P4 STG.E.128 desc[UR46][R30.64+0x80], R52 ;  /* 0x000080341e00c986 */ /* 0x004fec000c101d2e */
[----:B------:R-:W0:Y:S04]  /*3e10*/  @!P3 LDS.128 R48, [R3+0x11a00] ;  /* 0x011a00000330b984 */ /* 0x000e280000000c00 */
[----:B---3--:R1:W-:Y:S04]  /*3e20*/  @!P1 STG.E.128 desc[UR46][R30.64+0x40], R44 ;  /* 0x0000402c1e009986 */ /* 0x0083e8000c101d2e */
[----:B------:R1:W-:Y:S04]  /*3e30*/  @!P5 STG.E.128 desc[UR46][R30.64+0xa0], R56 ;  /* 0x0000a0381e00d986 */ /* 0x0003e8000c101d2e */
[----:B0-----:R1:W-:Y:S02]  /*3e40*/  @!P3 STG.E.128 desc[UR46][R30.64+0x60], R48 ;  /* 0x000060301e00b986 */ /* 0x0013e4000c101d2e */
.L_x_1477:
[----:B------:R-:W-:Y:S05]  /*3e50*/  BSYNC B0 ;  /* 0x0000000000007941 */ /* 0x000fea0003800000 */
.L_x_1476:
[----:B------:R-:W-:Y:S01]  /*3e60*/  ISETP.GE.AND P1, PT, R38, R7, PT ;  /* 0x000000072600720c */ /* 0x000fe20003f26270 */
[----:B------:R-:W-:-:S12]  /*3e70*/  BSSY B0, `(.L_x_1478) ;  /* 0x000001f000007945 */ /* 0x000fd80003800000 */
[----:B------:R-:W-:Y:S05]  /*3e80*/  @P1 BRA `(.L_x_1479) ;  /* 0x0000000000741947 */ /* 0x000fea0003800000 */
[----:B------:R-:W-:Y:S01]  /*3e90*/  ISETP.GE.AND P3, PT, R17, UR42, PT ;  /* 0x0000002a11007c0c */ /* 0x000fe2000bf66270 */
[----:B------:R-:W-:Y:S01]  /*3ea0*/  ULDC.64 UR4, c[0x0][0x328] ;  /* 0x0000ca0000047ab9 */ /* 0x000fe20000000a00 */
[----:B------:R-:W-:Y:S01]  /*3eb0*/  IADD3 R7, P1, R28, 0x80, RZ ;  /* 0x000000801c077810 */ /* 0x000fe20007f3e0ff */
[----:B------:R-:W-:Y:S01]  /*3ec0*/  IMAD.MOV.U32 R28, RZ, RZ, R10 ;  /* 0x000000ffff1c7224 */ /* 0x000fe200078e000a */
[----:B------:R-:W-:Y:S01]  /*3ed0*/  ULDC.64 UR6, c[0x0][0x318] ;  /* 0x0000c60000067ab9 */ /* 0x000fe20000000a00 */
[----:B------:R-:W-:Y:S02]  /*3ee0*/  ISETP.GE.AND P2, PT, R14, UR42, PT ;  /* 0x0000002a0e007c0c */ /* 0x000fe4000bf46270 */
[----:B-1----:R-:W-:Y:S01]  /*3ef0*/  IMAD.X R30, RZ, RZ, R29, P1 ;  /* 0x000000ffff1e7224 */ /* 0x002fe200008e061d */
[----:B------:R-:W-:Y:S01]  /*3f00*/  ISETP.GE.AND P4, PT, R20, UR42, PT ;  /* 0x0000002a14007c0c */ /* 0x000fe2000bf86270 */
[----:B------:R-:W-:Y:S01]  /*3f10*/  IMAD.MOV.U32 R29, RZ, RZ, R21 ;  /* 0x000000ffff1d7224 */ /* 0x000fe200078e0015 */
[----:B------:R-:W-:Y:S01]  /*3f20*/  ISETP.GE.AND P5, PT, R4, UR42, PT ;  /* 0x0000002a04007c0c */ /* 0x000fe2000bfa6270 */
[----:B------:R-:W-:-:S02]  /*3f30*/  IMAD R30, R30, UR4, RZ ;  /* 0x000000041e1e7c24 */ /* 0x000fc4000f8e02ff */
[----:B------:R-:W0:Y:S01]  /*3f40*/  @!P3 LDS.128 R32, [R13+0x11200] ;  /* 0x011200000d20b984 */ /* 0x000e220000000c00 */
[----:B------:R-:W-:-:S04]  /*3f50*/  IMAD.WIDE.U32 R28, R7, UR4, R28 ;  /* 0x00000004071c7c25 */ /* 0x000fc8000f8e001c */
[----:B------:R-:W-:Y:S01]  /*3f60*/  IMAD R7, R7, UR5, R30 ;  /* 0x0000000507077c24 */ /* 0x000fe2000f8e021e */
[----:B------:R-:W-:Y:S02]  /*3f70*/  IADD3 R40, P1, R28, UR6, RZ ;  /* 0x000000061c287c10 */ /* 0x000fe4000ff3e0ff */
[----:B------:R-:W1:Y:S02]  /*3f80*/  @!P4 LDS.128 R52, [R3+0x13a00] ;  /* 0x013a00000334c984 */ /* 0x000e640000000c00 */
[----:B------:R-:W-:Y:S02]  /*3f90*/  IADD3.X R41, R29, UR7, R7, P1, !PT ;  /* 0x000000071d297c10 */ /* 0x000fe40008ffe407 */
[----:B------:R-:W-:Y:S01]  /*3fa0*/  ISETP.GE.AND P1, PT, R6, UR42, PT ;  /* 0x0000002a06007c0c */ /* 0x000fe2000bf26270 */
[----:B------:R-:W2:Y:S04]  /*3fb0*/  @!P2 LDS.128 R28, [R13+0x13a00] ;  /* 0x013a00000d1ca984 */ /* 0x000ea80000000c00 */
[----:B------:R-:W3:Y:S08]  /*3fc0*/  @!P5 LDS.128 R56, [R3+0x16200] ;  /* 0x016200000338d984 */ /* 0x000ef00000000c00 */
[----:B------:R-:W4:Y:S04]  /*3fd0*/  @!P1 LDS.128 R44, [R13+0x16200] ;  /* 0x016200000d2c9984 */ /* 0x000f280000000c00 */
[----:B0-----:R-:W-:Y:S01]  /*3fe0*/  @!P3 STG.E.128 desc[UR46][R40.64], R32 ;  /* 0x000000202800b986 */ /* 0x001fe2000c101d2e */
[----:B------:R-:W-:-:S03]  /*3ff0*/  ISETP.GE.AND P3, PT, R36, UR42, PT ;  /* 0x0000002a24007c0c */ /* 0x000fc6000bf66270 */
[----:B-1----:R-:W-:Y:S04]  /*4000*/  @!P4 STG.E.128 desc[UR46][R40.64+0x60], R52 ;  /* 0x000060342800c986 */ /* 0x002fe8000c101d2e */
[----:B--2---:R-:W-:Y:S06]  /*4010*/  @!P2 STG.E.128 desc[UR46][R40.64+0x40], R28 ;  /* 0x0000401c2800a986 */ /* 0x004fec000c101d2e */
[----:B------:R-:W0:Y:S04]  /*4020*/  @!P3 LDS.128 R48, [R3+0x11200] ;  /* 0x011200000330b984 */ /* 0x000e280000000c00 */
[----:B---3--:R2:W-:Y:S04]  /*4030*/  @!P5 STG.E.128 desc[UR46][R40.64+0xa0], R56 ;  /* 0x0000a0382800d986 */ /* 0x0085e8000c101d2e */
[----:B----4-:R2:W-:Y:S04]  /*4040*/  @!P1 STG.E.128 desc[UR46][R40.64+0x80], R44 ;  /* 0x0000802c28009986 */ /* 0x0105e8000c101d2e */
[----:B0-----:R2:W-:Y:S02]  /*4050*/  @!P3 STG.E.128 desc[UR46][R40.64+0x20], R48 ;  /* 0x000020302800b986 */ /* 0x0015e4000c101d2e */
.L_x_1479:
[----:B------:R-:W-:Y:S05]  /*4060*/  BSYNC B0 ;  /* 0x0000000000007941 */ /* 0x000fea0003800000 */
.L_x_1478:
[----:B------:R-:W0:Y:S01]  /*4070*/  S2R R3, SR_TID.X ;  /* 0x0000000000037919 */ /* 0x000e220000002100 */
[----:B------:R-:W-:Y:S01]  /*4080*/  @!PT LDS RZ, [RZ] ;  /* 0x00000000fffff984 */ /* 0x000fe20000000800 */
[----:B------:R-:W-:Y:S01]  /*4090*/  @!PT LDS RZ, [RZ] ;  /* 0x00000000fffff984 */ /* 0x000fe20000000800 */
[----:B------:R-:W-:Y:S01]  /*40a0*/  @!PT LDS RZ, [RZ] ;  /* 0x00000000fffff984 */ /* 0x000fe20000000800 */
[----:B------:R-:W-:Y:S01]  /*40b0*/  @!PT LDS RZ, [RZ] ;  /* 0x00000000fffff984 */ /* 0x000fe20000000800 */
[----:B------:R3:W-:Y:S06]  /*40c0*/  MEMBAR.ALL.CTA ;  /* 0x0000000000007992 */ /* 0x0007ec0000008000 */
[----:B---3--:R-:W3:Y:S01]  /*40d0*/  FENCE.VIEW.ASYNC.S ;  /* 0x00000000000073c6 */ /* 0x008ee20000000000 */
[----:B------:R-:W-:Y:S05]  /*40e0*/  WARPSYNC.ALL ;  /* 0x0000000000007948 */ /* 0x000fea0003800000 */
[----:B0-----:R-:W-:Y:S01]  /*40f0*/  LOP3.LUT R3, R3, 0x7f, RZ, 0xc0, !PT ;  /* 0x0000007f03037812 */ /* 0x001fe200078ec0ff */
[----:B---3--:R0:W-:Y:S03]  /*4100*/  BAR.SYNC.DEFER_BLOCKING R15, 0x80 ;  /* 0x0002000f0000751d */ /* 0x0081e60000010000 */
[----:B------:R-:W-:-:S13]  /*4110*/  ISETP.NE.AND P1, PT, R3, RZ, PT ;  /* 0x000000ff0300720c */ /* 0x000fda0003f25270 */
[----:B------:R-:W-:-:S05]  /*4120*/  @!P1 VIADD R3, R64, 0x334c0 ;  /* 0x000334c040039836 */ /* 0x000fca0000000000 */
[----:B------:R-:W-:-:S04]  /*4130*/  @!P1 PRMT R3, RZ, 0x654, R3 ;  /* 0x00000654ff039816 */ /* 0x000fc80000000003 */
[----:B------:R0:W-:Y:S01]  /*4140*/  @!P1 SYNCS.ARRIVE.TRANS64.RED.A1T0 RZ, [R3+URZ], RZ ;  /* 0x000000ff03ff99a7 */ /* 0x0001e2000810043f */
[----:B------:R-:W3:Y:S01]  /*4150*/  LDL R28, [R1+0x2c0] ;  /* 0x0002c000011c7983 */ /* 0x000ee20000100800 */
[----:B------:R-:W-:Y:S02]  /*4160*/  VIADD R0, R0, 0x1 ;  /* 0x0000000100007836 */ /* 0x000fe40000000000 */
[----:B-1----:R-:W-:-:S03]  /*4170*/  IMAD.MOV.U32 R30, RZ, RZ, RZ ;  /* 0x000000ffff1e7224 */ /* 0x002fc600078e00ff */
[----:B------:R-:W-:Y:S01]  /*4180*/  ISETP.NE.AND P1, PT, R0, 0x2, PT ;  /* 0x000000020000780c */ /* 0x000fe20003f25270 */
[----:B------:R1:W-:-:S12]  /*4190*/  STL [R1+0x2b8], R0 ;  /* 0x0002b80001007387 */ /* 0x0003d80000100800 */
[----:B------:R-:W-:Y:S01]  /*41a0*/  @!P1 LOP3.LUT R31, R37, 0x1, RZ, 0x3c, !PT ;  /* 0x00000001251f9812 */ /* 0x000fe200078e3cff */
[----:B-1----:R-:W-:-:S04]  /*41b0*/  @!P1 IMAD.MOV.U32 R0, RZ, RZ, RZ ;  /* 0x000000ffff009224 */ /* 0x002fc800078e00ff */
[----:B------:R0:W-:Y:S01]  /*41c0*/  @!P1 STL.64 [R1+0x2b8], R30 ;  /* 0x0002b81e01009387 */ /* 0x0001e20000100a00 */
[----:B---3--:R-:W-:-:S05]  /*41d0*/  VIADD R28, R28, 0x1 ;  /* 0x000000011c1c7836 */ /* 0x008fca0000000000 */
[----:B------:R0:W-:Y:S01]  /*41e0*/  STL [R1+0x2c0], R28 ;  /* 0x0002c01c01007387 */ /* 0x0001e20000100800 */
[----:B------:R-:W-:Y:S05]  /*41f0*/  @P0 BRA `(.L_x_1480) ;  /* 0xfffffff8002c0947 */ /* 0x000fea000383ffff */
[----:B------:R-:W1:Y:S01]  /*4200*/  S2R R7, SR_TID.X ;  /* 0x0000000000077919 */ /* 0x000e620000002100 */
[----:B------:R-:W-:Y:S02]  /*4210*/  PLOP3.LUT P0, PT, PT, PT, PT, 0x8, 0x0 ;  /* 0x000000000000781c */ /* 0x000fe40003f0e170 */
[----:B-1----:R-:W-:-:S04]  /*4220*/  SHF.R.U32.HI R7, RZ, 0x7, R7 ;  /* 0x00000007ff077819 */ /* 0x002fc80000011607 */
[----:B------:R-:W-:-:S13]  /*4230*/  ISETP.NE.AND P2, PT, R7, 0x1, PT ;  /* 0x000000010700780c */ /* 0x000fda0003f45270 */
[----:B------:R-:W-:Y:S06]  /*4240*/  @!P2 BAR.ARV 0x9, 0x100 ;  /* 0x024400000000ab1d */ /* 0x000fec0000002000 */
.L_x_1469:
[----:B------:R-:W-:Y:S01]  /*4250*/  ULDC.64 UR4, c[0x0][0x990] ;  /* 0x0002640000047ab9 */ /* 0x000fe20000000a00 */
[----:B------:R-:W-:Y:S01]  /*4260*/  ULDC.64 UR6, c[0x0][0x998] ;  /* 0x0002660000067ab9 */ /* 0x000fe20000000a00 */
[----:B------:R-:W-:Y:S01]  /*4270*/  UISETP.NE.U32.AND UP0, UPT, UR4, URZ, UPT ;  /* 0x0000003f0400728c */ /* 0x000fe2000bf05070 */
[----:B0-----:R-:W-:Y:S01]  /*4280*/  IMAD.MOV.U32 R3, RZ, RZ, 0x3f800000 ;  /* 0x3f800000ff037424 */ /* 0x001fe200078e00ff */
[----:B------:R-:W-:Y:S01]  /*4290*/  UISETP.NE.U32.AND UP1, UPT, UR6, URZ, UPT ;  /* 0x0000003f0600728c */ /* 0x000fe2000bf25070 */
[----:B------:R-:W-:Y:S01]  /*42a0*/  IMAD.MOV.U32 R0, RZ, RZ, 0x3f800000 ;  /* 0x3f800000ff007424 */ /* 0x000fe200078e00ff */
[----:B------:R-:W-:Y:S02]  /*42b0*/  UISETP.NE.AND.EX UP0, UPT, UR5, URZ, UPT, UP0 ;  /* 0x0000003f0500728c */ /* 0x000fe4000bf05300 */
[----:B------:R-:W-:-:S04]  /*42c0*/  UISETP.NE.AND.EX UP1, UPT, UR7, URZ, UPT, UP1 ;  /* 0x0000003f0700728c */ /* 0x000fc8000bf25310 */
[----:B------:R-:W-:Y:S02]  /*42d0*/  PLOP3.LUT P1, PT, PT, PT, UP0, 0x80, 0x0 ;  /* 0x000000000000781c */ /* 0x000fe40003f2f008 */
[----:B------:R-:W-:-:S03]  /*42e0*/  PLOP3.LUT P2, PT, PT, PT, UP1, 0x80, 0x0 ;  /* 0x000000000000781c */ /* 0x000fc60003f4f018 */
[----:B------:R-:W-:Y:S02]  /*42f0*/  @UP0 USHF.R.S32.HI UR8, URZ, 0x1f, UR53 ;  /* 0x0000001f3f080899 */ /* 0x000fe40008011435 */
[----:B------:R-:W-:Y:S01]  /*4300*/  @UP1 USHF.R.S32.HI UR9, URZ, 0x1f, UR53 ;  /* 0x0000001f3f091899 */ /* 0x000fe20008011435 */
[----:B------:R-:W-:Y:S01]  /*4310*/  @UP0 ULDC.64 UR10, c[0x0][0x9a8] ;  /* 0x00026a00000a0ab9 */ /* 0x000fe20000000a00 */
[----:B------:R-:W-:Y:S01]  /*4320*/  @UP1 ULDC.64 UR14, c[0x0][0x9b8] ;  /* 0x00026e00000e1ab9 */ /* 0x000fe20000000a00 */
[----:B------:R-:W-:Y:S02]  /*4330*/  @UP0 UIMAD.WIDE.U32 UR12, UR53, UR10, URZ ;  /* 0x0000000a350c02a5 */ /* 0x000fe4000f8e003f */
[----:B------:R-:W-:Y:S02]  /*4340*/  @UP0 UIMAD UR8, UR8, UR10, URZ ;  /* 0x0000000a080802a4 */ /* 0x000fe4000f8e023f */
[----:B------:R-:W-:Y:S02]  /*4350*/  @UP1 UIMAD UR10, UR9, UR14, URZ ;  /* 0x0000000e090a12a4 */ /* 0x000fe4000f8e023f */
[----:B------:R-:W-:-:S02]  /*4360*/  @UP0 UIMAD UR16, UR53, UR11, UR8 ;  /* 0x0000000b351002a4 */ /* 0x000fc4000f8e0208 */
[----:B------:R-:W-:Y:S02]  /*4370*/  @UP1 USHF.R.S32.HI UR19, URZ, 0x1f, UR54 ;  /* 0x0000001f3f131899 */ /* 0x000fe40008011436 */
[----:B------:R-:W-:Y:S02]  /*4380*/  @UP1 UIMAD.WIDE.U32 UR8, UR53, UR14, URZ ;  /* 0x0000000e350812a5 */ /* 0x000fe4000f8e003f */
[----:B------:R-:W-:Y:S02]  /*4390*/  @UP1 UIMAD UR18, UR53, UR15, UR10 ;  /* 0x0000000f351212a4 */ /* 0x000fe4000f8e020a */
[----:B------:R-:W-:Y:S01]  /*43a0*/  @UP0 USHF.R.S32.HI UR17, URZ, 0x1f, UR54 ;  /* 0x0000001f3f110899 */ /* 0x000fe20008011436 */
[----:B------:R-:W-:Y:S01]  /*43b0*/  @UP1 ULDC.64 UR10, c[0x0][0x9c0] ;  /* 0x00027000000a1ab9 */ /* 0x000fe20000000a00 */
[----:B------:R-:W-:Y:S01]  /*43c0*/  @UP0 ULDC.64 UR14, c[0x0][0x9b0] ;  /* 0x00026c00000e0ab9 */ /* 0x000fe20000000a00 */
[----:B------:R-:W-:Y:S02]  /*43d0*/  @UP0 UIADD3 UR13, UR13, UR16, URZ ;  /* 0x000000100d0d0290 */ /* 0x000fe4000fffe03f */
[----:B------:R-:W-:-:S02]  /*43e0*/  @UP1 UIMAD UR16, UR19, UR10, URZ ;  /* 0x0000000a131012a4 */ /* 0x000fc4000f8e023f */
[----:B------:R-:W-:Y:S02]  /*43f0*/  @UP0 UIMAD UR17, UR17, UR14, URZ ;  /* 0x0000000e111102a4 */ /* 0x000fe4000f8e023f */
[----:B------:R-:W-:Y:S02]  /*4400*/  @UP1 UIADD3 UR9, UR9, UR18, URZ ;  /* 0x0000001209091290 */ /* 0x000fe4000fffe03f */
[----:B------:R-:W-:Y:S02]  /*4410*/  @UP1 UIMAD UR16, UR54, UR11, UR16 ;  /* 0x0000000b361012a4 */ /* 0x000fe4000f8e0210 */
[----:B------:R-:W-:Y:S02]  /*4420*/  @UP0 UIMAD UR15, UR54, UR15, UR17 ;  /* 0x0000000f360f02a4 */ /* 0x000fe4000f8e0211 */
[----:B------:R-:W-:Y:S02]  /*4430*/  @UP0 UIMAD.WIDE.U32 UR12, UR54, UR14, UR12 ;  /* 0x0000000e360c02a5 */ /* 0x000fe4000f8e000c */
        /* <DEDUP_REMOVED lines=8> */
[----:B------:R-:W-:Y:S02]  /*44c0*/  IMAD.U32 R6, RZ, RZ, UR6 ;  /* 0x00000006ff067e24 */ /* 0x000fe4000f8e00ff */
[----:B------:R-:W-:Y:S02]  /*44d0*/  IMAD.U32 R5, RZ, RZ, UR5 ;  /* 0x00000005ff057e24 */ /* 0x000fe4000f8e00ff */
[----:B------:R-:W-:Y:S01]  /*44e0*/  IMAD.U32 R7, RZ, RZ, UR7 ;  /* 0x00000007ff077e24 */ /* 0x000fe2000f8e00ff */
[----:B------:R-:W-:Y:S06]  /*44f0*/  @P0 BRA `(.L_x_1481) ;  /* 0x0000000000080947 */ /* 0x000fec0003800000 */
[----:B------:R-:W0:Y:S02]  /*4500*/  FENCE.VIEW.ASYNC.G ;  /* 0x00000000000073c6 */ /* 0x000e240000000100 */
[----:B0-----:R-:W-:Y:S06]  /*4510*/  BAR.ARV 0xc, 0x180 ;  /* 0x0306000000007b1d */ /* 0x001fec0000002000 */
.L_x_1481:
[----:B------:R-:W3:Y:S01]  /*4520*/  @P1 LDG.E R3, desc[UR46][R4.64] ;  /* 0x0000002e04031981 */ /* 0x000ee2000c1e1900 */
[----:B------:R-:W0:Y:S03]  /*4530*/  LDC R8, c[0x0][0x448] ;  /* 0x00011200ff087b82 */ /* 0x000e260000000800 */
[----:B------:R-:W3:Y:S01]  /*4540*/  @P2 LDG.E R0, desc[UR46][R6.64] ;  /* 0x0000002e06002981 */ /* 0x000ee2000c1e1900 */
[----:B------:R-:W-:Y:S01]  /*4550*/  UIADD3 UR5, UR45, 0x7f, URZ ;  /* 0x0000007f2d057890 */ /* 0x000fe2000fffe03f */
[----:B------:R-:W-:-:S03]  /*4560*/  ULDC UR4, c[0x0][0x988] ;  /* 0x0002620000047ab9 */ /* 0x000fc60000000800 */
[----:B------:R-:W1:Y:S01]  /*4570*/  LDC.64 R10, c[0x0][0x9e0] ;  /* 0x00027800ff0a7b82 */ /* 0x000e620000000a00 */
[----:B0-----:R-:W-:Y:S02]  /*4580*/  ISETP.NE.AND P1, PT, R8, 0x1, PT ;  /* 0x000000010800780c */ /* 0x001fe40003f25270 */
[----:B-1----:R-:W-:-:S11]  /*4590*/  ISETP.GE.AND P2, PT, R11, 0x1, PT ;  /* 0x000000010b00780c */ /* 0x002fd60003f46270 */
[----:B------:R-:W0:Y:S08]  /*45a0*/  @P1 LDC R8, c[0x0][0x44c] ;  /* 0x00011300ff081b82 */ /* 0x000e300000000800 */
[----:B------:R-:W1:Y:S01]  /*45b0*/  @P1 LDC R9, c[0x0][0x450] ;  /* 0x00011400ff091b82 */ /* 0x000e620000000800 */
[----:B0-----:R-:W-:-:S04]  /*45c0*/  @P1 IMAD.HI.U32 R8, R8, UR5, RZ ;  /* 0x0000000508081c27 */ /* 0x001fc8000f8e00ff */
[----:B---3--:R-:W-:Y:S01]  /*45d0*/  FMUL.FTZ R0, R3, R0 ;  /* 0x0000000003007220 */ /* 0x008fe20000410000 */
[----:B------:R-:W-:Y:S01]  /*45e0*/  IMAD.U32 R3, RZ, RZ, UR5 ;  /* 0x00000005ff037e24 */ /* 0x000fe2000f8e00ff */
[----:B-1----:R-:W-:Y:S02]  /*45f0*/  @P1 SHF.R.U32.HI R3, RZ, R9, R8 ;  /* 0x00000009ff031219 */ /* 0x002fe40000011608 */
[----:B------:R-:W-:-:S03]  /*4600*/  FMUL.FTZ R0, R0, UR4 ;  /* 0x0000000400007c20 */ /* 0x000fc60008410000 */
[----:B------:R-:W-:Y:S02]  /*4610*/  IMAD.IADD R5, R26, 0x1, R3 ;  /* 0x000000011a057824 */ /* 0x000fe400078e0203 */
[----:B------:R-:W-:Y:S02]  /*4620*/  R2UR UR36, R0 ;  /* 0x00000000002472ca */ /* 0x000fe400000e0000 */
[----:B------:R-:W-:Y:S01]  /*4630*/  IMAD.IADD R0, R5, 0x1, R10 ;  /* 0x0000000105007824 */ /* 0x000fe200078e020a */
[----:B------:R-:W-:-:S12]  /*4640*/  @!P2 BRA `(.L_x_1482) ;  /* 0x000000000040a947 */ /* 0x000fd80003800000 */
        /* <DEDUP_REMOVED lines=10> */
.L_x_1483:
[----:B------:R-:W-:-:S13]  /*46f0*/  ISETP.NE.AND P0, PT, R11, 0x1, PT ;  /* 0x000000010b00780c */ /* 0x000fda0003f05270 */
[----:B------:R-:W0:Y:S02]  /*4700*/  @P0 LDC.64 R4, c[0x0][0x9e8] ;  /* 0x00027a00ff040b82 */ /* 0x000e240000000a00 */
[----:B0-----:R-:W-:-:S05]  /*4710*/  @P0 IMAD.HI.U32 R4, R3, R4, RZ ;  /* 0x0000000403040227 */ /* 0x001fca00078e00ff */
[----:B------:R-:W-:-:S07]  /*4720*/  @P0 SHF.R.U32.HI R3, RZ, R5, R4 ;  /* 0x00000005ff030219 */ /* 0x000fce0000011604 */
.L_x_1484:
[----:B------:R-:W-:-:S05]  /*4730*/  IMAD R3, R3, R11, R11 ;  /* 0x0000000b03037224 */ /* 0x000fca00078e020b */
[----:B------:R-:W-:-:S07]  /*4740*/  VIMNMX R0, R0, R3, PT ;  /* 0x0000000300007248 */ /* 0x000fce0003fe0100 */
.L_x_1482:
[----:B------:R-:W0:Y:S01]  /*4750*/  @P1 LDC R3, c[0x0][0x44c] ;  /* 0x00011300ff031b82 */ /* 0x000e220000000800 */
[----:B------:R-:W-:Y:S01]  /*4760*/  VIADD R0, R0, 0x9f ;  /* 0x0000009f00007836 */ /* 0x000fe20000000000 */
[----:B------:R-:W-:-:S03]  /*4770*/  ULDC UR4, c[0x0][0x9dc] ;  /* 0x0002770000047ab9 */ /* 0x000fc60000000800 */
[----:B------:R-:W-:-:S03]  /*4780*/  IMAD.HI R0, R0, 0x66666667, RZ ;  /* 0x6666666700007827 */ /* 0x000fc600078e02ff */
[----:B------:R-:W1:Y:S01]  /*4790*/  @P1 LDC R5, c[0x0][0x450] ;  /* 0x00011400ff051b82 */ /* 0x000e620000000800 */
[----:B0-----:R-:W-:-:S04]  /*47a0*/  @P1 IMAD.HI.U32 R4, R3, UR45, RZ ;  /* 0x0000002d03041c27 */ /* 0x001fc8000f8e00ff */
[----:B------:R-:W-:Y:S01]  /*47b0*/  IMAD.U32 R3, RZ, RZ, UR45 ;  /* 0x0000002dff037e24 */ /* 0x000fe2000f8e00ff */
[----:B-1----:R-:W-:-:S05]  /*47c0*/  @P1 SHF.R.U32.HI R3, RZ, R5, R4 ;  /* 0x00000005ff031219 */ /* 0x002fca0000011604 */
[----:B------:R-:W-:Y:S01]  /*47d0*/  IMAD.IADD R4, R104, 0x1, R3 ;  /* 0x0000000168047824 */ /* 0x000fe200078e0203 */
[----:B------:R-:W-:-:S03]  /*47e0*/  SHF.R.U32.HI R3, RZ, 0x1f, R0 ;  /* 0x0000001fff037819 */ /* 0x000fc60000011600 */
[----:B------:R-:W-:Y:S01]  /*47f0*/  VIADD R5, R4, -UR4 ;  /* 0x8000000404057c36 */ /* 0x000fe20008000000 */
[----:B------:R-:W-:-:S04]  /*4800*/  LEA.HI.SX32 R106, R0, R3, 0x1a ;  /* 0x00000003006a7211 */ /* 0x000fc800078fd2ff */
        /* <DEDUP_REMOVED lines=12> */
.L_x_1486:
[----:B------:R-:W-:-:S13]  /*48d0*/  ISETP.NE.AND P0, PT, R11, 0x1, PT ;  /* 0x000000010b00780c */ /* 0x000fda0003f05270 */
[----:B------:R-:W0:Y:S02]  /*48e0*/  @P0 LDC.64 R6, c[0x0][0x9e8] ;  /* 0x00027a00ff060b82 */ /* 0x000e240000000a00 */
[----:B0-----:R-:W-:-:S05]  /*48f0*/  @P0 IMAD.HI.U32 R0, R4, R6, RZ ;  /* 0x0000000604000227 */ /* 0x001fca00078e00ff */
[----:B------:R-:W-:-:S07]  /*4900*/  @P0 SHF.R.U32.HI R4, RZ, R7, R0 ;  /* 0x00000007ff040219 */ /* 0x000fce0000011600 */
.L_x_1487:
[----:B------:R-:W-:-:S05]  /*4910*/  IMAD R4, R4, R11, RZ ;  /* 0x0000000b04047224 */ /* 0x000fca00078e02ff */
[----:B------:R-:W-:-:S13]  /*4920*/  R2UR UR5, R4 ;  /* 0x00000000040572ca */ /* 0x000fda00000e0000 */
[----:B------:R-:W-:-:S04]  /*4930*/  UISETP.LT.AND UP0, UPT, UR4, UR5, UPT ;  /* 0x000000050400728c */ /* 0x000fc8000bf01270 */
[----:B------:R-:W-:-:S12]  /*4940*/  USEL UR4, UR4, UR5, !UP0 ;  /* 0x0000000504047287 */ /* 0x000fd8000c000000 */
.L_x_1485:
        /* <DEDUP_REMOVED lines=13> */
[----:B------:R-:W-:Y:S01]  /*4a20*/  IMAD.MOV.U32 R105, RZ, RZ, RZ ;  /* 0x000000ffff697224 */ /* 0x000fe200078e00ff */
[----:B------:R-:W-:Y:S02]  /*4a30*/  CS2R R8, SRZ ;  /* 0x0000000000087805 */ /* 0x000fe4000001ff00 */
[----:B------:R-:W-:Y:S01]  /*4a40*/  CS2R R102, SRZ ;  /* 0x0000000000667805 */ /* 0x000fe2000001ff00 */
[----:B------:R-:W-:Y:S01]  /*4a50*/  USEL UR52, URZ, UR4, !UP0 ;  /* 0x000000043f347287 */ /* 0x000fe2000c000000 */
[----:B------:R-:W-:Y:S01]  /*4a60*/  IMAD.MOV.U32 R38, RZ, RZ, RZ ;  /* 0x000000ffff267224 */ /* 0x000fe200078e00ff */
[----:B------:R-:W-:Y:S01]  /*4a70*/  CS2R R68, SRZ ;  /* 0x0000000000447805 */ /* 0x000fe2000001ff00 */
[----:B------:R-:W-:Y:S01]  /*4a80*/  IMAD.MOV.U32 R97, RZ, RZ, RZ ;  /* 0x000000ffff617224 */ /* 0x000fe200078e00ff */
[----:B--2---:R-:W-:-:S02]  /*4a90*/  CS2R R46, SRZ ;  /* 0x00000000002e7805 */ /* 0x004fc4000001ff00 */
[----:B------:R-:W-:Y:S02]  /*4aa0*/  CS2R R100, SRZ ;  /* 0x0000000000647805 */ /* 0x000fe4000001ff00 */
[----:B------:R-:W-:Y:S02]  /*4ab0*/  ISETP.GT.AND P1, PT, R106, UR52, PT ;  /* 0x000000346a007c0c */ /* 0x000fe4000bf24270 */
[----:B------:R-:W-:Y:S02]  /*4ac0*/  CS2R R94, SRZ ;  /* 0x00000000005e7805 */ /* 0x000fe4000001ff00 */
[----:B------:R-:W-:Y:S02]  /*4ad0*/  CS2R R60, SRZ ;  /* 0x00000000003c7805 */ /* 0x000fe4000001ff00 */
[----:B------:R-:W-:Y:S02]  /*4ae0*/  CS2R R88, SRZ ;  /* 0x0000000000587805 */ /* 0x000fe4000001ff00 */
[----:B------:R-:W-:-:S02]  /*4af0*/  CS2R R50, SRZ ;  /* 0x0000000000327805 */ /* 0x000fc4000001ff00 */
[----:B------:R-:W-:Y:S02]  /*4b00*/  CS2R R86, SRZ ;  /* 0x0000000000567805 */ /* 0x000fe4000001ff00 */
[----:B------:R-:W-:Y:S02]  /*4b10*/  CS2R R52, SRZ ;  /* 0x0000000000347805 */ /* 0x000fe4000001ff00 */
[----:B------:R-:W-:Y:S02]  /*4b20*/  CS2R R80, SRZ ;  /* 0x0000000000507805 */ /* 0x000fe4000001ff00 */
[----:B------:R-:W-:Y:S01]  /*4b30*/  CS2R R54, SRZ ;  /* 0x0000000000367805 */ /* 0x000fe2000001ff00 */
[----:B------:R-:W-:Y:S01]  /*4b40*/  IMAD.MOV.U32 R79, RZ, RZ, RZ ;  /* 0x000000ffff4f7224 */ /* 0x000fe200078e00ff */
        /* <DEDUP_REMOVED lines=25> */
[----:B------:R-:W-:Y:S01]  /*4ce0*/  CS2R R10, SRZ ;  /* 0x00000000000a7805 */ /* 0x000fe2000001ff00 */
[----:B------:R-:W-:Y:S01]  /*4cf0*/  IMAD.MOV.U32 R134, RZ, RZ, RZ ;  /* 0x000000ffff867224 */ /* 0x000fe200078e00ff */
[----:B------:R-:W-:Y:S06]  /*4d00*/  @!P1 BRA `(.L_x_1488) ;  /* 0x0000018c00609947 */ /* 0x000fec0003800000 */
[----:B------:R-:W0:Y:S01]  /*4d10*/  SHFL.IDX PT, R0, R235, RZ, 0x1f ;  /* 0x00001fffeb007589 */ /* 0x000e2200000e0000 */
[----:B------:R-:W-:-:S13]  /*4d20*/  R2UR UR5, R232 ;  /* 0x00000000e80572ca */ /* 0x000fda00000e0000 */
[----:B------:R-:W-:-:S06]  /*4d30*/  ULOP3.LUT UP0, URZ, UR5, 0x9f, URZ, 0xc0, !UPT ;  /* 0x0000009f053f7892 */ /* 0x000fcc000f80c03f */
[----:B------:R-:W-:Y:S02]  /*4d40*/  PLOP3.LUT P0, PT, PT, PT, UP0, 0x80, 0x0 ;  /* 0x000000000000781c */ /* 0x000fe40003f0f008 */
[----:B0-----:R-:W-:-:S13]  /*4d50*/  R2UR UR48, R0 ;  /* 0x00000000003072ca */ /* 0x001fda00000e0000 */
        /* <DEDUP_REMOVED lines=23> */
.L_x_1489:
[----:B------:R-:W-:Y:S02]  /*4ed0*/  ULDC UR4, c[0x0][0x3f4] ;  /* 0x0000fd0000047ab9 */ /* 0x000fe40000000800 */
[----:B------:R-:W-:-:S13]  /*4ee0*/  ISETP.LT.AND P0, PT, RZ, UR4, PT ;  /* 0x00000004ff007c0c */ /* 0x000fda000bf01270 */
[----:B------:R-:W-:Y:S05]  /*4ef0*/  @P0 BRA `(.L_x_1490) ;  /* 0x0000000000400947 */ /* 0x000fea0003800000 */
[----:B------:R-:W-:Y:S01]  /*4f00*/  ULEA.HI UR4, UR58, UR58, URZ, 0x1 ;  /* 0x0000003a3a047291 */ /* 0x000fe2000f8f083f */
[----:B------:R-:W-:-:S03]  /*4f10*/  IMAD.U32 R3, RZ, RZ, UR39 ;  /* 0x00000027ff037e24 */ /* 0x000fc6000f8e00ff */
[----:B------:R-:W-:-:S04]  /*4f20*/  ULOP3.LUT UR4, UR4, 0xfffffffe, URZ, 0xc0, !UPT ;  /* 0xfffffffe04047892 */ /* 0x000fc8000f8ec03f */
[----:B------:R-:W-:-:S06]  /*4f30*/  UIADD3 UR4, UR58, -UR4, URZ ;  /* 0x800000043a047290 */ /* 0x000fcc000fffe03f */
[----:B------:R-:W-:-:S05]  /*4f40*/  IMAD.U32 R0, RZ, RZ, UR4 ;  /* 0x00000004ff007e24 */ /* 0x000fca000f8e00ff */
[----:B------:R-:W-:-:S04]  /*4f50*/  SHF.L.U32 R0, R0, 0x1f, RZ ;  /* 0x0000001f00007819 */ /* 0x000fc800000006ff */
[----:B------:R0:W1:Y:S03]  /*4f60*/  SYNCS.PHASECHK.TRANS64.TRYWAIT P0, [R3+URZ+0x33400], R0 ;  /* 0x03340000030075a7 */ /* 0x000066000800017f */
[----:B-1----:R-:W-:Y:S05]  /*4f70*/  @!P0 NANOSLEEP.SYNCS 0x989680 ;  /* 0x009896800000895d */ /* 0x002fea0003900000 */
[----:B------:R-:W1:Y:S02]  /*4f80*/  @!P0 SYNCS.PHASECHK.TRANS64 P0, [R3+URZ+0x33400], R0 ;  /* 0x03340000030085a7 */ /* 0x000e64000800007f */
[----:B-1----:R-:W-:Y:S05]  /*4f90*/  @P0 BRA `(.L_x_1491) ;  /* 0x0000006c00f80947 */ /* 0x002fea0003800000 */
.L_x_1492:
[----:B0-----:R-:W-:-:S04]  /*4fa0*/  IMAD.U32 R3, RZ, RZ, UR39 ;  /* 0x00000027ff037e24 */ /* 0x001fc8000f8e00ff */
[----:B------:R0:W1:Y:S03]  /*4fb0*/  SYNCS.PHASECHK.TRANS64.TRYWAIT P0, [R3+URZ+0x33400], R0 ;  /* 0x03340000030075a7 */ /* 0x000066000800017f */
[----:B-1----:R-:W-:Y:S05]  /*4fc0*/  @!P0 NANOSLEEP.SYNCS 0x989680 ;  /* 0x009896800000895d */ /* 0x002fea0003900000 */
[----:B------:R-:W1:Y:S02]  /*4fd0*/  @!P0 SYNCS.PHASECHK.TRANS64 P0, [R3+URZ+0x33400], R0 ;  /* 0x03340000030085a7 */ /* 0x000e64000800007f */
[----:B-1----:R-:W-:Y:S05]  /*4fe0*/  @!P0 BRA `(.L_x_1492) ;  /* 0xfffffffc00ec8947 */ /* 0x002fea000383ffff */
[----:B------:R-:W-:Y:S05]  /*4ff0*/  BRA `(.L_x_1491) ;  /* 0x0000006c00e07947 */ /* 0x000fea0003800000 */
.L_x_1490:
[----:B------:R-:W-:Y:S01]  /*5000*/  R2UR UR5, R232 ;  /* 0x00000000e80572ca */ /* 0x000fe200000e0000 */
[----:B------:R-:W-:Y:S01]  /*5010*/  USHF.R.S32.HI UR4, URZ, 0x1f, UR40 ;  /* 0x0000001f3f047899 */ /* 0x000fe20008011428 */
[----:B------:R-:W-:Y:S01]  /*5020*/  ULDC.64 UR6, c[0x0][0x3f8] ;  /* 0x0000fe0000067ab9 */ /* 0x000fe20000000a00 */
[----:B------:R-:W-:Y:S01]  /*5030*/  ULDC.64 UR8, c[0x0][0x408] ;  /* 0x0001020000087ab9 */ /* 0x000fe20000000a00 */
[----:B------:R-:W-:Y:S02]  /*5040*/  IMAD.U32 R26, RZ, RZ, UR6 ;  /* 0x00000006ff1a7e24 */ /* 0x000fe4000f8e00ff */
[----:B------:R-:W-:Y:S02]  /*5050*/  IMAD.U32 R28, RZ, RZ, UR8 ;  /* 0x00000008ff1c7e24 */ /* 0x000fe4000f8e00ff */
[----:B------:R-:W-:-:S05]  /*5060*/  IMAD.WIDE.U32 R26, R26, UR40, RZ ;  /* 0x000000281a1a7c25 */ /* 0x000fca000f8e00ff */
[----:B------:R-:W-:Y:S01]  /*5070*/  ULOP3.LUT UP0, URZ, UR5, 0x1bf, URZ, 0xc0, !UPT ;  /* 0x000001bf053f7892 */ /* 0x000fe2000f80c03f */
[----:B------:R-:W-:Y:S01]  /*5080*/  IMAD.WIDE.U32 R28, R28, UR40, RZ ;  /* 0x000000281c1c7c25 */ /* 0x000fe2000f8e00ff */
[----:B------:R-:W-:Y:S02]  /*5090*/  UIMAD UR5, UR4, UR6, URZ ;  /* 0x00000006040572a4 */ /* 0x000fe4000f8e023f */
[----:B------:R-:W-:Y:S02]  /*50a0*/  UIMAD UR4, UR4, UR8, URZ ;  /* 0x00000008040472a4 */ /* 0x000fe4000f8e023f */
[----:B------:R-:W-:Y:S01]  /*50b0*/  PLOP3.LUT P0, PT, PT, PT, UP0, 0x80, 0x0 ;  /* 0x000000000000781c */ /* 0x000fe20003f0f008 */
[----:B------:R-:W-:Y:S02]  /*50c0*/  UIMAD UR5, UR40, UR7, UR5 ;  /* 0x00000007280572a4 */ /* 0x000fe4000f8e0205 */
[----:B------:R-:W-:-:S04]  /*50d0*/  UIMAD UR4, UR40, UR9, UR4 ;  /* 0x00000009280472a4 */ /* 0x000fc8000f8e0204 */
[----:B------:R-:W-:Y:S02]  /*50e0*/  VIADD R31, R27, UR5 ;  /* 0x000000051b1f7c36 */ /* 0x000fe40008000000 */
[----:B------:R-:W-:-:S04]  /*50f0*/  VIADD R33, R29, UR4 ;  /* 0x000000041d217c36 */ /* 0x000fc80008000000 */
        /* <DEDUP_REMOVED lines=17> */
.L_x_1493:
[----:B------:R-:W-:Y:S01]  /*5210*/  ULDC.U8 UR4, c[0x0][0x410] ;  /* 0x0001040000047ab9 */ /* 0x000fe20000000000 */
[----:B------:R-:W-:Y:S01]  /*5220*/  BSSY B0, `(.L_x_1494) ;  /* 0x00006cd000007945 */ /* 0x000fe20003800000 */
[----:B------:R-:W-:Y:S01]  /*5230*/  ISETP.NE.AND P0, PT, RZ, UR4, PT ;  /* 0x00000004ff007c0c */ /* 0x000fe2000bf05270 */
[----:B------:R-:W-:-:S12]  /*5240*/  VIADD R10, R16, UR45 ;  /* 0x0000002d100a7c36 */ /* 0x000fd80008000000 */
[----:B------:R-:W-:Y:S05]  /*5250*/  @!P0 BRA `(.L_x_1495) ;  /* 0x0000003400a88947 */ /* 0x000fea0003800000 */
[----:B------:R-:W0:Y:S01]  /*5260*/  LDC R21, c[0x0][0x448] ;  /* 0x00011200ff157b82 */ /* 0x000e220000000800 */
[----:B------:R-:W-:Y:S01]  /*5270*/  ULDC.64 UR4, c[0x0][0x3f8] ;  /* 0x0000fe0000047ab9 */ /* 0x000fe20000000a00 */
[----:B------:R-:W-:Y:S01]  /*5280*/  IMAD.MOV.U32 R6, RZ, RZ, R26 ;  /* 0x000000ffff067224 */ /* 0x000fe200078e001a */
[----:B------:R-:W-:Y:S01]  /*5290*/  ULDC.64 UR6, c[0x0][0x408] ;  /* 0x0001020000067ab9 */ /* 0x000fe20000000a00 */
[----:B------:R-:W-:Y:S02]  /*52a0*/  IMAD.MOV.U32 R7, RZ, RZ, R31 ;  /* 0x000000ffff077224 */ /* 0x000fe400078e001f */
[----:B------:R-:W-:Y:S02]  /*52b0*/  IMAD.MOV.U32 R8, RZ, RZ, R28 ;  /* 0x000000ffff087224 */ /* 0x000fe400078e001c */
[----:B------:R-:W-:Y:S02]  /*52c0*/  IMAD.MOV.U32 R9, RZ, RZ, R33 ;  /* 0x000000ffff097224 */ /* 0x000fe400078e0021 */
[----:B------:R-:W-:-:S02]  /*52d0*/  VIADD R59, R24, 0x30 ;  /* 0x00000030183b7836 */ /* 0x000fc40000000000 */
[----:B------:R-:W-:Y:S01]  /*52e0*/  VIADD R61, R24, 0x10 ;  /* 0x00000010183d7836 */ /* 0x000fe20000000000 */
[----:B0-----:R-:W-:-:S13]  /*52f0*/  ISETP.NE.AND P0, PT, R21, 0x1, PT ;  /* 0x000000011500780c */ /* 0x001fda0003f05270 */
[----:B------:R-:W0:Y:S08]  /*5300*/  @P0 LDC R3, c[0x0][0x44c] ;  /* 0x00011300ff030b82 */ /* 0x000e300000000800 */
[----:B------:R-:W1:Y:S01]  /*5310*/  @P0 LDC R5, c[0x0][0x450] ;  /* 0x00011400ff050b82 */ /* 0x000e620000000800 */
[----:B0-----:R-:W-:-:S04]  /*5320*/  @P0 IMAD.HI.U32 R0, R10, R3, RZ ;  /* 0x000000030a000227 */ /* 0x001fc800078e00ff */
[----:B------:R-:W-:Y:S01]  /*5330*/  IMAD.MOV.U32 R3, RZ, RZ, R10 ;  /* 0x000000ffff037224 */ /* 0x000fe200078e000a */
[----:B-1----:R-:W-:-:S04]  /*5340*/  @P0 SHF.R.U32.HI R3, RZ, R5, R0 ;  /* 0x00000005ff030219 */ /* 0x002fc80000011600 */
[----:B------:R-:W-:Y:S01]  /*5350*/  SHF.R.S32.HI R0, RZ, 0x1f, R3 ;  /* 0x0000001fff007819 */ /* 0x000fe20000011403 */
[----:B------:R-:W-:-:S04]  /*5360*/  IMAD.WIDE.U32 R6, R3, UR4, R6 ;  /* 0x0000000403067c25 */ /* 0x000fc8000f8e0006 */
[C---:B------:R-:W-:Y:S02]  /*5370*/  IMAD R4, R0.reuse, UR4, RZ ;  /* 0x0000000400047c24 */ /* 0x040fe4000f8e02ff */
[----:B------:R-:W-:Y:S02]  /*5380*/  IMAD R0, R0, UR6, RZ ;  /* 0x0000000600007c24 */ /* 0x000fe4000f8e02ff */
[----:B------:R-:W-:-:S04]  /*5390*/  IMAD.WIDE.U32 R8, R3, UR6, R8 ;  /* 0x0000000603087c25 */ /* 0x000fc8000f8e0008 */
[C---:B------:R-:W-:Y:S01]  /*53a0*/  IMAD R13, R3.reuse, UR5, R4 ;  /* 0x00000005030d7c24 */ /* 0x040fe2000f8e0204 */
[----:B------:R-:W-:Y:S01]  /*53b0*/  ULDC.64 UR4, c[0x0][0x3e8] ;  /* 0x0000fa0000047ab9 */ /* 0x000fe20000000a00 */
[----:B------:R-:W-:Y:S01]  /*53c0*/  IMAD R11, R3, UR7, R0 ;  /* 0x00000007030b7c24 */ /* 0x000fe2000f8e0200 */
[----:B------:R-:W-:Y:S01]  /*53d0*/  ULDC.64 UR6, c[0x0][0x400] ;  /* 0x0001000000067ab9 */ /* 0x000fe20000000a00 */
[----:B------:R-:W-:Y:S01]  /*53e0*/  IADD3 R3, P0, R6, UR4, RZ ;  /* 0x0000000406037c10 */ /* 0x000fe2000ff1e0ff */
[----:B------:R-:W-:Y:S01]  /*53f0*/  UMOV UR4, 0xffffffff ;  /* 0xffffffff00047882 */ /* 0x000fe20000000000 */
[----:B------:R-:W-:Y:S02]  /*5400*/  IADD3 R5, P1, R8, UR6, RZ ;  /* 0x0000000608057c10 */ /* 0x000fe4000ff3e0ff */
[----:B------:R-:W-:Y:S02]  /*5410*/  IADD3.X R13, R7, UR5, R13, P0, !PT ;  /* 0x00000005070d7c10 */ /* 0x000fe400087fe40d */
[----:B------:R-:W-:Y:S01]  /*5420*/  IADD3.X R4, R9, UR7, R11, P1, !PT ;  /* 0x0000000709047c10 */ /* 0x000fe20008ffe40b */
[----:B------:R-:W-:Y:S08]  /*5430*/  BRA.DIV UR4, `(.L_x_1496) ;  /* 0x00000236043c7947 */ /* 0x000ff0000b800000 */
[----:B------:R0:W1:Y:S04]  /*5440*/  SHFL.IDX PT, R0, R13, RZ, 0x1e1f ;  /* 0x001e1fff0d007589 */ /* 0x00006800000e0000 */
[----:B------:R-:W2:Y:S04]  /*5450*/  SHFL.IDX PT, R3, R3, RZ, 0x1e1f ;  /* 0x001e1fff03037589 */ /* 0x000ea800000e0000 */
[----:B------:R-:W3:Y:S04]  /*5460*/  SHFL.IDX PT, R4, R4, RZ, 0x1e1f ;  /* 0x001e1fff04047589 */ /* 0x000ee800000e0000 */
[----:B------:R0:W4:Y:S02]  /*5470*/  SHFL.IDX PT, R14, R5, RZ, 0x1e1f ;  /* 0x001e1fff050e7589 */ /* 0x00012400000e0000 */
.L_x_1774:
[----:B0-----:R-:W-:Y:S01]  /*5480*/  IMAD R5, R18, R21, RZ ;  /* 0x0000001512057224 */ /* 0x001fe200078e02ff */
[----:B------:R-:W-:Y:S01]  /*5490*/  BSSY B1, `(.L_x_1497) ;  /* 0x000004c000017945 */ /* 0x000fe20003800000 */
[----:B------:R-:W-:Y:S02]  /*54a0*/  CS2R R34, SRZ ;  /* 0x0000000000227805 */ /* 0x000fe4000001ff00 */
[----:B------:R-:W-:Y:S02]  /*54b0*/  CS2R R8, SRZ ;  /* 0x0000000000087805 */ /* 0x000fe4000001ff00 */
[----:B------:R-:W-:Y:S02]  /*54c0*/  CS2R R12, SRZ ;  /* 0x00000000000c7805 */ /* 0x000fe4000001ff00 */
[----:B------:R-:W-:Y:S02]  /*54d0*/  ISETP.GE.AND P0, PT, R10, R5, PT ;  /* 0x000000050a00720c */ /* 0x000fe40003f06270 */
        /* <DEDUP_REMOVED lines=10> */
[----:B------:R-:W-:Y:S01]  /*5580*/  ULDC UR4, c[0x0][0x3f4] ;  /* 0x0000fd0000047ab9 */ /* 0x000fe20000000800 */
[----:B------:R-:W-:Y:S02]  /*5590*/  SHF.R.S32.HI R9, RZ, 0x1f, R61 ;  /* 0x0000001fff097819 */ /* 0x000fe4000001143d */
[----:B------:R-:W-:Y:S02]  /*55a0*/  CS2R R20, SRZ ;  /* 0x0000000000147805 */ /* 0x000fe4000001ff00 */
[----:B------:R-:W-:Y:S02]  /*55b0*/  ISETP.GE.AND P0, PT, R61, UR4, PT ;  /* 0x000000043d007c0c */ /* 0x000fe4000bf06270 */
[----:B------:R-:W-:Y:S02]  /*55c0*/  CS2R R32, SRZ ;  /* 0x0000000000207805 */ /* 0x000fe4000001ff00 */
[----:B------:R-:W-:Y:S02]  /*55d0*/  ISETP.GE.AND P3, PT, R77, UR4, PT ;  /* 0x000000044d007c0c */ /* 0x000fe4000bf66270 */
[----:B------:R-:W-:-:S02]  /*55e0*/  ISETP.GE.AND P2, PT, R59, UR4, PT ;  /* 0x000000043b007c0c */ /* 0x000fc4000bf46270 */
[----:B------:R-:W-:-:S05]  /*55f0*/  SHF.R.S32.HI R15, RZ, 0x1f, R77 ;  /* 0x0000001fff0f7819 */ /* 0x000fca000001144d */
[C---:B--2---:R-:W-:Y:S02]  /*5600*/  @!P0 IADD3 R6, P1, R61.reuse, R3, RZ ;  /* 0x000000033d068210 */ /* 0x044fe40007f3e0ff */
[----:B----4-:R-:W-:-:S03]  /*5610*/  @!P0 IADD3 R8, P4, R61, R14, RZ ;  /* 0x0000000e3d088210 */ /* 0x010fc60007f9e0ff */
[--C-:B-1----:R-:W-:Y:S01]  /*5620*/  @!P0 IMAD.X R7, R0, 0x1, R9.reuse, P1 ;  /* 0x0000000100078824 */ /* 0x102fe200008e0609 */
[----:B------:R-:W-:Y:S01]  /*5630*/  ISETP.GE.AND P1, PT, R43, UR4, PT ;  /* 0x000000042b007c0c */ /* 0x000fe2000bf26270 */
[----:B---3--:R-:W-:Y:S01]  /*5640*/  @!P0 IMAD.X R9, R4, 0x1, R9, P4 ;  /* 0x0000000104098824 */ /* 0x008fe200020e0609 */
[CC--:B------:R-:W-:Y:S02]  /*5650*/  @!P3 IADD3 R34, P4, R77.reuse, R3.reuse, RZ ;  /* 0x000000034d22b210 */ /* 0x0c0fe40007f9e0ff */
[-C--:B------:R-:W-:Y:S01]  /*5660*/  @!P3 IADD3 R36, P5, R77, R14.reuse, RZ ;  /* 0x0000000e4d24b210 */ /* 0x080fe20007fbe0ff */
[----:B------:R-:W5:Y:S01]  /*5670*/  @!P0 LD.E.64 R20, desc[UR46][R6.64] ;  /* 0x0000002e06148980 */ /* 0x000f62000c101b00 */
[----:B------:R-:W-:Y:S01]  /*5680*/  SHF.R.S32.HI R13, RZ, 0x1f, R59 ;  /* 0x0000001fff0d7819 */ /* 0x000fe2000001143b */
[--C-:B------:R-:W-:Y:S01]  /*5690*/  @!P3 IMAD.X R35, R0, 0x1, R15.reuse, P4 ;  /* 0x000000010023b824 */ /* 0x100fe200020e060f */
[C---:B------:R-:W-:Y:S01]  /*56a0*/  @!P2 IADD3 R48, P4, R59.reuse, R3, RZ ;  /* 0x000000033b30a210 */ /* 0x040fe20007f9e0ff */
[----:B------:R0:W5:Y:S01]  /*56b0*/  @!P0 LD.E.64 R32, desc[UR46][R8.64] ;  /* 0x0000002e08208980 */ /* 0x000162000c101b00 */
[----:B------:R-:W-:Y:S01]  /*56c0*/  ISETP.GE.AND P0, PT, R24, UR4, PT ;  /* 0x0000000418007c0c */ /* 0x000fe2000bf06270 */
[----:B------:R-:W-:Y:S01]  /*56d0*/  @!P3 IMAD.X R37, R4, 0x1, R15, P5 ;  /* 0x000000010425b824 */ /* 0x000fe200028e060f */
[----:B------:R-:W-:Y:S01]  /*56e0*/  @!P2 IADD3 R50, P5, R59, R14, RZ ;  /* 0x0000000e3b32a210 */ /* 0x000fe20007fbe0ff */
[----:B------:R-:W-:Y:S01]  /*56f0*/  @!P2 IMAD.X R49, R0, 0x1, R13, P4 ;  /* 0x000000010031a824 */ /* 0x000fe200020e060d */
[----:B------:R-:W-:-:S02]  /*5700*/  SHF.R.S32.HI R11, RZ, 0x1f, R43 ;  /* 0x0000001fff0b7819 */ /* 0x000fc4000001142b */
[----:B------:R-:W-:Y:S02]  /*5710*/  CS2R R30, SRZ ;  /* 0x00000000001e7805 */ /* 0x000fe4000001ff00 */
[C---:B------:R-:W-:Y:S01]  /*5720*/  @!P1 IADD3 R52, P4, R43.reuse, R3, RZ ;  /* 0x000000032b349210 */ /* 0x040fe20007f9e0ff */
[----:B------:R-:W-:Y:S01]  /*5730*/  @!P2 IMAD.X R51, R4, 0x1, R13, P5 ;  /* 0x000000010433a824 */ /* 0x000fe200028e060d */
[----:B------:R-:W-:Y:S02]  /*5740*/  @!P1 IADD3 R54, P5, R43, R14, RZ ;  /* 0x0000000e2b369210 */ /* 0x000fe40007fbe0ff */
[----:B------:R-:W-:Y:S01]  /*5750*/  CS2R R12, SRZ ;  /* 0x00000000000c7805 */ /* 0x000fe2000001ff00 */
[--C-:B------:R-:W-:Y:S01]  /*5760*/  @!P1 IMAD.X R53, R0, 0x1, R11.reuse, P4 ;  /* 0x0000000100359824 */ /* 0x100fe200020e060b */
[----:B------:R-:W-:Y:S01]  /*5770*/  ISETP.GE.AND P4, PT, R76, UR4, PT ;  /* 0x000000044c007c0c */ /* 0x000fe2000bf86270 */
[----:B------:R-:W-:Y:S01]  /*5780*/  @!P1 IMAD.X R55, R4, 0x1, R11, P5 ;  /* 0x0000000104379824 */ /* 0x000fe200028e060b */
[----:B0-----:R-:W-:-:S02]  /*5790*/  @!P0 SHF.R.S32.HI R9, RZ, 0x1f, R24 ;  /* 0x0000001fff098819 */ /* 0x001fc40000011418 */
[----:B------:R0:W5:Y:S01]  /*57a0*/  @!P3 LD.E.64 R12, desc[UR46][R34.64] ;  /* 0x0000002e220cb980 */ /* 0x000162000c101b00 */
[----:B------:R-:W-:Y:S02]  /*57b0*/  @!P0 IADD3 R6, P5, R24, R3, RZ ;  /* 0x0000000318068210 */ /* 0x000fe40007fbe0ff */
[----:B------:R-:W-:Y:S01]  /*57c0*/  SHF.R.S32.HI R11, RZ, 0x1f, R76 ;  /* 0x0000001fff0b7819 */ /* 0x000fe2000001144c */
[----:B------:R1:W5:Y:S02]  /*57d0*/  @!P3 LD.E.64 R30, desc[UR46][R36.64] ;  /* 0x0000002e241eb980 */ /* 0x000364000c101b00 */
[----:B------:R-:W-:Y:S01]  /*57e0*/  @!P0 IMAD.X R7, R0, 0x1, R9, P5 ;  /* 0x0000000100078824 */ /* 0x000fe200028e0609 */
[----:B------:R-:W-:-:S05]  /*57f0*/  @!P0 IADD3 R46, P5, R24, R14, RZ ;  /* 0x0000000e182e8210 */ /* 0x000fca0007fbe0ff */
[----:B------:R-:W-:Y:S01]  /*5800*/  @!P0 IMAD.X R47, R4, 0x1, R9, P5 ;  /* 0x00000001042f8824 */ /* 0x000fe200028e0609 */
[----:B------:R-:W-:-:S05]  /*5810*/  @!P4 IADD3 R56, P5, R76, R3, RZ ;  /* 0x000000034c38c210 */ /* 0x000fca0007fbe0ff */
[--C-:B------:R-:W-:Y:S01]  /*5820*/  @!P4 IMAD.X R57, R0, 0x1, R11.reuse, P5 ;  /* 0x000000010039c824 */ /* 0x100fe200028e060b */
[----:B------:R-:W-:Y:S02]  /*5830*/  @!P4 IADD3 R14, P5, R76, R14, RZ ;  /* 0x0000000e4c0ec210 */ /* 0x000fe40007fbe0ff */
[----:B------:R-:W-:Y:S02]  /*5840*/  CS2R R28, SRZ ;  /* 0x00000000001c7805 */ /* 0x000fe4000001ff00 */
[----:B------:R-:W-:Y:S02]  /*5850*/  CS2R R8, SRZ ;  /* 0x0000000000087805 */ /* 0x000fe4000001ff00 */
[----:B------:R-:W-:Y:S02]  /*5860*/  CS2R R26, SRZ ;  /* 0x00000000001a7805 */ /* 0x000fe4000001ff00 */
[----:B------:R-:W-:Y:S01]  /*5870*/  CS2R R40, SRZ ;  /* 0x0000000000287805 */ /* 0x000fe2000001ff00 */
[----:B------:R-:W-:Y:S01]  /*5880*/  @!P4 IMAD.X R15, R4, 0x1, R11, P5 ;  /* 0x00000001040fc824 */ /* 0x000fe200028e060b */
[----:B------:R-:W-:-:S02]  /*5890*/  CS2R R10, SRZ ;  /* 0x00000000000a7805 */ /* 0x000fc4000001ff00 */
[----:B------:R-:W-:Y:S02]  /*58a0*/  CS2R R44, SRZ ;  /* 0x00000000002c7805 */ /* 0x000fe4000001ff00 */
[----:B0-----:R-:W-:Y:S02]  /*58b0*/  CS2R R34, SRZ ;  /* 0x0000000000227805 */ /* 0x001fe4000001ff00 */
[----:B-1----:R-:W-:Y:S01]  /*58c0*/  CS2R R36, SRZ ;  /* 0x0000000000247805 */ /* 0x002fe2000001ff00 */
[----:B------:R0:W5:Y:S04]  /*58d0*/  @!P2 LD.E.64 R28, desc[UR46][R50.64] ;  /* 0x0000002e321ca980 */ /* 0x000168000c101b00 */
[----:B------:R0:W5:Y:S04]  /*58e0*/  @!P2 LD.E.64 R10, desc[UR46][R48.64] ;  /* 0x0000002e300aa980 */ /* 0x000168000c101b00 */
[----:B------:R0:W5:Y:S04]  /*58f0*/  @!P1 LD.E.64 R8, desc[UR46][R52.64] ;  /* 0x0000002e34089980 */ /* 0x000168000c101b00 */
[----:B------:R0:W5:Y:S04]  /*5900*/  @!P1 LD.E.64 R26, desc[UR46][R54.64] ;  /* 0x0000002e361a9980 */ /* 0x000168000c101b00 */
[----:B------:R0:W5:Y:S04]  /*5910*/  @!P0 LD.E.64 R40, desc[UR46][R6.64] ;  /* 0x0000002e06288980 */ /* 0x000168000c101b00 */
[----:B------:R0:W5:Y:S04]  /*5920*/  @!P0 LD.E.64 R44, desc[UR46][R46.64] ;  /* 0x0000002e2e2c8980 */ /* 0x000168000c101b00 */
[----:B------:R0:W5:Y:S04]  /*5930*/  @!P4 LD.E.64 R34, desc[UR46][R56.64] ;  /* 0x0000002e3822c980 */ /* 0x000168000c101b00 */
[----:B------:R0:W5:Y:S02]  /*5940*/  @!P4 LD.E.64 R36, desc[UR46][R14.64] ;  /* 0x0000002e0e24c980 */ /* 0x000164000c101b00 */
.L_x_1498:
[----:B------:R-:W-:Y:S05]  /*5950*/  BSYNC B1 ;  /* 0x0000000000017941 */ /* 0x000fea0003800000 */
.L_x_1497:
[----:B------:R-:W-:Y:S01]  /*5960*/  ULEA.HI UR4, UR58, UR58, URZ, 0x1 ;  /* 0x0000003a3a047291 */ /* 0x000fe2000f8f083f */
[----:B---3--:R-:W-:-:S03]  /*5970*/  IMAD.U32 R4, RZ, RZ, UR45 ;  /* 0x0000002dff047e24 */ /* 0x008fc6000f8e00ff */
[----:B------:R-:W-:Y:S02]  /*5980*/  ULOP3.LUT UR4, UR4, 0xfffffffe, URZ, 0xc0, !UPT ;  /* 0xfffffffe04047892 */ /* 0x000fe4000f8ec03f */
[----:B--2---:R-:W-:Y:S02]  /*5990*/  VIADDMNMX R3, R5, -R4, 0x80, PT ;  /* 0x0000008005037446 */ /* 0x004fe40003800904 */
[----:B------:R-:W-:Y:S02]  /*59a0*/  UIADD3 UR4, UR58, -UR4, URZ ;  /* 0x800000043a047290 */ /* 0x000fe4000fffe03f */
[----:B------:R-:W-:-:S04]  /*59b0*/  ISETP.GE.AND P1, PT, R16, R3, PT ;  /* 0x000000031000720c */ /* 0x000fc80003f26270 */
[----:B-1----:R-:W-:-:S05]  /*59c0*/  IMAD.U32 R0, RZ, RZ, UR4 ;  /* 0x00000004ff007e24 */ /* 0x002fca000f8e00ff */
[----:B------:R-:W-:-:S04]  /*59d0*/  SHF.L.U32 R0, R0, 0x1f, RZ ;  /* 0x0000001f00007819 */ /* 0x000fc800000006ff */
[----:B------:R-:W1:Y:S02]  /*59e0*/  SYNCS.PHASECHK.TRANS64.TRYWAIT P0, [UR39+0x33400], R0 ;  /* 0x03340000ff0075a7 */ /* 0x000e640008000167 */
[----:B-1----:R-:W-:Y:S05]  /*59f0*/  @!P0 BRA `(.L_x_1499) ;  /* 0x0000023000248947 */ /* 0x002fea0003800000 */
.L_x_1775:
[----:B------:R-:W-:Y:S05]  /*5a00*/  @P1 BRA `(.L_x_1500) ;  /* 0x0000006400381947 */ /* 0x000fea0003800000 */
[----:B-1----:R-:W1:Y:S01]  /*5a10*/  LDC R0, c[0x0][0x3f4] ;  /* 0x0000fd00ff007b82 */ /* 0x002e620000000800 */
[----:B------:R-:W-:Y:S01]  /*5a20*/  LOP3.LUT R42, R42, 0x10, R17, 0xf8, !PT ;  /* 0x000000102a2a7812 */ /* 0x000fe200078ef811 */
[----:B------:R-:W-:Y:S01]  /*5a30*/  BSSY B1, `(.L_x_1501) ;  /* 0x0000083000017945 */ /* 0x000fe20003800000 */
[----:B------:R-:W-:Y:S02]  /*5a40*/  LOP3.LUT P5, RZ, R228, 0x2, RZ, 0xc0, !PT ;  /* 0x00000002e4ff7812 */ /* 0x000fe400078ac0ff */
[----:B------:R-:W-:-:S05]  /*5a50*/  LOP3.LUT R42, R42, R39, RZ, 0x3c, !PT ;  /* 0x000000272a2a7212 */ /* 0x000fca00078e3cff */
[----:B------:R-:W-:-:S04]  /*5a60*/  IMAD.IADD R3, R225, 0x1, R42 ;  /* 0x00000001e1037824 */ /* 0x000fc800078e022a */
[----:B------:R-:W-:Y:S01]  /*5a70*/  VIADD R3, R3, UR39 ;  /* 0x0000002703037c36 */ /* 0x000fe20008000000 */
[-C--:B-1----:R-:W-:Y:S02]  /*5a80*/  ISETP.GE.AND P6, PT, R24, R0.reuse, PT ;  /* 0x000000001800720c */ /* 0x082fe40003fc6270 */
[-C--:B------:R-:W-:Y:S02]  /*5a90*/  ISETP.GE.AND P0, PT, R61, R0.reuse, PT ;  /* 0x000000003d00720c */ /* 0x080fe40003f06270 */
[-C--:B------:R-:W-:Y:S02]  /*5aa0*/  ISETP.GE.AND P1, PT, R77, R0.reuse, PT ;  /* 0x000000004d00720c */ /* 0x080fe40003f26270 */
[-C--:B------:R-:W-:Y:S02]  /*5ab0*/  ISETP.GE.AND P2, PT, R59, R0.reuse, PT ;  /* 0x000000003b00720c */ /* 0x080fe40003f46270 */
[-C--:B------:R-:W-:Y:S02]  /*5ac0*/  ISETP.GE.AND P3, PT, R43, R0.reuse, PT ;  /* 0x000000002b00720c */ /* 0x080fe40003f66270 */
[----:B------:R-:W-:Y:S01]  /*5ad0*/  ISETP.GE.AND P4, PT, R76, R0, PT ;  /* 0x000000004c00720c */ /* 0x000fe20003f86270 */
[----:B------:R-:W-:-:S02]  /*5ae0*/  VIADD R0, R3, 0x20 ;  /* 0x0000002003007836 */ /* 0x000fc40000000000 */
[----:B------:R-:W-:Y:S10]  /*5af0*/  @P6 BRA `(.L_x_1502) ;  /* 0x0000000400d86947 */ /* 0x000ff40003800000 */
[----:B0-----:R-:W0:Y:S01]  /*5b00*/  LDS.128 R4, [R3+0x1e200] ;  /* 0x01e2000003047984 */ /* 0x001e220000000c00 */
[----:B-----5:R-:W-:Y:S02]  /*5b10*/  SHF.R.U32.HI R15, RZ, 0x8, R40 ;  /* 0x00000008ff0f7819 */ /* 0x020fe40000011628 */
[----:B----4-:R-:W-:Y:S02]  /*5b20*/  LOP3.LUT R14, R40, 0xff, RZ, 0xc0, !PT ;  /* 0x000000ff280e7812 */ /* 0x010fe400078ec0ff */
[----:B------:R-:W-:Y:S02]  /*5b30*/  LOP3.LUT R15, R15, 0xff, RZ, 0xc0, !PT ;  /* 0x000000ff0f0f7812 */ /* 0x000fe400078ec0ff */
[----:B------:R-:W-:Y:S02]  /*5b40*/  SHF.R.U32.HI R39, RZ, 0x8, R45 ;  /* 0x00000008ff277819 */ /* 0x000fe4000001162d */
[----:B------:R-:W-:Y:S02]  /*5b50*/  SHF.R.U32.HI R24, RZ, 0x8, R41 ;  /* 0x00000008ff187819 */ /* 0x000fe40000011629 */
[----:B------:R-:W-:-:S02]  /*5b60*/  PRMT R15, R15, 0x7604, R14 ;  /* 0x000076040f0f7816 */ /* 0x000fc4000000000e */
[----:B------:R-:W-:Y:S02]  /*5b70*/  SHF.R.U32.HI R43, RZ, 0x10, R41 ;  /* 0x00000010ff2b7819 */ /* 0x000fe40000011629 */
[----:B------:R-:W-:Y:S02]  /*5b80*/  SHF.R.U32.HI R14, RZ, 0x8, R44 ;  /* 0x00000008ff0e7819 */ /* 0x000fe4000001162c */
[----:B------:R-:W-:Y:S02]  /*5b90*/  LOP3.LUT R38, R45, 0xff, RZ, 0xc0, !PT ;  /* 0x000000ff2d267812 */ /* 0x000fe400078ec0ff */
[----:B------:R-:W-:Y:S02]  /*5ba0*/  LOP3.LUT R39, R39, 0xff, RZ, 0xc0, !PT ;  /* 0x000000ff27277812 */ /* 0x000fe400078ec0ff */
[----:B------:R-:W-:Y:S02]  /*5bb0*/  SHF.R.U32.HI R42, RZ, 0x10, R45 ;  /* 0x00000010ff2a7819 */ /* 0x000fe4000001162d */
[----:B------:R-:W-:-:S02]  /*5bc0*/  LOP3.LUT R17, R41, 0xff, RZ, 0xc0, !PT ;  /* 0x000000ff29117812 */ /* 0x000fc400078ec0ff */
[----:B------:R-:W-:Y:S02]  /*5bd0*/  LOP3.LUT R24, R24, 0xff, RZ, 0xc0, !PT ;  /* 0x000000ff18187812 */ /* 0x000fe400078ec0ff */
[----:B------:R-:W-:Y:S01]  /*5be0*/  LOP3.LUT R25, R14, 0xff, RZ, 0xc0, !PT ;  /* 0x000000ff0e197812 */ /* 0x000fe200078ec0ff */
[----:B------:R-:W-:Y:S01]  /*5bf0*/  IMAD.U32 R14, R43, 0x10000, RZ ;  /* 0x000100002b0e7824 */ /* 0x000fe200078e00ff */
[----:B------:R-:W-:Y:S01]  /*5c00*/  PRMT R38, R39, 0x7604, R38 ;  /* 0x0000760427267816 */ /* 0x000fe20000000026 */
[----:B------:R-:W-:Y:S01]  /*5c10*/  IMAD.U32 R39, R42, 0x10000, RZ ;  /* 0x000100002a277824 */ /* 0x000fe200078e00ff */
[----:B------:R-:W-:Y:S02]  /*5c20*/  PRMT R17, R24, 0x7604, R17 ;  /* 0x0000760418117816 */ /* 0x000fe40000000011 */
[----:B------:R-:W-:Y:S02]  /*5c30*/  LOP3.LUT R15, R15, 0xff0000, R40, 0xf8, !PT ;  /* 0x00ff00000f0f7812 */ /* 0x000fe400078ef828 */
[----:B------:R-:W-:-:S02]  /*5c40*/  LOP3.LUT R17, R17, 0xff0000, R14, 0xf8, !PT ;  /* 0x00ff000011117812 */ /* 0x000fc400078ef80e */
[----:B------:R-:W-:Y:S02]  /*5c50*/  LOP3.LUT R39, R38, 0xff0000, R39, 0xf8, !PT ;  /* 0x00ff000026277812 */ /* 0x000fe400078ef827 */
[----:B------:R-:W-:Y:S02]  /*5c60*/  LOP3.LUT R38, R15, 0xff000000, R40, 0xf8, !PT ;  /* 0xff0000000f267812 */ /* 0x000fe400078ef828 */
[----:B------:R-:W-:Y:S02]  /*5c70*/  LOP3.LUT R40, R17, 0xff000000, R41, 0xf8, !PT ;  /* 0xff00000011287812 */ /* 0x000fe400078ef829 */
[----:B------:R-:W-:Y:S02]  /*5c80*/  LOP3.LUT R42, R39, 0xff000000, R45, 0xf8, !PT ;  /* 0xff000000272a7812 */ /* 0x000fe400078ef82d */
[----:B------:R-:W-:Y:S02]  /*5c90*/  LOP3.LUT R24, R44, 0xff, RZ, 0xc0, !PT ;  /* 0x000000ff2c187812 */ /* 0x000fe400078ec0ff */
[----:B0-----:R-:W-:-:S02]  /*5ca0*/  F2FP.F16.E4M3.UNPACK_B R14, R6.H1 ;  /* 0x00000006ff0e723e */ /* 0x001fc400030006ff */
[----:B------:R-:W-:Y:S02]  /*5cb0*/  F2FP.F16.E4M3.UNPACK_B R39, R40 ;  /* 0x00000028ff27723e */ /* 0x000fe400020006ff */
[----:B------:R-:W-:Y:S02]  /*5cc0*/  F2FP.F16.E4M3.UNPACK_B R43, R42 ;  /* 0x0000002aff2b723e */ /* 0x000fe400020006ff */
[----:B------:R-:W-:Y:S01]  /*5cd0*/  PRMT R25, R25, 0x7604, R24 ;  /* 0x0000760419197816 */ /* 0x000fe20000000018 */
[--C-:B------:R-:W-:Y:S01]  /*5ce0*/  HADD2.F32 R24, -RZ, R14.reuse.H0_H0 ;  /* 0x2000000eff187230 */ /* 0x100fe20000004100 */
[----:B------:R-:W-:Y:S01]  /*5cf0*/  F2FP.F16.E4M3.UNPACK_B R17, R6 ;  /* 0x00000006ff11723e */ /* 0x000fe200020006ff */
[----:B------:R-:W-:Y:S01]  /*5d00*/  HADD2.F32 R14, -RZ, R14.H1_H1 ;  /* 0x3000000eff0e7230 */ /* 0x000fe20000004100 */
[--C-:B------:R-:W-:Y:S01]  /*5d10*/  LOP3.LUT R25, R25, 0xff0000, R44.reuse, 0xf8, !PT ;  /* 0x00ff000019197812 */ /* 0x100fe200078ef82c */
[----:B------:R-:W-:Y:S01]  /*5d20*/  HADD2.F32 R41, -RZ, R39.H1_H1 ;  /* 0x30000027ff297230 */ /* 0x000fe20000004100 */
[----:B------:R-:W-:Y:S01]  /*5d30*/  F2FP.F16.E4M3.UNPACK_B R15, R5.H1 ;  /* 0x00000005ff0f723e */ /* 0x000fe200030006ff */
[----:B------:R-:W-:Y:S01]  /*5d40*/  HADD2.F32 R45, -RZ, R43.H1_H1 ;  /* 0x3000002bff2d7230 */ /* 0x000fe20000004100 */
[----:B------:R-:W-:-:S02]  /*5d50*/  LOP3.LUT R44, R25, 0xff000000, R44, 0xf8, !PT ;  /* 0xff000000192c7812 */ /* 0x000fc400078ef82c */
[C---:B------:R-:W-:Y:S01]  /*5d60*/  FMUL.FTZ R46, R14.reuse, R41 ;  /* 0x000000290e2e7220 */ /* 0x040fe20000410000 */
[----:B------:R-:W-:Y:S01]  /*5d70*/  F2FP.F16.E4M3.UNPACK_B R25, R7 ;  /* 0x00000007ff19723e */ /* 0x000fe200020006ff */
[----:B------:R-:W-:Y:S01]  /*5d80*/  FMUL.FTZ R47, R14, R45 ;  /* 0x0000002d0e2f7220 */ /* 0x000fe20000410000 */
[----:B------:R-:W-:Y:S01]  /*5d90*/  F2FP.F16.E4M3.UNPACK_B R14, R5 ;  /* 0x00000005ff0e723e */ /* 0x000fe200020006ff */
[C---:B------:R-:W-:Y:S01]  /*5da0*/  FFMA.FTZ R52, R24.reuse, R45, R46 ;  /* 0x0000002d18347223 */ /* 0x040fe2000001002e */
[----:B------:R-:W-:Y:S02]  /*5db0*/  HADD2.F32 R46, -RZ, R43.H0_H0 ;  /* 0x2000002bff2e7230 */ /* 0x000fe40000004100 */
[----:B------:R-:W-:Y:S01]  /*5dc0*/  FFMA.FTZ R47, R24, R41, -R47 ;  /* 0x00000029182f7223 */ /* 0x000fe2000001082f */
[----:B------:R-:W-:Y:S01]  /*5dd0*/  HADD2.F32 R5, -RZ, R17.H1_H1 ;  /* 0x30000011ff057230 */ /* 0x000fe20000004100 */
[----:B------:R-:W-:Y:S01]  /*5de0*/  F2FP.F16.E4M3.UNPACK_B R42, R42.H1 ;  /* 0x0000002aff2a723e */ /* 0x000fe200030006ff */
[----:B------:R-:W-:Y:S01]  /*5df0*/  HADD2.F32 R24, -RZ, R39.H0_H0 ;  /* 0x20000027ff187230 */ /* 0x000fe20000004100 */
[----:B------:R-:W-:Y:S01]  /*5e00*/  F2FP.F16.E4M3.UNPACK_B R40, R40.H1 ;  /* 0x00000028ff28723e */ /* 0x000fe200030006ff */
[----:B------:R-:W-:-:S02]  /*5e10*/  HADD2.F32 R17, -RZ, R17.H0_H0 ;  /* 0x20000011ff117230 */ /* 0x000fc40000004100 */
[C---:B------:R-:W-:Y:S01]  /*5e20*/  FMUL.FTZ R50, R5.reuse, R46 ;  /* 0x0000002e05327220 */ /* 0x040fe20000410000 */
[----:B------:R-:W-:Y:S01]  /*5e30*/  F2FP.F16.E4M3.UNPACK_B R7, R7.H1 ;  /* 0x00000007ff07723e */ /* 0x000fe200030006ff */
[-C--:B------:R-:W-:Y:S01]  /*5e40*/  FMUL.FTZ R39, R5, R24.reuse ;  /* 0x0000001805277220 */ /* 0x080fe20000410000 */
[--C-:B------:R-:W-:Y:S02]  /*5e50*/  HADD2.F32 R5, -RZ, R25.reuse.H1_H1 ;  /* 0x30000019ff057230 */ /* 0x100fe40000004100 */
[C---:B------:R-:W-:Y:S01]  /*5e60*/  FFMA.FTZ R50, R17.reuse, R24, -R50 ;  /* 0x0000001811327223 */ /* 0x040fe20000010832 */
[----:B------:R-:W-:Y:S02]  /*5e70*/  HADD2.F32 R48, -RZ, R42.H0_H0 ;  /* 0x2000002aff307230 */ /* 0x000fe40000004100 */
[----:B------:R-:W-:Y:S01]  /*5e80*/  FFMA.FTZ R43, R17, R46, R39 ;  /* 0x0000002e112b7223 */ /* 0x000fe20000010027 */
[----:B------:R-:W-:Y:S01]  /*5e90*/  HADD2.F32 R24, -RZ, R40.H0_H0 ;  /* 0x20000028ff187230 */ /* 0x000fe20000004100 */
[----:B------:R-:W-:Y:S01]  /*5ea0*/  F2FP.F16.E4M3.UNPACK_B R6, R4 ;  /* 0x00000004ff06723e */ /* 0x000fe200020006ff */
[----:B------:R-:W-:-:S02]  /*5eb0*/  HADD2.F32 R25, -RZ, R25.H0_H0 ;  /* 0x20000019ff197230 */ /* 0x000fc40000004100 */
[C---:B------:R-:W-:Y:S01]  /*5ec0*/  FMUL.FTZ R46, R5.reuse, R48 ;  /* 0x00000030052e7220 */ /* 0x040fe20000410000 */
[----:B------:R-:W-:Y:S02]  /*5ed0*/  HADD2.F32 R42, -RZ, R42.H1_H1 ;  /* 0x3000002aff2a7230 */ /* 0x000fe40000004100 */
[-C--:B------:R-:W-:Y:S01]  /*5ee0*/  FMUL.FTZ R54, R5, R24.reuse ;  /* 0x0000001805367220 */ /* 0x080fe20000410000 */
[--C-:B------:R-:W-:Y:S02]  /*5ef0*/  HADD2.F32 R17, -RZ, R7.reuse.H1_H1 ;  /* 0x30000007ff117230 */ /* 0x100fe40000004100 */
[----:B------:R-:W-:Y:S01]  /*5f00*/  FFMA.FTZ R45, R25, R24, -R46 ;  /* 0x00000018192d7223 */ /* 0x000fe2000001082e */
[----:B------:R-:W-:Y:S01]  /*5f10*/  HADD2.F32 R40, -RZ, R40.H1_H1 ;  /* 0x30000028ff287230 */ /* 0x000fe20000004100 */
[----:B------:R-:W-:Y:S01]  /*5f20*/  F2FP.F16.E4M3.UNPACK_B R24, R44 ;  /* 0x0000002cff18723e */ /* 0x000fe200020006ff */
[----:B------:R-:W-:Y:S02]  /*5f30*/  HADD2.F32 R5, -RZ, R7.H0_H0 ;  /* 0x20000007ff057230 */ /* 0x000fe40000004100 */
[C---:B------:R-:W-:Y:S01]  /*5f40*/  FMUL.FTZ R46, R17.reuse, R42 ;  /* 0x0000002a112e7220 */ /* 0x040fe20000410000 */
[----:B------:R-:W-:Y:S01]  /*5f50*/  F2FP.F16.E4M3.UNPACK_B R4, R4.H1 ;  /* 0x00000004ff04723e */ /* 0x000fe200030006ff */
[----:B------:R-:W-:Y:S01]  /*5f60*/  FMUL.FTZ R56, R17, R40 ;  /* 0x0000002811387220 */ /* 0x000fe20000410000 */
[----:B------:R-:W-:Y:S01]  /*5f70*/  F2FP.F16.E4M3.UNPACK_B R17, R38 ;  /* 0x00000026ff11723e */ /* 0x000fe200020006ff */
[----:B------:R-:W-:Y:S01]  /*5f80*/  FFMA.FTZ R54, R25, R48, R54 ;  /* 0x0000003019367223 */ /* 0x000fe20000010036 */
[----:B------:R-:W-:Y:S01]  /*5f90*/  FFMA.FTZ R48, R5, R40, -R46 ;  /* 0x0000002805307223 */ /* 0x000fe2000001082e */
[----:B------:R-:W-:-:S02]  /*5fa0*/  HADD2.F32 R40, -RZ, R24.H1_H1 ;  /* 0x30000018ff287230 */ /* 0x000fc40000004100 */
[----:B------:R-:W-:Y:S01]  /*5fb0*/  FFMA.FTZ R49, R5, R42, R56 ;  /* 0x0000002a05317223 */ /* 0x000fe20000010038 */
[----:B------:R-:W-:Y:S01]  /*5fc0*/  HADD2.F32 R25, -RZ, R24.H0_H0 ;  /* 0x20000018ff197230 */ /* 0x000fe20000004100 */
[----:B------:R-:W-:Y:S01]  /*5fd0*/  F2FP.F16.E4M3.UNPACK_B R38, R38.H1 ;  /* 0x00000026ff26723e */ /* 0x000fe200030006ff */
[--C-:B------:R-:W-:Y:S01]  /*5fe0*/  HADD2.F32 R7, -RZ, R4.reuse.H1_H1 ;  /* 0x30000004ff077230 */ /* 0x100fe20000004100 */
[----:B------:R-:W-:Y:S01]  /*5ff0*/  F2FP.F16.E4M3.UNPACK_B R44, R44.H1 ;  /* 0x0000002cff2c723e */ /* 0x000fe200030006ff */
[----:B------:R-:W-:Y:S01]  /*6000*/  HADD2.F32 R24, -RZ, R17.H1_H1 ;  /* 0x30000011ff187230 */ /* 0x000fe20000004100 */
[----:B------:R-:W-:Y:S01]  /*6010*/  F2FP.SATFINITE.E4M3.F32.PACK_AB_MERGE_C R47, R52, R47, RZ ;  /* 0x0000002f342f723e */ /* 0x000fe200048070ff */
[----:B------:R-:W-:Y:S02]  /*6020*/  HADD2.F32 R5, -RZ, R4.H0_H0 ;  /* 0x20000004ff057230 */ /* 0x000fe40000004100 */
[----:B------:R-:W-:Y:S01]  /*6030*/  FMUL.FTZ R42, R7, R40 ;  /* 0x00000028072a7220 */ /* 0x000fe20000410000 */
[----:B------:R-:W-:-:S02]  /*6040*/  HADD2.F32 R4, -RZ, R6.H1_H1 ;  /* 0x30000006ff047230 */ /* 0x000fc40000004100 */
[-C--:B------:R-:W-:Y:S01]  /*6050*/  FMUL.FTZ R46, R7, R24.reuse ;  /* 0x00000018072e7220 */ /* 0x080fe20000410000 */
[----:B------:R-:W-:Y:S02]  /*6060*/  HADD2.F32 R17, -RZ, R17.H0_H0 ;  /* 0x20000011ff117230 */ /* 0x000fe40000004100 */
[C---:B------:R-:W-:Y:S01]  /*6070*/  FFMA.FTZ R42, R5.reuse, R24, -R42 ;  /* 0x00000018052a7223 */ /* 0x040fe2000001082a */
[----:B------:R-:W-:Y:S02]  /*6080*/  HADD2.F32 R6, -RZ, R6.H0_H0 ;  /* 0x20000006ff067230 */ /* 0x000fe40000004100 */
[C---:B------:R-:W-:Y:S01]  /*6090*/  FMUL.FTZ R7, R4.reuse, R25 ;  /* 0x0000001904077220 */ /* 0x040fe20000410000 */
[----:B------:R-:W-:Y:S01]  /*60a0*/  FFMA.FTZ R41, R5, R40, R46 ;  /* 0x0000002805297223 */ /* 0x000fe2000001002e */
[-C--:B------:R-:W-:Y:S01]  /*60b0*/  FMUL.FTZ R4, R4, R17.reuse ;  /* 0x0000001104047220 */ /* 0x080fe20000410000 */
[----:B------:R-:W-:Y:S02]  /*60c0*/  HADD2.F32 R5, -RZ, R15.H1_H1 ;  /* 0x3000000fff057230 */ /* 0x000fe40000004100 */
[----:B------:R-:W-:Y:S01]  /*60d0*/  FFMA.FTZ R39, R6, R17, -R7 ;  /* 0x0000001106277223 */ /* 0x000fe20000010807 */
[----:B------:R-:W-:-:S02]  /*60e0*/  HADD2.F32 R24, -RZ, R44.H1_H1 ;  /* 0x3000002cff187230 */ /* 0x000fc40000004100 */
[----:B------:R-:W-:Y:S01]  /*60f0*/  FFMA.FTZ R40, R6, R25, R4 ;  /* 0x0000001906287223 */ /* 0x000fe20000010004 */
[----:B------:R-:W-:Y:S01]  /*6100*/  HADD2.F32 R6, -RZ, R38.H1_H1 ;  /* 0x30000026ff067230 */ /* 0x000fe20000004100 */
[----:B------:R-:W-:Y:S01]  /*6110*/  F2FP.SATFINITE.E4M3.F32.PACK_AB_MERGE_C R41, R41, R42, RZ ;  /* 0x0000002a2929723e */ /* 0x000fe200048070ff */
[----:B------:R-:W-:Y:S01]  /*6120*/  HADD2.F32 R17, -RZ, R44.H0_H0 ;  /* 0x2000002cff117230 */ /* 0x000fe20000004100 */
[----:B------:R-:W-:Y:S01]  /*6130*/  F2FP.SATFINITE.E4M3.F32.PACK_AB_MERGE_C R48, R49, R48, RZ ;  /* 0x000000303130723e */ /* 0x000fe200048070ff */
[----:B------:R-:W-:Y:S02]  /*6140*/  HADD2.F32 R4, -RZ, R14.H1_H1 ;  /* 0x3000000eff047230 */ /* 0x000fe40000004100 */
[C---:B------:R-:W-:Y:S01]  /*6150*/  FMUL.FTZ R25, R5.reuse, R6 ;  /* 0x0000000605197220 */ /* 0x040fe20000410000 */
[----:B------:R-:W-:Y:S02]  /*6160*/  HADD2.F32 R7, -RZ, R38.H0_H0 ;  /* 0x20000026ff077230 */ /* 0x000fe40000004100 */
[----:B------:R-:W-:Y:S01]  /*6170*/  FMUL.FTZ R38, R5, R24 ;  /* 0x0000001805267220 */ /* 0x000fe20000410000 */
[----:B------:R-:W-:-:S02]  /*6180*/  HADD2.F32 R15, -RZ, R15.H0_H0 ;  /* 0x2000000fff0f7230 */ /* 0x000fc40000004100 */
[C---:B------:R-:W-:Y:S01]  /*6190*/  FMUL.FTZ R5, R4.reuse, R17 ;  /* 0x0000001104057220 */ /* 0x040fe20000410000 */
[----:B------:R-:W-:Y:S02]  /*61a0*/  HADD2.F32 R14, -RZ, R14.H0_H0 ;  /* 0x2000000eff0e7230 */ /* 0x000fe40000004100 */
[-C--:B------:R-:W-:Y:S01]  /*61b0*/  FMUL.FTZ R4, R4, R7.reuse ;  /* 0x0000000704047220 */ /* 0x080fe20000410000 */
[----:B------:R-:W-:Y:S01]  /*61c0*/  F2FP.SATFINITE.E4M3.F32.PACK_AB_MERGE_C R42, R43, R50, R47 ;  /* 0x000000322b2a723e */ /* 0x000fe2000480702f */
[C---:B------:R-:W-:Y:S01]  /*61d0*/  FFMA.FTZ R38, R15.reuse, R6, -R38 ;  /* 0x000000060f267223 */ /* 0x040fe20000010826 */
[----:B------:R-:W-:Y:S01]  /*61e0*/  FFMA.FTZ R25, R15, R24, R25 ;  /* 0x000000180f197223 */ /* 0x000fe20000010019 */
[C---:B------:R-:W-:Y:S01]  /*61f0*/  FFMA.FTZ R5, R14.reuse, R7, -R5 ;  /* 0x000000070e057223 */ /* 0x040fe20000010805 */
[----:B------:R-:W-:Y:S01]  /*6200*/  FFMA.FTZ R4, R14, R17, R4 ;  /* 0x000000110e047223 */ /* 0x000fe20000010004 */
[----:B------:R-:W-:Y:S02]  /*6210*/  F2FP.SATFINITE.E4M3.F32.PACK_AB_MERGE_C R40, R40, R39, R41 ;  /* 0x000000272828723e */ /* 0x000fe40004807029 */
[----:B------:R-:W-:-:S02]  /*6220*/  F2FP.SATFINITE.E4M3.F32.PACK_AB_MERGE_C R25, R25, R38, RZ ;  /* 0x000000261919723e */ /* 0x000fc400048070ff */
[----:B------:R-:W-:Y:S02]  /*6230*/  F2FP.SATFINITE.E4M3.F32.PACK_AB_MERGE_C R43, R54, R45, R48 ;  /* 0x0000002d362b723e */ /* 0x000fe40004807030 */
[----:B------:R-:W-:-:S05]  /*6240*/  F2FP.SATFINITE.E4M3.F32.PACK_AB_MERGE_C R41, R4, R5, R25 ;  /* 0x000000050429723e */ /* 0x000fca0004807019 */
[----:B------:R1:W-:Y:S02]  /*6250*/  STS.128 [R3+0x1e200], R40 ;  /* 0x01e2002803007388 */ /* 0x0003e40000000c00 */
.L_x_1502:
[----:B------:R-:W-:Y:S05]  /*6260*/  BSYNC B1 ;  /* 0x0000000000017941 */ /* 0x000fea0003800000 */
.L_x_1501:
[----:B------:R-:W-:Y:S01]  /*6270*/  BSSY B1, `(.L_x_1503) ;  /* 0x000007d000017945 */ /* 0x000fe20003800000 */
[----:B------:R-:W-:-:S03]  /*6280*/  @P5 VIADD R0, R3, 0xffffffe0 ;  /* 0xffffffe003005836 */ /* 0x000fc60000000000 */
[----:B------:R-:W-:Y:S05]  /*6290*/  @P0 BRA `(.L_x_1504) ;  /* 0x0000000400e80947 */ /* 0x000fea0003800000 */
[----:B0-----:R-:W0:Y:S01]  /*62a0*/  LDS.128 R4, [R0+0x1e200] ;  /* 0x01e2000000047984 */ /* 0x001e220000000c00 */
[----:B-----5:R-:W-:Y:S02]  /*62b0*/  SHF.R.U32.HI R17, RZ, 0x8, R21 ;  /* 0x00000008ff117819 */ /* 0x020fe40000011615 */
[----:B------:R-:W-:Y:S02]  /*62c0*/  SHF.R.U32.HI R39, RZ, 0x8, R33 ;  /* 0x00000008ff277819 */ /* 0x000fe40000011621 */
[----:B------:R-:W-:Y:S02]  /*62d0*/  SHF.R.U32.HI R25, RZ, 0x8, R32 ;  /* 0x00000008ff197819 */ /* 0x000fe40000011620 */
[----:B------:R-:W-:Y:S02]  /*62e0*/  LOP3.LUT R24, R21, 0xff, RZ, 0xc0, !PT ;  /* 0x000000ff15187812 */ /* 0x000fe400078ec0ff */
[----:B-1----:R-:W-:Y:S02]  /*62f0*/  LOP3.LUT R40, R33, 0xff, RZ, 0xc0, !PT ;  /* 0x000000ff21287812 */ /* 0x002fe400078ec0ff */
[----:B------:R-:W-:-:S02]  /*6300*/  LOP3.LUT R17, R17, 0xff, RZ, 0xc0, !PT ;  /* 0x000000ff11117812 */ /* 0x000fc400078ec0ff */
[----:B------:R-:W-:Y:S02]  /*6310*/  LOP3.LUT R39, R39, 0xff, RZ, 0xc0, !PT ;  /* 0x000000ff27277812 */ /* 0x000fe400078ec0ff */
[----:B----4-:R-:W-:Y:S02]  /*6320*/  SHF.R.U32.HI R14, RZ, 0x8, R20 ;  /* 0x00000008ff0e7819 */ /* 0x010fe40000011614 */
[----:B------:R-:W-:Y:S02]  /*6330*/  LOP3.LUT R38, R32, 0xff, RZ, 0xc0, !PT ;  /* 0x000000ff20267812 */ /* 0x000fe400078ec0ff */
[----:B------:R-:W-:Y:S02]  /*6340*/  LOP3.LUT R25, R25, 0xff, RZ, 0xc0, !PT ;  /* 0x000000ff19197812 */ /* 0x000fe400078ec0ff */
[----:B------:R-:W-:Y:S02]  /*6350*/  PRMT R24, R17, 0x7604, R24 ;  /* 0x0000760411187816 */ /* 0x000fe40000000018 */
[----:B------:R-:W-:-:S02]  /*6360*/  PRMT R40, R39, 0x7604, R40 ;  /* 0x0000760427287816 */ /* 0x000fc40000000028 */
[----:B------:R-:W-:Y:S02]  /*6370*/  SHF.R.U32.HI R17, RZ, 0x10, R21 ;  /* 0x00000010ff117819 */ /* 0x000fe40000011615 */
        /* <DEDUP_REMOVED lines=8> */
[----:B------:R-:W-:Y:S02]  /*6400*/  SHF.R.U32.HI R14, RZ, 0x10, R20 ;  /* 0x00000010ff0e7819 */ /* 0x000fe40000011614 */
[----:B------:R-:W-:Y:S02]  /*6410*/  LOP3.LUT R25, R25, 0xff, RZ, 0xc0, !PT ;  /* 0x000000ff19197812 */ /* 0x000fe400078ec0ff */
[----:B------:R-:W-:-:S02]  /*6420*/  PRMT R17, R17, 0x7054, R24 ;  /* 0x0000705411117816 */ /* 0x000fc40000000018 */
[----:B------:R-:W-:Y:S02]  /*6430*/  PRMT R41, R39, 0x7054, R40 ;  /* 0x0000705427297816 */ /* 0x000fe40000000028 */
[----:B------:R-:W-:Y:S02]  /*6440*/  LOP3.LUT R14, R14, 0xff, RZ, 0xc0, !PT ;  /* 0x000000ff0e0e7812 */ /* 0x000fe400078ec0ff */
[----:B------:R-:W-:Y:S02]  /*6450*/  PRMT R39, R25, 0x7054, R38 ;  /* 0x0000705419277816 */ /* 0x000fe40000000026 */
[----:B------:R-:W-:Y:S02]  /*6460*/  LOP3.LUT R41, R41, 0xff000000, R33, 0xf8, !PT ;  /* 0xff00000029297812 */ /* 0x000fe400078ef821 */
[----:B------:R-:W-:Y:S02]  /*6470*/  LOP3.LUT R25, R17, 0xff000000, R21, 0xf8, !PT ;  /* 0xff00000011197812 */ /* 0x000fe400078ef815 */
[----:B------:R-:W-:-:S02]  /*6480*/  PRMT R15, R14, 0x7054, R15 ;  /* 0x000070540e0f7816 */ /* 0x000fc4000000000f */
[-C--:B0-----:R-:W-:Y:S02]  /*6490*/  F2FP.F16.E4M3.UNPACK_B R14, R6.reuse.H1 ;  /* 0x00000006ff0e723e */ /* 0x081fe400030006ff */
[----:B------:R-:W-:Y:S02]  /*64a0*/  LOP3.LUT R39, R39, 0xff000000, R32, 0xf8, !PT ;  /* 0xff00000027277812 */ /* 0x000fe400078ef820 */
[----:B------:R-:W-:Y:S02]  /*64b0*/  F2FP.F16.E4M3.UNPACK_B R38, R41 ;  /* 0x00000029ff26723e */ /* 0x000fe400020006ff */
[----:B------:R-:W-:Y:S02]  /*64c0*/  F2FP.F16.E4M3.UNPACK_B R32, R25 ;  /* 0x00000019ff20723e */ /* 0x000fe400020006ff */
[----:B------:R-:W-:Y:S01]  /*64d0*/  LOP3.LUT R24, R15, 0xff000000, R20, 0xf8, !PT ;  /* 0xff0000000f187812 */ /* 0x000fe200078ef814 */
[--C-:B------:R-:W-:Y:S01]  /*64e0*/  HADD2.F32 R20, -RZ, R14.reuse.H0_H0 ;  /* 0x2000000eff147230 */ /* 0x100fe20000004100 */
[----:B------:R-:W-:Y:S01]  /*64f0*/  F2FP.F16.E4M3.UNPACK_B R17, R6 ;  /* 0x00000006ff11723e */ /* 0x000fe200020006ff */
[----:B------:R-:W-:Y:S01]  /*6500*/  HADD2.F32 R14, -RZ, R14.H1_H1 ;  /* 0x3000000eff0e7230 */ /* 0x000fe20000004100 */
[----:B------:R-:W-:Y:S01]  /*6510*/  F2FP.F16.E4M3.UNPACK_B R15, R5.H1 ;  /* 0x00000005ff0f723e */ /* 0x000fe200030006ff */
[----:B------:R-:W-:Y:S01]  /*6520*/  HADD2.F32 R43, -RZ, R38.H1_H1 ;  /* 0x30000026ff2b7230 */ /* 0x000fe20000004100 */
[----:B------:R-:W-:Y:S01]  /*6530*/  F2FP.F16.E4M3.UNPACK_B R21, R7 ;  /* 0x00000007ff15723e */ /* 0x000fe200020006ff */
[----:B------:R-:W-:Y:S01]  /*6540*/  HADD2.F32 R33, -RZ, R32.H1_H1 ;  /* 0x30000020ff217230 */ /* 0x000fe20000004100 */
[----:B------:R-:W-:Y:S01]  /*6550*/  F2FP.F16.E4M3.UNPACK_B R41, R41.H1 ;  /* 0x00000029ff29723e */ /* 0x000fe200030006ff */
[----:B------:R-:W-:-:S02]  /*6560*/  HADD2.F32 R38, -RZ, R38.H0_H0 ;  /* 0x20000026ff267230 */ /* 0x000fc40000004100 */
[C---:B------:R-:W-:Y:S01]  /*6570*/  FMUL.FTZ R45, R14.reuse, R43 ;  /* 0x0000002b0e2d7220 */ /* 0x040fe20000410000 */
[----:B------:R-:W-:Y:S02]  /*6580*/  HADD2.F32 R32, -RZ, R32.H0_H0 ;  /* 0x20000020ff207230 */ /* 0x000fe40000004100 */
[----:B------:R-:W-:Y:S01]  /*6590*/  FMUL.FTZ R40, R14, R33 ;  /* 0x000000210e287220 */ /* 0x000fe20000410000 */
[----:B------:R-:W-:Y:S01]  /*65a0*/  F2FP.F16.E4M3.UNPACK_B R14, R5 ;  /* 0x00000005ff0e723e */ /* 0x000fe200020006ff */
[--C-:B------:R-:W-:Y:S02]  /*65b0*/  HADD2.F32 R5, -RZ, R17.reuse.H1_H1 ;  /* 0x30000011ff057230 */ /* 0x100fe40000004100 */
[C---:B------:R-:W-:Y:S01]  /*65c0*/  FFMA.FTZ R45, R20.reuse, R33, -R45 ;  /* 0x00000021142d7223 */ /* 0x040fe2000001082d */
[----:B------:R-:W-:Y:S01]  /*65d0*/  FFMA.FTZ R44, R20, R43, R40 ;  /* 0x0000002b142c7223 */ /* 0x000fe20000010028 */
[----:B------:R-:W-:Y:S01]  /*65e0*/  HADD2.F32 R17, -RZ, R17.H0_H0 ;  /* 0x20000011ff117230 */ /* 0x000fe20000004100 */
[----:B------:R-:W-:Y:S01]  /*65f0*/  F2FP.F16.E4M3.UNPACK_B R25, R25.H1 ;  /* 0x00000019ff19723e */ /* 0x000fe200030006ff */
[C---:B------:R-:W-:Y:S01]  /*6600*/  FMUL.FTZ R20, R5.reuse, R38 ;  /* 0x0000002605147220 */ /* 0x040fe20000410000 */
[----:B------:R-:W-:Y:S01]  /*6610*/  FMUL.FTZ R43, R5, R32 ;  /* 0x00000020052b7220 */ /* 0x000fe20000410000 */
[----:B------:R-:W-:Y:S01]  /*6620*/  HADD2.F32 R5, -RZ, R21.H1_H1 ;  /* 0x30000015ff057230 */ /* 0x000fe20000004100 */
[----:B------:R-:W-:Y:S01]  /*6630*/  F2FP.F16.E4M3.UNPACK_B R7, R7.H1 ;  /* 0x00000007ff07723e */ /* 0x000fe200030006ff */
[----:B------:R-:W-:-:S02]  /*6640*/  HADD2.F32 R40, -RZ, R41.H0_H0 ;  /* 0x20000029ff287230 */ /* 0x000fc40000004100 */
[C---:B------:R-:W-:Y:S01]  /*6650*/  FFMA.FTZ R33, R17.reuse, R32, -R20 ;  /* 0x0000002011217223 */ /* 0x040fe20000010814 */
[----:B------:R-:W-:Y:S02]  /*6660*/  HADD2.F32 R20, -RZ, R25.H0_H0 ;  /* 0x20000019ff147230 */ /* 0x000fe40000004100 */
[----:B------:R-:W-:Y:S01]  /*6670*/  FFMA.FTZ R42, R17, R38, R43 ;  /* 0x00000026112a7223 */ /* 0x000fe2000001002b */
        /* <DEDUP_REMOVED lines=8> */
[----:B------:R-:W-:Y:S01]  /*6700*/  F2FP.F16.E4M3.UNPACK_B R6, R4 ;  /* 0x00000004ff06723e */ /* 0x000fe200020006ff */
[----:B------:R-:W-:Y:S02]  /*6710*/  HADD2.F32 R5, -RZ, R7.H0_H0 ;  /* 0x20000007ff057230 */ /* 0x000fe40000004100 */
[C---:B------:R-:W-:Y:S01]  /*6720*/  FMUL.FTZ R32, R17.reuse, R38 ;  /* 0x0000002611207220 */ /* 0x040fe20000410000 */
[----:B------:R-:W-:Y:S01]  /*6730*/  FMUL.FTZ R40, R17, R20 ;  /* 0x0000001411287220 */ /* 0x000fe20000410000 */
[----:B------:R-:W-:Y:S02]  /*6740*/  F2FP.F16.E4M3.UNPACK_B R4, R4.H1 ;  /* 0x00000004ff04723e */ /* 0x000fe400030006ff */
[-C--:B------:R-:W-:Y:S01]  /*6750*/  F2FP.F16.E4M3.UNPACK_B R21, R39.reuse ;  /* 0x00000027ff15723e */ /* 0x080fe200020006ff */
[C---:B------:R-:W-:Y:S01]  /*6760*/  FFMA.FTZ R43, R5.reuse, R20, -R32 ;  /* 0x00000014052b7223 */ /* 0x040fe20000010820 */
[----:B------:R-:W-:Y:S01]  /*6770*/  F2FP.F16.E4M3.UNPACK_B R17, R24 ;  /* 0x00000018ff11723e */ /* 0x000fe200020006ff */
[----:B------:R-:W-:Y:S01]  /*6780*/  FFMA.FTZ R48, R5, R38, R40 ;  /* 0x0000002605307223 */ /* 0x000fe20000010028 */
[--C-:B------:R-:W-:Y:S01]  /*6790*/  HADD2.F32 R7, -RZ, R4.reuse.H1_H1 ;  /* 0x30000004ff077230 */ /* 0x100fe20000004100 */
[----:B------:R-:W-:Y:S01]  /*67a0*/  F2FP.F16.E4M3.UNPACK_B R24, R24.H1 ;  /* 0x00000018ff18723e */ /* 0x000fe200030006ff */
[----:B------:R-:W-:Y:S01]  /*67b0*/  HADD2.F32 R32, -RZ, R21.H1_H1 ;  /* 0x30000015ff207230 */ /* 0x000fe20000004100 */
[----:B------:R-:W-:Y:S01]  /*67c0*/  F2FP.F16.E4M3.UNPACK_B R39, R39.H1 ;  /* 0x00000027ff27723e */ /* 0x000fe200030006ff */
[----:B------:R-:W-:Y:S01]  /*67d0*/  HADD2.F32 R20, -RZ, R17.H1_H1 ;  /* 0x30000011ff147230 */ /* 0x000fe20000004100 */
[----:B------:R-:W-:Y:S01]  /*67e0*/  F2FP.SATFINITE.E4M3.F32.PACK_AB_MERGE_C R43, R48, R43, RZ ;  /* 0x0000002b302b723e */ /* 0x000fe200048070ff */
[----:B------:R-:W-:-:S02]  /*67f0*/  HADD2.F32 R5, -RZ, R4.H0_H0 ;  /* 0x20000004ff057230 */ /* 0x000fc40000004100 */
[C---:B------:R-:W-:Y:S01]  /*6800*/  FMUL.FTZ R38, R7.reuse, R32 ;  /* 0x0000002007267220 */ /* 0x040fe20000410000 */
[----:B------:R-:W-:Y:S02]  /*6810*/  HADD2.F32 R21, -RZ, R21.H0_H0 ;  /* 0x20000015ff157230 */ /* 0x000fe40000004100 */
[-C--:B------:R-:W-:Y:S01]  /*6820*/  FMUL.FTZ R40, R7, R20.reuse ;  /* 0x0000001407287220 */ /* 0x080fe20000410000 */
[--C-:B------:R-:W-:Y:S02]  /*6830*/  HADD2.F32 R4, -RZ, R6.reuse.H1_H1 ;  /* 0x30000006ff047230 */ /* 0x100fe40000004100 */
[C---:B------:R-:W-:Y:S01]  /*6840*/  FFMA.FTZ R38, R5.reuse, R20, -R38 ;  /* 0x0000001405267223 */ /* 0x040fe20000010826 */
[----:B------:R-:W-:Y:S02]  /*6850*/  HADD2.F32 R17, -RZ, R17.H0_H0 ;  /* 0x20000011ff117230 */ /* 0x000fe40000004100 */
[----:B------:R-:W-:Y:S01]  /*6860*/  FFMA.FTZ R25, R5, R32, R40 ;  /* 0x0000002005197223 */ /* 0x000fe20000010028 */
[----:B------:R-:W-:-:S02]  /*6870*/  HADD2.F32 R6, -RZ, R6.H0_H0 ;  /* 0x20000006ff067230 */ /* 0x000fc40000004100 */
[C---:B------:R-:W-:Y:S01]  /*6880*/  FMUL.FTZ R7, R4.reuse, R21 ;  /* 0x0000001504077220 */ /* 0x040fe20000410000 */
[----:B------:R-:W-:Y:S02]  /*6890*/  HADD2.F32 R5, -RZ, R15.H1_H1 ;  /* 0x3000000fff057230 */ /* 0x000fe40000004100 */
[-C--:B------:R-:W-:Y:S01]  /*68a0*/  FMUL.FTZ R4, R4, R17.reuse ;  /* 0x0000001104047220 */ /* 0x080fe20000410000 */
[--C-:B------:R-:W-:Y:S02]  /*68b0*/  HADD2.F32 R20, -RZ, R39.reuse.H1_H1 ;  /* 0x30000027ff147230 */ /* 0x100fe40000004100 */
[C---:B------:R-:W-:Y:S01]  /*68c0*/  FFMA.FTZ R17, R6.reuse, R17, -R7 ;  /* 0x0000001106117223 */ /* 0x040fe20000010807 */
[----:B------:R-:W-:Y:S02]  /*68d0*/  HADD2.F32 R39, -RZ, R39.H0_H0 ;  /* 0x20000027ff277230 */ /* 0x000fe40000004100 */
[----:B------:R-:W-:Y:S01]  /*68e0*/  FFMA.FTZ R32, R6, R21, R4 ;  /* 0x0000001506207223 */ /* 0x000fe20000010004 */
[----:B------:R-:W-:Y:S01]  /*68f0*/  HADD2.F32 R6, -RZ, R24.H1_H1 ;  /* 0x30000018ff067230 */ /* 0x000fe20000004100 */
[----:B------:R-:W-:Y:S01]  /*6900*/  F2FP.SATFINITE.E4M3.F32.PACK_AB_MERGE_C R44, R44, R45, RZ ;  /* 0x0000002d2c2c723e */ /* 0x000fe200048070ff */
[----:B------:R-:W-:Y:S01]  /*6910*/  HADD2.F32 R4, -RZ, R14.H1_H1 ;  /* 0x3000000eff047230 */ /* 0x000fe20000004100 */
[----:B------:R-:W-:Y:S01]  /*6920*/  F2FP.SATFINITE.E4M3.F32.PACK_AB_MERGE_C R25, R25, R38, RZ ;  /* 0x000000261919723e */ /* 0x000fe200048070ff */
[----:B------:R-:W-:-:S02]  /*6930*/  HADD2.F32 R7, -RZ, R24.H0_H0 ;  /* 0x20000018ff077230 */ /* 0x000fc40000004100 */
[C---:B------:R-:W-:Y:S01]  /*6940*/  FMUL.FTZ R24, R5.reuse, R20 ;  /* 0x0000001405187220 */ /* 0x040fe20000410000 */
[----:B------:R-:W-:Y:S02]  /*6950*/  HADD2.F32 R15, -RZ, R15.H0_H0 ;  /* 0x2000000fff0f7230 */ /* 0x000fe40000004100 */
[-C--:B------:R-:W-:Y:S01]  /*6960*/  FMUL.FTZ R21, R5, R6.reuse ;  /* 0x0000000605157220 */ /* 0x080fe20000410000 */
[----:B------:R-:W-:Y:S02]  /*6970*/  HADD2.F32 R14, -RZ, R14.H0_H0 ;  /* 0x2000000eff0e7230 */ /* 0x000fe40000004100 */
[C---:B------:R-:W-:Y:S01]  /*6980*/  FMUL.FTZ R5, R4.reuse, R39 ;  /* 0x0000002704057220 */ /* 0x040fe20000410000 */
[-C--:B------:R-:W-:Y:S01]  /*6990*/  FMUL.FTZ R4, R4, R7.reuse ;  /* 0x0000000704047220 */ /* 0x080fe20000410000 */
[C---:B------:R-:W-:Y:S01]  /*69a0*/  FFMA.FTZ R24, R15.reuse, R6, -R24 ;  /* 0x000000060f187223 */ /* 0x040fe20000010818 */
[----:B------:R-:W-:Y:S01]  /*69b0*/  FFMA.FTZ R21, R15, R20, R21 ;  /* 0x000000140f157223 */ /* 0x000fe20000010015 */
[C---:B------:R-:W-:Y:S01]  /*69c0*/  FFMA.FTZ R5, R14.reuse, R7, -R5 ;  /* 0x000000070e057223 */ /* 0x040fe20000010805 */
[----:B------:R-:W-:Y:S01]  /*69d0*/  FFMA.FTZ R4, R14, R39, R4 ;  /* 0x000000270e047223 */ /* 0x000fe20000010004 */
[----:B------:R-:W-:-:S02]  /*69e0*/  F2FP.SATFINITE.E4M3.F32.PACK_AB_MERGE_C R43, R46, R41, R43 ;  /* 0x000000292e2b723e */ /* 0x000fc4000480702b */
[----:B------:R-:W-:Y:S02]  /*69f0*/  F2FP.SATFINITE.E4M3.F32.PACK_AB_MERGE_C R21, R21, R24, RZ ;  /* 0x000000181515723e */ /* 0x000fe400048070ff */
[----:B------:R-:W-:Y:S02]  /*6a00*/  F2FP.SATFINITE.E4M3.F32.PACK_AB_MERGE_C R42, R42, R33, R44 ;  /* 0x000000212a2a723e */ /* 0x000fe4000480702c */
[----:B------:R-:W-:Y:S02]  /*6a10*/  F2FP.SATFINITE.E4M3.F32.PACK_AB_MERGE_C R40, R32, R17, R25 ;  /* 0x000000112028723e */ /* 0x000fe40004807019 */
[----:B------:R-:W-:-:S05]  /*6a20*/  F2FP.SATFINITE.E4M3.F32.PACK_AB_MERGE_C R41, R4, R5, R21 ;  /* 0x000000050429723e */ /* 0x000fca0004807015 */
[----:B------:R2:W-:Y:S02]  /*6a30*/  STS.128 [R0+0x1e200], R40 ;  /* 0x01e2002800007388 */ /* 0x0005e40000000c00 */
.L_x_1504:
[----:B------:R-:W-:Y:S05]  /*6a40*/  BSYNC B1 ;  /* 0x0000000000017941 */ /* 0x000fea0003800000 */
.L_x_1503:
[----:B------:R-:W-:Y:S04]  /*6a50*/  BSSY B1, `(.L_x_1505) ;  /* 0x0000078000017945 */ /* 0x000fe80003800000 */
[----:B------:R-:W-:Y:S05]  /*6a60*/  @P1 BRA `(.L_x_1506) ;  /* 0x0000000400d81947 */ /* 0x000fea0003800000 */
[----:B0-----:R-:W0:Y:S01]  /*6a70*/  LDS.128 R4, [R3+0x20200] ;  /* 0x0202000003047984 */ /* 0x001e220000000c00 */
[----:B-----5:R-:W-:Y:S02]  /*6a80*/  SHF.R.U32.HI R15, RZ, 0x8, R12 ;  /* 0x00000008ff0f7819 */ /* 0x020fe4000001160c */
[----:B----4-:R-:W-:Y:S02]  /*6a90*/  LOP3.LUT R14, R12, 0xff, RZ, 0xc0, !PT ;  /* 0x000000ff0c0e7812 */ /* 0x010fe400078ec0ff */
[----:B------:R-:W-:Y:S02]  /*6aa0*/  LOP3.LUT R15, R15, 0xff, RZ, 0xc0, !PT ;  /* 0x000000ff0f0f7812 */ /* 0x000fe400078ec0ff */
[----:B------:R-:W-:Y:S02]  /*6ab0*/  SHF.R.U32.HI R20, RZ, 0x8, R13 ;  /* 0x00000008ff147819 */ /* 0x000fe4000001160d */
[----:B------:R-:W-:Y:S02]  /*6ac0*/  SHF.R.U32.HI R25, RZ, 0x8, R31 ;  /* 0x00000008ff197819 */ /* 0x000fe4000001161f */
[----:B------:R-:W-:-:S02]  /*6ad0*/  PRMT R15, R15, 0x7604, R14 ;  /* 0x000076040f0f7816 */ /* 0x000fc4000000000e */
[----:B------:R-:W-:Y:S02]  /*6ae0*/  LOP3.LUT R17, R13, 0xff, RZ, 0xc0, !PT ;  /* 0x000000ff0d117812 */ /* 0x000fe400078ec0ff */
[----:B------:R-:W-:Y:S02]  /*6af0*/  LOP3.LUT R20, R20, 0xff, RZ, 0xc0, !PT ;  /* 0x000000ff14147812 */ /* 0x000fe400078ec0ff */
[----:B------:R-:W-:Y:S02]  /*6b00*/  SHF.R.U32.HI R33, RZ, 0x10, R13 ;  /* 0x00000010ff217819 */ /* 0x000fe4000001160d */
[----:B------:R-:W-:Y:S02]  /*6b10*/  SHF.R.U32.HI R14, RZ, 0x8, R30 ;  /* 0x00000008ff0e7819 */ /* 0x000fe4000001161e */
[----:B------:R-:W-:Y:S02]  /*6b20*/  LOP3.LUT R24, R31, 0xff, RZ, 0xc0, !PT ;  /* 0x000000ff1f187812 */ /* 0x000fe400078ec0ff */
[----:B------:R-:W-:-:S02]  /*6b30*/  LOP3.LUT R25, R25, 0xff, RZ, 0xc0, !PT ;  /* 0x000000ff19197812 */ /* 0x000fc400078ec0ff */
[----:B------:R-:W-:Y:S02]  /*6b40*/  SHF.R.U32.HI R32, RZ, 0x10, R31 ;  /* 0x00000010ff207819 */ /* 0x000fe4000001161f */
[----:B------:R-:W-:Y:S02]  /*6b50*/  PRMT R17, R20, 0x7604, R17 ;  /* 0x0000760414117816 */ /* 0x000fe40000000011 */
[----:B------:R-:W-:Y:S01]  /*6b60*/  LOP3.LUT R21, R14, 0xff, RZ, 0xc0, !PT ;  /* 0x000000ff0e157812 */ /* 0x000fe200078ec0ff */
[----:B------:R-:W-:Y:S01]  /*6b70*/  IMAD.U32 R14, R33, 0x10000, RZ ;  /* 0x00010000210e7824 */ /* 0x000fe200078e00ff */
[----:B------:R-:W-:Y:S01]  /*6b80*/  PRMT R24, R25, 0x7604, R24 ;  /* 0x0000760419187816 */ /* 0x000fe20000000018 */
[----:B------:R-:W-:Y:S01]  /*6b90*/  IMAD.U32 R25, R32, 0x10000, RZ ;  /* 0x0001000020197824 */ /* 0x000fe200078e00ff */
[----:B------:R-:W-:Y:S02]  /*6ba0*/  LOP3.LUT R20, R30, 0xff, RZ, 0xc0, !PT ;  /* 0x000000ff1e147812 */ /* 0x000fe400078ec0ff */
[----:B------:R-:W-:-:S02]  /*6bb0*/  LOP3.LUT R17, R17, 0xff0000, R14, 0xf8, !PT ;  /* 0x00ff000011117812 */ /* 0x000fc400078ef80e */
[----:B------:R-:W-:Y:S02]  /*6bc0*/  PRMT R21, R21, 0x7604, R20 ;  /* 0x0000760415157816 */ /* 0x000fe40000000014 */
[----:B------:R-:W-:Y:S02]  /*6bd0*/  LOP3.LUT R33, R24, 0xff0000, R25, 0xf8, !PT ;  /* 0x00ff000018217812 */ /* 0x000fe400078ef819 */
[----:B------:R-:W-:Y:S02]  /*6be0*/  LOP3.LUT R25, R21, 0xff0000, R30, 0xf8, !PT ;  /* 0x00ff000015197812 */ /* 0x000fe400078ef81e */
[----:B------:R-:W-:Y:S02]  /*6bf0*/  LOP3.LUT R33, R33, 0xff000000, R31, 0xf8, !PT ;  /* 0xff00000021217812 */ /* 0x000fe400078ef81f */
[----:B------:R-:W-:Y:S02]  /*6c00*/  LOP3.LUT R21, R17, 0xff000000, R13, 0xf8, !PT ;  /* 0xff00000011157812 */ /* 0x000fe400078ef80d */
[----:B------:R-:W-:-:S02]  /*6c10*/  LOP3.LUT R15, R15, 0xff0000, R12, 0xf8, !PT ;  /* 0x00ff00000f0f7812 */ /* 0x000fc400078ef80c */
[-C--:B0-----:R-:W-:Y:S02]  /*6c20*/  F2FP.F16.E4M3.UNPACK_B R14, R6.reuse.H1 ;  /* 0x00000006ff0e723e */ /* 0x081fe400030006ff */
[----:B------:R-:W-:Y:S02]  /*6c30*/  F2FP.F16.E4M3.UNPACK_B R31, R33 ;  /* 0x00000021ff1f723e */ /* 0x000fe400020006ff */
[----:B------:R-:W-:Y:S02]  /*6c40*/  F2FP.F16.E4M3.UNPACK_B R24, R21 ;  /* 0x00000015ff18723e */ /* 0x000fe400020006ff */
[----:B------:R-:W-:Y:S01]  /*6c50*/  LOP3.LUT R20, R15, 0xff000000, R12, 0xf8, !PT ;  /* 0xff0000000f147812 */ /* 0x000fe200078ef80c */
[----:B------:R-:W-:Y:S01]  /*6c60*/  HADD2.F32 R12, -RZ, R14.H1_H1 ;  /* 0x3000000eff0c7230 */ /* 0x000fe20000004100 */
[----:B------:R-:W-:Y:S01]  /*6c70*/  LOP3.LUT R30, R25, 0xff000000, R30, 0xf8, !PT ;  /* 0xff000000191e7812 */ /* 0x000fe200078ef81e */
[--C-:B------:R-:W-:Y:S01]  /*6c80*/  HADD2.F32 R32, -RZ, R31.reuse.H1_H1 ;  /* 0x3000001fff207230 */ /* 0x100fe20000004100 */
[----:B------:R-:W-:Y:S01]  /*6c90*/  F2FP.F16.E4M3.UNPACK_B R13, R5.H1 ;  /* 0x00000005ff0d723e */ /* 0x000fe200030006ff */
[----:B------:R-:W-:Y:S01]  /*6ca0*/  HADD2.F32 R25, -RZ, R24.H1_H1 ;  /* 0x30000018ff197230 */ /* 0x000fe20000004100 */
[----:B------:R-:W-:Y:S01]  /*6cb0*/  F2FP.F16.E4M3.UNPACK_B R17, R7 ;  /* 0x00000007ff11723e */ /* 0x000fe200020006ff */
[----:B------:R-:W-:Y:S01]  /*6cc0*/  HADD2.F32 R15, -RZ, R14.H0_H0 ;  /* 0x2000000eff0f7230 */ /* 0x000fe20000004100 */
[----:B------:R-:W-:Y:S01]  /*6cd0*/  F2FP.F16.E4M3.UNPACK_B R14, R6 ;  /* 0x00000006ff0e723e */ /* 0x000fe200020006ff */
[C---:B------:R-:W-:Y:S01]  /*6ce0*/  FMUL.FTZ R38, R12.reuse, R32 ;  /* 0x000000200c267220 */ /* 0x040fe20000410000 */
[----:B------:R-:W-:Y:S01]  /*6cf0*/  FMUL.FTZ R39, R12, R25 ;  /* 0x000000190c277220 */ /* 0x000fe20000410000 */
[----:B------:R-:W-:Y:S01]  /*6d00*/  F2FP.F16.E4M3.UNPACK_B R12, R5 ;  /* 0x00000005ff0c723e */ /* 0x000fe200020006ff */
[----:B------:R-:W-:Y:S01]  /*6d10*/  HADD2.F32 R31, -RZ, R31.H0_H0 ;  /* 0x2000001fff1f7230 */ /* 0x000fe20000004100 */
[----:B------:R-:W-:Y:S01]  /*6d20*/  F2FP.F16.E4M3.UNPACK_B R33, R33.H1 ;  /* 0x00000021ff21723e */ /* 0x000fe200030006ff */
[----:B------:R-:W-:-:S02]  /*6d30*/  HADD2.F32 R5, -RZ, R14.H1_H1 ;  /* 0x3000000eff057230 */ /* 0x000fc40000004100 */
[C---:B-12---:R-:W-:Y:S01]  /*6d40*/  FFMA.FTZ R41, R15.reuse, R25, -R38 ;  /* 0x000000190f297223 */ /* 0x046fe20000010826 */
[----:B------:R-:W-:Y:S02]  /*6d50*/  HADD2.F32 R24, -RZ, R24.H0_H0 ;  /* 0x20000018ff187230 */ /* 0x000fe40000004100 */
[----:B------:R-:W-:Y:S01]  /*6d60*/  FFMA.FTZ R42, R15, R32, R39 ;  /* 0x000000200f2a7223 */ /* 0x000fe20000010027 */
[----:B------:R-:W-:Y:S01]  /*6d70*/  HADD2.F32 R14, -RZ, R14.H0_H0 ;  /* 0x2000000eff0e7230 */ /* 0x000fe20000004100 */
[----:B------:R-:W-:Y:S01]  /*6d80*/  F2FP.F16.E4M3.UNPACK_B R21, R21.H1 ;  /* 0x00000015ff15723e */ /* 0x000fe200030006ff */
[C---:B------:R-:W-:Y:S01]  /*6d90*/  FMUL.FTZ R15, R5.reuse, R31 ;  /* 0x0000001f050f7220 */ /* 0x040fe20000410000 */
[-C--:B------:R-:W-:Y:S01]  /*6da0*/  FMUL.FTZ R38, R5, R24.reuse ;  /* 0x0000001805267220 */ /* 0x080fe20000410000 */
        /* <DEDUP_REMOVED lines=13> */
[----:B------:R-:W-:Y:S01]  /*6e80*/  HADD2.F32 R21, -RZ, R21.H1_H1 ;  /* 0x30000015ff157230 */ /* 0x000fe20000004100 */
[----:B------:R-:W-:Y:S01]  /*6e90*/  F2FP.F16.E4M3.UNPACK_B R4, R4.H1 ;  /* 0x00000004ff04723e */ /* 0x000fe200030006ff */
[----:B------:R-:W-:-:S02]  /*6ea0*/  HADD2.F32 R5, -RZ, R7.H0_H0 ;  /* 0x20000007ff057230 */ /* 0x000fc40000004100 */
[C---:B------:R-:W-:Y:S01]  /*6eb0*/  FMUL.FTZ R24, R14.reuse, R33 ;  /* 0x000000210e187220 */ /* 0x040fe20000410000 */
[----:B------:R-:W-:Y:S01]  /*6ec0*/  F2FP.F16.E4M3.UNPACK_B R15, R30 ;  /* 0x0000001eff0f723e */ /* 0x000fe200020006ff */
[-C--:B------:R-:W-:Y:S01]  /*6ed0*/  FMUL.FTZ R38, R14, R21.reuse ;  /* 0x000000150e267220 */ /* 0x080fe20000410000 */
[----:B------:R-:W-:Y:S01]  /*6ee0*/  F2FP.F16.E4M3.UNPACK_B R14, R20 ;  /* 0x00000014ff0e723e */ /* 0x000fe200020006ff */
[----:B------:R-:W-:Y:S01]  /*6ef0*/  FFMA.FTZ R44, R17, R32, R44 ;  /* 0x00000020112c7223 */ /* 0x000fe2000001002c */
[C---:B------:R-:W-:Y:S01]  /*6f00*/  FFMA.FTZ R43, R5.reuse, R21, -R24 ;  /* 0x00000015052b7223 */ /* 0x040fe20000010818 */
        /* <DEDUP_REMOVED lines=20> */
[----:B------:R-:W-:Y:S01]  /*7050*/  HADD2.F32 R6, -RZ, R20.H1_H1 ;  /* 0x30000014ff067230 */ /* 0x000fe20000004100 */
[----:B------:R-:W-:Y:S01]  /*7060*/  F2FP.SATFINITE.E4M3.F32.PACK_AB_MERGE_C R25, R25, R38, RZ ;  /* 0x000000261919723e */ /* 0x000fe200048070ff */
        /* <DEDUP_REMOVED lines=17> */
[----:B------:R-:W-:-:S02]  /*7180*/  F2FP.SATFINITE.E4M3.F32.PACK_AB_MERGE_C R14, R40, R39, R14 ;  /* 0x00000027280e723e */ /* 0x000fc4000480700e */
[----:B------:R-:W-:Y:S02]  /*7190*/  F2FP.SATFINITE.E4M3.F32.PACK_AB_MERGE_C R15, R44, R31, R15 ;  /* 0x0000001f2c0f723e */ /* 0x000fe4000480700f */
[----:B------:R-:W-:Y:S02]  /*71a0*/  F2FP.SATFINITE.E4M3.F32.PACK_AB_MERGE_C R12, R24, R21, R25 ;  /* 0x00000015180c723e */ /* 0x000fe40004807019 */
[----:B------:R-:W-:-:S05]  /*71b0*/  F2FP.SATFINITE.E4M3.F32.PACK_AB_MERGE_C R13, R4, R5, R13 ;  /* 0x00000005040d723e */ /* 0x000fca000480700d */
[----:B------:R3:W-:Y:S02]  /*71c0*/  STS.128 [R3+0x20200], R12 ;  /* 0x0202000c03007388 */ /* 0x0007e40000000c00 */
.L_x_1506:
[----:B------:R-:W-:Y:S05]  /*71d0*/  BSYNC B1 ;  /* 0x0000000000017941 */ /* 0x000fea0003800000 */
.L_x_1505:
[----:B------:R-:W-:Y:S04]  /*71e0*/  BSSY B1, `(.L_x_1507) ;  /* 0x000007c000017945 */ /* 0x000fe80003800000 */
[----:B------:R-:W-:Y:S05]  /*71f0*/  @P2 BRA `(.L_x_1508) ;  /* 0x0000000400e82947 */ /* 0x000fea0003800000 */
[----:B0-----:R-:W0:Y:S01]  /*7200*/  LDS.128 R4, [R0+0x20200] ;  /* 0x0202000000047984 */ /* 0x001e220000000c00 */
[----:B---345:R-:W-:Y:S02]  /*7210*/  SHF.R.U32.HI R14, RZ, 0x8, R11 ;  /* 0x00000008ff0e7819 */ /* 0x038fe4000001160b */
[----:B------:R-:W-:Y:S02]  /*7220*/  SHF.R.U32.HI R24, RZ, 0x8, R29 ;  /* 0x00000008ff187819 */ /* 0x000fe4000001161d */
[----:B------:R-:W-:Y:S02]  /*7230*/  SHF.R.U32.HI R17, RZ, 0x8, R28 ;  /* 0x00000008ff117819 */ /* 0x000fe4000001161c */
[----:B------:R-:W-:Y:S02]  /*7240*/  LOP3.LUT R15, R11, 0xff, RZ, 0xc0, !PT ;  /* 0x000000ff0b0f7812 */ /* 0x000fe400078ec0ff */
[----:B------:R-:W-:Y:S02]  /*7250*/  LOP3.LUT R25, R29, 0xff, RZ, 0xc0, !PT ;  /* 0x000000ff1d197812 */ /* 0x000fe400078ec0ff */
[----:B------:R-:W-:-:S02]  /*7260*/  LOP3.LUT R14, R14, 0xff, RZ, 0xc0, !PT ;  /* 0x000000ff0e0e7812 */ /* 0x000fc400078ec0ff */
[----:B------:R-:W-:Y:S02]  /*7270*/  LOP3.LUT R24, R24, 0xff, RZ, 0xc0, !PT ;  /* 0x000000ff18187812 */ /* 0x000fe400078ec0ff */
[----:B------:R-:W-:Y:S02]  /*7280*/  SHF.R.U32.HI R12, RZ, 0x8, R10 ;  /* 0x00000008ff0c7819 */ /* 0x000fe4000001160a */
        /* <DEDUP_REMOVED lines=18> */
[----:B------:R-:W-:Y:S02]  /*73b0*/  LOP3.LUT R25, R25, 0xff000000, R29, 0xf8, !PT ;  /* 0xff00000019197812 */ /* 0x000fe400078ef81d */
[----:B------:R-:W-:Y:S02]  /*73c0*/  LOP3.LUT R17, R17, 0xff000000, R11, 0xf8, !PT ;  /* 0xff00000011117812 */ /* 0x000fe400078ef80b */
[----:B------:R-:W-:Y:S02]  /*73d0*/  PRMT R13, R12, 0x7054, R13 ;  /* 0x000070540c0d7816 */ /* 0x000fe4000000000d */
[----:B------:R-:W-:-:S02]  /*73e0*/  PRMT R21, R20, 0x7054, R21 ;  /* 0x0000705414157816 */ /* 0x000fc40000000015 */
[-C--:B0-----:R-:W-:Y:S02]  /*73f0*/  F2FP.F16.E4M3.UNPACK_B R12, R6.reuse.H1 ;  /* 0x00000006ff0c723e */ /* 0x081fe400030006ff */
[----:B------:R-:W-:Y:S02]  /*7400*/  F2FP.F16.E4M3.UNPACK_B R24, R25 ;  /* 0x00000019ff18723e */ /* 0x000fe400020006ff */
[----:B------:R-:W-:Y:S02]  /*7410*/  F2FP.F16.E4M3.UNPACK_B R20, R17 ;  /* 0x00000011ff14723e */ /* 0x000fe400020006ff */
[----:B------:R-:W-:Y:S01]  /*7420*/  LOP3.LUT R15, R13, 0xff000000, R10, 0xf8, !PT ;  /* 0xff0000000d0f7812 */ /* 0x000fe200078ef80a */
[----:B------:R-:W-:Y:S01]  /*7430*/  HADD2.F32 R10, -RZ, R12.H1_H1 ;  /* 0x3000000cff0a7230 */ /* 0x000fe20000004100 */
[----:B------:R-:W-:Y:S01]  /*7440*/  LOP3.LUT R28, R21, 0xff000000, R28, 0xf8, !PT ;  /* 0xff000000151c7812 */ /* 0x000fe200078ef81c */
[----:B------:R-:W-:Y:S01]  /*7450*/  HADD2.F32 R29, -RZ, R24.H1_H1 ;  /* 0x30000018ff1d7230 */ /* 0x000fe20000004100 */
        /* <DEDUP_REMOVED lines=8> */
[----:B------:R-:W-:-:S02]  /*74e0*/  HADD2.F32 R24, -RZ, R24.H0_H0 ;  /* 0x20000018ff187230 */ /* 0x000fc40000004100 */
[C---:B------:R-:W-:Y:S01]  /*74f0*/  FFMA.FTZ R32, R13.reuse, R21, -R30 ;  /* 0x000000150d207223 */ /* 0x040fe2000001081e */
[----:B------:R-:W-:Y:S02]  /*7500*/  HADD2.F32 R5, -RZ, R12.H1_H1 ;  /* 0x3000000cff057230 */ /* 0x000fe40000004100 */
[----:B------:R-:W-:Y:S01]  /*7510*/  FFMA.FTZ R33, R13, R29, R38 ;  /* 0x0000001d0d217223 */ /* 0x000fe20000010026 */
[----:B------:R-:W-:Y:S01]  /*7520*/  HADD2.F32 R20, -RZ, R20.H0_H0 ;  /* 0x20000014ff147230 */ /* 0x000fe20000004100 */
[----:B------:R-:W-:Y:S01]  /*7530*/  F2FP.F16.E4M3.UNPACK_B R25, R25.H1 ;  /* 0x00000019ff19723e */ /* 0x000fe200030006ff */
[----:B------:R-:W-:Y:S01]  /*7540*/  HADD2.F32 R12, -RZ, R12.H0_H0 ;  /* 0x2000000cff0c7230 */ /* 0x000fe20000004100 */
[----:B------:R-:W-:Y:S01]  /*7550*/  F2FP.F16.E4M3.UNPACK_B R17, R17.H1 ;  /* 0x00000011ff11723e */ /* 0x000fe200030006ff */
[C---:B------:R-:W-:Y:S01]  /*7560*/  FMUL.FTZ R13, R5.reuse, R24 ;  /* 0x00000018050d7220 */ /* 0x040fe20000410000 */
[----:B------:R-:W-:Y:S01]  /*7570*/  FMUL.FTZ R31, R5, R20 ;  /* 0x00000014051f7220 */ /* 0x000fe20000410000 */
[----:B------:R-:W-:Y:S01]  /*7580*/  F2FP.F16.E4M3.UNPACK_B R7, R7.H1 ;  /* 0x00000007ff07723e */ /* 0x000fe200030006ff */
[----:B------:R-:W-:-:S02]  /*7590*/  HADD2.F32 R5, -RZ, R14.H1_H1 ;  /* 0x3000000eff057230 */ /* 0x000fc40000004100 */
[C---:B------:R-:W-:Y:S01]  /*75a0*/  FFMA.FTZ R29, R12.reuse, R20, -R13 ;  /* 0x000000140c1d7223 */ /* 0x040fe2000001080d */
[----:B------:R-:W-:Y:S02]  /*75b0*/  HADD2.F32 R21, -RZ, R25.H0_H0 ;  /* 0x20000019ff157230 */ /* 0x000fe40000004100 */
[----:B------:R-:W-:Y:S01]  /*75c0*/  FFMA.FTZ R30, R12, R24, R31 ;  /* 0x000000180c1e7223 */ /* 0x000fe2000001001f */
[----:B------:R-:W-:Y:S01]  /*75d0*/  HADD2.F32 R13, -RZ, R17.H0_H0 ;  /* 0x20000011ff0d7230 */ /* 0x000fe20000004100 */
[----:B------:R-:W-:Y:S01]  /*75e0*/  F2FP.F16.E4M3.UNPACK_B R6, R4 ;  /* 0x00000004ff06723e */ /* 0x000fe200020006ff */
        /* <DEDUP_REMOVED lines=10> */
[----:B------:R-:W-:Y:S01]  /*7690*/  F2FP.F16.E4M3.UNPACK_B R4, R4.H1 ;  /* 0x00000004ff04723e */ /* 0x000fe200030006ff */
[-C--:B------:R-:W-:Y:S01]  /*76a0*/  FMUL.FTZ R14, R12, R17.reuse ;  /* 0x000000110c0e7220 */ /* 0x080fe20000410000 */
[-C--:B------:R-:W-:Y:S01]  /*76b0*/  F2FP.F16.E4M3.UNPACK_B R13, R28.reuse ;  /* 0x0000001cff0d723e */ /* 0x080fe200020006ff */
[C---:B------:R-:W-:Y:S01]  /*76c0*/  FFMA.FTZ R39, R5.reuse, R17, -R20 ;  /* 0x0000001105277223 */ /* 0x040fe20000010814 */
[----:B------:R-:W-:Y:S01]  /*76d0*/  F2FP.F16.E4M3.UNPACK_B R12, R15 ;  /* 0x0000000fff0c723e */ /* 0x000fe200020006ff */
[----:B-12---:R-:W-:Y:S01]  /*76e0*/  FFMA.FTZ R40, R5, R25, R14 ;  /* 0x0000001905287223 */ /* 0x006fe2000001000e */
[----:B------:R-:W-:Y:S01]  /*76f0*/  HADD2.F32 R7, -RZ, R4.H1_H1 ;  /* 0x30000004ff077230 */ /* 0x000fe20000004100 */
[----:B------:R-:W-:Y:S01]  /*7700*/  F2FP.F16.E4M3.UNPACK_B R15, R15.H1 ;  /* 0x0000000fff0f723e */ /* 0x000fe200030006ff */
[----:B------:R-:W-:Y:S01]  /*7710*/  HADD2.F32 R20, -RZ, R13.H1_H1 ;  /* 0x3000000dff147230 */ /* 0x000fe20000004100 */
[----:B------:R-:W-:Y:S01]  /*7720*/  F2FP.F16.E4M3.UNPACK_B R28, R28.H1 ;  /* 0x0000001cff1c723e */ /* 0x000fe200030006ff */
[----:B------:R-:W-:Y:S01]  /*7730*/  HADD2.F32 R14, -RZ, R12.H1_H1 ;  /* 0x3000000cff0e7230 */ /* 0x000fe20000004100 */
[----:B------:R-:W-:Y:S01]  /*7740*/  F2FP.SATFINITE.E4M3.F32.PACK_AB_MERGE_C R32, R33, R32, RZ ;  /* 0x000000202120723e */ /* 0x000fe200048070ff */
[----:B------:R-:W-:-:S02]  /*7750*/  HADD2.F32 R5, -RZ, R4.H0_H0 ;  /* 0x20000004ff057230 */ /* 0x000fc40000004100 */
[----:B------:R-:W-:Y:S01]  /*7760*/  FMUL.FTZ R24, R7, R20 ;  /* 0x0000001407187220 */ /* 0x000fe20000410000 */
[----:B------:R-:W-:Y:S01]  /*7770*/  HADD2.F32 R17, -RZ, R13.H0_H0 ;  /* 0x2000000dff117230 */ /* 0x000fe20000004100 */
[----:B------:R-:W-:Y:S01]  /*7780*/  F2FP.SATFINITE.E4M3.F32.PACK_AB_MERGE_C R39, R40, R39, RZ ;  /* 0x000000272827723e */ /* 0x000fe200048070ff */
[----:B------:R-:W-:Y:S02]  /*7790*/  HADD2.F32 R4, -RZ, R6.H1_H1 ;  /* 0x30000006ff047230 */ /* 0x000fe40000004100 */
[-C--:B------:R-:W-:Y:S01]  /*77a0*/  FFMA.FTZ R24, R5, R14.reuse, -R24 ;  /* 0x0000000e05187223 */ /* 0x080fe20000010818 */
[----:B------:R-:W-:Y:S02]  /*77b0*/  HADD2.F32 R13, -RZ, R12.H0_H0 ;  /* 0x2000000cff0d7230 */ /* 0x000fe40000004100 */
[----:B------:R-:W-:Y:S01]  /*77c0*/  FMUL.FTZ R12, R7, R14 ;  /* 0x0000000e070c7220 */ /* 0x000fe20000410000 */
[----:B------:R-:W-:Y:S02]  /*77d0*/  HADD2.F32 R6, -RZ, R6.H0_H0 ;  /* 0x20000006ff067230 */ /* 0x000fe40000004100 */
[----:B------:R-:W-:Y:S01]  /*77e0*/  FMUL.FTZ R7, R4, R17 ;  /* 0x0000001104077220 */ /* 0x000fe20000410000 */
[----:B------:R-:W-:Y:S01]  /*77f0*/  F2FP.SATFINITE.E4M3.F32.PACK_AB_MERGE_C R30, R30, R29, R32 ;  /* 0x0000001d1e1e723e */ /* 0x000fe20004807020 */
[-C--:B------:R-:W-:Y:S01]  /*7800*/  FMUL.FTZ R4, R4, R13.reuse ;  /* 0x0000000d04047220 */ /* 0x080fe20000410000 */
[----:B------:R-:W-:Y:S01]  /*7810*/  FFMA.FTZ R21, R5, R20, R12 ;  /* 0x0000001405157223 */ /* 0x000fe2000001000c */
[----:B------:R-:W-:Y:S01]  /*7820*/  FFMA.FTZ R13, R6, R13, -R7 ;  /* 0x0000000d060d7223 */ /* 0x000fe20000010807 */
[----:B------:R-:W-:-:S02]  /*7830*/  HADD2.F32 R5, -RZ, R11.H1_H1 ;  /* 0x3000000bff057230 */ /* 0x000fc40000004100 */
[----:B------:R-:W-:Y:S01]  /*7840*/  FFMA.FTZ R14, R6, R17, R4 ;  /* 0x00000011060e7223 */ /* 0x000fe20000010004 */
[--C-:B------:R-:W-:Y:S01]  /*7850*/  HADD2.F32 R6, -RZ, R15.reuse.H1_H1 ;  /* 0x3000000fff067230 */ /* 0x100fe20000004100 */
[----:B------:R-:W-:Y:S01]  /*7860*/  F2FP.SATFINITE.E4M3.F32.PACK_AB_MERGE_C R21, R21, R24, RZ ;  /* 0x000000181515723e */ /* 0x000fe200048070ff */
[--C-:B------:R-:W-:Y:S01]  /*7870*/  HADD2.F32 R12, -RZ, R28.reuse.H1_H1 ;  /* 0x3000001cff0c7230 */ /* 0x100fe20000004100 */
[----:B------:R-:W-:Y:S01]  /*7880*/  F2FP.SATFINITE.E4M3.F32.PACK_AB_MERGE_C R31, R38, R31, R39 ;  /* 0x0000001f261f723e */ /* 0x000fe20004807027 */
[----:B------:R-:W-:Y:S02]  /*7890*/  HADD2.F32 R7, -RZ, R28.H0_H0 ;  /* 0x2000001cff077230 */ /* 0x000fe40000004100 */
[C---:B------:R-:W-:Y:S01]  /*78a0*/  FMUL.FTZ R17, R5.reuse, R6 ;  /* 0x0000000605117220 */ /* 0x040fe20000410000 */
[----:B------:R-:W-:Y:S02]  /*78b0*/  HADD2.F32 R4, -RZ, R10.H1_H1 ;  /* 0x3000000aff047230 */ /* 0x000fe40000004100 */
[----:B------:R-:W-:Y:S01]  /*78c0*/  FMUL.FTZ R20, R5, R12 ;  /* 0x0000000c05147220 */ /* 0x000fe20000410000 */
[----:B------:R-:W-:Y:S01]  /*78d0*/  HADD2.F32 R15, -RZ, R15.H0_H0 ;  /* 0x2000000fff0f7230 */ /* 0x000fe20000004100 */
[----:B------:R-:W-:Y:S01]  /*78e0*/  F2FP.SATFINITE.E4M3.F32.PACK_AB_MERGE_C R28, R14, R13, R21 ;  /* 0x0000000d0e1c723e */ /* 0x000fe20004807015 */
[----:B------:R-:W-:-:S02]  /*78f0*/  HADD2.F32 R11, -RZ, R11.H0_H0 ;  /* 0x2000000bff0b7230 */ /* 0x000fc40000004100 */
[C---:B------:R-:W-:Y:S01]  /*7900*/  FMUL.FTZ R5, R4.reuse, R7 ;  /* 0x0000000704057220 */ /* 0x040fe20000410000 */
[----:B------:R-:W-:Y:S02]  /*7910*/  HADD2.F32 R10, -RZ, R10.H0_H0 ;  /* 0x2000000aff0a7230 */ /* 0x000fe40000004100 */
[-C--:B------:R-:W-:Y:S01]  /*7920*/  FMUL.FTZ R4, R4, R15.reuse ;  /* 0x0000000f04047220 */ /* 0x080fe20000410000 */
[C---:B------:R-:W-:Y:S01]  /*7930*/  FFMA.FTZ R20, R11.reuse, R6, -R20 ;  /* 0x000000060b147223 */ /* 0x040fe20000010814 */
[----:B------:R-:W-:Y:S01]  /*7940*/  FFMA.FTZ R17, R11, R12, R17 ;  /* 0x0000000c0b117223 */ /* 0x000fe20000010011 */
[C---:B------:R-:W-:Y:S01]  /*7950*/  FFMA.FTZ R5, R10.reuse, R15, -R5 ;  /* 0x0000000f0a057223 */ /* 0x040fe20000010805 */
[----:B------:R-:W-:-:S03]  /*7960*/  FFMA.FTZ R4, R10, R7, R4 ;  /* 0x000000070a047223 */ /* 0x000fc60000010004 */
[----:B------:R-:W-:-:S04]  /*7970*/  F2FP.SATFINITE.E4M3.F32.PACK_AB_MERGE_C R17, R17, R20, RZ ;  /* 0x000000141111723e */ /* 0x000fc800048070ff */
[----:B------:R-:W-:-:S05]  /*7980*/  F2FP.SATFINITE.E4M3.F32.PACK_AB_MERGE_C R29, R4, R5, R17 ;  /* 0x00000005041d723e */ /* 0x000fca0004807011 */
[----:B------:R0:W-:Y:S02]  /*7990*/  STS.128 [R0+0x20200], R28 ;  /* 0x0202001c00007388 */ /* 0x0001e40000000c00 */
.L_x_1508:
[----:B------:R-:W-:Y:S05]  /*79a0*/  BSYNC B1 ;  /* 0x0000000000017941 */ /* 0x000fea0003800000 */
.L_x_1507:
[----:B------:R-:W-:Y:S04]  /*79b0*/  BSSY B1, `(.L_x_1509) ;  /* 0x0000078000017945 */ /* 0x000fe80003800000 */
[----:B------:R-:W-:Y:S05]  /*79c0*/  @P3 BRA `(.L_x_1510) ;  /* 0x0000000400d83947 */ /* 0x000fea0003800000 */
[----:B0-----:R-:W0:Y:S01]  /*79d0*/  LDS.128 R4, [R3+0x22200] ;  /* 0x0222000003047984 */ /* 0x001e220000000c00 */
[----:B---3-5:R-:W-:Y:S02]  /*79e0*/  SHF.R.U32.HI R13, RZ, 0x8, R9 ;  /* 0x00000008ff0d7819 */ /* 0x028fe40000011609 */
[----:B------:R-:W-:Y:S02]  /*79f0*/  LOP3.LUT R12, R9, 0xff, RZ, 0xc0, !PT ;  /* 0x000000ff090c7812 */ /* 0x000fe400078ec0ff */
        /* <DEDUP_REMOVED lines=8> */
[----:B------:R-:W-:Y:S02]  /*7a80*/  SHF.R.U32.HI R21, RZ, 0x10, R27 ;  /* 0x00000010ff157819 */ /* 0x000fe4000001161b */
[----:B----4-:R-:W-:-:S02]  /*7a90*/  LOP3.LUT R14, R27, 0xff, RZ, 0xc0, !PT ;  /* 0x000000ff1b0e7812 */ /* 0x010fc400078ec0ff */
[----:B------:R-:W-:Y:S01]  /*7aa0*/  LOP3.LUT R17, R17, 0xff, RZ, 0xc0, !PT ;  /* 0x000000ff11117812 */ /* 0x000fe200078ec0ff */
[----:B------:R-:W-:Y:S01]  /*7ab0*/  IMAD.U32 R21, R21, 0x10000, RZ ;  /* 0x0001000015157824 */ /* 0x000fe200078e00ff */
[----:B------:R-:W-:Y:S02]  /*7ac0*/  PRMT R11, R11, 0x7604, R10 ;  /* 0x000076040b0b7816 */ /* 0x000fe4000000000a */
[----:B------:R-:W-:Y:S01]  /*7ad0*/  LOP3.LUT R15, R13, 0xff, RZ, 0xc0, !PT ;  /* 0x000000ff0d0f7812 */ /* 0x000fe200078ec0ff */
[----:B------:R-:W-:Y:S01]  /*7ae0*/  IMAD.U32 R13, R20, 0x10000, RZ ;  /* 0x00010000140d7824 */ /* 0x000fe200078e00ff */
[----:B------:R-:W-:Y:S02]  /*7af0*/  LOP3.LUT R10, R26, 0xff, RZ, 0xc0, !PT ;  /* 0x000000ff1a0a7812 */ /* 0x000fe400078ec0ff */
[----:B------:R-:W-:Y:S02]  /*7b00*/  PRMT R14, R17, 0x7604, R14 ;  /* 0x00007604110e7816 */ /* 0x000fe4000000000e */
[----:B------:R-:W-:-:S02]  /*7b10*/  PRMT R17, R15, 0x7604, R10 ;  /* 0x000076040f117816 */ /* 0x000fc4000000000a */
[----:B------:R-:W-:Y:S02]  /*7b20*/  LOP3.LUT R15, R12, 0xff0000, R13, 0xf8, !PT ;  /* 0x00ff00000c0f7812 */ /* 0x000fe400078ef80d */
[----:B------:R-:W-:Y:S02]  /*7b30*/  LOP3.LUT R21, R14, 0xff0000, R21, 0xf8, !PT ;  /* 0x00ff00000e157812 */ /* 0x000fe400078ef815 */
[----:B------:R-:W-:Y:S02]  /*7b40*/  LOP3.LUT R15, R15, 0xff000000, R9, 0xf8, !PT ;  /* 0xff0000000f0f7812 */ /* 0x000fe400078ef809 */
[----:B------:R-:W-:Y:S02]  /*7b50*/  LOP3.LUT R21, R21, 0xff000000, R27, 0xf8, !PT ;  /* 0xff00000015157812 */ /* 0x000fe400078ef81b */
[----:B------:R-:W-:Y:S02]  /*7b60*/  LOP3.LUT R11, R11, 0xff0000, R8, 0xf8, !PT ;  /* 0x00ff00000b0b7812 */ /* 0x000fe400078ef808 */
[----:B0-----:R-:W-:-:S02]  /*7b70*/  F2FP.F16.E4M3.UNPACK_B R10, R6.H1 ;  /* 0x00000006ff0a723e */ /* 0x001fc400030006ff */
[----:B------:R-:W-:Y:S02]  /*7b80*/  LOP3.LUT R17, R17, 0xff0000, R26, 0xf8, !PT ;  /* 0x00ff000011117812 */ /* 0x000fe400078ef81a */
        /* <DEDUP_REMOVED lines=46> */
[----:B------:R-:W-:Y:S01]  /*7e70*/  FFMA.FTZ R32, R5, R21, R12 ;  /* 0x0000001505207223 */ /* 0x000fe2000001000c */
        /* <DEDUP_REMOVED lines=15> */
[C---:B------:R-:W-:Y:S01]  /*7f70*/  FMUL.FTZ R7, R4.reuse, R15 ;  /* 0x0000000f04077220 */ /* 0x040fe20000410000 */
[----:B------:R-:W-:Y:S01]  /*7f80*/  FMUL.FTZ R4, R4, R11 ;  /* 0x0000000b04047220 */ /* 0x000fe20000410000 */
[----:B------:R-:W-:-:S02]  /*7f90*/  FFMA.FTZ R17, R5, R14, R10 ;  /* 0x0000000e05117223 */ /* 0x000fc4000001000a */
[C---:B------:R-:W-:Y:S01]  /*7fa0*/  FFMA.FTZ R11, R6.reuse, R11, -R7 ;  /* 0x0000000b060b7223 */ /* 0x040fe20000010807 */
[----:B------:R-:W-:Y:S02]  /*7fb0*/  HADD2.F32 R5, -RZ, R9.H1_H1 ;  /* 0x30000009ff057230 */ /* 0x000fe40000004100 */
[----:B------:R-:W-:Y:S01]  /*7fc0*/  FFMA.FTZ R12, R6, R15, R4 ;  /* 0x0000000f060c7223 */ /* 0x000fe20000010004 */
[----:B------:R-:W-:Y:S01]  /*7fd0*/  HADD2.F32 R6, -RZ, R13.H1_H1 ;  /* 0x3000000dff067230 */ /* 0x000fe20000004100 */
[----:B------:R-:W-:Y:S01]  /*7fe0*/  F2FP.SATFINITE.E4M3.F32.PACK_AB_MERGE_C R17, R17, R20, RZ ;  /* 0x000000141111723e */ /* 0x000fe200048070ff */
[--C-:B------:R-:W-:Y:S02]  /*7ff0*/  HADD2.F32 R10, -RZ, R26.reuse.H1_H1 ;  /* 0x3000001aff0a7230 */ /* 0x100fe40000004100 */
[----:B------:R-:W-:Y:S02]  /*8000*/  HADD2.F32 R7, -RZ, R26.H0_H0 ;  /* 0x2000001aff077230 */ /* 0x000fe40000004100 */
[----:B------:R-:W-:Y:S01]  /*8010*/  FMUL.FTZ R15, R5, R6 ;  /* 0x00000006050f7220 */ /* 0x000fe20000410000 */
[----:B------:R-:W-:-:S02]  /*8020*/  HADD2.F32 R4, -RZ, R8.H1_H1 ;  /* 0x30000008ff047230 */ /* 0x000fc40000004100 */
[----:B------:R-:W-:Y:S01]  /*8030*/  FMUL.FTZ R14, R5, R10 ;  /* 0x0000000a050e7220 */ /* 0x000fe20000410000 */
[----:B------:R-:W-:Y:S01]  /*8040*/  HADD2.F32 R13, -RZ, R13.H0_H0 ;  /* 0x2000000dff0d7230 */ /* 0x000fe20000004100 */
[----:B------:R-:W-:Y:S01]  /*8050*/  F2FP.SATFINITE.E4M3.F32.PACK_AB_MERGE_C R12, R12, R11, R17 ;  /* 0x0000000b0c0c723e */ /* 0x000fe20004807011 */
[----:B------:R-:W-:Y:S02]  /*8060*/  HADD2.F32 R9, -RZ, R9.H0_H0 ;  /* 0x20000009ff097230 */ /* 0x000fe40000004100 */
[C---:B------:R-:W-:Y:S01]  /*8070*/  FMUL.FTZ R5, R4.reuse, R7 ;  /* 0x0000000704057220 */ /* 0x040fe20000410000 */
[----:B------:R-:W-:Y:S02]  /*8080*/  HADD2.F32 R8, -RZ, R8.H0_H0 ;  /* 0x20000008ff087230 */ /* 0x000fe40000004100 */
[-C--:B------:R-:W-:Y:S01]  /*8090*/  FMUL.FTZ R4, R4, R13.reuse ;  /* 0x0000000d04047220 */ /* 0x080fe20000410000 */
[C---:B------:R-:W-:Y:S01]  /*80a0*/  FFMA.FTZ R14, R9.reuse, R6, -R14 ;  /* 0x00000006090e7223 */ /* 0x040fe2000001080e */
[----:B------:R-:W-:Y:S01]  /*80b0*/  FFMA.FTZ R15, R9, R10, R15 ;  /* 0x0000000a090f7223 */ /* 0x000fe2000001000f */
[C---:B------:R-:W-:Y:S01]  /*80c0*/  FFMA.FTZ R5, R8.reuse, R13, -R5 ;  /* 0x0000000d08057223 */ /* 0x040fe20000010805 */
[----:B------:R-:W-:-:S03]  /*80d0*/  FFMA.FTZ R4, R8, R7, R4 ;  /* 0x0000000708047223 */ /* 0x000fc60000010004 */
[----:B------:R-:W-:Y:S02]  /*80e0*/  F2FP.SATFINITE.E4M3.F32.PACK_AB_MERGE_C R13, R15, R14, RZ ;  /* 0x0000000e0f0d723e */ /* 0x000fe400048070ff */
[----:B------:R-:W-:Y:S02]  /*80f0*/  F2FP.SATFINITE.E4M3.F32.PACK_AB_MERGE_C R14, R25, R24, R27 ;  /* 0x00000018190e723e */ /* 0x000fe4000480701b */
[----:B------:R-:W-:Y:S02]  /*8100*/  F2FP.SATFINITE.E4M3.F32.PACK_AB_MERGE_C R15, R30, R29, R31 ;  /* 0x0000001d1e0f723e */ /* 0x000fe4000480701f */
[----:B------:R-:W-:-:S05]  /*8110*/  F2FP.SATFINITE.E4M3.F32.PACK_AB_MERGE_C R13, R4, R5, R13 ;  /* 0x00000005040d723e */ /* 0x000fca000480700d */
[----:B------:R0:W-:Y:S02]  /*8120*/  STS.128 [R3+0x22200], R12 ;  /* 0x0222000c03007388 */ /* 0x0001e40000000c00 */
.L_x_1510:
[----:B------:R-:W-:Y:S05]  /*8130*/  BSYNC B1 ;  /* 0x0000000000017941 */ /* 0x000fea0003800000 */
.L_x_1509:
[----:B------:R-:W-:Y:S05]  /*8140*/  @P4 BRA `(.L_x_1500) ;  /* 0x0000003c00684947 */ /* 0x000fea0003800000 */
[----:B0-----:R-:W0:Y:S01]  /*8150*/  LDS.128 R4, [R0+0x22200] ;  /* 0x0222000000047984 */ /* 0x001e220000000c00 */
[----:B-1-3-5:R-:W-:Y:S02]  /*8160*/  SHF.R.U32.HI R3, RZ, 0x8, R34 ;  /* 0x00000008ff037819 */ /* 0x02afe40000011622 */
[----:B------:R-:W-:Y:S02]  /*8170*/  SHF.R.U32.HI R9, RZ, 0x8, R35 ;  /* 0x00000008ff097819 */ /* 0x000fe40000011623 */
[----:B----4-:R-:W-:Y:S02]  /*8180*/  SHF.R.U32.HI R14, RZ, 0x8, R37 ;  /* 0x00000008ff0e7819 */ /* 0x010fe40000011625 */
[----:B------:R-:W-:Y:S02]  /*8190*/  LOP3.LUT R8, R34, 0xff, RZ, 0xc0, !PT ;  /* 0x000000ff22087812 */ /* 0x000fe400078ec0ff */
[----:B------:R-:W-:Y:S02]  /*81a0*/  SHF.R.U32.HI R11, RZ, 0x8, R36 ;  /* 0x00000008ff0b7819 */ /* 0x000fe40000011624 */
[----:B------:R-:W-:-:S02]  /*81b0*/  LOP3.LUT R3, R3, 0xff, RZ, 0xc0, !PT ;  /* 0x000000ff03037812 */ /* 0x000fc400078ec0ff */
[----:B------:R-:W-:Y:S02]  /*81c0*/  LOP3.LUT R10, R35, 0xff, RZ, 0xc0, !PT ;  /* 0x000000ff230a7812 */ /* 0x000fe400078ec0ff */
[----:B------:R-:W-:Y:S02]  /*81d0*/  LOP3.LUT R15, R37, 0xff, RZ, 0xc0, !PT ;  /* 0x000000ff250f7812 */ /* 0x000fe400078ec0ff */
[----:B------:R-:W-:Y:S02]  /*81e0*/  LOP3.LUT R9, R9, 0xff, RZ, 0xc0, !PT ;  /* 0x000000ff09097812 */ /* 0x000fe400078ec0ff */
[----:B------:R-:W-:Y:S02]  /*81f0*/  LOP3.LUT R14, R14, 0xff, RZ, 0xc0, !PT ;  /* 0x000000ff0e0e7812 */ /* 0x000fe400078ec0ff */
[----:B------:R-:W-:Y:S02]  /*8200*/  LOP3.LUT R12, R11, 0xff, RZ, 0xc0, !PT ;  /* 0x000000ff0b0c7812 */ /* 0x000fe400078ec0ff */
[----:B------:R-:W-:-:S02]  /*8210*/  PRMT R8, R3, 0x7604, R8 ;  /* 0x0000760403087816 */ /* 0x000fc40000000008 */
[----:B------:R-:W-:Y:S02]  /*8220*/  PRMT R11, R9, 0x7604, R10 ;  /* 0x00007604090b7816 */ /* 0x000fe4000000000a */
[----:B------:R-:W-:Y:S02]  /*8230*/  PRMT R15, R14, 0x7604, R15 ;  /* 0x000076040e0f7816 */ /* 0x000fe4000000000f */
[----:B------:R-:W-:Y:S02]  /*8240*/  SHF.R.U32.HI R3, RZ, 0x10, R34 ;  /* 0x00000010ff037819 */ /* 0x000fe40000011622 */
[----:B------:R-:W-:Y:S02]  /*8250*/  SHF.R.U32.HI R10, RZ, 0x10, R35 ;  /* 0x00000010ff0a7819 */ /* 0x000fe40000011623 */
[----:B------:R-:W-:Y:S02]  /*8260*/  SHF.R.U32.HI R14, RZ, 0x10, R37 ;  /* 0x00000010ff0e7819 */ /* 0x000fe40000011625 */
[----:B------:R-:W-:-:S02]  /*8270*/  LOP3.LUT R13, R36, 0xff, RZ, 0xc0, !PT ;  /* 0x000000ff240d7812 */ /* 0x000fc400078ec0ff */
[----:B------:R-:W-:Y:S02]  /*8280*/  SHF.R.U32.HI R9, RZ, 0x10, R36 ;  /* 0x00000010ff097819 */ /* 0x000fe40000011624 */
[----:B------:R-:W-:Y:S02]  /*8290*/  LOP3.LUT R3, R3, 0xff, RZ, 0xc0, !PT ;  /* 0x000000ff03037812 */ /* 0x000fe400078ec0ff */
[----:B------:R-:W-:Y:S02]  /*82a0*/  LOP3.LUT R10, R10, 0xff, RZ, 0xc0, !PT ;  /* 0x000000ff0a0a7812 */ /* 0x000fe400078ec0ff */
[----:B------:R-:W-:Y:S02]  /*82b0*/  LOP3.LUT R14, R14, 0xff, RZ, 0xc0, !PT ;  /* 0x000000ff0e0e7812 */ /* 0x000fe400078ec0ff */
[----:B------:R-:W-:Y:S02]  /*82c0*/  PRMT R13, R12, 0x7604, R13 ;  /* 0x000076040c0d7816 */ /* 0x000fe4000000000d */
[----:B------:R-:W-:-:S02]  /*82d0*/  LOP3.LUT R12, R9, 0xff, RZ, 0xc0, !PT ;  /* 0x000000ff090c7812 */ /* 0x000fc400078ec0ff */
[----:B------:R-:W-:Y:S02]  /*82e0*/  PRMT R9, R3, 0x7054, R8 ;  /* 0x0000705403097816 */ /* 0x000fe40000000008 */
[----:B------:R-:W-:Y:S02]  /*82f0*/  PRMT R11, R10, 0x7054, R11 ;  /* 0x000070540a0b7816 */ /* 0x000fe4000000000b */
[----:B------:R-:W-:Y:S02]  /*8300*/  PRMT R15, R14, 0x7054, R15 ;  /* 0x000070540e0f7816 */ /* 0x000fe4000000000f */
[----:B------:R-:W-:Y:S02]  /*8310*/  PRMT R13, R12, 0x7054, R13 ;  /* 0x000070540c0d7816 */ /* 0x000fe4000000000d */
[----:B------:R-:W-:Y:S02]  /*8320*/  LOP3.LUT R12, R9, 0xff000000, R34, 0xf8, !PT ;  /* 0xff000000090c7812 */ /* 0x000fe400078ef822 */
[----:B------:R-:W-:-:S02]  /*8330*/  LOP3.LUT R15, R15, 0xff000000, R37, 0xf8, !PT ;  /* 0xff0000000f0f7812 */ /* 0x000fc400078ef825 */
[----:B------:R-:W-:Y:S02]  /*8340*/  LOP3.LUT R34, R11, 0xff000000, R35, 0xf8, !PT ;  /* 0xff0000000b227812 */ /* 0x000fe400078ef823 */
[----:B------:R-:W-:Y:S02]  /*8350*/  LOP3.LUT R36, R13, 0xff000000, R36, 0xf8, !PT ;  /* 0xff0000000d247812 */ /* 0x000fe400078ef824 */
[----:B0-----:R-:W-:Y:S02]  /*8360*/  F2FP.F16.E4M3.UNPACK_B R3, R6.H1 ;  /* 0x00000006ff03723e */ /* 0x001fe400030006ff */
[----:B------:R-:W-:Y:S02]  /*8370*/  F2FP.F16.E4M3.UNPACK_B R17, R15 ;  /* 0x0000000fff11723e */ /* 0x000fe400020006ff */
[----:B------:R-:W-:Y:S01]  /*8380*/  F2FP.F16.E4M3.UNPACK_B R13, R34 ;  /* 0x00000022ff0d723e */ /* 0x000fe200020006ff */
[----:B------:R-:W-:Y:S01]  /*8390*/  HADD2.F32 R8, -RZ, R3.H1_H1 ;  /* 0x30000003ff087230 */ /* 0x000fe20000004100 */
[----:B------:R-:W-:Y:S01]  /*83a0*/  F2FP.F16.E4M3.UNPACK_B R6, R6 ;  /* 0x00000006ff06723e */ /* 0x000fe200020006ff */
[----:B------:R-:W-:Y:S01]  /*83b0*/  HADD2.F32 R20, -RZ, R17.H1_H1 ;  /* 0x30000011ff147230 */ /* 0x000fe20000004100 */
[-C--:B------:R-:W-:Y:S01]  /*83c0*/  F2FP.F16.E4M3.UNPACK_B R10, R7.reuse ;  /* 0x00000007ff0a723e */ /* 0x080fe200020006ff */
[----:B------:R-:W-:Y:S01]  /*83d0*/  HADD2.F32 R14, -RZ, R13.H1_H1 ;  /* 0x3000000dff0e7230 */ /* 0x000fe20000004100 */
[----:B------:R-:W-:Y:S01]  /*83e0*/  F2FP.F16.E4M3.UNPACK_B R11, R7.H1 ;  /* 0x00000007ff0b723e */ /* 0x000fe200030006ff */
[----:B------:R-:W-:-:S02]  /*83f0*/  HADD2.F32 R9, -RZ, R3.H0_H0 ;  /* 0x20000003ff097230 */ /* 0x000fc40000004100 */
[C---:B------:R-:W-:Y:S01]  /*8400*/  FMUL.FTZ R24, R8.reuse, R20 ;  /* 0x0000001408187220 */ /* 0x040fe20000410000 */
[-C--:B------:R-:W-:Y:S01]  /*8410*/  F2FP.F16.E4M3.UNPACK_B R7, R5.reuse ;  /* 0x00000005ff07723e */ /* 0x080fe200020006ff */
[-C--:B------:R-:W-:Y:S01]  /*8420*/  FMUL.FTZ R21, R8, R14.reuse ;  /* 0x0000000e08157220 */ /* 0x080fe20000410000 */
[----:B------:R-:W-:Y:S01]  /*8430*/  F2FP.F16.E4M3.UNPACK_B R8, R5.H1 ;  /* 0x00000005ff08723e */ /* 0x000fe200030006ff */
[----:B------:R-:W-:Y:S02]  /*8440*/  HADD2.F32 R17, -RZ, R17.H0_H0 ;  /* 0x20000011ff117230 */ /* 0x000fe40000004100 */
[C---:B------:R-:W-:Y:S01]  /*8450*/  FFMA.FTZ R25, R9.reuse, R14, -R24 ;  /* 0x0000000e09197223 */ /* 0x040fe20000010818 */
[--C-:B------:R-:W-:Y:S02]  /*8460*/  HADD2.F32 R5, -RZ, R6.reuse.H1_H1 ;  /* 0x30000006ff057230 */ /* 0x100fe40000004100 */
[----:B------:R-:W-:Y:S01]  /*8470*/  FFMA.FTZ R26, R9, R20, R21 ;  /* 0x00000014091a7223 */ /* 0x000fe20000010015 */
[----:B------:R-:W-:Y:S01]  /*8480*/  HADD2.F32 R13, -RZ, R13.H0_H0 ;  /* 0x2000000dff0d7230 */ /* 0x000fe20000004100 */
[----:B------:R-:W-:Y:S01]  /*8490*/  F2FP.F16.E4M3.UNPACK_B R15, R15.H1 ;  /* 0x0000000fff0f723e */ /* 0x000fe200030006ff */
[----:B------:R-:W-:Y:S01]  /*84a0*/  HADD2.F32 R6, -RZ, R6.H0_H0 ;  /* 0x20000006ff067230 */ /* 0x000fe20000004100 */
[----:B------:R-:W-:Y:S01]  /*84b0*/  F2FP.F16.E4M3.UNPACK_B R34, R34.H1 ;  /* 0x00000022ff22723e */ /* 0x000fe200030006ff */
[C---:B------:R-:W-:Y:S01]  /*84c0*/  FMUL.FTZ R9, R5.reuse, R17 ;  /* 0x0000001105097220 */ /* 0x040fe20000410000 */
[----:B------:R-:W-:Y:S01]  /*84d0*/  FMUL.FTZ R20, R5, R13 ;  /* 0x0000000d05147220 */ /* 0x000fe20000410000 */
[----:B------:R-:W-:Y:S01]  /*84e0*/  HADD2.F32 R5, -RZ, R10.H1_H1 ;  /* 0x3000000aff057230 */ /* 0x000fe20000004100 */
[----:B------:R-:W-:Y:S01]  /*84f0*/  F2FP.F16.E4M3.UNPACK_B R3, R4 ;  /* 0x00000004ff03723e */ /* 0x000fe200020006ff */
        /* <DEDUP_REMOVED lines=13> */
[CC--:B------:R-:W-:Y:S01]  /*85d0*/  FMUL.FTZ R20, R6.reuse, R15.reuse ;  /* 0x0000000f06147220 */ /* 0x0c0fe20000410000 */
[----:B------:R-:W-:Y:S01]  /*85e0*/  F2FP.F16.E4M3.UNPACK_B R5, R36 ;  /* 0x00000024ff05723e */ /* 0x000fe200020006ff */
[----:B------:R-:W-:Y:S01]  /*85f0*/  FMUL.FTZ R10, R6, R34 ;  /* 0x00000022060a7220 */ /* 0x000fe20000410000 */
[----:B------:R-:W-:Y:S01]  /*8600*/  F2FP.F16.E4M3.UNPACK_B R4, R4.H1 ;  /* 0x00000004ff04723e */ /* 0x000fe200030006ff */
[C---:B------:R-:W-:Y:S01]  /*8610*/  FFMA.FTZ R34, R11.reuse, R34, -R20 ;  /* 0x000000220b227223 */ /* 0x040fe20000010814 */
[-C--:B------:R-:W-:Y:S01]  /*8620*/  F2FP.F16.E4M3.UNPACK_B R9, R12.reuse ;  /* 0x0000000cff09723e */ /* 0x080fe200020006ff */
[----:B------:R-:W-:Y:S01]  /*8630*/  FFMA.FTZ R27, R11, R15, R10 ;  /* 0x0000000f0b1b7223 */ /* 0x000fe2000001000a */
[--C-:B------:R-:W-:Y:S01]  /*8640*/  HADD2.F32 R13, -RZ, R5.reuse.H1_H1 ;  /* 0x30000005ff0d7230 */ /* 0x100fe20000004100 */
[----:B------:R-:W-:Y:S01]  /*8650*/  F2FP.F16.E4M3.UNPACK_B R12, R12.H1 ;  /* 0x0000000cff0c723e */ /* 0x000fe200030006ff */
[----:B------:R-:W-:Y:S01]  /*8660*/  HADD2.F32 R11, -RZ, R5.H0_H0 ;  /* 0x20000005ff0b7230 */ /* 0x000fe20000004100 */
[----:B------:R-:W-:Y:S01]  /*8670*/  F2FP.F16.E4M3.UNPACK_B R36, R36.H1 ;  /* 0x00000024ff24723e */ /* 0x000fe200030006ff */
[--C-:B------:R-:W-:Y:S01]  /*8680*/  HADD2.F32 R6, -RZ, R4.reuse.H1_H1 ;  /* 0x30000004ff067230 */ /* 0x100fe20000004100 */
[----:B------:R-:W-:Y:S01]  /*8690*/  F2FP.SATFINITE.E4M3.F32.PACK_AB_MERGE_C R25, R26, R25, RZ ;  /* 0x000000191a19723e */ /* 0x000fe200048070ff */
[----:B------:R-:W-:Y:S01]  /*86a0*/  HADD2.F32 R10, -RZ, R9.H1_H1 ;  /* 0x30000009ff0a7230 */ /* 0x000fe20000004100 */
[----:B------:R-:W-:Y:S01]  /*86b0*/  F2FP.SATFINITE.E4M3.F32.PACK_AB_MERGE_C R27, R27, R34, RZ ;  /* 0x000000221b1b723e */ /* 0x000fe200048070ff */
[----:B------:R-:W-:-:S02]  /*86c0*/  HADD2.F32 R5, -RZ, R4.H0_H0 ;  /* 0x20000004ff057230 */ /* 0x000fc40000004100 */
[C---:B------:R-:W-:Y:S01]  /*86d0*/  FMUL.FTZ R14, R6.reuse, R13 ;  /* 0x0000000d060e7220 */ /* 0x040fe20000410000 */
[----:B------:R-:W-:Y:S02]  /*86e0*/  HADD2.F32 R4, -RZ, R3.H1_H1 ;  /* 0x30000003ff047230 */ /* 0x000fe40000004100 */
[-C--:B------:R-:W-:Y:S01]  /*86f0*/  FMUL.FTZ R20, R6, R10.reuse ;  /* 0x0000000a06147220 */ /* 0x080fe20000410000 */
[----:B------:R-:W-:Y:S02]  /*8700*/  HADD2.F32 R9, -RZ, R9.H0_H0 ;  /* 0x20000009ff097230 */ /* 0x000fe40000004100 */
[C---:B------:R-:W-:Y:S01]  /*8710*/  FFMA.FTZ R14, R5.reuse, R10, -R14 ;  /* 0x0000000a050e7223 */ /* 0x040fe2000001080e */
[----:B------:R-:W-:Y:S02]  /*8720*/  HADD2.F32 R3, -RZ, R3.H0_H0 ;  /* 0x20000003ff037230 */ /* 0x000fe40000004100 */
[C---:B------:R-:W-:Y:S01]  /*8730*/  FMUL.FTZ R6, R4.reuse, R11 ;  /* 0x0000000b04067220 */ /* 0x040fe20000410000 */
[----:B------:R-:W-:Y:S01]  /*8740*/  FFMA.FTZ R13, R5, R13, R20 ;  /* 0x0000000d050d7223 */ /* 0x000fe20000010014 */
[----:B------:R-:W-:Y:S01]  /*8750*/  FMUL.FTZ R4, R4, R9 ;  /* 0x0000000904047220 */ /* 0x000fe20000410000 */
[----:B------:R-:W-:-:S02]  /*8760*/  HADD2.F32 R5, -RZ, R12.H1_H1 ;  /* 0x3000000cff057230 */ /* 0x000fc40000004100 */
[C---:B------:R-:W-:Y:S01]  /*8770*/  FFMA.FTZ R6, R3.reuse, R9, -R6 ;  /* 0x0000000903067223 */ /* 0x040fe20000010806 */
[----:B------:R-:W-:Y:S02]  /*8780*/  HADD2.F32 R9, -RZ, R36.H1_H1 ;  /* 0x30000024ff097230 */ /* 0x000fe40000004100 */
[----:B------:R-:W-:Y:S01]  /*8790*/  FFMA.FTZ R11, R3, R11, R4 ;  /* 0x0000000b030b7223 */ /* 0x000fe20000010004 */
[----:B------:R-:W-:Y:S01]  /*87a0*/  HADD2.F32 R4, -RZ, R8.H1_H1 ;  /* 0x30000008ff047230 */ /* 0x000fe20000004100 */
[----:B------:R-:W-:Y:S01]  /*87b0*/  F2FP.SATFINITE.E4M3.F32.PACK_AB_MERGE_C R13, R13, R14, RZ ;  /* 0x0000000e0d0d723e */ /* 0x000fe200048070ff */
[----:B------:R-:W-:Y:S01]  /*87c0*/  HADD2.F32 R36, -RZ, R36.H0_H0 ;  /* 0x20000024ff247230 */ /* 0x000fe20000004100 */
[----:B------:R-:W-:Y:S01]  /*87d0*/  F2FP.SATFINITE.E4M3.F32.PACK_AB_MERGE_C R14, R24, R21, R25 ;  /* 0x00000015180e723e */ /* 0x000fe20004807019 */
[----:B------:R-:W-:Y:S02]  /*87e0*/  HADD2.F32 R3, -RZ, R7.H1_H1 ;  /* 0x30000007ff037230 */ /* 0x000fe40000004100 */
[----:B------:R-:W-:Y:S01]  /*87f0*/  FMUL.FTZ R15, R4, R9 ;  /* 0x00000009040f7220 */ /* 0x000fe20000410000 */
[----:B------:R-:W-:-:S02]  /*8800*/  HADD2.F32 R12, -RZ, R12.H0_H0 ;  /* 0x2000000cff0c7230 */ /* 0x000fc40000004100 */
[-C--:B------:R-:W-:Y:S01]  /*8810*/  FMUL.FTZ R10, R4, R5.reuse ;  /* 0x00000005040a7220 */ /* 0x080fe20000410000 */
        /* <DEDUP_REMOVED lines=11> */
[----:B------:R-:W-:-:S05]  /*88d0*/  F2FP.SATFINITE.E4M3.F32.PACK_AB_MERGE_C R13, R3, R4, R10 ;  /* 0x00000004030d723e */ /* 0x000fca000480700a */
[----:B------:R0:W-:Y:S01]  /*88e0*/  STS.128 [R0+0x22200], R12 ;  /* 0x0222000c00007388 */ /* 0x0001e20000000c00 */
[----:B------:R-:W-:Y:S05]  /*88f0*/  BRA `(.L_x_1500) ;  /* 0x00000034007c7947 */ /* 0x000fea0003800000 */
.L_x_1495:
[----:B------:R-:W0:Y:S01]  /*8900*/  LDC R25, c[0x0][0x448] ;  /* 0x00011200ff197b82 */ /* 0x000e220000000800 */
[----:B------:R-:W-:Y:S01]  /*8910*/  ULDC.64 UR4, c[0x0][0x3f8] ;  /* 0x0000fe0000047ab9 */ /* 0x000fe20000000a00 */
[----:B------:R-:W-:Y:S01]  /*8920*/  IMAD.MOV.U32 R6, RZ, RZ, R26 ;  /* 0x000000ffff067224 */ /* 0x000fe200078e001a */
[----:B------:R-:W-:Y:S01]  /*8930*/  ULDC.64 UR6, c[0x0][0x408] ;  /* 0x0001020000067ab9 */ /* 0x000fe20000000a00 */
[----:B------:R-:W-:Y:S01]  /*8940*/  IMAD.MOV.U32 R7, RZ, RZ, R31 ;  /* 0x000000ffff077224 */ /* 0x000fe200078e001f */
[----:B------:R-:W-:Y:S01]  /*8950*/  SHF.R.S32.HI R11, RZ, 0x1f, R96 ;  /* 0x0000001fff0b7819 */ /* 0x000fe20000011460 */
[----:B------:R-:W-:Y:S01]  /*8960*/  IMAD.MOV.U32 R8, RZ, RZ, R28 ;  /* 0x000000ffff087224 */ /* 0x000fe200078e001c */
[----:B------:R-:W-:Y:S01]  /*8970*/  SHF.R.S32.HI R15, RZ, 0x1f, R78 ;  /* 0x0000001fff0f7819 */ /* 0x000fe2000001144e */
[----:B------:R-:W-:Y:S01]  /*8980*/  IMAD.MOV.U32 R9, RZ, RZ, R33 ;  /* 0x000000ffff097224 */ /* 0x000fe200078e0021 */
[----:B------:R-:W-:Y:S02]  /*8990*/  LEA.HI R11, R11, R96, RZ, 0x4 ;  /* 0x000000600b0b7211 */ /* 0x000fe400078f20ff */
[----:B------:R-:W-:-:S02]  /*89a0*/  LEA.HI R15, R15, R78, RZ, 0x4 ;  /* 0x0000004e0f0f7211 */ /* 0x000fc400078f20ff */
[----:B------:R-:W-:Y:S02]  /*89b0*/  SHF.R.S32.HI R20, RZ, 0x4, R11 ;  /* 0x00000004ff147819 */ /* 0x000fe4000001140b */
[----:B------:R-:W-:Y:S02]  /*89c0*/  SHF.R.S32.HI R21, RZ, 0x4, R15 ;  /* 0x00000004ff157819 */ /* 0x000fe4000001140f */
        /* <DEDUP_REMOVED lines=25> */
.L_x_1780:
[----:B------:R-:W-:Y:S01]  /*8b60*/  IMAD R43, R18, R25, RZ ;  /* 0x00000019122b7224 */ /* 0x000fe200078e02ff */
        /* <DEDUP_REMOVED lines=15> */
[C---:B0-----:R-:W-:Y:S01]  /*8c60*/  VIADD R5, R17.reuse, 0x20 ;  /* 0x0000002011057836 */ /* 0x041fe20000000000 */
[----:B------:R-:W-:Y:S01]  /*8c70*/  ULDC UR4, c[0x0][0x3f4] ;  /* 0x0000fd0000047ab9 */ /* 0x000fe20000000800 */
[C---:B------:R-:W-:Y:S01]  /*8c80*/  VIADD R6, R17.reuse, 0x40 ;  /* 0x0000004011067836 */ /* 0x040fe20000000000 */
[----:B------:R-:W-:Y:S02]  /*8c90*/  ISETP.GE.AND P2, PT, R17, UR4, PT ;  /* 0x0000000411007c0c */ /* 0x000fe4000bf46270 */
[----:B------:R-:W-:Y:S02]  /*8ca0*/  CS2R R44, SRZ ;  /* 0x00000000002c7805 */ /* 0x000fe4000001ff00 */
[----:B------:R-:W-:Y:S02]  /*8cb0*/  ISETP.GE.AND P1, PT, R5, UR4, PT ;  /* 0x0000000405007c0c */ /* 0x000fe4000bf26270 */
[----:B------:R-:W-:Y:S02]  /*8cc0*/  CS2R R46, SRZ ;  /* 0x00000000002e7805 */ /* 0x000fe4000001ff00 */
[----:B------:R-:W-:-:S02]  /*8cd0*/  ISETP.GE.AND P0, PT, R6, UR4, PT ;  /* 0x0000000406007c0c */ /* 0x000fc4000bf06270 */
[----:B------:R-:W-:Y:S02]  /*8ce0*/  CS2R R48, SRZ ;  /* 0x0000000000307805 */ /* 0x000fe4000001ff00 */
[----:B------:R-:W-:Y:S02]  /*8cf0*/  CS2R R50, SRZ ;  /* 0x0000000000327805 */ /* 0x000fe4000001ff00 */
[----:B------:R-:W-:Y:S02]  /*8d00*/  CS2R R24, SRZ ;  /* 0x0000000000187805 */ /* 0x000fe4000001ff00 */
[----:B------:R-:W-:Y:S02]  /*8d10*/  CS2R R26, SRZ ;  /* 0x00000000001a7805 */ /* 0x000fe4000001ff00 */
[----:B------:R-:W-:Y:S02]  /*8d20*/  @!P2 SHF.R.S32.HI R5, RZ, 0x1f, R17 ;  /* 0x0000001fff05a819 */ /* 0x000fe40000011411 */
[----:B--2---:R-:W-:Y:S01]  /*8d30*/  @!P2 IADD3 R6, P3, R17, R4, RZ ;  /* 0x000000041106a210 */ /* 0x004fe20007f7e0ff */
[----:B------:R-:W-:Y:S01]  /*8d40*/  @!P1 IMAD.SHL.U32 R41, R21, 0x10, RZ ;  /* 0x0000001015299824 */ /* 0x000fe200078e00ff */
[----:B----4-:R-:W-:Y:S01]  /*8d50*/  @!P2 IADD3 R12, P4, R17, R14, RZ ;  /* 0x0000000e110ca210 */ /* 0x010fe20007f9e0ff */
[----:B------:R-:W-:-:S02]  /*8d60*/  @!P0 IMAD.SHL.U32 R15, R20, 0x10, RZ ;  /* 0x00000010140f8824 */ /* 0x000fc400078e00ff */
[--C-:B-1----:R-:W-:Y:S01]  /*8d70*/  @!P2 IMAD.X R7, R0, 0x1, R5.reuse, P3 ;  /* 0x000000010007a824 */ /* 0x102fe200018e0605 */
[-C--:B------:R-:W-:Y:S01]  /*8d80*/  @!P1 IADD3 R36, P5, R4, R41.reuse, RZ ;  /* 0x0000002904249210 */ /* 0x080fe20007fbe0ff */
[C---:B---3--:R-:W-:Y:S01]  /*8d90*/  @!P2 IMAD.X R13, R3.reuse, 0x1, R5, P4 ;  /* 0x00000001030da824 */ /* 0x048fe200020e0605 */
[----:B------:R-:W-:Y:S02]  /*8da0*/  @!P1 SHF.R.S32.HI R5, RZ, 0x1f, R41 ;  /* 0x0000001fff059819 */ /* 0x000fe40000011429 */
[----:B------:R-:W-:Y:S02]  /*8db0*/  @!P1 IADD3 R40, P4, R14, R41, RZ ;  /* 0x000000290e289210 */ /* 0x000fe40007f9e0ff */
[----:B------:R-:W-:Y:S02]  /*8dc0*/  CS2R R32, SRZ ;  /* 0x0000000000207805 */ /* 0x000fe4000001ff00 */
[-C--:B------:R-:W-:Y:S01]  /*8dd0*/  @!P0 IADD3 R4, P3, R4, R15.reuse, RZ ;  /* 0x0000000f04048210 */ /* 0x080fe20007f7e0ff */
[----:B------:R-:W-:Y:S01]  /*8de0*/  @!P1 IMAD.X R37, R0, 0x1, R5, P5 ;  /* 0x0000000100259824 */ /* 0x000fe200028e0605 */
[----:B------:R-:W-:Y:S01]  /*8df0*/  @!P0 SHF.R.S32.HI R8, RZ, 0x1f, R15 ;  /* 0x0000001fff088819 */ /* 0x000fe2000001140f */
[----:B------:R-:W-:Y:S01]  /*8e00*/  @!P1 IMAD.X R41, R3, 0x1, R5, P4 ;  /* 0x0000000103299824 */ /* 0x000fe200020e0605 */
[----:B------:R-:W-:-:S02]  /*8e10*/  @!P0 IADD3 R14, P5, R14, R15, RZ ;  /* 0x0000000f0e0e8210 */ /* 0x000fc40007fbe0ff */
[----:B------:R-:W-:Y:S02]  /*8e20*/  CS2R R34, SRZ ;  /* 0x0000000000227805 */ /* 0x000fe4000001ff00 */
[----:B------:R-:W-:Y:S01]  /*8e30*/  CS2R R28, SRZ ;  /* 0x00000000001c7805 */ /* 0x000fe2000001ff00 */
[--C-:B------:R-:W-:Y:S01]  /*8e40*/  @!P0 IMAD.X R5, R0, 0x1, R8.reuse, P3 ;  /* 0x0000000100058824 */ /* 0x100fe200018e0608 */
[----:B------:R-:W-:Y:S01]  /*8e50*/  CS2R R30, SRZ ;  /* 0x00000000001e7805 */ /* 0x000fe2000001ff00 */
[----:B------:R-:W-:Y:S01]  /*8e60*/  @!P0 IMAD.X R15, R3, 0x1, R8, P5 ;  /* 0x00000001030f8824 */ /* 0x000fe200028e0608 */
[----:B------:R-:W-:Y:S02]  /*8e70*/  CS2R R8, SRZ ;  /* 0x0000000000087805 */ /* 0x000fe4000001ff00 */
[----:B------:R-:W-:Y:S01]  /*8e80*/  CS2R R10, SRZ ;  /* 0x00000000000a7805 */ /* 0x000fe2000001ff00 */
[----:B------:R0:W5:Y:S04]  /*8e90*/  @!P2 LD.E.128 R44, desc[UR46][R6.64] ;  /* 0x0000002e062ca980 */ /* 0x000168000c101d00 */
[----:B------:R0:W5:Y:S04]  /*8ea0*/  @!P2 LD.E.128 R48, desc[UR46][R12.64] ;  /* 0x0000002e0c30a980 */ /* 0x000168000c101d00 */
[----:B------:R0:W5:Y:S04]  /*8eb0*/  @!P1 LD.E.128 R24, desc[UR46][R36.64] ;  /* 0x0000002e24189980 */ /* 0x000168000c101d00 */
[----:B------:R0:W5:Y:S04]  /*8ec0*/  @!P1 LD.E.128 R32, desc[UR46][R40.64] ;  /* 0x0000002e28209980 */ /* 0x000168000c101d00 */
[----:B------:R0:W5:Y:S04]  /*8ed0*/  @!P0 LD.E.128 R28, desc[UR46][R4.64] ;  /* 0x0000002e041c8980 */ /* 0x000168000c101d00 */
[----:B------:R0:W5:Y:S02]  /*8ee0*/  @!P0 LD.E.128 R8, desc[UR46][R14.64] ;  /* 0x0000002e0e088980 */ /* 0x000164000c101d00 */
.L_x_1513:
[----:B------:R-:W-:Y:S05]  /*8ef0*/  BSYNC B1 ;  /* 0x0000000000017941 */ /* 0x000fea0003800000 */
.L_x_1512:
[----:B------:R-:W-:Y:S01]  /*8f00*/  ULEA.HI UR4, UR58, UR58, URZ, 0x1 ;  /* 0x0000003a3a047291 */ /* 0x000fe2000f8f083f */
[----:B0-2---:R-:W-:-:S03]  /*8f10*/  IMAD.U32 R4, RZ, RZ, UR45 ;  /* 0x0000002dff047e24 */ /* 0x005fc6000f8e00ff */
[----:B------:R-:W-:Y:S02]  /*8f20*/  ULOP3.LUT UR4, UR4, 0xfffffffe, URZ, 0xc0, !UPT ;  /* 0xfffffffe04047892 */ /* 0x000fe4000f8ec03f */
[----:B---3--:R-:W-:Y:S02]  /*8f30*/  VIADDMNMX R3, R43, -R4, 0x80, PT ;  /* 0x000000802b037446 */ /* 0x008fe40003800904 */
[----:B------:R-:W-:Y:S02]  /*8f40*/  UIADD3 UR4, UR58, -UR4, URZ ;  /* 0x800000043a047290 */ /* 0x000fe4000fffe03f */
[----:B------:R-:W-:-:S04]  /*8f50*/  ISETP.GE.AND P1, PT, R16, R3, PT ;  /* 0x000000031000720c */ /* 0x000fc80003f26270 */
[----:B-1----:R-:W-:-:S05]  /*8f60*/  IMAD.U32 R0, RZ, RZ, UR4 ;  /* 0x00000004ff007e24 */ /* 0x002fca000f8e00ff */
[----:B------:R-:W-:-:S04]  /*8f70*/  SHF.L.U32 R0, R0, 0x1f, RZ ;  /* 0x0000001f00007819 */ /* 0x000fc800000006ff */
[----:B------:R-:W0:Y:S02]  /*8f80*/  SYNCS.PHASECHK.TRANS64.TRYWAIT P0, [UR39+0x33400], R0 ;  /* 0x03340000ff0075a7 */ /* 0x000e240008000167 */
[----:B0-----:R-:W-:Y:S05]  /*8f90*/  @!P0 BRA `(.L_x_1514) ;  /* 0x000001fc002c8947 */ /* 0x001fea0003800000 */
.L_x_1781:
[----:B------:R-:W-:Y:S05]  /*8fa0*/  @P1 BRA `(.L_x_1500) ;  /* 0x0000002c00d01947 */ /* 0x000fea0003800000 */
[----:B0-----:R-:W0:Y:S01]  /*8fb0*/  LDC R0, c[0x0][0x3f4] ;  /* 0x0000fd00ff007b82 */ /* 0x001e220000000800 */
[C---:B------:R-:W-:Y:S01]  /*8fc0*/  VIADD R3, R17.reuse, 0x20 ;  /* 0x0000002011037836 */ /* 0x040fe20000000000 */
[----:B------:R-:W-:Y:S01]  /*8fd0*/  BSSY B1, `(.L_x_1515) ;  /* 0x00000fb000017945 */ /* 0x000fe20003800000 */
[C---:B------:R-:W-:Y:S01]  /*8fe0*/  VIADD R5, R17.reuse, 0x40 ;  /* 0x0000004011057836 */ /* 0x040fe20000000000 */
[-C--:B0-----:R-:W-:Y:S02]  /*8ff0*/  ISETP.GE.AND P0, PT, R17, R0.reuse, PT ;  /* 0x000000001100720c */ /* 0x081fe40003f06270 */
[-C--:B------:R-:W-:Y:S02]  /*9000*/  ISETP.GE.AND P1, PT, R3, R0.reuse, PT ;  /* 0x000000000300720c */ /* 0x080fe40003f26270 */
[----:B------:R-:W-:-:S09]  /*9010*/  ISETP.GE.AND P2, PT, R5, R0, PT ;  /* 0x000000000500720c */ /* 0x000fd20003f46270 */
[----:B------:R-:W-:Y:S05]  /*9020*/  @P0 BRA `(.L_x_1516) ;  /* 0x0000000c00d40947 */ /* 0x000fea0003800000 */
[----:B-----5:R-:W-:Y:S02]  /*9030*/  SHF.R.U32.HI R3, RZ, 0x8, R44 ;  /* 0x00000008ff037819 */ /* 0x020fe4000001162c */
[----:B------:R-:W-:Y:S02]  /*9040*/  LOP3.LUT R4, R44, 0xff, RZ, 0xc0, !PT ;  /* 0x000000ff2c047812 */ /* 0x000fe400078ec0ff */
[----:B------:R-:W-:Y:S02]  /*9050*/  LOP3.LUT R5, R3, 0xff, RZ, 0xc0, !PT ;  /* 0x000000ff03057812 */ /* 0x000fe400078ec0ff */
[----:B------:R-:W-:Y:S02]  /*9060*/  LEA.HI R3, R0, R227, RZ, 0x1c ;  /* 0x000000e300037211 */ /* 0x000fe400078fe0ff */
[----:B------:R-:W-:Y:S02]  /*9070*/  PRMT R17, R5, 0x7604, R4 ;  /* 0x0000760405117816 */ /* 0x000fe40000000004 */
[----:B------:R-:W-:-:S02]  /*9080*/  SHF.R.S32.HI R4, RZ, 0x1f, R3 ;  /* 0x0000001fff047819 */ /* 0x000fc40000011403 */
[----:B------:R-:W-:Y:S02]  /*9090*/  SHF.R.U32.HI R7, RZ, 0x8, R45 ;  /* 0x00000008ff077819 */ /* 0x000fe4000001162d */
[----:B------:R-:W-:Y:S01]  /*90a0*/  LEA.HI R5, R4, R3, RZ, 0x2 ;  /* 0x0000000304057211 */ /* 0x000fe200078f10ff */
[----:B------:R-:W-:Y:S01]  /*90b0*/  IMAD.SHL.U32 R3, R3, 0x10, RZ ;  /* 0x0000001003037824 */ /* 0x000fe200078e00ff */
[----:B------:R-:W-:Y:S02]  /*90c0*/  LOP3.LUT R6, R45, 0xff, RZ, 0xc0, !PT ;  /* 0x000000ff2d067812 */ /* 0x000fe400078ec0ff */
[----:B------:R-:W-:Y:S01]  /*90d0*/  LOP3.LUT R7, R7, 0xff, RZ, 0xc0, !PT ;  /* 0x000000ff07077812 */ /* 0x000fe200078ec0ff */
[----:B------:R-:W-:Y:S01]  /*90e0*/  IMAD.SHL.U32 R5, R5, 0x800, RZ ;  /* 0x0000080005057824 */ /* 0x000fe200078e00ff */
[----:B------:R-:W-:Y:S02]  /*90f0*/  LOP3.LUT R4, R42, 0x30, R3, 0xf8, !PT ;  /* 0x000000302a047812 */ /* 0x000fe400078ef803 */
[----:B------:R-:W-:-:S02]  /*9100*/  SHF.R.U32.HI R13, RZ, 0x8, R46 ;  /* 0x00000008ff0d7819 */ /* 0x000fc4000001162e */
[----:B------:R-:W-:Y:S02]  /*9110*/  PRMT R36, R7, 0x7604, R6 ;  /* 0x0000760407247816 */ /* 0x000fe40000000006 */
        /* <DEDUP_REMOVED lines=9> */
[----:B------:R-:W-:Y:S02]  /*91b0*/  SHF.R.U32.HI R12, RZ, 0x8, R48 ;  /* 0x00000008ff0c7819 */ /* 0x000fe40000011630 */
[----:B------:R-:W-:-:S02]  /*91c0*/  PRMT R38, R7, 0x7604, R6 ;  /* 0x0000760407267816 */ /* 0x000fc40000000006 */
[----:B------:R-:W0:Y:S01]  /*91d0*/  LDS.128 R4, [R3+UR39+0x1e200] ;  /* 0x01e2002703047984 */ /* 0x000e220008000c00 */
[----:B------:R-:W-:Y:S02]  /*91e0*/  LOP3.LUT R40, R12, 0xff, RZ, 0xc0, !PT ;  /* 0x000000ff0c287812 */ /* 0x000fe400078ec0ff */
[----:B------:R-:W-:Y:S01]  /*91f0*/  LOP3.LUT R37, R48, 0xff, RZ, 0xc0, !PT ;  /* 0x000000ff30257812 */ /* 0x000fe200078ec0ff */
[----:B----4-:R-:W1:Y:S01]  /*9200*/  LDS.128 R12, [R231+0x1e200] ;  /* 0x01e20000e70c7984 */ /* 0x010e620000000c00 */
[----:B------:R-:W-:Y:S02]  /*9210*/  SHF.R.U32.HI R54, RZ, 0x8, R51 ;  /* 0x00000008ff367819 */ /* 0x000fe40000011633 */
[----:B------:R-:W-:Y:S02]  /*9220*/  PRMT R55, R40, 0x7604, R37 ;  /* 0x0000760428377816 */ /* 0x000fe40000000025 */
[----:B------:R-:W-:Y:S02]  /*9230*/  SHF.R.U32.HI R40, RZ, 0x8, R49 ;  /* 0x00000008ff287819 */ /* 0x000fe40000011631 */
[----:B------:R-:W-:-:S02]  /*9240*/  LOP3.LUT R37, R49, 0xff, RZ, 0xc0, !PT ;  /* 0x000000ff31257812 */ /* 0x000fc400078ec0ff */
[----:B------:R-:W-:Y:S02]  /*9250*/  LOP3.LUT R53, R51, 0xff, RZ, 0xc0, !PT ;  /* 0x000000ff33357812 */ /* 0x000fe400078ec0ff */
[----:B------:R-:W-:Y:S02]  /*9260*/  LOP3.LUT R40, R40, 0xff, RZ, 0xc0, !PT ;  /* 0x000000ff28287812 */ /* 0x000fe400078ec0ff */
[----:B------:R-:W-:Y:S02]  /*9270*/  LOP3.LUT R54, R54, 0xff, RZ, 0xc0, !PT ;  /* 0x000000ff36367812 */ /* 0x000fe400078ec0ff */
[----:B------:R-:W-:Y:S02]  /*9280*/  PRMT R40, R40, 0x7604, R37 ;  /* 0x0000760428287816 */ /* 0x000fe40000000025 */
[----:B------:R-:W-:Y:S02]  /*9290*/  PRMT R54, R54, 0x7604, R53 ;  /* 0x0000760436367816 */ /* 0x000fe40000000035 */
[----:B------:R-:W-:-:S02]  /*92a0*/  SHF.R.U32.HI R37, RZ, 0x10, R45 ;  /* 0x00000010ff257819 */ /* 0x000fc4000001162d */
[----:B------:R-:W-:Y:S02]  /*92b0*/  SHF.R.U32.HI R53, RZ, 0x10, R49 ;  /* 0x00000010ff357819 */ /* 0x000fe40000011631 */
[----:B------:R-:W-:Y:S01]  /*92c0*/  SHF.R.U32.HI R52, RZ, 0x8, R50 ;  /* 0x00000008ff347819 */ /* 0x000fe20000011632 */
[----:B------:R-:W-:Y:S01]  /*92d0*/  IMAD.U32 R37, R37, 0x10000, RZ ;  /* 0x0001000025257824 */ /* 0x000fe200078e00ff */
[----:B------:R-:W-:Y:S01]  /*92e0*/  LOP3.LUT R43, R50, 0xff, RZ, 0xc0, !PT ;  /* 0x000000ff322b7812 */ /* 0x000fe200078ec0ff */
[----:B------:R-:W-:Y:S01]  /*92f0*/  IMAD.U32 R53, R53, 0x10000, RZ ;  /* 0x0001000035357824 */ /* 0x000fe200078e00ff */
[----:B------:R-:W-:Y:S02]  /*9300*/  LOP3.LUT R52, R52, 0xff, RZ, 0xc0, !PT ;  /* 0x000000ff34347812 */ /* 0x000fe400078ec0ff */
[----:B------:R-:W-:Y:S02]  /*9310*/  SHF.R.U32.HI R61, RZ, 0x10, R51 ;  /* 0x00000010ff3d7819 */ /* 0x000fe40000011633 */
[----:B------:R-:W-:-:S02]  /*9320*/  LOP3.LUT R17, R17, 0xff0000, R44, 0xf8, !PT ;  /* 0x00ff000011117812 */ /* 0x000fc400078ef82c */
[----:B------:R-:W-:Y:S01]  /*9330*/  PRMT R59, R52, 0x7604, R43 ;  /* 0x00007604343b7816 */ /* 0x000fe2000000002b */
[----:B------:R-:W-:Y:S01]  /*9340*/  IMAD.U32 R61, R61, 0x10000, RZ ;  /* 0x000100003d3d7824 */ /* 0x000fe200078e00ff */
[----:B------:R-:W-:Y:S02]  /*9350*/  LOP3.LUT R37, R36, 0xff0000, R37, 0xf8, !PT ;  /* 0x00ff000024257812 */ /* 0x000fe400078ef825 */
[----:B------:R-:W-:Y:S02]  /*9360*/  LOP3.LUT R57, R40, 0xff0000, R53, 0xf8, !PT ;  /* 0x00ff000028397812 */ /* 0x000fe400078ef835 */
[----:B------:R-:W-:Y:S02]  /*9370*/  SHF.R.U32.HI R43, RZ, 0x10, R47 ;  /* 0x00000010ff2b7819 */ /* 0x000fe4000001162f */
[----:B------:R-:W-:Y:S02]  /*9380*/  LOP3.LUT R52, R17, 0xff000000, R44, 0xf8, !PT ;  /* 0xff00000011347812 */ /* 0x000fe400078ef82c */
[----:B------:R-:W-:Y:S01]  /*9390*/  LOP3.LUT R41, R41, 0xff0000, R46, 0xf8, !PT ;  /* 0x00ff000029297812 */ /* 0x000fe200078ef82e */
[----:B------:R-:W-:Y:S01]  /*93a0*/  IMAD.U32 R43, R43, 0x10000, RZ ;  /* 0x000100002b2b7824 */ /* 0x000fe200078e00ff */
[----:B------:R-:W-:-:S02]  /*93b0*/  LOP3.LUT R17, R55, 0xff0000, R48, 0xf8, !PT ;  /* 0x00ff000037117812 */ /* 0x000fc400078ef830 */
[----:B------:R-:W-:Y:S02]  /*93c0*/  LOP3.LUT R59, R59, 0xff0000, R50, 0xf8, !PT ;  /* 0x00ff00003b3b7812 */ /* 0x000fe400078ef832 */
[----:B------:R-:W-:Y:S02]  /*93d0*/  LOP3.LUT R53, R37, 0xff000000, R45, 0xf8, !PT ;  /* 0xff00000025357812 */ /* 0x000fe400078ef82d */
[----:B------:R-:W-:Y:S02]  /*93e0*/  LOP3.LUT R57, R57, 0xff000000, R49, 0xf8, !PT ;  /* 0xff00000039397812 */ /* 0x000fe400078ef831 */
[----:B------:R-:W-:Y:S02]  /*93f0*/  LOP3.LUT R61, R54, 0xff0000, R61, 0xf8, !PT ;  /* 0x00ff0000363d7812 */ /* 0x000fe400078ef83d */
[----:B------:R-:W-:Y:S02]  /*9400*/  LOP3.LUT R54, R41, 0xff000000, R46, 0xf8, !PT ;  /* 0xff00000029367812 */ /* 0x000fe400078ef82e */
[----:B------:R-:W-:-:S02]  /*9410*/  LOP3.LUT R56, R17, 0xff000000, R48, 0xf8, !PT ;  /* 0xff00000011387812 */ /* 0x000fc400078ef830 */
[----:B------:R-:W-:Y:S02]  /*9420*/  LOP3.LUT R59, R59, 0xff000000, R50, 0xf8, !PT ;  /* 0xff0000003b3b7812 */ /* 0x000fe400078ef832 */
[----:B------:R-:W-:Y:S02]  /*9430*/  F2FP.F16.E4M3.UNPACK_B R48, R53 ;  /* 0x00000035ff30723e */ /* 0x000fe400020006ff */
[----:B------:R-:W-:Y:S02]  /*9440*/  F2FP.F16.E4M3.UNPACK_B R50, R57 ;  /* 0x00000039ff32723e */ /* 0x000fe400020006ff */
[----:B0-----:R-:W-:Y:S01]  /*9450*/  F2FP.F16.E4M3.UNPACK_B R41, R5 ;  /* 0x00000005ff29723e */ /* 0x001fe200020006ff */
[--C-:B------:R-:W-:Y:S01]  /*9460*/  HADD2.F32 R49, -RZ, R48.reuse.H0_H0 ;  /* 0x20000030ff317230 */ /* 0x100fe20000004100 */
[----:B------:R-:W-:Y:S01]  /*9470*/  LOP3.LUT R43, R38, 0xff0000, R43, 0xf8, !PT ;  /* 0x00ff0000262b7812 */ /* 0x000fe200078ef82b */
[----:B------:R-:W-:Y:S01]  /*9480*/  HADD2.F32 R48, -RZ, R48.H1_H1 ;  /* 0x30000030ff307230 */ /* 0x000fe20000004100 */
[----:B------:R-:W-:Y:S01]  /*9490*/  LOP3.LUT R61, R61, 0xff000000, R51, 0xf8, !PT ;  /* 0xff0000003d3d7812 */ /* 0x000fe200078ef833 */
[--C-:B------:R-:W-:Y:S01]  /*94a0*/  HADD2.F32 R51, -RZ, R50.reuse.H0_H0 ;  /* 0x20000032ff337230 */ /* 0x100fe20000004100 */
[----:B-1----:R-:W-:Y:S01]  /*94b0*/  F2FP.F16.E4M3.UNPACK_B R17, R13 ;  /* 0x0000000dff11723e */ /* 0x002fe200020006ff */
[--C-:B------:R-:W-:Y:S01]  /*94c0*/  HADD2.F32 R44, -RZ, R41.reuse.H0_H0 ;  /* 0x20000029ff2c7230 */ /* 0x100fe20000004100 */
[----:B------:R-:W-:Y:S01]  /*94d0*/  LOP3.LUT R55, R43, 0xff000000, R47, 0xf8, !PT ;  /* 0xff0000002b377812 */ /* 0x000fe200078ef82f */
[----:B------:R-:W-:Y:S01]  /*94e0*/  HADD2.F32 R50, -RZ, R50.H1_H1 ;  /* 0x30000032ff327230 */ /* 0x000fe20000004100 */
[-C--:B------:R-:W-:Y:S01]  /*94f0*/  F2FP.F16.E4M3.UNPACK_B R38, R15.reuse ;  /* 0x0000000fff26723e */ /* 0x080fe200020006ff */
[----:B------:R-:W-:Y:S01]  /*9500*/  HADD2.F32 R41, -RZ, R41.H1_H1 ;  /* 0x30000029ff297230 */ /* 0x000fe20000004100 */
[----:B------:R-:W-:Y:S01]  /*9510*/  F2FP.F16.E4M3.UNPACK_B R40, R15.H1 ;  /* 0x0000000fff28723e */ /* 0x000fe200030006ff */
[----:B------:R-:W-:Y:S01]  /*9520*/  FMUL.FTZ R63, R44, R51 ;  /* 0x000000332c3f7220 */ /* 0x000fe20000410000 */
[----:B------:R-:W-:-:S02]  /*9530*/  F2FP.F16.E4M3.UNPACK_B R15, R14 ;  /* 0x0000000eff0f723e */ /* 0x000fc400020006ff */
[----:B------:R-:W-:Y:S01]  /*9540*/  F2FP.F16.E4M3.UNPACK_B R37, R14.H1 ;  /* 0x0000000eff25723e */ /* 0x000fe200030006ff */
[--C-:B------:R-:W-:Y:S01]  /*9550*/  HADD2.F32 R14, -RZ, R17.reuse.H0_H0 ;  /* 0x20000011ff0e7230 */ /* 0x100fe20000004100 */
[----:B------:R-:W-:Y:S01]  /*9560*/  F2FP.F16.E4M3.UNPACK_B R43, R5.H1 ;  /* 0x00000005ff2b723e */ /* 0x000fe200030006ff */
[----:B------:R-:W-:Y:S01]  /*9570*/  HADD2.F32 R17, -RZ, R17.H1_H1 ;  /* 0x30000011ff117230 */ /* 0x000fe20000004100 */
[-C--:B------:R-:W-:Y:S02]  /*9580*/  F2FP.F16.E4M3.UNPACK_B R46, R7.reuse ;  /* 0x00000007ff2e723e */ /* 0x080fe400020006ff */
[----:B------:R-:W-:Y:S01]  /*9590*/  F2FP.F16.E4M3.UNPACK_B R47, R7.H1 ;  /* 0x00000007ff2f723e */ /* 0x000fe200030006ff */
[-C--:B------:R-:W-:Y:S01]  /*95a0*/  FFMA.FTZ R63, R14, R49.reuse, -R63 ;  /* 0x000000310e3f7223 */ /* 0x080fe2000001083f */
[-C--:B------:R-:W-:Y:S02]  /*95b0*/  F2FP.F16.E4M3.UNPACK_B R5, R4.reuse ;  /* 0x00000004ff05723e */ /* 0x080fe400020006ff */
[----:B------:R-:W-:Y:S01]  /*95c0*/  F2FP.F16.E4M3.UNPACK_B R7, R4.H1 ;  /* 0x00000004ff07723e */ /* 0x000fe200030006ff */
[----:B------:R-:W-:Y:S01]  /*95d0*/  FMUL.FTZ R4, R44, R49 ;  /* 0x000000312c047220 */ /* 0x000fe20000410000 */
[----:B------:R-:W-:-:S02]  /*95e0*/  F2FP.F16.E4M3.UNPACK_B R57, R57.H1 ;  /* 0x00000039ff39723e */ /* 0x000fc400030006ff */
[----:B------:R-:W-:Y:S01]  /*95f0*/  F2FP.F16.E4M3.UNPACK_B R53, R53.H1 ;  /* 0x00000035ff35723e */ /* 0x000fe200030006ff */
[----:B------:R-:W-:Y:S01]  /*9600*/  FFMA.FTZ R58, R14, R51, R4 ;  /* 0x000000330e3a7223 */ /* 0x000fe20000010004 */
[-C--:B------:R-:W-:Y:S01]  /*9610*/  F2FP.F16.E4M3.UNPACK_B R44, R6.reuse ;  /* 0x00000006ff2c723e */ /* 0x080fe200020006ff */
[----:B------:R-:W-:Y:S01]  /*9620*/  HADD2.F32 R51, -RZ, R57.H0_H0 ;  /* 0x20000039ff337230 */ /* 0x000fe20000004100 */
[----:B------:R-:W-:Y:S01]  /*9630*/  F2FP.F16.E4M3.UNPACK_B R45, R6.H1 ;  /* 0x00000006ff2d723e */ /* 0x000fe200030006ff */
[----:B------:R-:W-:Y:S01]  /*9640*/  HADD2.F32 R6, -RZ, R43.H0_H0 ;  /* 0x2000002bff067230 */ /* 0x000fe20000004100 */
[----:B------:R-:W-:Y:S01]  /*9650*/  F2FP.F16.E4M3.UNPACK_B R36, R13.H1 ;  /* 0x0000000dff24723e */ /* 0x000fe200030006ff */
[C---:B------:R-:W-:Y:S01]  /*9660*/  FMUL.FTZ R14, R41.reuse, R50 ;  /* 0x00000032290e7220 */ /* 0x040fe20000410000 */
[----:B------:R-:W-:Y:S02]  /*9670*/  HADD2.F32 R49, -RZ, R53.H0_H0 ;  /* 0x20000035ff317230 */ /* 0x000fe40000004100 */
[----:B------:R-:W-:Y:S01]  /*9680*/  FMUL.FTZ R41, R41, R48 ;  /* 0x0000003029297220 */ /* 0x000fe20000410000 */
[----:B------:R-:W-:Y:S01]  /*9690*/  FMUL.FTZ R67, R6, R51 ;  /* 0x0000003306437220 */ /* 0x000fe20000410000 */
[----:B------:R-:W-:-:S02]  /*96a0*/  HADD2.F32 R4, -RZ, R36.H0_H0 ;  /* 0x20000024ff047230 */ /* 0x000fc40000004100 */
[C---:B------:R-:W-:Y:S01]  /*96b0*/  FFMA.FTZ R48, R17.reuse, R48, -R14 ;  /* 0x0000003011307223 */ /* 0x040fe2000001080e */
[----:B------:R-:W-:Y:S01]  /*96c0*/  FFMA.FTZ R65, R17, R50, R41 ;  /* 0x0000003211417223 */ /* 0x000fe20000010029 */
[----:B------:R-:W-:Y:S01]  /*96d0*/  FMUL.FTZ R6, R6, R49 ;  /* 0x0000003106067220 */ /* 0x000fe20000410000 */
[----:B------:R-:W-:Y:S01]  /*96e0*/  F2FP.F16.E4M3.UNPACK_B R41, R61 ;  /* 0x0000003dff29723e */ /* 0x000fe200020006ff */
        /* <DEDUP_REMOVED lines=8> */
[-C--:B------:R-:W-:Y:S01]  /*9770*/  F2FP.F16.E4M3.UNPACK_B R13, R12.reuse ;  /* 0x0000000cff0d723e */ /* 0x080fe200020006ff */
[----:B------:R-:W-:Y:S01]  /*9780*/  HADD2.F32 R49, -RZ, R41.H0_H0 ;  /* 0x20000029ff317230 */ /* 0x000fe20000004100 */
[----:B------:R-:W-:Y:S01]  /*9790*/  F2FP.F16.E4M3.UNPACK_B R12, R12.H1 ;  /* 0x0000000cff0c723e */ /* 0x000fe200030006ff */
[----:B------:R-:W-:-:S02]  /*97a0*/  HADD2.F32 R6, -RZ, R46.H0_H0 ;  /* 0x2000002eff067230 */ /* 0x000fc40000004100 */
[C---:B------:R-:W-:Y:S01]  /*97b0*/  FMUL.FTZ R69, R43.reuse, R57 ;  /* 0x000000392b457220 */ /* 0x040fe20000410000 */
[----:B------:R-:W-:Y:S02]  /*97c0*/  HADD2.F32 R17, -RZ, R14.H0_H0 ;  /* 0x2000000eff117230 */ /* 0x000fe40000004100 */
[----:B------:R-:W-:Y:S01]  /*97d0*/  FMUL.FTZ R60, R43, R53 ;  /* 0x000000352b3c7220 */ /* 0x000fe20000410000 */
[----:B------:R-:W-:Y:S02]  /*97e0*/  HADD2.F32 R36, -RZ, R36.H1_H1 ;  /* 0x30000024ff247230 */ /* 0x000fe40000004100 */
[C---:B------:R-:W-:Y:S01]  /*97f0*/  FMUL.FTZ R43, R6.reuse, R49 ;  /* 0x00000031062b7220 */ /* 0x040fe20000410000 */
[----:B------:R-:W-:Y:S02]  /*9800*/  HADD2.F32 R4, -RZ, R38.H0_H0 ;  /* 0x20000026ff047230 */ /* 0x000fe40000004100 */
[----:B------:R-:W-:Y:S01]  /*9810*/  FMUL.FTZ R6, R6, R17 ;  /* 0x0000001106067220 */ /* 0x000fe20000410000 */
[----:B------:R-:W-:-:S02]  /*9820*/  HADD2.F32 R46, -RZ, R46.H1_H1 ;  /* 0x3000002eff2e7230 */ /* 0x000fc40000004100 */
[C---:B------:R-:W-:Y:S01]  /*9830*/  FFMA.FTZ R50, R36.reuse, R53, -R69 ;  /* 0x0000003524327223 */ /* 0x040fe20000010845 */
[----:B------:R-:W-:Y:S01]  /*9840*/  FFMA.FTZ R60, R36, R57, R60 ;  /* 0x00000039243c7223 */ /* 0x000fe2000001003c */
[C---:B------:R-:W-:Y:S01]  /*9850*/  FFMA.FTZ R53, R4.reuse, R17, -R43 ;  /* 0x0000001104357223 */ /* 0x040fe2000001082b */
[----:B------:R-:W-:Y:S01]  /*9860*/  FFMA.FTZ R57, R4, R49, R6 ;  /* 0x0000003104397223 */ /* 0x000fe20000010006 */
[----:B------:R-:W-:Y:S01]  /*9870*/  HADD2.F32 R43, -RZ, R41.H1_H1 ;  /* 0x30000029ff2b7230 */ /* 0x000fe20000004100 */
[-C--:B------:R-:W-:Y:S01]  /*9880*/  F2FP.F16.E4M3.UNPACK_B R36, R56.reuse.H1 ;  /* 0x00000038ff24723e */ /* 0x080fe200030006ff */
[----:B------:R-:W-:Y:S01]  /*9890*/  HADD2.F32 R49, -RZ, R61.H0_H0 ;  /* 0x2000003dff317230 */ /* 0x000fe20000004100 */
[----:B------:R-:W-:Y:S01]  /*98a0*/  F2FP.F16.E4M3.UNPACK_B R56, R56 ;  /* 0x00000038ff38723e */ /* 0x000fe200020006ff */
[----:B------:R-:W-:Y:S02]  /*98b0*/  HADD2.F32 R6, -RZ, R47.H0_H0 ;  /* 0x2000002fff067230 */ /* 0x000fe40000004100 */
[----:B------:R-:W-:Y:S01]  /*98c0*/  FMUL.FTZ R69, R46, R43 ;  /* 0x0000002b2e457220 */ /* 0x000fe20000410000 */
[----:B------:R-:W-:Y:S01]  /*98d0*/  HADD2.F32 R41, -RZ, R55.H0_H0 ;  /* 0x20000037ff297230 */ /* 0x000fe20000004100 */
[----:B------:R-:W-:Y:S01]  /*98e0*/  F2FP.SATFINITE.E4M3.F32.PACK_AB_MERGE_C R51, R60, R51, RZ ;  /* 0x000000333c33723e */ /* 0x000fe200048070ff */
[----:B------:R-:W-:-:S02]  /*98f0*/  HADD2.F32 R4, -RZ, R40.H0_H0 ;  /* 0x20000028ff047230 */ /* 0x000fc40000004100 */
[C---:B------:R-:W-:Y:S01]  /*9900*/  FMUL.FTZ R71, R6.reuse, R49 ;  /* 0x0000003106477220 */ /* 0x040fe20000410000 */
[----:B------:R-:W-:Y:S02]  /*9910*/  HADD2.F32 R17, -RZ, R14.H1_H1 ;  /* 0x3000000eff117230 */ /* 0x000fe40000004100 */
[-C--:B------:R-:W-:Y:S01]  /*9920*/  FMUL.FTZ R6, R6, R41.reuse ;  /* 0x0000002906067220 */ /* 0x080fe20000410000 */
[----:B------:R-:W-:Y:S01]  /*9930*/  HADD2.F32 R38, -RZ, R38.H1_H1 ;  /* 0x30000026ff267230 */ /* 0x000fe20000004100 */
[-C--:B------:R-:W-:Y:S01]  /*9940*/  F2FP.F16.E4M3.UNPACK_B R14, R52.reuse.H1 ;  /* 0x00000034ff0e723e */ /* 0x080fe200030006ff */
[C---:B------:R-:W-:Y:S01]  /*9950*/  FFMA.FTZ R71, R4.reuse, R41, -R71 ;  /* 0x0000002904477223 */ /* 0x040fe20000010847 */
[----:B------:R-:W-:Y:S01]  /*9960*/  FFMA.FTZ R66, R4, R49, R6 ;  /* 0x0000003104427223 */ /* 0x000fe20000010006 */
[-C--:B------:R-:W-:Y:S01]  /*9970*/  FMUL.FTZ R46, R46, R17.reuse ;  /* 0x000000112e2e7220 */ /* 0x080fe20000410000 */
[----:B------:R-:W-:Y:S01]  /*9980*/  FFMA.FTZ R62, R38, R17, -R69 ;  /* 0x00000011263e7223 */ /* 0x000fe20000010845 */
[----:B------:R-:W-:Y:S01]  /*9990*/  HADD2.F32 R55, -RZ, R55.H1_H1 ;  /* 0x30000037ff377230 */ /* 0x000fe20000004100 */
[----:B------:R-:W-:Y:S01]  /*99a0*/  F2FP.F16.E4M3.UNPACK_B R52, R52 ;  /* 0x00000034ff34723e */ /* 0x000fe200020006ff */
[----:B------:R-:W-:-:S02]  /*99b0*/  HADD2.F32 R61, -RZ, R61.H1_H1 ;  /* 0x3000003dff3d7230 */ /* 0x000fc40000004100 */
[----:B------:R-:W-:Y:S01]  /*99c0*/  FFMA.FTZ R64, R38, R43, R46 ;  /* 0x0000002b26407223 */ /* 0x000fe2000001002e */
[----:B------:R-:W-:Y:S01]  /*99d0*/  HADD2.F32 R47, -RZ, R47.H1_H1 ;  /* 0x3000002fff2f7230 */ /* 0x000fe20000004100 */
[----:B------:R-:W-:Y:S01]  /*99e0*/  F2FP.SATFINITE.E4M3.F32.PACK_AB_MERGE_C R65, R65, R58, R51 ;  /* 0x0000003a4141723e */ /* 0x000fe20004807033 */
[----:B------:R-:W-:Y:S02]  /*99f0*/  HADD2.F32 R41, -RZ, R36.H0_H0 ;  /* 0x20000024ff297230 */ /* 0x000fe40000004100 */
[----:B------:R-:W-:Y:S02]  /*9a00*/  HADD2.F32 R6, -RZ, R7.H0_H0 ;  /* 0x20000007ff067230 */ /* 0x000fe40000004100 */
[C---:B------:R-:W-:Y:S01]  /*9a10*/  FMUL.FTZ R49, R47.reuse, R61 ;  /* 0x0000003d2f317220 */ /* 0x040fe20000410000 */
[----:B------:R-:W-:Y:S02]  /*9a20*/  HADD2.F32 R17, -RZ, R14.H0_H0 ;  /* 0x2000000eff117230 */ /* 0x000fe40000004100 */
[----:B------:R-:W-:Y:S01]  /*9a30*/  FMUL.FTZ R38, R47, R55 ;  /* 0x000000372f267220 */ /* 0x000fe20000410000 */
[----:B------:R-:W-:-:S02]  /*9a40*/  HADD2.F32 R40, -RZ, R40.H1_H1 ;  /* 0x30000028ff287230 */ /* 0x000fc40000004100 */
[C---:B------:R-:W-:Y:S01]  /*9a50*/  FMUL.FTZ R43, R6.reuse, R41 ;  /* 0x00000029062b7220 */ /* 0x040fe20000410000 */
[----:B------:R-:W-:Y:S02]  /*9a60*/  HADD2.F32 R4, -RZ, R12.H0_H0 ;  /* 0x2000000cff047230 */ /* 0x000fe40000004100 */
[----:B------:R-:W-:Y:S01]  /*9a70*/  FMUL.FTZ R6, R6, R17 ;  /* 0x0000001106067220 */ /* 0x000fe20000410000 */
[----:B------:R-:W-:Y:S02]  /*9a80*/  HADD2.F32 R36, -RZ, R36.H1_H1 ;  /* 0x30000024ff247230 */ /* 0x000fe40000004100 */
[C---:B------:R-:W-:Y:S01]  /*9a90*/  FFMA.FTZ R68, R40.reuse, R55, -R49 ;  /* 0x0000003728447223 */ /* 0x040fe20000010831 */
[----:B------:R-:W-:Y:S02]  /*9aa0*/  HADD2.F32 R7, -RZ, R7.H1_H1 ;  /* 0x30000007ff077230 */ /* 0x000fe40000004100 */
[----:B------:R-:W-:Y:S01]  /*9ab0*/  FFMA.FTZ R61, R40, R61, R38 ;  /* 0x0000003d283d7223 */ /* 0x000fe20000010026 */
[----:B------:R-:W-:-:S02]  /*9ac0*/  HADD2.F32 R14, -RZ, R14.H1_H1 ;  /* 0x3000000eff0e7230 */ /* 0x000fc40000004100 */
[C---:B------:R-:W-:Y:S01]  /*9ad0*/  FFMA.FTZ R40, R4.reuse, R41, R6 ;  /* 0x0000002904287223 */ /* 0x040fe20000010006 */
[----:B------:R-:W-:Y:S02]  /*9ae0*/  HADD2.F32 R12, -RZ, R12.H1_H1 ;  /* 0x3000000cff0c7230 */ /* 0x000fe40000004100 */
[C---:B------:R-:W-:Y:S01]  /*9af0*/  FMUL.FTZ R41, R7.reuse, R36 ;  /* 0x0000002407297220 */ /* 0x040fe20000410000 */
[----:B------:R-:W-:Y:S01]  /*9b00*/  FFMA.FTZ R38, R4, R17, -R43 ;  /* 0x0000001104267223 */ /* 0x000fe2000001082b */
[-C--:B------:R-:W-:Y:S01]  /*9b10*/  FMUL.FTZ R7, R7, R14.reuse ;  /* 0x0000000e07077220 */ /* 0x080fe20000410000 */
[----:B------:R-:W-:Y:S02]  /*9b20*/  HADD2.F32 R17, -RZ, R56.H0_H0 ;  /* 0x20000038ff117230 */ /* 0x000fe40000004100 */
[C---:B------:R-:W-:Y:S01]  /*9b30*/  FFMA.FTZ R47, R12.reuse, R14, -R41 ;  /* 0x0000000e0c2f7223 */ /* 0x040fe20000010829 */
[----:B------:R-:W-:Y:S02]  /*9b40*/  HADD2.F32 R6, -RZ, R5.H0_H0 ;  /* 0x20000005ff067230 */ /* 0x000fe40000004100 */
[----:B------:R-:W-:Y:S01]  /*9b50*/  FFMA.FTZ R49, R12, R36, R7 ;  /* 0x000000240c317223 */ /* 0x000fe20000010007 */
[----:B------:R-:W-:Y:S01]  /*9b60*/  HADD2.F32 R7, -RZ, R52.H0_H0 ;  /* 0x20000034ff077230 */ /* 0x000fe20000004100 */
[----:B------:R-:W-:Y:S01]  /*9b70*/  F2FP.SATFINITE.E4M3.F32.PACK_AB_MERGE_C R61, R61, R66, RZ ;  /* 0x000000423d3d723e */ /* 0x000fe200048070ff */
[----:B------:R-:W-:-:S02]  /*9b80*/  HADD2.F32 R4, -RZ, R13.H0_H0 ;  /* 0x2000000dff047230 */ /* 0x000fc40000004100 */
[C---:B------:R-:W-:Y:S01]  /*9b90*/  FMUL.FTZ R41, R6.reuse, R17 ;  /* 0x0000001106297220 */ /* 0x040fe20000410000 */
[----:B------:R-:W-:Y:S02]  /*9ba0*/  HADD2.F32 R56, -RZ, R56.H1_H1 ;  /* 0x30000038ff387230 */ /* 0x000fe40000004100 */
[-C--:B------:R-:W-:Y:S01]  /*9bb0*/  FMUL.FTZ R43, R6, R7.reuse ;  /* 0x00000007062b7220 */ /* 0x080fe20000410000 */
[----:B------:R-:W-:Y:S02]  /*9bc0*/  HADD2.F32 R5, -RZ, R5.H1_H1 ;  /* 0x30000005ff057230 */ /* 0x000fe40000004100 */
[C---:B------:R-:W-:Y:S01]  /*9bd0*/  FFMA.FTZ R41, R4.reuse, R7, -R41 ;  /* 0x0000000704297223 */ /* 0x040fe20000010829 */
[----:B------:R-:W-:Y:S01]  /*9be0*/  HADD2.F32 R52, -RZ, R52.H1_H1 ;  /* 0x30000034ff347230 */ /* 0x000fe20000004100 */
[----:B------:R-:W-:Y:S01]  /*9bf0*/  F2FP.F16.E4M3.UNPACK_B R7, R59.H1 ;  /* 0x0000003bff07723e */ /* 0x000fe200030006ff */
[----:B------:R-:W-:Y:S02]  /*9c00*/  HADD2.F32 R13, -RZ, R13.H1_H1 ;  /* 0x3000000dff0d7230 */ /* 0x000fe40000004100 */
[----:B------:R-:W-:Y:S01]  /*9c10*/  FFMA.FTZ R43, R4, R17, R43 ;  /* 0x00000011042b7223 */ /* 0x000fe2000001002b */
[C---:B------:R-:W-:Y:S01]  /*9c20*/  FMUL.FTZ R6, R5.reuse, R56 ;  /* 0x0000003805067220 */ /* 0x040fe20000410000 */
        /* <DEDUP_REMOVED lines=17> */
[----:B------:R-:W-:Y:S01]  /*9d40*/  FMUL.FTZ R7, R45, R12 ;  /* 0x0000000c2d077220 */ /* 0x000fe20000410000 */
[----:B------:R-:W-:Y:S01]  /*9d50*/  F2FP.SATFINITE.E4M3.F32.PACK_AB_MERGE_C R40, R49, R40, RZ ;  /* 0x000000283128723e */ /* 0x000fe200048070ff */
[----:B------:R-:W-:Y:S01]  /*9d60*/  FMUL.FTZ R6, R45, R36 ;  /* 0x000000242d067220 */ /* 0x000fe20000410000 */
[----:B------:R-:W-:Y:S01]  /*9d70*/  FFMA.FTZ R45, R4, R14, R5 ;  /* 0x0000000e042d7223 */ /* 0x000fe20000010005 */
[C---:B------:R-:W-:Y:S01]  /*9d80*/  FFMA.FTZ R36, R37.reuse, R36, R7 ;  /* 0x0000002425247223 */ /* 0x040fe20000010007 */
[----:B------:R-:W-:Y:S02]  /*9d90*/  HADD2.F32 R7, -RZ, R59.H0_H0 ;  /* 0x2000003bff077230 */ /* 0x000fe40000004100 */
[----:B------:R-:W-:Y:S01]  /*9da0*/  FFMA.FTZ R46, R37, R12, -R6 ;  /* 0x0000000c252e7223 */ /* 0x000fe20000010806 */
[----:B------:R-:W-:-:S02]  /*9db0*/  HADD2.F32 R5, -RZ, R44.H0_H0 ;  /* 0x2000002cff057230 */ /* 0x000fc40000004100 */
[----:B------:R-:W-:Y:S01]  /*9dc0*/  HADD2.F32 R6, -RZ, R54.H0_H0 ;  /* 0x20000036ff067230 */ /* 0x000fe20000004100 */
[----:B------:R-:W-:Y:S01]  /*9dd0*/  F2FP.SATFINITE.E4M3.F32.PACK_AB_MERGE_C R36, R36, R45, RZ ;  /* 0x0000002d2424723e */ /* 0x000fe200048070ff */
[----:B------:R-:W-:Y:S02]  /*9de0*/  HADD2.F32 R59, -RZ, R59.H1_H1 ;  /* 0x3000003bff3b7230 */ /* 0x000fe40000004100 */
[C---:B------:R-:W-:Y:S01]  /*9df0*/  FMUL.FTZ R13, R5.reuse, R7 ;  /* 0x00000007050d7220 */ /* 0x040fe20000410000 */
[----:B------:R-:W-:Y:S02]  /*9e00*/  HADD2.F32 R44, -RZ, R44.H1_H1 ;  /* 0x3000002cff2c7230 */ /* 0x000fe40000004100 */
[----:B------:R-:W-:Y:S01]  /*9e10*/  FMUL.FTZ R12, R5, R6 ;  /* 0x00000006050c7220 */ /* 0x000fe20000410000 */
[----:B------:R-:W-:Y:S01]  /*9e20*/  HADD2.F32 R54, -RZ, R54.H1_H1 ;  /* 0x30000036ff367230 */ /* 0x000fe20000004100 */
[----:B------:R-:W-:Y:S01]  /*9e30*/  F2FP.SATFINITE.E4M3.F32.PACK_AB_MERGE_C R5, R50, R67, RZ ;  /* 0x000000433205723e */ /* 0x000fe200048070ff */
[----:B------:R-:W-:-:S02]  /*9e40*/  HADD2.F32 R4, -RZ, R15.H0_H0 ;  /* 0x2000000fff047230 */ /* 0x000fc40000004100 */
[C---:B------:R-:W-:Y:S01]  /*9e50*/  FMUL.FTZ R14, R44.reuse, R59 ;  /* 0x0000003b2c0e7220 */ /* 0x040fe20000410000 */
[----:B------:R-:W-:Y:S02]  /*9e60*/  HADD2.F32 R15, -RZ, R15.H1_H1 ;  /* 0x3000000fff0f7230 */ /* 0x000fe40000004100 */
[----:B------:R-:W-:Y:S01]  /*9e70*/  FMUL.FTZ R44, R44, R54 ;  /* 0x000000362c2c7220 */ /* 0x000fe20000410000 */
[----:B------:R-:W-:Y:S01]  /*9e80*/  F2FP.SATFINITE.E4M3.F32.PACK_AB_MERGE_C R17, R46, R17, RZ ;  /* 0x000000112e11723e */ /* 0x000fe200048070ff */
[C---:B------:R-:W-:Y:S01]  /*9e90*/  FFMA.FTZ R6, R4.reuse, R6, -R13 ;  /* 0x0000000604067223 */ /* 0x040fe2000001080d */
[----:B------:R-:W-:Y:S01]  /*9ea0*/  FFMA.FTZ R12, R4, R7, R12 ;  /* 0x00000007040c7223 */ /* 0x000fe2000001000c */
[C---:B------:R-:W-:Y:S01]  /*9eb0*/  FFMA.FTZ R13, R15.reuse, R54, -R14 ;  /* 0x000000360f0d7223 */ /* 0x040fe2000001080e */
[----:B------:R-:W-:Y:S01]  /*9ec0*/  FFMA.FTZ R15, R15, R59, R44 ;  /* 0x0000003b0f0f7223 */ /* 0x000fe2000001002c */
        /* <DEDUP_REMOVED lines=8> */
[----:B------:R-:W-:Y:S01]  /*9f50*/  F2FP.SATFINITE.E4M3.F32.PACK_AB_MERGE_C R66, R15, R12, R36 ;  /* 0x0000000c0f42723e */ /* 0x000fe20004807024 */
[----:B------:R0:W-:Y:S04]  /*9f60*/  STS.128 [R231+0x1e200], R4 ;  /* 0x01e20004e7007388 */ /* 0x0001e80000000c00 */
[----:B------:R0:W-:Y:S02]  /*9f70*/  STS.128 [R3+UR39+0x1e200], R64 ;  /* 0x01e2004003007988 */ /* 0x0001e40008000c27 */
.L_x_1516:
[----:B------:R-:W-:Y:S05]  /*9f80*/  BSYNC B1 ;  /* 0x0000000000017941 */ /* 0x000fea0003800000 */
.L_x_1515:
[----:B------:R-:W-:Y:S04]  /*9f90*/  BSSY B1, `(.L_x_1517) ;  /* 0x00000ff000017945 */ /* 0x000fe80003800000 */
[----:B------:R-:W-:Y:S05]  /*9fa0*/  @P1 BRA `(.L_x_1518) ;  /* 0x0000000c00f41947 */ /* 0x000fea0003800000 */
[----:B0----5:R-:W-:Y:S02]  /*9fb0*/  SHF.R.U32.HI R3, RZ, 0x8, R24 ;  /* 0x00000008ff037819 */ /* 0x021fe40000011618 */
[----:B------:R-:W-:Y:S02]  /*9fc0*/  LOP3.LUT R4, R24, 0xff, RZ, 0xc0, !PT ;  /* 0x000000ff18047812 */ /* 0x000fe400078ec0ff */
[----:B------:R-:W-:Y:S02]  /*9fd0*/  LOP3.LUT R3, R3, 0xff, RZ, 0xc0, !PT ;  /* 0x000000ff03037812 */ /* 0x000fe400078ec0ff */
[----:B------:R-:W-:Y:S02]  /*9fe0*/  SHF.R.U32.HI R5, RZ, 0x8, R25 ;  /* 0x00000008ff057819 */ /* 0x000fe40000011619 */
[----:B------:R-:W-:Y:S02]  /*9ff0*/  PRMT R36, R3, 0x7604, R4 ;  /* 0x0000760403247816 */ /* 0x000fe40000000004 */
[----:B------:R-:W-:-:S02]  /*a000*/  SHF.R.U32.HI R3, RZ, 0x8, R26 ;  /* 0x00000008ff037819 */ /* 0x000fc4000001161a */
[----:B------:R-:W-:Y:S02]  /*a010*/  LOP3.LUT R6, R25, 0xff, RZ, 0xc0, !PT ;  /* 0x000000ff19067812 */ /* 0x000fe400078ec0ff */
[----:B------:R-:W-:Y:S02]  /*a020*/  LOP3.LUT R5, R5, 0xff, RZ, 0xc0, !PT ;  /* 0x000000ff05057812 */ /* 0x000fe400078ec0ff */
[----:B------:R-:W-:Y:S02]  /*a030*/  LOP3.LUT R4, R26, 0xff, RZ, 0xc0, !PT ;  /* 0x000000ff1a047812 */ /* 0x000fe400078ec0ff */
[----:B------:R-:W-:Y:S02]  /*a040*/  LOP3.LUT R3, R3, 0xff, RZ, 0xc0, !PT ;  /* 0x000000ff03037812 */ /* 0x000fe400078ec0ff */
[----:B------:R-:W-:Y:S02]  /*a050*/  LEA.HI R21, R0, R21, RZ, 0x1c ;  /* 0x0000001500157211 */ /* 0x000fe400078fe0ff */
[----:B------:R-:W-:-:S02]  /*a060*/  PRMT R38, R5, 0x7604, R6 ;  /* 0x0000760405267816 */ /* 0x000fc40000000006 */
[----:B------:R-:W-:Y:S02]  /*a070*/  PRMT R40, R3, 0x7604, R4 ;  /* 0x0000760403287816 */ /* 0x000fe40000000004 */
[----:B------:R-:W-:Y:S02]  /*a080*/  SHF.R.U32.HI R5, RZ, 0x8, R27 ;  /* 0x00000008ff057819 */ /* 0x000fe4000001161b */
[----:B------:R-:W-:Y:S02]  /*a090*/  SHF.R.S32.HI R4, RZ, 0x1f, R21 ;  /* 0x0000001fff047819 */ /* 0x000fe40000011415 */
[----:B------:R-:W-:Y:S02]  /*a0a0*/  LOP3.LUT R6, R27, 0xff, RZ, 0xc0, !PT ;  /* 0x000000ff1b067812 */ /* 0x000fe400078ec0ff */
[----:B------:R-:W-:Y:S02]  /*a0b0*/  LOP3.LUT R5, R5, 0xff, RZ, 0xc0, !PT ;  /* 0x000000ff05057812 */ /* 0x000fe400078ec0ff */
[----:B------:R-:W-:Y:S01]  /*a0c0*/  LEA.HI R3, R4, R21, RZ, 0x2 ;  /* 0x0000001504037211 */ /* 0x000fe200078f10ff */
[----:B------:R-:W-:Y:S01]  /*a0d0*/  IMAD.SHL.U32 R21, R21, 0x10, RZ ;  /* 0x0000001015157824 */ /* 0x000fe200078e00ff */
[----:B------:R-:W-:-:S02]  /*a0e0*/  PRMT R44, R5, 0x7604, R6 ;  /* 0x00007604052c7816 */ /* 0x000fc40000000006 */
[----:B------:R-:W-:Y:S01]  /*a0f0*/  SHF.R.U32.HI R7, RZ, 0x8, R32 ;  /* 0x00000008ff077819 */ /* 0x000fe20000011620 */
[----:B------:R-:W-:Y:S01]  /*a100*/  IMAD.SHL.U32 R3, R3, 0x800, RZ ;  /* 0x0000080003037824 */ /* 0x000fe200078e00ff */
[----:B------:R-:W-:Y:S02]  /*a110*/  SHF.R.U32.HI R5, RZ, 0x8, R34 ;  /* 0x00000008ff057819 */ /* 0x000fe40000011622 */
[----:B------:R-:W-:Y:S02]  /*a120*/  LOP3.LUT R4, R42, 0x30, R21, 0xf8, !PT ;  /* 0x000000302a047812 */ /* 0x000fe400078ef815 */
[----:B------:R-:W-:Y:S02]  /*a130*/  LOP3.LUT R12, R32, 0xff, RZ, 0xc0, !PT ;  /* 0x000000ff200c7812 */ /* 0x000fe400078ec0ff */
[----:B------:R-:W-:Y:S02]  /*a140*/  LOP3.LUT R7, R7, 0xff, RZ, 0xc0, !PT ;  /* 0x000000ff07077812 */ /* 0x000fe400078ec0ff */
[----:B------:R-:W-:-:S02]  /*a150*/  LOP3.LUT R17, R5, 0xff, RZ, 0xc0, !PT ;  /* 0x000000ff05117812 */ /* 0x000fc400078ec0ff */
[----:B------:R-:W-:Y:S02]  /*a160*/  SHF.R.U32.HI R6, RZ, 0x8, R33 ;  /* 0x00000008ff067819 */ /* 0x000fe40000011621 */
[----:B------:R-:W-:Y:S02]  /*a170*/  LOP3.LUT R5, R4, R39, RZ, 0x3c, !PT ;  /* 0x0000002704057212 */ /* 0x000fe400078e3cff */
[----:B------:R-:W-:Y:S02]  /*a180*/  LOP3.LUT R4, R3, 0xffffe000, RZ, 0xc0, !PT ;  /* 0xffffe00003047812 */ /* 0x000fe400078ec0ff */
[----:B------:R-:W-:Y:S02]  /*a190*/  PRMT R47, R7, 0x7604, R12 ;  /* 0x00007604072f7816 */ /* 0x000fe4000000000c */
[----:B------:R-:W-:Y:S01]  /*a1a0*/  LOP3.LUT R7, R33, 0xff, RZ, 0xc0, !PT ;  /* 0x000000ff21077812 */ /* 0x000fe200078ec0ff */
[----:B----4-:R-:W-:Y:S01]  /*a1b0*/  LDS.128 R12, [R230+0x1e200] ;  /* 0x01e20000e60c7984 */ /* 0x010fe20000000c00 */
[----:B------:R-:W-:-:S02]  /*a1c0*/  LOP3.LUT R6, R6, 0xff, RZ, 0xc0, !PT ;  /* 0x000000ff06067812 */ /* 0x000fc400078ec0ff */
[----:B------:R-:W-:Y:S02]  /*a1d0*/  IADD3 R3, R5, R225, R4 ;  /* 0x000000e105037210 */ /* 0x000fe40007ffe004 */
[----:B------:R-:W-:Y:S02]  /*a1e0*/  PRMT R46, R6, 0x7604, R7 ;  /* 0x00007604062e7816 */ /* 0x000fe40000000007 */
[----:B------:R-:W-:Y:S01]  /*a1f0*/  SHF.R.U32.HI R37, RZ, 0x8, R35 ;  /* 0x00000008ff257819 */ /* 0x000fe20000011623 */
[----:B------:R-:W0:Y:S01]  /*a200*/  LDS.128 R4, [R3+UR39+0x1e200] ;  /* 0x01e2002703047984 */ /* 0x000e220008000c00 */
[----:B------:R-:W-:Y:S02]  /*a210*/  LOP3.LUT R50, R35, 0xff, RZ, 0xc0, !PT ;  /* 0x000000ff23327812 */ /* 0x000fe400078ec0ff */
[----:B------:R-:W-:Y:S02]  /*a220*/  LOP3.LUT R21, R37, 0xff, RZ, 0xc0, !PT ;  /* 0x000000ff25157812 */ /* 0x000fe400078ec0ff */
[----:B------:R-:W-:-:S02]  /*a230*/  SHF.R.U32.HI R37, RZ, 0x10, R26 ;  /* 0x00000010ff257819 */ /* 0x000fc4000001161a */
[----:B------:R-:W-:Y:S02]  /*a240*/  PRMT R53, R21, 0x7604, R50 ;  /* 0x0000760415357816 */ /* 0x000fe40000000032 */
[----:B------:R-:W-:Y:S02]  /*a250*/  SHF.R.U32.HI R21, RZ, 0x10, R25 ;  /* 0x00000010ff157819 */ /* 0x000fe40000011619 */
[----:B------:R-:W-:Y:S02]  /*a260*/  LOP3.LUT R37, R37, 0xff, RZ, 0xc0, !PT ;  /* 0x000000ff25257812 */ /* 0x000fe400078ec0ff */
[----:B------:R-:W-:Y:S02]  /*a270*/  LOP3.LUT R21, R21, 0xff, RZ, 0xc0, !PT ;  /* 0x000000ff15157812 */ /* 0x000fe400078ec0ff */
[----:B------:R-:W-:Y:S02]  /*a280*/  LOP3.LUT R48, R34, 0xff, RZ, 0xc0, !PT ;  /* 0x000000ff22307812 */ /* 0x000fe400078ec0ff */
[----:B------:R-:W-:-:S02]  /*a290*/  PRMT R41, R37, 0x7054, R40 ;  /* 0x0000705425297816 */ /* 0x000fc40000000028 */
[----:B------:R-:W-:Y:S02]  /*a2a0*/  SHF.R.U32.HI R37, RZ, 0x10, R33 ;  /* 0x00000010ff257819 */ /* 0x000fe40000011621 */
[----:B------:R-:W-:Y:S02]  /*a2b0*/  PRMT R21, R21, 0x7054, R38 ;  /* 0x0000705415157816 */ /* 0x000fe40000000026 */
[----:B------:R-:W-:Y:S02]  /*a2c0*/  PRMT R51, R17, 0x7604, R48 ;  /* 0x0000760411337816 */ /* 0x000fe40000000030 */
[----:B------:R-:W-:Y:S02]  /*a2d0*/  SHF.R.U32.HI R43, RZ, 0x10, R27 ;  /* 0x00000010ff2b7819 */ /* 0x000fe4000001161b */
[----:B------:R-:W-:Y:S02]  /*a2e0*/  SHF.R.U32.HI R38, RZ, 0x10, R34 ;  /* 0x00000010ff267819 */ /* 0x000fe40000011622 */
[----:B------:R-:W-:-:S02]  /*a2f0*/  SHF.R.U32.HI R17, RZ, 0x10, R24 ;  /* 0x00000010ff117819 */ /* 0x000fc40000011618 */
[----:B------:R-:W-:Y:S02]  /*a300*/  LOP3.LUT R37, R37, 0xff, RZ, 0xc0, !PT ;  /* 0x000000ff25257812 */ /* 0x000fe400078ec0ff */
[----:B------:R-:W-:Y:S02]  /*a310*/  LOP3.LUT R43, R43, 0xff, RZ, 0xc0, !PT ;  /* 0x000000ff2b2b7812 */ /* 0x000fe400078ec0ff */
[----:B------:R-:W-:Y:S02]  /*a320*/  SHF.R.U32.HI R40, RZ, 0x10, R35 ;  /* 0x00000010ff287819 */ /* 0x000fe40000011623 */
[----:B------:R-:W-:Y:S02]  /*a330*/  LOP3.LUT R38, R38, 0xff, RZ, 0xc0, !PT ;  /* 0x000000ff26267812 */ /* 0x000fe400078ec0ff */
[----:B------:R-:W-:Y:S02]  /*a340*/  LOP3.LUT R17, R17, 0xff, RZ, 0xc0, !PT ;  /* 0x000000ff11117812 */ /* 0x000fe400078ec0ff */
[----:B------:R-:W-:-:S02]  /*a350*/  PRMT R49, R37, 0x7054, R46 ;  /* 0x0000705425317816 */ /* 0x000fc4000000002e */
[----:B------:R-:W-:Y:S02]  /*a360*/  PRMT R45, R43, 0x7054, R44 ;  /* 0x000070542b2d7816 */ /* 0x000fe4000000002c */
[----:B------:R-:W-:Y:S02]  /*a370*/  LOP3.LUT R40, R40, 0xff, RZ, 0xc0, !PT ;  /* 0x000000ff28287812 */ /* 0x000fe400078ec0ff */
[----:B------:R-:W-:Y:S02]  /*a380*/  PRMT R51, R38, 0x7054, R51 ;  /* 0x0000705426337816 */ /* 0x000fe40000000033 */
[----:B------:R-:W-:Y:S02]  /*a390*/  PRMT R17, R17, 0x7054, R36 ;  /* 0x0000705411117816 */ /* 0x000fe40000000024 */
[----:B------:R-:W-:Y:S02]  /*a3a0*/  LOP3.LUT R38, R21, 0xff000000, R25, 0xf8, !PT ;  /* 0xff00000015267812 */ /* 0x000fe400078ef819 */
[----:B------:R-:W-:-:S02]  /*a3b0*/  LOP3.LUT R49, R49, 0xff000000, R33, 0xf8, !PT ;  /* 0xff00000031317812 */ /* 0x000fc400078ef821 */
[----:B------:R-:W-:Y:S02]  /*a3c0*/  SHF.R.U32.HI R36, RZ, 0x10, R32 ;  /* 0x00000010ff247819 */ /* 0x000fe40000011620 */
[----:B------:R-:W-:Y:S02]  /*a3d0*/  PRMT R53, R40, 0x7054, R53 ;  /* 0x0000705428357816 */ /* 0x000fe40000000035 */
[----:B------:R-:W-:Y:S02]  /*a3e0*/  LOP3.LUT R45, R45, 0xff000000, R27, 0xf8, !PT ;  /* 0xff0000002d2d7812 */ /* 0x000fe400078ef81b */
[----:B------:R-:W-:Y:S02]  /*a3f0*/  F2FP.F16.E4M3.UNPACK_B R40, R38 ;  /* 0x00000026ff28723e */ /* 0x000fe400020006ff */
[----:B------:R-:W-:Y:S02]  /*a400*/  F2FP.F16.E4M3.UNPACK_B R44, R49 ;  /* 0x00000031ff2c723e */ /* 0x000fe400020006ff */
[----:B0-----:R-:W-:-:S02]  /*a410*/  F2FP.F16.E4M3.UNPACK_B R27, R5 ;  /* 0x00000005ff1b723e */ /* 0x001fc400020006ff */
[----:B------:R-:W-:Y:S01]  /*a420*/  LOP3.LUT R36, R36, 0xff, RZ, 0xc0, !PT ;  /* 0x000000ff24247812 */ /* 0x000fe200078ec0ff */
[----:B------:R-:W-:Y:S01]  /*a430*/  HADD2.F32 R46, -RZ, R44.H0_H0 ;  /* 0x2000002cff2e7230 */ /* 0x000fe20000004100 */
[----:B------:R-:W-:Y:S01]  /*a440*/  LOP3.LUT R37, R17, 0xff000000, R24, 0xf8, !PT ;  /* 0xff00000011257812 */ /* 0x000fe200078ef818 */
[--C-:B------:R-:W-:Y:S01]  /*a450*/  HADD2.F32 R33, -RZ, R27.reuse.H0_H0 ;  /* 0x2000001bff217230 */ /* 0x100fe20000004100 */
[----:B------:R-:W-:Y:S01]  /*a460*/  LOP3.LUT R43, R41, 0xff000000, R26, 0xf8, !PT ;  /* 0xff000000292b7812 */ /* 0x000fe200078ef81a */
[----:B------:R-:W-:Y:S01]  /*a470*/  HADD2.F32 R41, -RZ, R40.H0_H0 ;  /* 0x20000028ff297230 */ /* 0x000fe20000004100 */
[----:B------:R-:W-:Y:S01]  /*a480*/  F2FP.F16.E4M3.UNPACK_B R17, R13 ;  /* 0x0000000dff11723e */ /* 0x000fe200020006ff */
[----:B------:R-:W-:Y:S01]  /*a490*/  HADD2.F32 R44, -RZ, R44.H1_H1 ;  /* 0x3000002cff2c7230 */ /* 0x000fe20000004100 */
[----:B------:R-:W-:Y:S01]  /*a4a0*/  PRMT R47, R36, 0x7054, R47 ;  /* 0x00007054242f7816 */ /* 0x000fe2000000002f */
[----:B------:R-:W-:Y:S01]  /*a4b0*/  HADD2.F32 R27, -RZ, R27.H1_H1 ;  /* 0x3000001bff1b7230 */ /* 0x000fe20000004100 */
[----:B------:R-:W-:Y:S01]  /*a4c0*/  F2FP.F16.E4M3.UNPACK_B R25, R15 ;  /* 0x0000000fff19723e */ /* 0x000fe200020006ff */
[----:B------:R-:W-:Y:S01]  /*a4d0*/  FMUL.FTZ R55, R33, R41 ;  /* 0x0000002921377220 */ /* 0x000fe20000410000 */
[----:B------:R-:W-:Y:S01]  /*a4e0*/  F2FP.F16.E4M3.UNPACK_B R26, R15.H1 ;  /* 0x0000000fff1a723e */ /* 0x000fe200030006ff */
[----:B------:R-:W-:Y:S01]  /*a4f0*/  HADD2.F32 R40, -RZ, R40.H1_H1 ;  /* 0x30000028ff287230 */ /* 0x000fe20000004100 */
[----:B------:R-:W-:-:S02]  /*a500*/  F2FP.F16.E4M3.UNPACK_B R15, R14 ;  /* 0x0000000eff0f723e */ /* 0x000fc400020006ff */
[----:B------:R-:W-:Y:S01]  /*a510*/  F2FP.F16.E4M3.UNPACK_B R24, R14.H1 ;  /* 0x0000000eff18723e */ /* 0x000fe200030006ff */
[--C-:B------:R-:W-:Y:S01]  /*a520*/  HADD2.F32 R14, -RZ, R17.reuse.H0_H0 ;  /* 0x20000011ff0e7230 */ /* 0x100fe20000004100 */
[----:B------:R-:W-:Y:S01]  /*a530*/  LOP3.LUT R47, R47, 0xff000000, R32, 0xf8, !PT ;  /* 0xff0000002f2f7812 */ /* 0x000fe200078ef820 */
[----:B------:R-:W-:Y:S01]  /*a540*/  HADD2.F32 R17, -RZ, R17.H1_H1 ;  /* 0x30000011ff117230 */ /* 0x000fe20000004100 */
[----:B------:R-:W-:Y:S01]  /*a550*/  LOP3.LUT R48, R51, 0xff000000, R34, 0xf8, !PT ;  /* 0xff00000033307812 */ /* 0x000fe200078ef822 */
[-C--:B------:R-:W-:Y:S01]  /*a560*/  FMUL.FTZ R51, R33, R46.reuse ;  /* 0x0000002e21337220 */ /* 0x080fe20000410000 */
[----:B------:R-:W-:Y:S01]  /*a570*/  F2FP.F16.E4M3.UNPACK_B R32, R5.H1 ;  /* 0x00000005ff20723e */ /* 0x000fe200030006ff */
[C---:B------:R-:W-:Y:S01]  /*a580*/  FFMA.FTZ R55, R14.reuse, R46, R55 ;  /* 0x0000002e0e377223 */ /* 0x040fe20000010037 */
[----:B------:R-:W-:Y:S01]  /*a590*/  F2FP.F16.E4M3.UNPACK_B R49, R49.H1 ;  /* 0x00000031ff31723e */ /* 0x000fe200030006ff */
[----:B------:R-:W-:Y:S01]  /*a5a0*/  FFMA.FTZ R50, R14, R41, -R51 ;  /* 0x000000290e327223 */ /* 0x000fe20000010833 */
[----:B------:R-:W-:Y:S01]  /*a5b0*/  F2FP.F16.E4M3.UNPACK_B R38, R38.H1 ;  /* 0x00000026ff26723e */ /* 0x000fe200030006ff */
[----:B------:R-:W-:Y:S01]  /*a5c0*/  FMUL.FTZ R14, R27, R44 ;  /* 0x0000002c1b0e7220 */ /* 0x000fe20000410000 */
[-C--:B------:R-:W-:Y:S01]  /*a5d0*/  F2FP.F16.E4M3.UNPACK_B R33, R6.reuse ;  /* 0x00000006ff21723e */ /* 0x080fe200020006ff */
[----:B------:R-:W-:Y:S01]  /*a5e0*/  HADD2.F32 R51, -RZ, R49.H0_H0 ;  /* 0x20000031ff337230 */ /* 0x000fe20000004100 */
[----:B------:R-:W-:Y:S01]  /*a5f0*/  F2FP.F16.E4M3.UNPACK_B R34, R6.H1 ;  /* 0x00000006ff22723e */ /* 0x000fe200030006ff */
[----:B------:R-:W-:Y:S01]  /*a600*/  HADD2.F32 R6, -RZ, R32.H0_H0 ;  /* 0x20000020ff067230 */ /* 0x000fe20000004100 */
[----:B------:R-:W-:Y:S01]  /*a610*/  F2FP.F16.E4M3.UNPACK_B R21, R13.H1 ;  /* 0x0000000dff15723e */ /* 0x000fe200030006ff */
[----:B------:R-:W-:-:S02]  /*a620*/  HADD2.F32 R41, -RZ, R38.H0_H0 ;  /* 0x20000026ff297230 */ /* 0x000fc40000004100 */
[----:B------:R-:W-:Y:S01]  /*a630*/  FMUL.FTZ R27, R27, R40 ;  /* 0x000000281b1b7220 */ /* 0x000fe20000410000 */
[----:B------:R-:W-:Y:S01]  /*a640*/  LOP3.LUT R53, R53, 0xff000000, R35, 0xf8, !PT ;  /* 0xff00000035357812 */ /* 0x000fe200078ef823 */
[C---:B------:R-:W-:Y:S01]  /*a650*/  FMUL.FTZ R59, R6.reuse, R51 ;  /* 0x00000033063b7220 */ /* 0x040fe20000410000 */
[-C--:B------:R-:W-:Y:S01]  /*a660*/  F2FP.F16.E4M3.UNPACK_B R35, R7.reuse ;  /* 0x00000007ff23723e */ /* 0x080fe200020006ff */
[C---:B------:R-:W-:Y:S01]  /*a670*/  FFMA.FTZ R44, R17.reuse, R44, R27 ;  /* 0x0000002c112c7223 */ /* 0x040fe2000001001b */
[----:B------:R-:W-:Y:S01]  /*a680*/  F2FP.F16.E4M3.UNPACK_B R36, R7.H1 ;  /* 0x00000007ff24723e */ /* 0x000fe200030006ff */
[----:B------:R-:W-:Y:S01]  /*a690*/  FMUL.FTZ R6, R6, R41 ;  /* 0x0000002906067220 */ /* 0x000fe20000410000 */
[----:B------:R-:W-:Y:S01]  /*a6a0*/  F2FP.F16.E4M3.UNPACK_B R5, R4 ;  /* 0x00000004ff05723e */ /* 0x000fe200020006ff */
[----:B------:R-:W-:Y:S01]  /*a6b0*/  FFMA.FTZ R57, R17, R40, -R14 ;  /* 0x0000002811397223 */ /* 0x000fe2000001080e */
[----:B------:R-:W-:Y:S01]  /*a6c0*/  F2FP.F16.E4M3.UNPACK_B R7, R4.H1 ;  /* 0x00000004ff07723e */ /* 0x000fe200030006ff */
[----:B------:R-:W-:Y:S01]  /*a6d0*/  HADD2.F32 R4, -RZ, R21.H0_H0 ;  /* 0x20000015ff047230 */ /* 0x000fe20000004100 */
[----:B------:R-:W-:Y:S01]  /*a6e0*/  F2FP.F16.E4M3.UNPACK_B R27, R53 ;  /* 0x00000035ff1b723e */ /* 0x000fe200020006ff */
[----:B------:R-:W-:Y:S01]  /*a6f0*/  HADD2.F32 R49, -RZ, R49.H1_H1 ;  /* 0x30000031ff317230 */ /* 0x000fe20000004100 */
[----:B------:R-:W-:Y:S01]  /*a700*/  F2FP.F16.E4M3.UNPACK_B R14, R45 ;  /* 0x0000002dff0e723e */ /* 0x000fe200020006ff */
[----:B------:R-:W-:-:S02]  /*a710*/  HADD2.F32 R32, -RZ, R32.H1_H1 ;  /* 0x30000020ff207230 */ /* 0x000fc40000004100 */
[C---:B------:R-:W-:Y:S01]  /*a720*/  FFMA.FTZ R59, R4.reuse, R41, -R59 ;  /* 0x00000029043b7223 */ /* 0x040fe2000001083b */
[----:B------:R-:W-:Y:S01]  /*a730*/  FFMA.FTZ R51, R4, R51, R6 ;  /* 0x0000003304337223 */ /* 0x000fe20000010006 */
[----:B------:R-:W-:Y:S01]  /*a740*/  HADD2.F32 R38, -RZ, R38.H1_H1 ;  /* 0x30000026ff267230 */ /* 0x000fe20000004100 */
[----:B------:R-:W-:Y:S01]  /*a750*/  F2FP.F16.E4M3.UNPACK_B R53, R53.H1 ;  /* 0x00000035ff35723e */ /* 0x000fe200030006ff */
[----:B------:R-:W-:Y:S02]  /*a760*/  HADD2.F32 R41, -RZ, R27.H0_H0 ;  /* 0x2000001bff297230 */ /* 0x000fe40000004100 */
[C---:B------:R-:W-:Y:S01]  /*a770*/  FMUL.FTZ R40, R32.reuse, R49 ;  /* 0x0000003120287220 */ /* 0x040fe20000410000 */
[----:B------:R-:W-:Y:S02]  /*a780*/  HADD2.F32 R6, -RZ, R35.H0_H0 ;  /* 0x20000023ff067230 */ /* 0x000fe40000004100 */
[----:B------:R-:W-:Y:S01]  /*a790*/  FMUL.FTZ R32, R32, R38 ;  /* 0x0000002620207220 */ /* 0x000fe20000410000 */
[----:B------:R-:W-:Y:S01]  /*a7a0*/  HADD2.F32 R17, -RZ, R14.H0_H0 ;  /* 0x2000000eff117230 */ /* 0x000fe20000004100 */
[----:B------:R-:W-:Y:S01]  /*a7b0*/  F2FP.F16.E4M3.UNPACK_B R45, R45.H1 ;  /* 0x0000002dff2d723e */ /* 0x000fe200030006ff */
[----:B------:R-:W-:-:S02]  /*a7c0*/  HADD2.F32 R21, -RZ, R21.H1_H1 ;  /* 0x30000015ff157230 */ /* 0x000fc40000004100 */
[C---:B------:R-:W-:Y:S01]  /*a7d0*/  FMUL.FTZ R61, R6.reuse, R41 ;  /* 0x00000029063d7220 */ /* 0x040fe20000410000 */
[----:B------:R-:W-:Y:S02]  /*a7e0*/  HADD2.F32 R4, -RZ, R25.H0_H0 ;  /* 0x20000019ff047230 */ /* 0x000fe40000004100 */
[----:B------:R-:W-:Y:S01]  /*a7f0*/  FMUL.FTZ R6, R6, R17 ;  /* 0x0000001106067220 */ /* 0x000fe20000410000 */
[----:B------:R-:W-:Y:S02]  /*a800*/  HADD2.F32 R35, -RZ, R35.H1_H1 ;  /* 0x30000023ff237230 */ /* 0x000fe40000004100 */
[C---:B------:R-:W-:Y:S01]  /*a810*/  FFMA.FTZ R46, R21.reuse, R49, R32 ;  /* 0x00000031152e7223 */ /* 0x040fe20000010020 */
[----:B------:R-:W-:Y:S01]  /*a820*/  FFMA.FTZ R40, R21, R38, -R40 ;  /* 0x0000002615287223 */ /* 0x000fe20000010828 */
[C---:B------:R-:W-:Y:S01]  /*a830*/  FFMA.FTZ R49, R4.reuse, R41, R6 ;  /* 0x0000002904317223 */ /* 0x040fe20000010006 */
[----:B------:R-:W-:Y:S01]  /*a840*/  FFMA.FTZ R61, R4, R17, -R61 ;  /* 0x00000011043d7223 */ /* 0x000fe2000001083d */
[----:B------:R-:W-:Y:S01]  /*a850*/  HADD2.F32 R21, -RZ, R53.H0_H0 ;  /* 0x20000035ff157230 */ /* 0x000fe20000004100 */
[-C--:B------:R-:W-:Y:S01]  /*a860*/  F2FP.F16.E4M3.UNPACK_B R13, R12.reuse ;  /* 0x0000000cff0d723e */ /* 0x080fe200020006ff */
[----:B------:R-:W-:Y:S01]  /*a870*/  HADD2.F32 R6, -RZ, R36.H0_H0 ;  /* 0x20000024ff067230 */ /* 0x000fe20000004100 */
[----:B------:R-:W-:Y:S01]  /*a880*/  F2FP.F16.E4M3.UNPACK_B R12, R12.H1 ;  /* 0x0000000cff0c723e */ /* 0x000fe200030006ff */
[----:B------:R-:W-:Y:S01]  /*a890*/  HADD2.F32 R17, -RZ, R45.H0_H0 ;  /* 0x2000002dff117230 */ /* 0x000fe20000004100 */
[----:B------:R-:W-:Y:S01]  /*a8a0*/  F2FP.SATFINITE.E4M3.F32.PACK_AB_MERGE_C R40, R40, R59, RZ ;  /* 0x0000003b2828723e */ /* 0x000fe200048070ff */
[----:B------:R-:W-:-:S02]  /*a8b0*/  HADD2.F32 R32, -RZ, R27.H1_H1 ;  /* 0x3000001bff207230 */ /* 0x000fc40000004100 */
[C---:B------:R-:W-:Y:S01]  /*a8c0*/  FMUL.FTZ R27, R6.reuse, R21 ;  /* 0x00000015061b7220 */ /* 0x040fe20000410000 */
[----:B------:R-:W-:Y:S02]  /*a8d0*/  HADD2.F32 R4, -RZ, R26.H0_H0 ;  /* 0x2000001aff047230 */ /* 0x000fe40000004100 */
[----:B------:R-:W-:Y:S01]  /*a8e0*/  FMUL.FTZ R6, R6, R17 ;  /* 0x0000001106067220 */ /* 0x000fe20000410000 */
[----:B------:R-:W-:Y:S02]  /*a8f0*/  HADD2.F32 R14, -RZ, R14.H1_H1 ;  /* 0x3000000eff0e7230 */ /* 0x000fe40000004100 */
[C---:B------:R-:W-:Y:S01]  /*a900*/  FMUL.FTZ R38, R35.reuse, R32 ;  /* 0x0000002023267220 */ /* 0x040fe20000410000 */
[----:B------:R-:W-:Y:S02]  /*a910*/  HADD2.F32 R25, -RZ, R25.H1_H1 ;  /* 0x30000019ff197230 */ /* 0x000fe40000004100 */
[C---:B------:R-:W-:Y:S01]  /*a920*/  FFMA.FTZ R60, R4.reuse, R21, R6 ;  /* 0x00000015043c7223 */ /* 0x040fe20000010006 */
[----:B------:R-:W-:Y:S01]  /*a930*/  F2FP.F16.E4M3.UNPACK_B R21, R47.H1 ;  /* 0x0000002fff15723e */ /* 0x000fe200030006ff */
[-C--:B------:R-:W-:Y:S01]  /*a940*/  FMUL.FTZ R35, R35, R14.reuse ;  /* 0x0000000e23237220 */ /* 0x080fe20000410000 */
[----:B------:R-:W-:Y:S01]  /*a950*/  FFMA.FTZ R58, R4, R17, -R27 ;  /* 0x00000011043a7223 */ /* 0x000fe2000001081b */
[C---:B------:R-:W-:Y:S01]  /*a960*/  FFMA.FTZ R54, R25.reuse, R14, -R38 ;  /* 0x0000000e19367223 */ /* 0x040fe20000010826 */
[----:B------:R-:W-:Y:S01]  /*a970*/  F2FP.F16.E4M3.UNPACK_B R14, R37.H1 ;  /* 0x00000025ff0e723e */ /* 0x000fe200030006ff */
[----:B------:R-:W-:Y:S01]  /*a980*/  FFMA.FTZ R56, R25, R32, R35 ;  /* 0x0000002019387223 */ /* 0x000fe20000010023 */
[----:B------:R-:W-:Y:S01]  /*a990*/  HADD2.F32 R53, -RZ, R53.H1_H1 ;  /* 0x30000035ff357230 */ /* 0x000fe20000004100 */
[----:B------:R-:W-:Y:S01]  /*a9a0*/  F2FP.F16.E4M3.UNPACK_B R47, R47 ;  /* 0x0000002fff2f723e */ /* 0x000fe200020006ff */
[----:B------:R-:W-:Y:S01]  /*a9b0*/  HADD2.F32 R36, -RZ, R36.H1_H1 ;  /* 0x30000024ff247230 */ /* 0x000fe20000004100 */
[----:B------:R-:W-:Y:S01]  /*a9c0*/  F2FP.F16.E4M3.UNPACK_B R37, R37 ;  /* 0x00000025ff25723e */ /* 0x000fe200020006ff */
[----:B------:R-:W-:Y:S01]  /*a9d0*/  HADD2.F32 R25, -RZ, R21.H0_H0 ;  /* 0x20000015ff197230 */ /* 0x000fe20000004100 */
[----:B------:R-:W-:Y:S01]  /*a9e0*/  F2FP.SATFINITE.E4M3.F32.PACK_AB_MERGE_C R57, R57, R50, R40 ;  /* 0x000000323939723e */ /* 0x000fe20004807028 */
[----:B------:R-:W-:-:S02]  /*a9f0*/  HADD2.F32 R6, -RZ, R7.H0_H0 ;  /* 0x20000007ff067230 */ /* 0x000fc40000004100 */
[----:B------:R-:W-:Y:S01]  /*aa00*/  FMUL.FTZ R35, R36, R53 ;  /* 0x0000003524237220 */ /* 0x000fe20000410000 */
[----:B------:R-:W-:Y:S02]  /*aa10*/  HADD2.F32 R17, -RZ, R14.H0_H0 ;  /* 0x2000000eff117230 */ /* 0x000fe40000004100 */
[----:B------:R-:W-:Y:S02]  /*aa20*/  HADD2.F32 R45, -RZ, R45.H1_H1 ;  /* 0x3000002dff2d7230 */ /* 0x000fe40000004100 */
[C---:B------:R-:W-:Y:S01]  /*aa30*/  FMUL.FTZ R27, R6.reuse, R25 ;  /* 0x00000019061b7220 */ /* 0x040fe20000410000 */
[----:B------:R-:W-:Y:S02]  /*aa40*/  HADD2.F32 R26, -RZ, R26.H1_H1 ;  /* 0x3000001aff1a7230 */ /* 0x000fe40000004100 */
[----:B------:R-:W-:Y:S01]  /*aa50*/  FMUL.FTZ R6, R6, R17 ;  /* 0x0000001106067220 */ /* 0x000fe20000410000 */
[----:B------:R-:W-:Y:S02]  /*aa60*/  HADD2.F32 R4, -RZ, R12.H0_H0 ;  /* 0x2000000cff047230 */ /* 0x000fe40000004100 */
[----:B------:R-:W-:Y:S01]  /*aa70*/  FMUL.FTZ R36, R36, R45 ;  /* 0x0000002d24247220 */ /* 0x000fe20000410000 */
[----:B------:R-:W-:-:S02]  /*aa80*/  HADD2.F32 R21, -RZ, R21.H1_H1 ;  /* 0x30000015ff157230 */ /* 0x000fc40000004100 */
[----:B------:R-:W-:Y:S01]  /*aa90*/  FFMA.FTZ R45, R26, R45, -R35 ;  /* 0x0000002d1a2d7223 */ /* 0x000fe20000010823 */
[----:B------:R-:W-:Y:S02]  /*aaa0*/  HADD2.F32 R7, -RZ, R7.H1_H1 ;  /* 0x30000007ff077230 */ /* 0x000fe40000004100 */
[C---:B------:R-:W-:Y:S01]  /*aab0*/  FFMA.FTZ R27, R4.reuse, R17, -R27 ;  /* 0x00000011041b7223 */ /* 0x040fe2000001081b */
[----:B------:R-:W-:Y:S02]  /*aac0*/  HADD2.F32 R14, -RZ, R14.H1_H1 ;  /* 0x3000000eff0e7230 */ /* 0x000fe40000004100 */
[----:B------:R-:W-:Y:S01]  /*aad0*/  FFMA.FTZ R35, R4, R25, R6 ;  /* 0x0000001904237223 */ /* 0x000fe20000010006 */
[----:B------:R-:W-:Y:S02]  /*aae0*/  HADD2.F32 R12, -RZ, R12.H1_H1 ;  /* 0x3000000cff0c7230 */ /* 0x000fe40000004100 */
[----:B------:R-:W-:Y:S01]  /*aaf0*/  FMUL.FTZ R25, R7, R21 ;  /* 0x0000001507197220 */ /* 0x000fe20000410000 */
[----:B------:R-:W-:-:S02]  /*ab00*/  HADD2.F32 R17, -RZ, R47.H0_H0 ;  /* 0x2000002fff117230 */ /* 0x000fc40000004100 */
[-C--:B------:R-:W-:Y:S01]  /*ab10*/  FMUL.FTZ R4, R7, R14.reuse ;  /* 0x0000000e07047220 */ /* 0x080fe20000410000 */
[----:B------:R-:W-:Y:S02]  /*ab20*/  HADD2.F32 R6, -RZ, R5.H0_H0 ;  /* 0x20000005ff067230 */ /* 0x000fe40000004100 */
[----:B------:R-:W-:Y:S01]  /*ab30*/  FFMA.FTZ R53, R26, R53, R36 ;  /* 0x000000351a357223 */ /* 0x000fe20000010024 */
[----:B------:R-:W-:Y:S02]  /*ab40*/  HADD2.F32 R7, -RZ, R37.H0_H0 ;  /* 0x20000025ff077230 */ /* 0x000fe40000004100 */
[C---:B------:R-:W-:Y:S01]  /*ab50*/  FFMA.FTZ R36, R12.reuse, R14, -R25 ;  /* 0x0000000e0c247223 */ /* 0x040fe20000010819 */
[----:B------:R-:W-:Y:S01]  /*ab60*/  FFMA.FTZ R38, R12, R21, R4 ;  /* 0x000000150c267223 */ /* 0x000fe20000010004 */
[----:B------:R-:W-:Y:S02]  /*ab70*/  HADD2.F32 R4, -RZ, R13.H0_H0 ;  /* 0x2000000dff047230 */ /* 0x000fe40000004100 */
[C---:B------:R-:W-:Y:S01]  /*ab80*/  FMUL.FTZ R21, R6.reuse, R17 ;  /* 0x0000001106157220 */ /* 0x040fe20000410000 */
[----:B------:R-:W-:Y:S01]  /*ab90*/  FMUL.FTZ R25, R6, R7 ;  /* 0x0000000706197220 */ /* 0x000fe20000410000 */
[----:B------:R-:W-:Y:S01]  /*aba0*/  HADD2.F32 R12, -RZ, R47.H1_H1 ;  /* 0x3000002fff0c7230 */ /* 0x000fe20000004100 */
[----:B------:R-:W-:Y:S01]  /*abb0*/  F2FP.F16.E4M3.UNPACK_B R14, R48.H1 ;  /* 0x00000030ff0e723e */ /* 0x000fe200030006ff */
[----:B------:R-:W-:-:S02]  /*abc0*/  HADD2.F32 R5, -RZ, R5.H1_H1 ;  /* 0x30000005ff057230 */ /* 0x000fc40000004100 */
[C---:B------:R-:W-:Y:S01]  /*abd0*/  FFMA.FTZ R21, R4.reuse, R7, -R21 ;  /* 0x0000000704157223 */ /* 0x040fe20000010815 */
[----:B------:R-:W-:Y:S02]  /*abe0*/  HADD2.F32 R6, -RZ, R37.H1_H1 ;  /* 0x30000025ff067230 */ /* 0x000fe40000004100 */
[----:B------:R-:W-:Y:S01]  /*abf0*/  FFMA.FTZ R25, R4, R17, R25 ;  /* 0x0000001104197223 */ /* 0x000fe20000010019 */
[----:B------:R-:W-:Y:S02]  /*ac00*/  HADD2.F32 R13, -RZ, R13.H1_H1 ;  /* 0x3000000dff0d7230 */ /* 0x000fe40000004100 */
[C---:B------:R-:W-:Y:S01]  /*ac10*/  FMUL.FTZ R26, R5.reuse, R12 ;  /* 0x0000000c051a7220 */ /* 0x040fe20000410000 */
[----:B------:R-:W-:Y:S01]  /*ac20*/  F2FP.F16.E4M3.UNPACK_B R4, R43.H1 ;  /* 0x0000002bff04723e */ /* 0x000fe200030006ff */
[-C--:B------:R-:W-:Y:S01]  /*ac30*/  FMUL.FTZ R7, R5, R6.reuse ;  /* 0x0000000605077220 */ /* 0x080fe20000410000 */
[----:B------:R-:W-:Y:S02]  /*ac40*/  HADD2.F32 R17, -RZ, R14.H0_H0 ;  /* 0x2000000eff117230 */ /* 0x000fe40000004100 */
[----:B------:R-:W-:Y:S01]  /*ac50*/  FFMA.FTZ R26, R13, R6, -R26 ;  /* 0x000000060d1a7223 */ /* 0x000fe2000001081a */
[----:B------:R-:W-:-:S02]  /*ac60*/  HADD2.F32 R5, -RZ, R34.H0_H0 ;  /* 0x20000022ff057230 */ /* 0x000fc40000004100 */
        /* <DEDUP_REMOVED lines=13> */
[--C-:B------:R-:W-:Y:S02]  /*ad40*/  HADD2.F32 R5, -RZ, R33.reuse.H0_H0 ;  /* 0x20000021ff057230 */ /* 0x100fe40000004100 */
[C---:B------:R-:W-:Y:S01]  /*ad50*/  FMUL.FTZ R41, R34.reuse, R13 ;  /* 0x0000000d22297220 */ /* 0x040fe20000410000 */
[-C--:B------:R-:W-:Y:S01]  /*ad60*/  FMUL.FTZ R6, R34, R7.reuse ;  /* 0x0000000722067220 */ /* 0x080fe20000410000 */
[----:B------:R-:W-:Y:S01]  /*ad70*/  HADD2.F32 R33, -RZ, R33.H1_H1 ;  /* 0x30000021ff217230 */ /* 0x000fe20000004100 */
[----:B------:R-:W-:Y:S01]  /*ad80*/  F2FP.SATFINITE.E4M3.F32.PACK_AB_MERGE_C R45, R45, R58, RZ ;  /* 0x0000003a2d2d723e */ /* 0x000fe200048070ff */
[C---:B------:R-:W-:Y:S01]  /*ad90*/  FFMA.FTZ R34, R24.reuse, R7, -R41 ;  /* 0x0000000718227223 */ /* 0x040fe20000010829 */
[----:B------:R-:W-:Y:S01]  /*ada0*/  FFMA.FTZ R52, R24, R13, R6 ;  /* 0x0000000d18347223 */ /* 0x000fe20000010006 */
[----:B------:R-:W-:Y:S01]  /*adb0*/  HADD2.F32 R6, -RZ, R43.H0_H0 ;  /* 0x2000002bff067230 */ /* 0x000fe20000004100 */
[----:B------:R-:W-:Y:S01]  /*adc0*/  F2FP.SATFINITE.E4M3.F32.PACK_AB_MERGE_C R27, R36, R27, RZ ;  /* 0x0000001b241b723e */ /* 0x000fe200048070ff */
[--C-:B------:R-:W-:Y:S01]  /*add0*/  HADD2.F32 R7, -RZ, R48.reuse.H0_H0 ;  /* 0x20000030ff077230 */ /* 0x100fe20000004100 */
[----:B------:R-:W-:Y:S01]  /*ade0*/  F2FP.SATFINITE.E4M3.F32.PACK_AB_MERGE_C R34, R34, R37, RZ ;  /* 0x000000252222723e */ /* 0x000fe200048070ff */
[----:B------:R-:W-:-:S02]  /*adf0*/  HADD2.F32 R48, -RZ, R48.H1_H1 ;  /* 0x30000030ff307230 */ /* 0x000fc40000004100 */
[C---:B------:R-:W-:Y:S01]  /*ae00*/  FMUL.FTZ R14, R5.reuse, R6 ;  /* 0x00000006050e7220 */ /* 0x040fe20000410000 */
[----:B------:R-:W-:Y:S02]  /*ae10*/  HADD2.F32 R12, -RZ, R43.H1_H1 ;  /* 0x3000002bff0c7230 */ /* 0x000fe40000004100 */
[----:B------:R-:W-:Y:S01]  /*ae20*/  FMUL.FTZ R13, R5, R7 ;  /* 0x00000007050d7220 */ /* 0x000fe20000410000 */
[--C-:B------:R-:W-:Y:S02]  /*ae30*/  HADD2.F32 R4, -RZ, R15.reuse.H0_H0 ;  /* 0x2000000fff047230 */ /* 0x100fe40000004100 */
[C---:B------:R-:W-:Y:S01]  /*ae40*/  FMUL.FTZ R24, R33.reuse, R48 ;  /* 0x0000003021187220 */ /* 0x040fe20000410000 */
[----:B------:R-:W-:Y:S02]  /*ae50*/  HADD2.F32 R15, -RZ, R15.H1_H1 ;  /* 0x3000000fff0f7230 */ /* 0x000fe40000004100 */
[----:B------:R-:W-:Y:S01]  /*ae60*/  FMUL.FTZ R33, R33, R12 ;  /* 0x0000000c21217220 */ /* 0x000fe20000410000 */
[----:B------:R-:W-:Y:S01]  /*ae70*/  F2FP.SATFINITE.E4M3.F32.PACK_AB_MERGE_C R5, R46, R51, RZ ;  /* 0x000000332e05723e */ /* 0x000fe200048070ff */
[C---:B------:R-:W-:Y:S01]  /*ae80*/  FFMA.FTZ R14, R4.reuse, R7, R14 ;  /* 0x00000007040e7223 */ /* 0x040fe2000001000e */
[----:B------:R-:W-:Y:S01]  /*ae90*/  FFMA.FTZ R13, R4, R6, -R13 ;  /* 0x00000006040d7223 */ /* 0x000fe2000001080d */
[----:B------:R-:W-:Y:S01]  /*aea0*/  FFMA.FTZ R24, R15, R12, -R24 ;  /* 0x0000000c0f187223 */ /* 0x000fe20000010818 */
[----:B------:R-:W-:Y:S01]  /*aeb0*/  F2FP.SATFINITE.E4M3.F32.PACK_AB_MERGE_C R7, R53, R60, RZ ;  /* 0x0000003c3507723e */ /* 0x000fe200048070ff */
[----:B------:R-:W-:Y:S01]  /*aec0*/  FFMA.FTZ R33, R15, R48, R33 ;  /* 0x000000300f217223 */ /* 0x000fe20000010021 */
        /* <DEDUP_REMOVED lines=9> */
[----:B------:R-:W-:-:S05]  /*af60*/  F2FP.SATFINITE.E4M3.F32.PACK_AB_MERGE_C R6, R33, R14, R6 ;  /* 0x0000000e2106723e */ /* 0x000fca0004807006 */
[----:B------:R1:W-:Y:S02]  /*af70*/  STS.128 [R3+UR39+0x1e200], R4 ;  /* 0x01e2000403007988 */ /* 0x0003e40008000c27 */
.L_x_1518:
[----:B------:R-:W-:Y:S05]  /*af80*/  BSYNC B1 ;  /* 0x0000000000017941 */ /* 0x000fea0003800000 */
.L_x_1517:
[----:B------:R-:W-:Y:S05]  /*af90*/  @P2 BRA `(.L_x_1500) ;  /* 0x0000000c00d42947 */ /* 0x000fea0003800000 */
[----:B------:R-:W-:Y:S02]  /*afa0*/  LEA.HI R0, R0, R20, RZ, 0x1c ;  /* 0x0000001400007211 */ /* 0x000fe400078fe0ff */
[----:B01---5:R-:W-:Y:S02]  /*afb0*/  SHF.R.U32.HI R5, RZ, 0x8, R28 ;  /* 0x00000008ff057819 */ /* 0x023fe4000001161c */
[----:B------:R-:W-:Y:S01]  /*afc0*/  SHF.R.U32.HI R7, RZ, 0x8, R29 ;  /* 0x00000008ff077819 */ /* 0x000fe2000001161d */
[----:B------:R-:W-:Y:S01]  /*afd0*/  IMAD.SHL.U32 R3, R0, 0x10, RZ ;  /* 0x0000001000037824 */ /* 0x000fe200078e00ff */
[----:B------:R-:W-:Y:S02]  /*afe0*/  LOP3.LUT R4, R28, 0xff, RZ, 0xc0, !PT ;  /* 0x000000ff1c047812 */ /* 0x000fe400078ec0ff */
[----:B------:R-:W-:Y:S02]  /*aff0*/  LOP3.LUT R6, R29, 0xff, RZ, 0xc0, !PT ;  /* 0x000000ff1d067812 */ /* 0x000fe400078ec0ff */
[----:B------:R-:W-:-:S02]  /*b000*/  LOP3.LUT R42, R42, 0x30, R3, 0xf8, !PT ;  /* 0x000000302a2a7812 */ /* 0x000fc400078ef803 */
[----:B------:R-:W-:Y:S02]  /*b010*/  SHF.R.S32.HI R3, RZ, 0x1f, R0 ;  /* 0x0000001fff037819 */ /* 0x000fe40000011400 */
[----:B------:R-:W-:Y:S02]  /*b020*/  LOP3.LUT R5, R5, 0xff, RZ, 0xc0, !PT ;  /* 0x000000ff05057812 */ /* 0x000fe400078ec0ff */
[----:B------:R-:W-:Y:S02]  /*b030*/  LEA.HI R3, R3, R0, RZ, 0x2 ;  /* 0x0000000003037211 */ /* 0x000fe400078f10ff */
[----:B------:R-:W-:Y:S02]  /*b040*/  LOP3.LUT R7, R7, 0xff, RZ, 0xc0, !PT ;  /* 0x000000ff07077812 */ /* 0x000fe400078ec0ff */
[----:B------:R-:W-:Y:S01]  /*b050*/  SHF.R.U32.HI R0, RZ, 0x8, R8 ;  /* 0x00000008ff007819 */ /* 0x000fe20000011608 */
[----:B------:R-:W-:Y:S01]  /*b060*/  IMAD.SHL.U32 R3, R3, 0x800, RZ ;  /* 0x0000080003037824 */ /* 0x000fe200078e00ff */
[----:B------:R-:W-:-:S02]  /*b070*/  PRMT R17, R5, 0x7604, R4 ;  /* 0x0000760405117816 */ /* 0x000fc40000000004 */
[----:B------:R-:W-:Y:S02]  /*b080*/  PRMT R20, R7, 0x7604, R6 ;  /* 0x0000760407147816 */ /* 0x000fe40000000006 */
[----:B------:R-:W-:Y:S02]  /*b090*/  SHF.R.U32.HI R5, RZ, 0x8, R31 ;  /* 0x00000008ff057819 */ /* 0x000fe4000001161f */
[----:B------:R-:W-:Y:S02]  /*b0a0*/  LOP3.LUT R7, R0, 0xff, RZ, 0xc0, !PT ;  /* 0x000000ff00077812 */ /* 0x000fe400078ec0ff */
[----:B------:R-:W-:Y:S02]  /*b0b0*/  LOP3.LUT R42, R42, R39, RZ, 0x3c, !PT ;  /* 0x000000272a2a7212 */ /* 0x000fe400078e3cff */
[----:B------:R-:W-:Y:S02]  /*b0c0*/  LOP3.LUT R0, R3, 0xffffe000, RZ, 0xc0, !PT ;  /* 0xffffe00003007812 */ /* 0x000fe400078ec0ff */
[----:B------:R-:W-:-:S02]  /*b0d0*/  SHF.R.U32.HI R13, RZ, 0x8, R30 ;  /* 0x00000008ff0d7819 */ /* 0x000fc4000001161e */
[----:B------:R-:W-:Y:S02]  /*b0e0*/  LOP3.LUT R4, R31, 0xff, RZ, 0xc0, !PT ;  /* 0x000000ff1f047812 */ /* 0x000fe400078ec0ff */
[----:B------:R-:W-:Y:S02]  /*b0f0*/  LOP3.LUT R5, R5, 0xff, RZ, 0xc0, !PT ;  /* 0x000000ff05057812 */ /* 0x000fe400078ec0ff */
[----:B------:R-:W-:Y:S02]  /*b100*/  LOP3.LUT R6, R8, 0xff, RZ, 0xc0, !PT ;  /* 0x000000ff08067812 */ /* 0x000fe400078ec0ff */
[----:B------:R-:W-:Y:S02]  /*b110*/  IADD3 R0, R42, R225, R0 ;  /* 0x000000e12a007210 */ /* 0x000fe40007ffe000 */
[----:B------:R-:W-:Y:S02]  /*b120*/  LOP3.LUT R12, R30, 0xff, RZ, 0xc0, !PT ;  /* 0x000000ff1e0c7812 */ /* 0x000fe400078ec0ff */
[----:B------:R-:W-:-:S02]  /*b130*/  LOP3.LUT R13, R13, 0xff, RZ, 0xc0, !PT ;  /* 0x000000ff0d0d7812 */ /* 0x000fc400078ec0ff */
[----:B------:R-:W-:Y:S02]  /*b140*/  PRMT R24, R5, 0x7604, R4 ;  /* 0x0000760405187816 */ /* 0x000fe40000000004 */
[----:B------:R-:W-:Y:S02]  /*b150*/  PRMT R33, R7, 0x7604, R6 ;  /* 0x0000760407217816 */ /* 0x000fe40000000006 */
[----:B------:R-:W0:Y:S01]  /*b160*/  LDS.128 R4, [R0+UR39+0x1e200] ;  /* 0x01e2002700047984 */ /* 0x000e220008000c00 */
[----:B------:R-:W-:Y:S02]  /*b170*/  PRMT R21, R13, 0x7604, R12 ;  /* 0x000076040d157816 */ /* 0x000fe4000000000c */
[----:B------:R-:W-:Y:S01]  /*b180*/  SHF.R.U32.HI R26, RZ, 0x8, R9 ;  /* 0x00000008ff1a7819 */ /* 0x000fe20000011609 */
[----:B----4-:R-:W1:Y:S01]  /*b190*/  LDS.128 R12, [R229+0x1e200] ;  /* 0x01e20000e50c7984 */ /* 0x010e620000000c00 */
[----:B------:R-:W-:Y:S02]  /*b1a0*/  SHF.R.U32.HI R27, RZ, 0x8, R10 ;  /* 0x00000008ff1b7819 */ /* 0x000fe4000001160a */
[----:B------:R-:W-:-:S02]  /*b1b0*/  SHF.R.U32.HI R35, RZ, 0x8, R11 ;  /* 0x00000008ff237819 */ /* 0x000fc4000001160b */
[----:B------:R-:W-:Y:S02]  /*b1c0*/  LOP3.LUT R3, R9, 0xff, RZ, 0xc0, !PT ;  /* 0x000000ff09037812 */ /* 0x000fe400078ec0ff */
[----:B------:R-:W-:Y:S02]  /*b1d0*/  LOP3.LUT R26, R26, 0xff, RZ, 0xc0, !PT ;  /* 0x000000ff1a1a7812 */ /* 0x000fe400078ec0ff */
[----:B------:R-:W-:Y:S02]  /*b1e0*/  LOP3.LUT R32, R27, 0xff, RZ, 0xc0, !PT ;  /* 0x000000ff1b207812 */ /* 0x000fe400078ec0ff */
[----:B------:R-:W-:Y:S02]  /*b1f0*/  LOP3.LUT R34, R11, 0xff, RZ, 0xc0, !PT ;  /* 0x000000ff0b227812 */ /* 0x000fe400078ec0ff */
[----:B------:R-:W-:Y:S02]  /*b200*/  LOP3.LUT R27, R35, 0xff, RZ, 0xc0, !PT ;  /* 0x000000ff231b7812 */ /* 0x000fe400078ec0ff */
[----:B------:R-:W-:-:S02]  /*b210*/  PRMT R26, R26, 0x7604, R3 ;  /* 0x000076041a1a7816 */ /* 0x000fc40000000003 */
[----:B------:R-:W-:Y:S02]  /*b220*/  SHF.R.U32.HI R3, RZ, 0x10, R29 ;  /* 0x00000010ff037819 */ /* 0x000fe4000001161d */
[----:B------:R-:W-:Y:S02]  /*b230*/  PRMT R34, R27, 0x7604, R34 ;  /* 0x000076041b227816 */ /* 0x000fe40000000022 */
[----:B------:R-:W-:Y:S01]  /*b240*/  SHF.R.U32.HI R27, RZ, 0x10, R9 ;  /* 0x00000010ff1b7819 */ /* 0x000fe20000011609 */
[----:B------:R-:W-:Y:S01]  /*b250*/  IMAD.U32 R3, R3, 0x10000, RZ ;  /* 0x0001000003037824 */ /* 0x000fe200078e00ff */
[----:B------:R-:W-:Y:S02]  /*b260*/  LOP3.LUT R25, R10, 0xff, RZ, 0xc0, !PT ;  /* 0x000000ff0a197812 */ /* 0x000fe400078ec0ff */
[----:B------:R-:W-:Y:S01]  /*b270*/  SHF.R.U32.HI R39, RZ, 0x10, R11 ;  /* 0x00000010ff277819 */ /* 0x000fe2000001160b */
[----:B------:R-:W-:Y:S01]  /*b280*/  IMAD.U32 R27, R27, 0x10000, RZ ;  /* 0x000100001b1b7824 */ /* 0x000fe200078e00ff */
[----:B------:R-:W-:-:S02]  /*b290*/  LOP3.LUT R17, R17, 0xff0000, R28, 0xf8, !PT ;  /* 0x00ff000011117812 */ /* 0x000fc400078ef81c */
[----:B------:R-:W-:Y:S01]  /*b2a0*/  LOP3.LUT R3, R20, 0xff0000, R3, 0xf8, !PT ;  /* 0x00ff000014037812 */ /* 0x000fe200078ef803 */
[----:B------:R-:W-:Y:S01]  /*b2b0*/  IMAD.U32 R39, R39, 0x10000, RZ ;  /* 0x0001000027277824 */ /* 0x000fe200078e00ff */
[----:B------:R-:W-:Y:S02]  /*b2c0*/  PRMT R37, R32, 0x7604, R25 ;  /* 0x0000760420257816 */ /* 0x000fe40000000019 */
        /* <DEDUP_REMOVED lines=9> */
[----:B------:R-:W-:Y:S02]  /*b360*/  F2FP.F16.E4M3.UNPACK_B R29, R28 ;  /* 0x0000001cff1d723e */ /* 0x000fe400020006ff */
[----:B0-----:R-:W-:Y:S02]  /*b370*/  F2FP.F16.E4M3.UNPACK_B R17, R5 ;  /* 0x00000005ff11723e */ /* 0x001fe400020006ff */
[----:B------:R-:W-:-:S02]  /*b380*/  F2FP.F16.E4M3.UNPACK_B R34, R35 ;  /* 0x00000023ff22723e */ /* 0x000fc400020006ff */
[----:B------:R-:W-:Y:S02]  /*b390*/  LOP3.LUT R33, R33, 0xff000000, R8, 0xf8, !PT ;  /* 0xff00000021217812 */ /* 0x000fe400078ef808 */
[----:B------:R-:W-:Y:S01]  /*b3a0*/  LOP3.LUT R25, R24, 0xff0000, R25, 0xf8, !PT ;  /* 0x00ff000018197812 */ /* 0x000fe200078ef819 */
[--C-:B------:R-:W-:Y:S01]  /*b3b0*/  HADD2.F32 R36, -RZ, R34.reuse.H0_H0 ;  /* 0x20000022ff247230 */ /* 0x100fe20000004100 */
[----:B------:R-:W-:Y:S01]  /*b3c0*/  LOP3.LUT R32, R21, 0xff000000, R30, 0xf8, !PT ;  /* 0xff00000015207812 */ /* 0x000fe200078ef81e */
[----:B------:R-:W-:Y:S01]  /*b3d0*/  HADD2.F32 R30, -RZ, R29.H0_H0 ;  /* 0x2000001dff1e7230 */ /* 0x000fe20000004100 */
[----:B-1----:R-:W-:Y:S01]  /*b3e0*/  F2FP.F16.E4M3.UNPACK_B R8, R13 ;  /* 0x0000000dff08723e */ /* 0x002fe200020006ff */
[--C-:B------:R-:W-:Y:S01]  /*b3f0*/  HADD2.F32 R21, -RZ, R17.reuse.H0_H0 ;  /* 0x20000011ff157230 */ /* 0x100fe20000004100 */
[--C-:B------:R-:W-:Y:S01]  /*b400*/  LOP3.LUT R37, R37, 0xff0000, R10.reuse, 0xf8, !PT ;  /* 0x00ff000025257812 */ /* 0x100fe200078ef80a */
[----:B------:R-:W-:Y:S01]  /*b410*/  HADD2.F32 R34, -RZ, R34.H1_H1 ;  /* 0x30000022ff227230 */ /* 0x000fe20000004100 */
[----:B------:R-:W-:Y:S01]  /*b420*/  LOP3.LUT R31, R25, 0xff000000, R31, 0xf8, !PT ;  /* 0xff000000191f7812 */ /* 0x000fe200078ef81f */
[--C-:B------:R-:W-:Y:S01]  /*b430*/  HADD2.F32 R9, -RZ, R8.reuse.H0_H0 ;  /* 0x20000008ff097230 */ /* 0x100fe20000004100 */
[----:B------:R-:W-:Y:S01]  /*b440*/  LOP3.LUT R38, R37, 0xff000000, R10, 0xf8, !PT ;  /* 0xff00000025267812 */ /* 0x000fe200078ef80a */
[----:B------:R-:W-:Y:S01]  /*b450*/  FMUL.FTZ R37, R21, R30 ;  /* 0x0000001e15257220 */ /* 0x000fe20000410000 */
[----:B------:R-:W-:Y:S01]  /*b460*/  F2FP.F16.E4M3.UNPACK_B R20, R5.H1 ;  /* 0x00000005ff14723e */ /* 0x000fe200030006ff */
[----:B------:R-:W-:Y:S01]  /*b470*/  HADD2.F32 R17, -RZ, R17.H1_H1 ;  /* 0x30000011ff117230 */ /* 0x000fe20000004100 */
[-C--:B------:R-:W-:Y:S01]  /*b480*/  F2FP.F16.E4M3.UNPACK_B R25, R7.reuse ;  /* 0x00000007ff19723e */ /* 0x080fe200020006ff */
[----:B------:R-:W-:Y:S01]  /*b490*/  HADD2.F32 R29, -RZ, R29.H1_H1 ;  /* 0x3000001dff1d7230 */ /* 0x000fe20000004100 */
[----:B------:R-:W-:Y:S01]  /*b4a0*/  F2FP.F16.E4M3.UNPACK_B R26, R7.H1 ;  /* 0x00000007ff1a723e */ /* 0x000fe200030006ff */
[----:B------:R-:W-:Y:S01]  /*b4b0*/  HADD2.F32 R8, -RZ, R8.H1_H1 ;  /* 0x30000008ff087230 */ /* 0x000fe20000004100 */
[----:B------:R-:W-:Y:S01]  /*b4c0*/  F2FP.F16.E4M3.UNPACK_B R5, R4 ;  /* 0x00000004ff05723e */ /* 0x000fe200020006ff */
[----:B------:R-:W-:Y:S01]  /*b4d0*/  FMUL.FTZ R41, R17, R34 ;  /* 0x0000002211297220 */ /* 0x000fe20000410000 */
[----:B------:R-:W-:Y:S01]  /*b4e0*/  F2FP.F16.E4M3.UNPACK_B R7, R4.H1 ;  /* 0x00000004ff07723e */ /* 0x000fe200030006ff */
[-C--:B------:R-:W-:Y:S01]  /*b4f0*/  FMUL.FTZ R4, R21, R36.reuse ;  /* 0x0000002415047220 */ /* 0x080fe20000410000 */
[----:B------:R-:W-:Y:S01]  /*b500*/  F2FP.F16.E4M3.UNPACK_B R35, R35.H1 ;  /* 0x00000023ff23723e */ /* 0x000fe200030006ff */
[C---:B------:R-:W-:Y:S01]  /*b510*/  FFMA.FTZ R36, R9.reuse, R36, R37 ;  /* 0x0000002409247223 */ /* 0x040fe20000010025 */
[----:B------:R-:W-:Y:S01]  /*b520*/  F2FP.F16.E4M3.UNPACK_B R28, R28.H1 ;  /* 0x0000001cff1c723e */ /* 0x000fe200030006ff */
[----:B------:R-:W-:Y:S01]  /*b530*/  FFMA.FTZ R30, R9, R30, -R4 ;  /* 0x0000001e091e7223 */ /* 0x000fe20000010804 */
        /* <DEDUP_REMOVED lines=8> */
[----:B------:R-:W-:Y:S01]  /*b5c0*/  FMUL.FTZ R45, R6, R37 ;  /* 0x00000025062d7220 */ /* 0x000fe20000410000 */
[----:B------:R-:W-:Y:S02]  /*b5d0*/  HADD2.F32 R4, -RZ, R13.H0_H0 ;  /* 0x2000000dff047230 */ /* 0x000fe40000004100 */
[----:B------:R-:W-:Y:S01]  /*b5e0*/  FFMA.FTZ R43, R8, R34, R17 ;  /* 0x00000022082b7223 */ /* 0x000fe20000010011 */
[----:B------:R-:W-:Y:S01]  /*b5f0*/  FMUL.FTZ R6, R6, R9 ;  /* 0x0000000906067220 */ /* 0x000fe20000410000 */
[----:B------:R-:W-:Y:S01]  /*b600*/  FFMA.FTZ R41, R8, R29, -R41 ;  /* 0x0000001d08297223 */ /* 0x000fe20000010829 */
[----:B------:R-:W-:Y:S01]  /*b610*/  F2FP.F16.E4M3.UNPACK_B R17, R39 ;  /* 0x00000027ff11723e */ /* 0x000fe200020006ff */
[----:B------:R-:W-:Y:S01]  /*b620*/  HADD2.F32 R35, -RZ, R35.H1_H1 ;  /* 0x30000023ff237230 */ /* 0x000fe20000004100 */
[----:B------:R-:W-:Y:S01]  /*b630*/  F2FP.F16.E4M3.UNPACK_B R8, R31 ;  /* 0x0000001fff08723e */ /* 0x000fe200020006ff */
[----:B------:R-:W-:-:S02]  /*b640*/  HADD2.F32 R20, -RZ, R20.H1_H1 ;  /* 0x30000014ff147230 */ /* 0x000fc40000004100 */
[C---:B------:R-:W-:Y:S01]  /*b650*/  FFMA.FTZ R37, R4.reuse, R37, R6 ;  /* 0x0000002504257223 */ /* 0x040fe20000010006 */
[----:B------:R-:W-:Y:S01]  /*b660*/  HADD2.F32 R28, -RZ, R28.H1_H1 ;  /* 0x3000001cff1c7230 */ /* 0x000fe20000004100 */
[----:B------:R-:W-:Y:S01]  /*b670*/  F2FP.F16.E4M3.UNPACK_B R11, R15 ;  /* 0x0000000fff0b723e */ /* 0x000fe200020006ff */
[----:B------:R-:W-:Y:S01]  /*b680*/  FFMA.FTZ R45, R4, R9, -R45 ;  /* 0x00000009042d7223 */ /* 0x000fe2000001082d */
[----:B------:R-:W-:Y:S02]  /*b690*/  HADD2.F32 R13, -RZ, R13.H1_H1 ;  /* 0x3000000dff0d7230 */ /* 0x000fe40000004100 */
[C---:B------:R-:W-:Y:S01]  /*b6a0*/  FMUL.FTZ R34, R20.reuse, R35 ;  /* 0x0000002314227220 */ /* 0x040fe20000410000 */
[----:B------:R-:W-:Y:S02]  /*b6b0*/  HADD2.F32 R29, -RZ, R17.H0_H0 ;  /* 0x20000011ff1d7230 */ /* 0x000fe40000004100 */
[----:B------:R-:W-:Y:S01]  /*b6c0*/  FMUL.FTZ R20, R20, R28 ;  /* 0x0000001c14147220 */ /* 0x000fe20000410000 */
[----:B------:R-:W-:Y:S01]  /*b6d0*/  HADD2.F32 R6, -RZ, R25.H0_H0 ;  /* 0x20000019ff067230 */ /* 0x000fe20000004100 */
[----:B------:R-:W-:Y:S01]  /*b6e0*/  F2FP.F16.E4M3.UNPACK_B R39, R39.H1 ;  /* 0x00000027ff27723e */ /* 0x000fe200030006ff */
[----:B------:R-:W-:-:S02]  /*b6f0*/  HADD2.F32 R9, -RZ, R8.H0_H0 ;  /* 0x20000008ff097230 */ /* 0x000fc40000004100 */
[C---:B------:R-:W-:Y:S01]  /*b700*/  FFMA.FTZ R40, R13.reuse, R35, R20 ;  /* 0x000000230d287223 */ /* 0x040fe20000010014 */
[----:B------:R-:W-:Y:S02]  /*b710*/  HADD2.F32 R4, -RZ, R11.H0_H0 ;  /* 0x2000000bff047230 */ /* 0x000fe40000004100 */
[C---:B------:R-:W-:Y:S01]  /*b720*/  FMUL.FTZ R47, R6.reuse, R29 ;  /* 0x0000001d062f7220 */ /* 0x040fe20000410000 */
[----:B------:R-:W-:Y:S02]  /*b730*/  HADD2.F32 R20, -RZ, R17.H1_H1 ;  /* 0x30000011ff147230 */ /* 0x000fe40000004100 */
[----:B------:R-:W-:Y:S01]  /*b740*/  FMUL.FTZ R6, R6, R9 ;  /* 0x0000000906067220 */ /* 0x000fe20000410000 */
[----:B------:R-:W-:Y:S01]  /*b750*/  HADD2.F32 R25, -RZ, R25.H1_H1 ;  /* 0x30000019ff197230 */ /* 0x000fe20000004100 */
[----:B------:R-:W-:Y:S01]  /*b760*/  F2FP.F16.E4M3.UNPACK_B R31, R31.H1 ;  /* 0x0000001fff1f723e */ /* 0x000fe200030006ff */
[----:B------:R-:W-:Y:S02]  /*b770*/  HADD2.F32 R8, -RZ, R8.H1_H1 ;  /* 0x30000008ff087230 */ /* 0x000fe40000004100 */
[----:B------:R-:W-:Y:S01]  /*b780*/  FFMA.FTZ R34, R13, R28, -R34 ;  /* 0x0000001c0d227223 */ /* 0x000fe20000010822 */
[C---:B------:R-:W-:Y:S01]  /*b790*/  FFMA.FTZ R29, R4.reuse, R29, R6 ;  /* 0x0000001d041d7223 */ /* 0x040fe20000010006 */
[----:B------:R-:W-:Y:S01]  /*b7a0*/  F2FP.F16.E4M3.UNPACK_B R15, R15.H1 ;  /* 0x0000000fff0f723e */ /* 0x000fe200030006ff */
        /* <DEDUP_REMOVED lines=11> */
[----:B------:R-:W-:Y:S01]  /*b860*/  F2FP.F16.E4M3.UNPACK_B R11, R33.H1 ;  /* 0x00000021ff0b723e */ /* 0x000fe200030006ff */
[----:B------:R-:W-:Y:S01]  /*b870*/  FMUL.FTZ R6, R6, R9 ;  /* 0x0000000906067220 */ /* 0x000fe20000410000 */
[----:B------:R-:W-:Y:S01]  /*b880*/  F2FP.F16.E4M3.UNPACK_B R8, R27.H1 ;  /* 0x0000001bff08723e */ /* 0x000fe200030006ff */
[----:B------:R-:W-:Y:S01]  /*b890*/  HADD2.F32 R39, -RZ, R39.H1_H1 ;  /* 0x30000027ff277230 */ /* 0x000fe20000004100 */
[-C--:B------:R-:W-:Y:S01]  /*b8a0*/  F2FP.F16.E4M3.UNPACK_B R3, R12.reuse ;  /* 0x0000000cff03723e */ /* 0x080fe200020006ff */
[C---:B------:R-:W-:Y:S01]  /*b8b0*/  FFMA.FTZ R48, R4.reuse, R13, R6 ;  /* 0x0000000d04307223 */ /* 0x040fe20000010006 */
[----:B------:R-:W-:Y:S01]  /*b8c0*/  HADD2.F32 R26, -RZ, R26.H1_H1 ;  /* 0x3000001aff1a7230 */ /* 0x000fe20000004100 */
[----:B------:R-:W-:Y:S01]  /*b8d0*/  F2FP.F16.E4M3.UNPACK_B R12, R12.H1 ;  /* 0x0000000cff0c723e */ /* 0x000fe200030006ff */
[----:B------:R-:W-:Y:S01]  /*b8e0*/  FFMA.FTZ R35, R4, R9, -R17 ;  /* 0x0000000904237223 */ /* 0x000fe20000010811 */
[----:B------:R-:W-:Y:S01]  /*b8f0*/  HADD2.F32 R31, -RZ, R31.H1_H1 ;  /* 0x3000001fff1f7230 */ /* 0x000fe20000004100 */
[----:B------:R-:W-:Y:S01]  /*b900*/  F2FP.F16.E4M3.UNPACK_B R33, R33 ;  /* 0x00000021ff21723e */ /* 0x000fe200020006ff */
[----:B------:R-:W-:-:S02]  /*b910*/  HADD2.F32 R13, -RZ, R11.H0_H0 ;  /* 0x2000000bff0d7230 */ /* 0x000fc40000004100 */
[C---:B------:R-:W-:Y:S01]  /*b920*/  FMUL.FTZ R20, R26.reuse, R39 ;  /* 0x000000271a147220 */ /* 0x040fe20000410000 */
[----:B------:R-:W-:Y:S02]  /*b930*/  HADD2.F32 R6, -RZ, R7.H0_H0 ;  /* 0x20000007ff067230 */ /* 0x000fe40000004100 */
[----:B------:R-:W-:Y:S01]  /*b940*/  FMUL.FTZ R26, R26, R31 ;  /* 0x0000001f1a1a7220 */ /* 0x000fe20000410000 */
[----:B------:R-:W-:Y:S01]  /*b950*/  HADD2.F32 R9, -RZ, R8.H0_H0 ;  /* 0x20000008ff097230 */ /* 0x000fe20000004100 */
[----:B------:R-:W-:Y:S01]  /*b960*/  F2FP.F16.E4M3.UNPACK_B R27, R27 ;  /* 0x0000001bff1b723e */ /* 0x000fe200020006ff */
[----:B------:R-:W-:Y:S02]  /*b970*/  HADD2.F32 R15, -RZ, R15.H1_H1 ;  /* 0x3000000fff0f7230 */ /* 0x000fe40000004100 */
[C---:B------:R-:W-:Y:S01]  /*b980*/  FMUL.FTZ R17, R6.reuse, R13 ;  /* 0x0000000d06117220 */ /* 0x040fe20000410000 */
[----:B------:R-:W-:Y:S02]  /*b990*/  HADD2.F32 R4, -RZ, R12.H0_H0 ;  /* 0x2000000cff047230 */ /* 0x000fe40000004100 */
[----:B------:R-:W-:Y:S01]  /*b9a0*/  FMUL.FTZ R6, R6, R9 ;  /* 0x0000000906067220 */ /* 0x000fe20000410000 */
[----:B------:R-:W-:-:S02]  /*b9b0*/  HADD2.F32 R7, -RZ, R7.H1_H1 ;  /* 0x30000007ff077230 */ /* 0x000fc40000004100 */
[C---:B------:R-:W-:Y:S01]  /*b9c0*/  FFMA.FTZ R50, R15.reuse, R31, -R20 ;  /* 0x0000001f0f327223 */ /* 0x040fe20000010814 */
[----:B------:R-:W-:Y:S02]  /*b9d0*/  HADD2.F32 R8, -RZ, R8.H1_H1 ;  /* 0x30000008ff087230 */ /* 0x000fe40000004100 */
[----:B------:R-:W-:Y:S01]  /*b9e0*/  FFMA.FTZ R39, R15, R39, R26 ;  /* 0x000000270f277223 */ /* 0x000fe2000001001a */
[----:B------:R-:W-:Y:S02]  /*b9f0*/  HADD2.F32 R11, -RZ, R11.H1_H1 ;  /* 0x3000000bff0b7230 */ /* 0x000fe40000004100 */
[C---:B------:R-:W-:Y:S01]  /*ba00*/  FFMA.FTZ R17, R4.reuse, R9, -R17 ;  /* 0x0000000904117223 */ /* 0x040fe20000010811 */
[----:B------:R-:W-:Y:S01]  /*ba10*/  FFMA.FTZ R15, R4, R13, R6 ;  /* 0x0000000d040f7223 */ /* 0x000fe20000010006 */
[----:B------:R-:W-:Y:S02]  /*ba20*/  HADD2.F32 R12, -RZ, R12.H1_H1 ;  /* 0x3000000cff0c7230 */ /* 0x000fe40000004100 */
[C---:B------:R-:W-:Y:S01]  /*ba30*/  FMUL.FTZ R4, R7.reuse, R8 ;  /* 0x0000000807047220 */ /* 0x040fe20000410000 */
[----:B------:R-:W-:Y:S01]  /*ba40*/  FMUL.FTZ R13, R7, R11 ;  /* 0x0000000b070d7220 */ /* 0x000fe20000410000 */
[----:B------:R-:W-:Y:S01]  /*ba50*/  HADD2.F32 R9, -RZ, R33.H0_H0 ;  /* 0x20000021ff097230 */ /* 0x000fe20000004100 */
[----:B------:R-:W-:Y:S01]  /*ba60*/  F2FP.F16.E4M3.UNPACK_B R10, R14 ;  /* 0x0000000eff0a723e */ /* 0x000fe200020006ff */
[----:B------:R-:W-:-:S02]  /*ba70*/  HADD2.F32 R6, -RZ, R5.H0_H0 ;  /* 0x20000005ff067230 */ /* 0x000fc40000004100 */
[C---:B------:R-:W-:Y:S01]  /*ba80*/  FFMA.FTZ R28, R12.reuse, R11, R4 ;  /* 0x0000000b0c1c7223 */ /* 0x040fe20000010004 */
[----:B------:R-:W-:Y:S02]  /*ba90*/  HADD2.F32 R7, -RZ, R27.H0_H0 ;  /* 0x2000001bff077230 */ /* 0x000fe40000004100 */
[----:B------:R-:W-:Y:S01]  /*baa0*/  FFMA.FTZ R26, R12, R8, -R13 ;  /* 0x000000080c1a7223 */ /* 0x000fe2000001080d */
[----:B------:R-:W-:Y:S02]  /*bab0*/  HADD2.F32 R4, -RZ, R3.H0_H0 ;  /* 0x20000003ff047230 */ /* 0x000fe40000004100 */
[C---:B------:R-:W-:Y:S01]  /*bac0*/  FMUL.FTZ R11, R6.reuse, R9 ;  /* 0x00000009060b7220 */ /* 0x040fe20000410000 */
[----:B------:R-:W-:Y:S02]  /*bad0*/  HADD2.F32 R8, -RZ, R33.H1_H1 ;  /* 0x30000021ff087230 */ /* 0x000fe40000004100 */
[----:B------:R-:W-:Y:S01]  /*bae0*/  FMUL.FTZ R13, R6, R7 ;  /* 0x00000007060d7220 */ /* 0x000fe20000410000 */
[----:B------:R-:W-:-:S02]  /*baf0*/  HADD2.F32 R5, -RZ, R5.H1_H1 ;  /* 0x30000005ff057230 */ /* 0x000fc40000004100 */
[C---:B------:R-:W-:Y:S01]  /*bb00*/  FFMA.FTZ R12, R4.reuse, R7, -R11 ;  /* 0x00000007040c7223 */ /* 0x040fe2000001080b */
[----:B------:R-:W-:Y:S01]  /*bb10*/  HADD2.F32 R6, -RZ, R27.H1_H1 ;  /* 0x3000001bff067230 */ /* 0x000fe20000004100 */
[----:B------:R-:W-:Y:S01]  /*bb20*/  F2FP.F16.E4M3.UNPACK_B R11, R38.H1 ;  /* 0x00000026ff0b723e */ /* 0x000fe200030006ff */
[----:B------:R-:W-:Y:S02]  /*bb30*/  HADD2.F32 R3, -RZ, R3.H1_H1 ;  /* 0x30000003ff037230 */ /* 0x000fe40000004100 */
[C---:B------:R-:W-:Y:S01]  /*bb40*/  FMUL.FTZ R20, R5.reuse, R8 ;  /* 0x0000000805147220 */ /* 0x040fe20000410000 */
[----:B------:R-:W-:Y:S01]  /*bb50*/  FFMA.FTZ R13, R4, R9, R13 ;  /* 0x00000009040d7223 */ /* 0x000fe2000001000d */
[----:B------:R-:W-:Y:S01]  /*bb60*/  F2FP.F16.E4M3.UNPACK_B R14, R14.H1 ;  /* 0x0000000eff0e723e */ /* 0x000fe200030006ff */
[----:B------:R-:W-:Y:S01]  /*bb70*/  FMUL.FTZ R5, R5, R6 ;  /* 0x0000000605057220 */ /* 0x000fe20000410000 */
[----:B------:R-:W-:Y:S01]  /*bb80*/  F2FP.F16.E4M3.UNPACK_B R7, R32.H1 ;  /* 0x00000020ff07723e */ /* 0x000fe200030006ff */
[----:B------:R-:W-:Y:S01]  /*bb90*/  FFMA.FTZ R9, R3, R6, -R20 ;  /* 0x0000000603097223 */ /* 0x000fe20000010814 */
[----:B------:R-:W-:-:S02]  /*bba0*/  HADD2.F32 R6, -RZ, R11.H0_H0 ;  /* 0x2000000bff067230 */ /* 0x000fc40000004100 */
[----:B------:R-:W-:Y:S01]  /*bbb0*/  FFMA.FTZ R8, R3, R8, R5 ;  /* 0x0000000803087223 */ /* 0x000fe20000010005 */
[----:B------:R-:W-:Y:S01]  /*bbc0*/  HADD2.F32 R4, -RZ, R24.H0_H0 ;  /* 0x20000018ff047230 */ /* 0x000fe20000004100 */
[----:B------:R-:W-:Y:S01]  /*bbd0*/  F2FP.F16.E4M3.UNPACK_B R38, R38 ;  /* 0x00000026ff26723e */ /* 0x000fe200020006ff */
[----:B------:R-:W-:Y:S01]  /*bbe0*/  HADD2.F32 R5, -RZ, R7.H0_H0 ;  /* 0x20000007ff057230 */ /* 0x000fe20000004100 */
[----:B------:R-:W-:Y:S01]  /*bbf0*/  F2FP.F16.E4M3.UNPACK_B R32, R32 ;  /* 0x00000020ff20723e */ /* 0x000fe200020006ff */
[----:B------:R-:W-:Y:S02]  /*bc00*/  HADD2.F32 R3, -RZ, R14.H0_H0 ;  /* 0x2000000eff037230 */ /* 0x000fe40000004100 */
[C---:B------:R-:W-:Y:S01]  /*bc10*/  FMUL.FTZ R20, R4.reuse, R6 ;  /* 0x0000000604147220 */ /* 0x040fe20000410000 */
[----:B------:R-:W-:Y:S02]  /*bc20*/  HADD2.F32 R11, -RZ, R11.H1_H1 ;  /* 0x3000000bff0b7230 */ /* 0x000fe40000004100 */
[----:B------:R-:W-:Y:S01]  /*bc30*/  FMUL.FTZ R4, R4, R5 ;  /* 0x0000000504047220 */ /* 0x000fe20000410000 */
[----:B------:R-:W-:-:S02]  /*bc40*/  HADD2.F32 R24, -RZ, R24.H1_H1 ;  /* 0x30000018ff187230 */ /* 0x000fc40000004100 */
[----:B------:R-:W-:Y:S01]  /*bc50*/  FFMA.FTZ R20, R3, R5, -R20 ;  /* 0x0000000503147223 */ /* 0x000fe20000010814 */
[----:B------:R-:W-:Y:S01]  /*bc60*/  HADD2.F32 R7, -RZ, R7.H1_H1 ;  /* 0x30000007ff077230 */ /* 0x000fe20000004100 */
[----:B------:R-:W-:Y:S01]  /*bc70*/  F2FP.SATFINITE.E4M3.F32.PACK_AB_MERGE_C R35, R50, R35, RZ ;  /* 0x000000233223723e */ /* 0x000fe200048070ff */
[----:B------:R-:W-:Y:S02]  /*bc80*/  HADD2.F32 R14, -RZ, R14.H1_H1 ;  /* 0x3000000eff0e7230 */ /* 0x000fe40000004100 */
[C---:B------:R-:W-:Y:S01]  /*bc90*/  FMUL.FTZ R5, R24.reuse, R11 ;  /* 0x0000000b18057220 */ /* 0x040fe20000410000 */
[----:B------:R-:W-:Y:S01]  /*bca0*/  F2FP.SATFINITE.E4M3.F32.PACK_AB_MERGE_C R39, R39, R48, RZ ;  /* 0x000000302727723e */ /* 0x000fe200048070ff */
[-C--:B------:R-:W-:Y:S01]  /*bcb0*/  FMUL.FTZ R42, R24, R7.reuse ;  /* 0x00000007182a7220 */ /* 0x080fe20000410000 */
[----:B------:R-:W-:Y:S01]  /*bcc0*/  FFMA.FTZ R24, R3, R6, R4 ;  /* 0x0000000603187223 */ /* 0x000fe20000010004 */
[----:B------:R-:W-:Y:S01]  /*bcd0*/  FFMA.FTZ R25, R14, R7, -R5 ;  /* 0x000000070e197223 */ /* 0x000fe20000010805 */
[----:B------:R-:W-:-:S02]  /*bce0*/  HADD2.F32 R6, -RZ, R38.H0_H0 ;  /* 0x20000026ff067230 */ /* 0x000fc40000004100 */
[----:B------:R-:W-:Y:S01]  /*bcf0*/  FFMA.FTZ R27, R14, R11, R42 ;  /* 0x0000000b0e1b7223 */ /* 0x000fe2000001002a */
[--C-:B------:R-:W-:Y:S01]  /*bd00*/  HADD2.F32 R4, -RZ, R21.reuse.H0_H0 ;  /* 0x20000015ff047230 */ /* 0x100fe20000004100 */
[----:B------:R-:W-:Y:S01]  /*bd10*/  F2FP.SATFINITE.E4M3.F32.PACK_AB_MERGE_C R45, R34, R45, RZ ;  /* 0x0000002d222d723e */ /* 0x000fe200048070ff */
        /* <DEDUP_REMOVED lines=29> */
.L_x_1500:
[----:B------:R-:W-:Y:S05]  /*bef0*/  BSYNC B0 ;  /* 0x0000000000007941 */ /* 0x000fea0003800000 */
.L_x_1494:
        /* <DEDUP_REMOVED lines=8> */
.L_x_1491:
[----:B------:R-:W-:-:S06]  /*bf80*/  ULOP3.LUT UR4, UR55, 0x1, URZ, 0xfc, !UPT ;  /* 0x0000000137047892 */ /* 0x000fcc000f8efc3f */
[----:B0-2---:R-:W-:-:S05]  /*bf90*/  IMAD.U32 R0, RZ, RZ, UR4 ;  /* 0x00000004ff007e24 */ /* 0x005fca000f8e00ff */
[----:B------:R-:W-:-:S13]  /*bfa0*/  ISETP.NE.AND P0, PT, R0, 0x3, PT ;  /* 0x000000030000780c */ /* 0x000fda0003f05270 */
[----:B------:R-:W-:Y:S05]  /*bfb0*/  @!P0 BRA `(.L_x_1519) ;  /* 0x0000000000048947 */ /* 0x000fea0003800000 */
[----:B------:R-:W-:Y:S01]  /*bfc0*/  BPT.TRAP 0x1 ;  /* 0x000000040000795c */ /* 0x000fe20000300000 */
.L_x_1519:
[----:B------:R-:W-:Y:S02]  /*bfd0*/  IMAD.U32 R5, RZ, RZ, UR38 ;  /* 0x00000026ff057e24 */ /* 0x000fe4000f8e00ff */
[----:B------:R-:W-:-:S03]  /*bfe0*/  IMAD.U32 R0, RZ, RZ, UR44 ;  /* 0x0000002cff007e24 */ /* 0x000fc6000f8e00ff */
[----:B------:R-:W-:Y:S02]  /*bff0*/  LEA R5, R5, UR39, 0x3 ;  /* 0x0000002705057c11 */ /* 0x000fe4000f8e18ff */
[----:B------:R-:W-:-:S04]  /*c000*/  SHF.L.U32 R0, R0, 0x1f, RZ ;  /* 0x0000001f00007819 */ /* 0x000fc800000006ff */
[----:B------:R0:W1:Y:S01]  /*c010*/  SYNCS.PHASECHK.TRANS64.TRYWAIT P2, [R5+URZ+0x33430], R0 ;  /* 0x03343000050075a7 */ /* 0x000062000804017f */
[----:B------:R-:W-:Y:S05]  /*c020*/  @!P0 BRA `(.L_x_1520) ;  /* 0x0000000000048947 */ /* 0x000fea0003800000 */
[----:B------:R-:W-:Y:S01]  /*c030*/  BPT.TRAP 0x1 ;  /* 0x000000040000795c */ /* 0x000fe20000300000 */
.L_x_1520:
[----:B---3--:R-:W2:Y:S02]  /*c040*/  S2R R3, SR_TID.X ;  /* 0x0000000000037919 */ /* 0x008ea40000002100 */
[----:B--2---:R-:W-:-:S04]  /*c050*/  LOP3.LUT R3, R3, 0x7f, RZ, 0xc0, !PT ;  /* 0x0000007f03037812 */ /* 0x004fc800078ec0ff */
[----:B------:R-:W-:Y:S01]  /*c060*/  ISETP.NE.AND P1, PT, R3, RZ, PT ;  /* 0x000000ff0300720c */ /* 0x000fe20003f25270 */
[----:B-1----:R-:W-:-:S12]  /*c070*/  @P2 BRA `(.L_x_1521) ;  /* 0x0000000000082947 */ /* 0x002fd80003800000 */
[----:B------:R-:W1:Y:S02]  /*c080*/  SYNCS.PHASECHK.TRANS64.TRYWAIT P2, [R5+URZ+0x33430], R0 ;  /* 0x03343000050075a7 */ /* 0x000e64000804017f */
[----:B-1----:R-:W-:Y:S05]  /*c090*/  @!P2 BRA `(.L_x_1522) ;  /* 0x000001cc0004a947 */ /* 0x002fea0003800000 */
.L_x_1521:
[----:B------:R-:W-:Y:S05]  /*c0a0*/  WARPSYNC.ALL ;  /* 0x0000000000007948 */ /* 0x000fea0003800000 */
[----:B------:R-:W-:Y:S01]  /*c0b0*/  UIADD3 UR4, UR39, 0x24200, URZ ;  /* 0x0002420027047890 */ /* 0x000fe2000fffe03f */
[----:B------:R-:W-:Y:S01]  /*c0c0*/  WARPGROUP.ARRIVE ;  /* 0x00000000000079c5 */ /* 0x000fe20000000000 */
[----:B------:R-:W-:Y:S01]  /*c0d0*/  ULOP3.LUT UR6, UR37, 0x10000, URZ, 0xfc, !UPT ;  /* 0x0001000025067892 */ /* 0x000fe2000f8efc3f */
[----:B------:R-:W-:Y:S01]  /*c0e0*/  VIADD R3, R22, UR45 ;  /* 0x0000002d16037c36 */ /* 0x000fe20008000000 */
[----:B------:R-:W-:Y:S01]  /*c0f0*/  USHF.R.U32.HI UR4, URZ, 0x4, UR4 ;  /* 0x000000043f047899 */ /* 0x000fe20008011604 */
[----:B------:R-:W-:Y:S01]  /*c100*/  UMOV UR29, 0x80000020 ;  /* 0x80000020001d7882 */ /* 0x000fe20000000000 */
[----:B------:R-:W-:-:S02]  /*c110*/  UMOV UR31, 0x80000020 ;  /* 0x80000020001f7882 */ /* 0x000fc40000000000 */
[----:B------:R-:W-:Y:S01]  /*c120*/  ULOP3.LUT UR4, UR4, 0x3fff, URZ, 0xc0, !UPT ;  /* 0x00003fff04047892 */ /* 0x000fe2000f8ec03f */
[----:B------:R-:W-:Y:S01]  /*c130*/  UMOV UR28, UR6 ;  /* 0x00000006001c7c82 */ /* 0x000fe20008000000 */
[----:B------:R-:W-:Y:S02]  /*c140*/  UMOV UR9, UR29 ;  /* 0x0000001d00097c82 */ /* 0x000fe40008000000 */
[----:B------:R-:W-:Y:S01]  /*c150*/  ULOP3.LUT UR4, UR4, 0x10000, URZ, 0xfc, !UPT ;  /* 0x0001000004047892 */ /* 0x000fe2000f8efc3f */
[----:B------:R-:W-:Y:S01]  /*c160*/  UMOV UR8, UR28 ;  /* 0x0000001c00087c82 */ /* 0x000fe20008000000 */
[----:B------:R-:W-:Y:S02]  /*c170*/  UMOV UR11, 0x80000020 ;  /* 0x80000020000b7882 */ /* 0x000fe40000000000 */
        /* <DEDUP_REMOVED lines=8> */
[----:B------:R-:W-:Y:S02]  /*c200*/  UIADD3 UR14, UR5, 0x280, URZ ;  /* 0x00000280050e7890 */ /* 0x000fe4000fffe03f */
[----:B------:R-:W-:Y:S02]  /*c210*/  UIADD3 UR16, UR6, 0x202, URZ ;  /* 0x0000020206107890 */ /* 0x000fe4000fffe03f */
[----:B------:R-:W-:Y:S01]  /*c220*/  UIADD3 UR18, UR5, 0x282, URZ ;  /* 0x0000028205127890 */ /* 0x000fe2000fffe03f */
[----:B------:R-:W-:Y:S01]  /*c230*/  UMOV UR17, 0x80000020 ;  /* 0x8000002000117882 */ /* 0x000fe20000000000 */
[----:B------:R-:W-:Y:S01]  /*c240*/  UMOV UR19, 0x80000020 ;  /* 0x8000002000137882 */ /* 0x000fe20000000000 */
[----:B------:R-:W-:-:S02]  /*c250*/  UIADD3 UR20, UR6, 0x400, URZ ;  /* 0x0000040006147890 */ /* 0x000fc4000fffe03f */
[----:B------:R-:W-:Y:S01]  /*c260*/  UIADD3 UR22, UR5, 0x500, URZ ;  /* 0x0000050005167890 */ /* 0x000fe2000fffe03f */
[----:B------:R-:W-:Y:S01]  /*c270*/  UMOV UR21, 0x80000020 ;  /* 0x8000002000157882 */ /* 0x000fe20000000000 */
[----:B------:R-:W-:Y:S01]  /*c280*/  UMOV UR23, 0x80000020 ;  /* 0x8000002000177882 */ /* 0x000fe20000000000 */
[----:B------:R-:W-:Y:S02]  /*c290*/  UIADD3 UR24, UR6, 0x402, URZ ;  /* 0x0000040206187890 */ /* 0x000fe4000fffe03f */
[----:B------:R-:W-:Y:S01]  /*c2a0*/  UIADD3 UR26, UR5, 0x502, URZ ;  /* 0x00000502051a7890 */ /* 0x000fe2000fffe03f */
[----:B------:R-:W-:Y:S01]  /*c2b0*/  UMOV UR25, 0x80000020 ;  /* 0x8000002000197882 */ /* 0x000fe20000000000 */
[----:B------:R-:W-:Y:S01]  /*c2c0*/  UMOV UR27, 0x80000020 ;  /* 0x80000020001b7882 */ /* 0x000fe20000000000 */
[----:B------:R-:W-:Y:S01]  /*c2d0*/  ULDC UR59, c[0x0][0x9dc] ;  /* 0x00027700003b7ab9 */ /* 0x000fe20000000800 */
[----:B------:R-:W-:Y:S02]  /*c2e0*/  WARPGROUP.DEPBAR.LE gsb0, 0x0 ;  /* 0x00008000000079c5 */ /* 0x000fe40000010000 */
[----:B------:R-:W-:-:S06]  /*c2f0*/  WARPGROUP.ARRIVE ;  /* 0x00000000000079c5 */ /* 0x000fcc0000000000 */
[----:B------:R-:W-:Y:S01]  /*c300*/  QGMMA.64x32x32.F32.E4M3.E4M3 R72, gdesc[UR8], RZ, !UPT, gsb0 ;  /* 0x00600000084879f3 */ /* 0x000fe2000c0008ff */
[----:B------:R-:W-:Y:S01]  /*c310*/  UMOV UR8, UR28 ;  /* 0x0000001c00087c82 */ /* 0x000fe20008000000 */
[----:B------:R-:W-:Y:S01]  /*c320*/  UMOV UR9, UR29 ;  /* 0x0000001d00097c82 */ /* 0x000fe20008000000 */
[----:B------:R-:W-:Y:S01]  /*c330*/  UMOV UR10, UR7 ;  /* 0x00000007000a7c82 */ /* 0x000fe20008000000 */
[----:B------:R-:W-:Y:S01]  /*c340*/  UMOV UR11, 0x80000020 ;  /* 0x80000020000b7882 */ /* 0x000fe20000000000 */
[----:B------:R-:W-:Y:S01]  /*c350*/  UIADD3 UR7, UR5, 0x200, URZ ;  /* 0x0000020005077890 */ /* 0x000fe2000fffe03f */
        /* <DEDUP_REMOVED lines=9> */
[----:B-----5:R-:W-:-:S06]  /*c3f0*/  WARPGROUP.ARRIVE ;  /* 0x00000000000079c5 */ /* 0x020fcc0000000000 */
        /* <DEDUP_REMOVED lines=9> */
[----:B------:R-:W-:Y:S02]  /*c490*/  UIADD3 UR8, UR6, 0x2, URZ ;  /* 0x0000000206087890 */ /* 0x000fe4000fffe03f */
[----:B------:R-:W-:Y:S01]  /*c4a0*/  UIADD3 UR10, UR5, 0x2, URZ ;  /* 0x00000002050a7890 */ /* 0x000fe2000fffe03f */
[----:B------:R-:W-:Y:S01]  /*c4b0*/  UMOV UR9, 0x80000020 ;  /* 0x8000002000097882 */ /* 0x000fe20000000000 */
        /* <DEDUP_REMOVED lines=107> */
[----:B------:R-:W-:Y:S02]  /*cb70*/  ULDC UR10, c[0x0][0x448] ;  /* 0x00011200000a7ab9 */ /* 0x000fe40000000800 */
[----:B------:R-:W-:-:S06]  /*cb80*/  UISETP.NE.AND UP0, UPT, UR10, 0x1, UPT ;  /* 0x000000010a00788c */ /* 0x000fcc000bf05270 */
[----:B------:R-:W-:Y:S02]  /*cb90*/  PLOP3.LUT P2, PT, PT, PT, UP0, 0x80, 0x0 ;  /* 0x000000000000781c */ /* 0x000fe40003f4f008 */
[----:B------:R-:W-:Y:S01]  /*cba0*/  PLOP3.LUT P3, PT, PT, PT, UP0, 0x80, 0x0 ;  /* 0x000000000000781c */ /* 0x000fe20003f6f008 */
        /* <DEDUP_REMOVED lines=20> */
[----:B------:R-:W-:Y:S02]  /*ccf0*/  ULDC.64 UR6, c[0x0][0x9e0] ;  /* 0x0002780000067ab9 */ /* 0x000fe40000000a00 */
[----:B------:R-:W-:Y:S01]  /*cd00*/  UISETP.GE.AND UP1, UPT, UR7, 0x1, UPT ;  /* 0x000000010700788c */ /* 0x000fe2000bf26270 */
[----:B------:R-:W-:Y:S02]  /*cd10*/  WARPGROUP.DEPBAR.LE gsb0, 0x0 ;  /* 0x00008000000079c5 */ /* 0x000fe40000010000 */
[----:B------:R-:W-:-:S06]  /*cd20*/  WARPGROUP.ARRIVE ;  /* 0x00000000000079c5 */ /* 0x000fcc0000000000 */
[----:B------:R-:W-:Y:S01]  /*cd30*/  QGMMA.64x32x32.F32.E4M3.E4M3 R40, gdesc[UR24], R40, gsb0 ;  /* 0x00600000182879f3 */ /* 0x000fe20008000828 */
[----:B------:R-:W-:Y:S01]  /*cd40*/  UMOV UR26, UR5 ;  /* 0x00000005001a7c82 */ /* 0x000fe20008000000 */
[----:B------:R-:W-:Y:S01]  /*cd50*/  UMOV UR27, 0x80000020 ;  /* 0x80000020001b7882 */ /* 0x000fe20000000000 */
[----:B------:R-:W-:Y:S02]  /*cd60*/  @UP0 ULDC UR5, c[0x0][0x44c] ;  /* 0x0001130000050ab9 */ /* 0x000fe40000000800 */
[----:B01----:R-:W-:Y:S01]  /*cd70*/  @P2 IMAD.HI.U32 R0, R3, UR5, RZ ;  /* 0x0000000503002c27 */ /* 0x003fe2000f8e00ff */
[----:B------:R-:W-:Y:S01]  /*cd80*/  @UP0 ULDC UR5, c[0x0][0x450] ;  /* 0x0001140000050ab9 */ /* 0x000fe20000000800 */
[----:B------:R-:W-:-:S03]  /*cd90*/  PLOP3.LUT P2, PT, PT, PT, UP1, 0x40, 0x0 ;  /* 0x000000000000781c */ /* 0x000fc60003f4e818 */
[----:B------:R-:W-:Y:S01]  /*cda0*/  @P3 SHF.R.U32.HI R3, RZ, UR5, R0 ;  /* 0x00000005ff033c19 */ /* 0x000fe20008011600 */
[----:B------:R-:W-:Y:S01]  /*cdb0*/  @!P1 VIADD R0, R5, 0x33440 ;  /* 0x0003344005009836 */ /* 0x000fe20000000000 */
[----:B------:R-:W-:Y:S01]  /*cdc0*/  ULOP3.LUT UR5, URZ, UR59, URZ, 0x33, !UPT ;  /* 0x0000003b3f057292 */ /* 0x000fe2000f8e333f */
[----:B------:R-:W-:Y:S02]  /*cdd0*/  IMAD.MOV.U32 R5, RZ, RZ, -0xa0 ;  /* 0xffffff60ff057424 */ /* 0x000fe400078e00ff */
[----:B------:R-:W0:Y:S01]  /*cde0*/  SHFL.IDX PT, R11, R3, RZ, 0x1c1f ;  /* 0x001c1fff030b7589 */ /* 0x000e2200000e0000 */
[----:B------:R-:W-:Y:S01]  /*cdf0*/  @!P1 PRMT R0, RZ, 0x654, R0 ;  /* 0x00000654ff009816 */ /* 0x000fe20000000000 */
[----:B------:R-:W-:-:S04]  /*ce00*/  IMAD R4, R106, R5, 0xa1 ;  /* 0x000000a16a047424 */ /* 0x000fc800078e0205 */
[----:B------:R-:W-:Y:S02]  /*ce10*/  IMAD R5, R23, -0x2, R4 ;  /* 0xfffffffe17057824 */ /* 0x000fe400078e0204 */
        /* <DEDUP_REMOVED lines=28> */
.L_x_1525:
[----:B------:R-:W-:-:S06]  /*cfe0*/  UISETP.NE.AND UP2, UPT, UR7, 0x1, UPT ;  /* 0x000000010700788c */ /* 0x000fcc000bf45270 */
[----:B------:R-:W-:-:S05]  /*cff0*/  PLOP3.LUT P2, PT, PT, PT, UP2, 0x80, 0x0 ;  /* 0x000000000000781c */ /* 0x000fca0003f4f028 */
[----:B------:R-:W-:-:S08]  /*d000*/  @UP2 ULDC.64 UR10, c[0x0][0x9e8] ;  /* 0x00027a00000a2ab9 */ /* 0x000fd00000000a00 */
[----:B------:R-:W-:-:S05]  /*d010*/  @P2 IMAD.HI.U32 R11, R5, UR10, RZ ;  /* 0x0000000a050b2c27 */ /* 0x000fca000f8e00ff */
[----:B------:R-:W-:-:S07]  /*d020*/  @P2 SHF.R.U32.HI R5, RZ, UR11, R11 ;  /* 0x0000000bff052c19 */ /* 0x000fce000801160b */
.L_x_1526:
[----:B------:R-:W-:Y:S05]  /*d030*/  BSYNC B0 ;  /* 0x0000000000007941 */ /* 0x000fea0003800000 */
.L_x_1524:
[----:B------:R-:W-:-:S05]  /*d040*/  IMAD R5, R5, UR7, R10 ;  /* 0x0000000705057c24 */ /* 0x000fca000f8e020a */
[----:B------:R-:W-:Y:S02]  /*d050*/  VIMNMX R4, R4, R5, !PT ;  /* 0x0000000504047248 */ /* 0x000fe40007fe0100 */
[----:B------:R-:W-:-:S07]  /*d060*/  VIADDMNMX R0, R5, UR7, R0, PT ;  /* 0x0000000705007c46 */ /* 0x000fce000b800100 */
.L_x_1523:
[C---:B------:R-:W-:Y:S01]  /*d070*/  ISETP.GE.AND P2, PT, R9.reuse, 0x9, PT ;  /* 0x000000090900780c */ /* 0x040fe20003f46270 */
[----:B------:R-:W0:Y:S01]  /*d080*/  SHFL.IDX PT, R3, R3, 0x1, 0x1c1f ;  /* 0x003c1f0003037f89 */ /* 0x000e2200000e0000 */
[----:B------:R-:W-:Y:S02]  /*d090*/  ISETP.GE.AND P3, PT, R9, 0x2, PT ;  /* 0x000000020900780c */ /* 0x000fe40003f66270 */
[----:B------:R-:W-:Y:S02]  /*d0a0*/  P2R R13, PR, RZ, 0x4 ;  /* 0x00000004ff0d7803 */ /* 0x000fe40000000000 */
[----:B------:R-:W-:Y:S02]  /*d0b0*/  ISETP.GT.AND P2, PT, R4, 0x8, !P2 ;  /* 0x000000080400780c */ /* 0x000fe40005744270 */
[----:B------:R-:W-:Y:S02]  /*d0c0*/  P2R R12, PR, RZ, 0x8 ;  /* 0x00000008ff0c7803 */ /* 0x000fe40000000000 */
[----:B------:R-:W-:-:S02]  /*d0d0*/  ISETP.LT.OR P2, PT, R0, 0x9, P2 ;  /* 0x000000090000780c */ /* 0x000fc40001741670 */
[----:B------:R-:W-:Y:S02]  /*d0e0*/  ISETP.GT.AND P3, PT, R4, 0x1, !P3 ;  /* 0x000000010400780c */ /* 0x000fe40005f64270 */
[----:B------:R-:W-:Y:S02]  /*d0f0*/  ISETP.GE.AND P4, PT, R9, 0xa, PT ;  /* 0x0000000a0900780c */ /* 0x000fe40003f86270 */
[----:B------:R-:W-:Y:S02]  /*d100*/  FSEL R92, R92, -INF , !P2 ;  /* 0xff8000005c5c7808 */ /* 0x000fe40005000000 */
[----:B------:R-:W-:Y:S02]  /*d110*/  ISETP.LT.OR P3, PT, R0, 0x2, P3 ;  /* 0x000000020000780c */ /* 0x000fe40001f61670 */
[----:B------:R-:W-:Y:S02]  /*d120*/  ISETP.GT.AND P2, PT, R4, 0x9, !P4 ;  /* 0x000000090400780c */ /* 0x000fe40006744270 */
[----:B------:R-:W-:-:S02]  /*d130*/  FSEL R89, R89, -INF , !P3 ;  /* 0xff80000059597808 */ /* 0x000fc40005800000 */
[----:B------:R-:W-:Y:S02]  /*d140*/  ISETP.LT.OR P2, PT, R0, 0xa, P2 ;  /* 0x0000000a0000780c */ /* 0x000fe40001741670 */
[----:B------:R-:W-:Y:S02]  /*d150*/  ISETP.GE.AND P3, PT, R9, 0x11, PT ;  /* 0x000000110900780c */ /* 0x000fe40003f66270 */
[----:B------:R-:W-:Y:S02]  /*d160*/  FSEL R93, R93, -INF , !P2 ;  /* 0xff8000005d5d7808 */ /* 0x000fe40005000000 */
[----:B------:R-:W-:Y:S02]  /*d170*/  ISETP.GT.AND P2, PT, R4, 0x10, !P3 ;  /* 0x000000100400780c */ /* 0x000fe40005f44270 */
[----:B------:R-:W-:Y:S02]  /*d180*/  P2R R15, PR, RZ, 0x8 ;  /* 0x00000008ff0f7803 */ /* 0x000fe40000000000 */
        /* <DEDUP_REMOVED lines=16> */
[----:B----4-:R-:W-:Y:S02]  /*d290*/  P2R R14, PR, RZ, 0x10 ;  /* 0x00000010ff0e7803 */ /* 0x010fe40000000000 */
[----:B------:R-:W-:Y:S02]  /*d2a0*/  FSEL R101, R101, -INF , !P2 ;  /* 0xff80000065657808 */ /* 0x000fe40005000000 */
[----:B------:R-:W-:-:S02]  /*d2b0*/  ISETP.GE.AND P2, PT, R9, 0x21, PT ;  /* 0x000000210900780c */ /* 0x000fc40003f46270 */
[----:B------:R-:W-:Y:S02]  /*d2c0*/  ISETP.GE.AND P4, PT, R9, 0x22, PT ;  /* 0x000000220900780c */ /* 0x000fe40003f86270 */
[----:B------:R-:W-:Y:S02]  /*d2d0*/  ISETP.GT.AND P3, PT, R4, 0x20, !P2 ;  /* 0x000000200400780c */ /* 0x000fe40005764270 */
[----:B------:R-:W-:Y:S02]  /*d2e0*/  P2R R105, PR, RZ, 0x10 ;  /* 0x00000010ff697803 */ /* 0x000fe40000000000 */
        /* <DEDUP_REMOVED lines=174> */
.L_x_1529:
[----:B------:R-:W-:-:S06]  /*ddd0*/  UISETP.NE.AND UP2, UPT, UR7, 0x1, UPT ;  /* 0x000000010700788c */ /* 0x000fcc000bf45270 */
[----:B------:R-:W-:-:S05]  /*dde0*/  PLOP3.LUT P6, PT, PT, PT, UP2, 0x80, 0x0 ;  /* 0x000000000000781c */ /* 0x000fca0003fcf028 */
[----:B------:R-:W-:-:S08]  /*ddf0*/  @UP2 ULDC.64 UR10, c[0x0][0x9e8] ;  /* 0x00027a00000a2ab9 */ /* 0x000fd00000000a00 */
[----:B------:R-:W-:Y:S01]  /*de00*/  @P6 IMAD.HI.U32 R6, R3, UR10, RZ ;  /* 0x0000000a03066c27 */ /* 0x000fe2000f8e00ff */
[----:B------:R-:W-:-:S13]  /*de10*/  PLOP3.LUT P6, PT, PT, PT, UP2, 0x80, 0x0 ;  /* 0x000000000000781c */ /* 0x000fda0003fcf028 */
[----:B------:R-:W-:-:S07]  /*de20*/  @P6 SHF.R.U32.HI R3, RZ, UR11, R6 ;  /* 0x0000000bff036c19 */ /* 0x000fce0008011606 */
.L_x_1530:
[----:B------:R-:W-:Y:S05]  /*de30*/  BSYNC B0 ;  /* 0x0000000000007941 */ /* 0x000fea0003800000 */
.L_x_1528:
[----:B------:R-:W-:-:S05]  /*de40*/  IMAD R3, R3, UR7, R10 ;  /* 0x0000000703037c24 */ /* 0x000fca000f8e020a */
[----:B------:R-:W-:Y:S02]  /*de50*/  VIMNMX R4, R4, R3, !PT ;  /* 0x0000000304047248 */ /* 0x000fe40007fe0100 */
[----:B------:R-:W-:-:S07]  /*de60*/  VIADDMNMX R0, R3, UR7, R0, PT ;  /* 0x0000000703007c46 */ /* 0x000fce000b800100 */
.L_x_1527:
[----:B------:R-:W-:Y:S01]  /*de70*/  ISETP.GT.AND P2, PT, R4, 0x20, !P2 ;  /* 0x000000200400780c */ /* 0x000fe20005744270 */
[----:B------:R-:W-:Y:S01]  /*de80*/  IMAD.U32 R88, RZ, RZ, UR36 ;  /* 0x00000024ff587e24 */ /* 0x000fe2000f8e00ff */
[----:B------:R-:W-:Y:S01]  /*de90*/  ISETP.NE.AND P6, PT, R105, RZ, PT ;  /* 0x000000ff6900720c */ /* 0x000fe20003fc5270 */
[----:B------:R-:W-:Y:S01]  /*dea0*/  @UP0 ULDC UR10, c[0x0][0x44c] ;  /* 0x00011300000a0ab9 */ /* 0x000fe20000000800 */
[----:B------:R-:W-:Y:S01]  /*deb0*/  ISETP.LT.OR P2, PT, R0, 0x21, P2 ;  /* 0x000000210000780c */ /* 0x000fe20001741670 */
[----:B------:R-:W-:Y:S01]  /*dec0*/  UIMAD.WIDE.U32 UR10, UR45, UR10, URZ ;  /* 0x0000000a2d0a72a5 */ /* 0x000fe2000f8e003f */
[----:B------:R-:W-:Y:S01]  /*ded0*/  FMNMX.FTZ R3, R5, R89, !PT ;  /* 0x0000005905037209 */ /* 0x000fe20007810000 */
[----:B------:R-:W-:Y:S01]  /*dee0*/  @UP0 ULDC UR15, c[0x0][0x450] ;  /* 0x00011400000f0ab9 */ /* 0x000fe20000000800 */
[----:B------:R-:W-:Y:S01]  /*def0*/  FSEL R74, R74, -INF , !P2 ;  /* 0xff8000004a4a7808 */ /* 0x000fe20005000000 */
[----:B------:R-:W-:Y:S01]  /*df00*/  UMOV UR5, UR45 ;  /* 0x0000002d00057c82 */ /* 0x000fe20008000000 */
[----:B------:R-:W-:Y:S01]  /*df10*/  ISETP.GT.AND P2, PT, R4, 0x21, !P6 ;  /* 0x000000210400780c */ /* 0x000fe20007744270 */
[----:B------:R-:W-:Y:S01]  /*df20*/  @UP0 USHF.R.U32.HI UR5, URZ, UR15, UR11 ;  /* 0x0000000f3f050299 */ /* 0x000fe2000801160b */
[----:B------:R-:W-:-:S02]  /*df30*/  ISETP.NE.AND P6, PT, R117, RZ, PT ;  /* 0x000000ff7500720c */ /* 0x000fc40003fc5270 */
        /* <DEDUP_REMOVED lines=73> */
[----:B------:R-:W-:Y:S02]  /*e3d0*/  ISETP.GT.AND P2, PT, R4, 0x50, !P6 ;  /* 0x000000500400780c */ /* 0x000fe40007744270 */
[----:B------:R-:W-:Y:S02]  /*e3e0*/  ISETP.NE.AND P6, PT, R128, RZ, PT ;  /* 0x000000ff8000720c */ /* 0x000fe40003fc5270 */
        /* <DEDUP_REMOVED lines=17> */
[----:B------:R-:W-:Y:S01]  /*e500*/  ISETP.NE.AND P2, PT, R120, RZ, PT ;  /* 0x000000ff7800720c */ /* 0x000fe20003f45270 */
[----:B------:R-:W0:Y:S01]  /*e510*/  SHFL.BFLY PT, R3, R6, 0x2, 0x1f ;  /* 0x0c401f0006037f89 */ /* 0x000e2200000e0000 */
[C---:B------:R-:W-:Y:S02]  /*e520*/  ISETP.GT.AND P3, PT, R4.reuse, 0x90, !P3 ;  /* 0x000000900400780c */ /* 0x040fe40005f64270 */
[C---:B------:R-:W-:Y:S02]  /*e530*/  ISETP.GT.AND P2, PT, R4.reuse, 0x59, !P2 ;  /* 0x000000590400780c */ /* 0x040fe40005744270 */
[----:B------:R-:W-:-:S02]  /*e540*/  ISETP.GT.AND P4, PT, R4, 0x91, !P4 ;  /* 0x000000910400780c */ /* 0x000fc40006784270 */
[----:B------:R-:W-:Y:S02]  /*e550*/  ISETP.LT.OR P2, PT, R0, 0x5a, P2 ;  /* 0x0000005a0000780c */ /* 0x000fe40001741670 */
[----:B------:R-:W-:Y:S02]  /*e560*/  ISETP.GT.AND P5, PT, R4, 0x98, !P5 ;  /* 0x000000980400780c */ /* 0x000fe40006fa4270 */
[----:B------:R-:W-:Y:S02]  /*e570*/  FSEL R71, R71, -INF , !P2 ;  /* 0xff80000047477808 */ /* 0x000fe40005000000 */
[----:B------:R-:W-:Y:S02]  /*e580*/  ISETP.NE.AND P2, PT, R121, RZ, PT ;  /* 0x000000ff7900720c */ /* 0x000fe40003f45270 */
[----:B------:R-:W-:Y:S02]  /*e590*/  ISETP.LT.OR P3, PT, R0, 0x91, P3 ;  /* 0x000000910000780c */ /* 0x000fe40001f61670 */
[----:B------:R-:W-:-:S02]  /*e5a0*/  ISETP.GT.AND P2, PT, R4, 0x60, !P2 ;  /* 0x000000600400780c */ /* 0x000fc40005744270 */
[C---:B------:R-:W-:Y:S02]  /*e5b0*/  ISETP.LT.OR P4, PT, R0.reuse, 0x92, P4 ;  /* 0x000000920000780c */ /* 0x040fe40002781670 */
[----:B------:R-:W-:Y:S02]  /*e5c0*/  ISETP.LT.OR P2, PT, R0, 0x61, P2 ;  /* 0x000000610000780c */ /* 0x000fe40001741670 */
[----:B------:R-:W-:Y:S02]  /*e5d0*/  FSEL R34, R34, -INF , !P3 ;  /* 0xff80000022227808 */ /* 0x000fe40005800000 */
[----:B------:R-:W-:Y:S02]  /*e5e0*/  FSEL R42, R42, -INF , !P2 ;  /* 0xff8000002a2a7808 */ /* 0x000fe40005000000 */
[----:B------:R-:W-:Y:S02]  /*e5f0*/  ISETP.NE.AND P2, PT, R122, RZ, PT ;  /* 0x000000ff7a00720c */ /* 0x000fe40003f45270 */
[----:B0-----:R-:W-:-:S02]  /*e600*/  FMNMX.FTZ R7, R6, R3, !PT ;  /* 0x0000000306077209 */ /* 0x001fc40007810000 */
[----:B------:R-:W-:Y:S02]  /*e610*/  ISETP.GT.AND P2, PT, R4, 0x61, !P2 ;  /* 0x000000610400780c */ /* 0x000fe40005744270 */
[C---:B------:R-:W-:Y:S01]  /*e620*/  ISETP.LT.OR P5, PT, R0.reuse, 0x99, P5 ;  /* 0x000000990000780c */ /* 0x040fe20002fa1670 */
[----:B------:R-:W0:Y:S01]  /*e630*/  SHFL.BFLY PT, R8, R7, 0x1, 0x1f ;  /* 0x0c201f0007087f89 */ /* 0x000e2200000e0000 */
[----:B------:R-:W-:Y:S02]  /*e640*/  ISETP.LT.OR P2, PT, R0, 0x62, P2 ;  /* 0x000000620000780c */ /* 0x000fe40001741670 */
[----:B------:R-:W-:Y:S02]  /*e650*/  FSEL R35, R35, -INF , !P4 ;  /* 0xff80000023237808 */ /* 0x000fe40006000000 */
[----:B------:R-:W-:Y:S02]  /*e660*/  FSEL R43, R43, -INF , !P2 ;  /* 0xff8000002b2b7808 */ /* 0x000fe40005000000 */
[----:B------:R-:W-:-:S02]  /*e670*/  ISETP.NE.AND P2, PT, R123, RZ, PT ;  /* 0x000000ff7b00720c */ /* 0x000fc40003f45270 */
[----:B------:R-:W-:Y:S02]  /*e680*/  FSEL R38, R38, -INF , !P5 ;  /* 0xff80000026267808 */ /* 0x000fe40006800000 */
[----:B------:R-:W-:Y:S02]  /*e690*/  ISETP.GT.AND P2, PT, R4, 0x68, !P2 ;  /* 0x000000680400780c */ /* 0x000fe40005744270 */
[----:B------:R-:W-:Y:S02]  /*e6a0*/  R2UR UR14, R104 ;  /* 0x00000000680e72ca */ /* 0x000fe400000e0000 */
[----:B------:R-:W-:-:S04]  /*e6b0*/  ISETP.LT.OR P2, PT, R0, 0x69, P2 ;  /* 0x000000690000780c */ /* 0x000fc80001741670 */
[----:B------:R-:W-:Y:S02]  /*e6c0*/  FSEL R46, R46, -INF , !P2 ;  /* 0xff8000002e2e7808 */ /* 0x000fe40005000000 */
[----:B------:R-:W-:Y:S02]  /*e6d0*/  ISETP.NE.AND P2, PT, R124, RZ, PT ;  /* 0x000000ff7c00720c */ /* 0x000fe40003f45270 */
[----:B0-----:R-:W-:Y:S02]  /*e6e0*/  FMNMX.FTZ R3, R7, R8, !PT ;  /* 0x0000000807037209 */ /* 0x001fe40007810000 */
[----:B------:R-:W-:Y:S01]  /*e6f0*/  ISETP.GT.AND P2, PT, R4, 0x69, !P2 ;  /* 0x000000690400780c */ /* 0x000fe20005744270 */
[----:B------:R-:W-:Y:S02]  /*e700*/  UIADD3 UR10, UR14, UR5, URZ ;  /* 0x000000050e0a7290 */ /* 0x000fe4000fffe03f */
[----:B------:R-:W-:-:S01]  /*e710*/  FFMA.FTZ R88, R3, R88, -8 ;  /* 0xc100000003587423 */ /* 0x000fc20000010058 */
[----:B------:R-:W-:Y:S01]  /*e720*/  ISETP.LT.OR P2, PT, R0, 0x6a, P2 ;  /* 0x0000006a0000780c */ /* 0x000fe20001741670 */
[----:B------:R-:W-:-:S03]  /*e730*/  UIADD3 UR6, UR10, UR6, URZ ;  /* 0x000000060a067290 */ /* 0x000fc6000fffe03f */
        /* <DEDUP_REMOVED lines=13> */
[----:B------:R-:W-:Y:S02]  /*e810*/  ISETP.GT.AND P2, PT, R4, 0x79, !P6 ;  /* 0x000000790400780c */ /* 0x000fe40007744270 */
[----:B------:R-:W-:Y:S02]  /*e820*/  ISETP.NE.AND P6, PT, R131, RZ, PT ;  /* 0x000000ff8300720c */ /* 0x000fe40003fc5270 */
        /* <DEDUP_REMOVED lines=48> */
[----:B------:R-:W-:Y:S02]  /*eb30*/  ISETP.GT.AND P2, PT, R4, 0x88, !P6 ;  /* 0x000000880400780c */ /* 0x000fe40007744270 */
[----:B------:R-:W-:Y:S02]  /*eb40*/  FMNMX.FTZ R17, R103, R20, !PT ;  /* 0x0000001467117209 */ /* 0x000fe40007810000 */
[----:B------:R-:W-:-:S02]  /*eb50*/  ISETP.LT.OR P2, PT, R0, 0x89, P2 ;  /* 0x000000890000780c */ /* 0x000fc40001741670 */
[----:B------:R-:W-:Y:S02]  /*eb60*/  ISETP.NE.AND P6, PT, R132, RZ, PT ;  /* 0x000000ff8400720c */ /* 0x000fe40003fc5270 */
[----:B------:R-:W-:Y:S02]  /*eb70*/  FSEL R30, R30, -INF , !P2 ;  /* 0xff8000001e1e7808 */ /* 0x000fe40005000000 */
[----:B------:R-:W-:-:S04]  /*eb80*/  FSETP.NEU.FTZ.AND P2, PT, R3, -INF , PT ;  /* 0xff8000000300780b */ /* 0x000fc80003f5d000 */
[----:B------:R-:W-:Y:S02]  /*eb90*/  FSEL R88, R88, RZ, P2 ;  /* 0x000000ff58587208 */ /* 0x000fe40001000000 */
[----:B------:R-:W-:Y:S02]  /*eba0*/  ISETP.GT.AND P2, PT, R4, 0x89, !P6 ;  /* 0x000000890400780c */ /* 0x000fe40007744270 */
[----:B------:R-:W-:Y:S01]  /*ebb0*/  ISETP.NE.AND P6, PT, R9, RZ, PT ;  /* 0x000000ff0900720c */ /* 0x000fe20003fc5270 */
[----:B------:R-:W-:-:S01]  /*ebc0*/  FFMA.FTZ R72, R72, UR36, -R88 ;  /* 0x0000002448487c23 */ /* 0x000fc20008010858 */
[--C-:B------:R-:W-:Y:S01]  /*ebd0*/  FFMA.FTZ R76, R76, UR36, -R88.reuse ;  /* 0x000000244c4c7c23 */ /* 0x100fe20008010858 */
[----:B------:R-:W-:-:S01]  /*ebe0*/  FFMA.FTZ R14, R73, UR36, -R88 ;  /* 0x00000024490e7c23 */ /* 0x000fc20008010858 */
[--C-:B------:R-:W-:Y:S01]  /*ebf0*/  FFMA.FTZ R80, R80, UR36, -R88.reuse ;  /* 0x0000002450507c23 */ /* 0x100fe20008010858 */
[----:B------:R0:W-:Y:S01]  /*ec00*/  MUFU.EX2 R13, R72 ;  /* 0x00000048000d7308 */ /* 0x0001e20000000800 */
[----:B------:R-:W-:-:S01]  /*ec10*/  FFMA.FTZ R20, R77, UR36, -R88 ;  /* 0x000000244d147c23 */ /* 0x000fc20008010858 */
[--C-:B------:R-:W-:Y:S01]  /*ec20*/  FFMA.FTZ R77, R61, UR36, -R88.reuse ;  /* 0x000000243d4d7c23 */ /* 0x100fe20008010858 */
[----:B------:R-:W-:Y:S01]  /*ec30*/  ISETP.LT.OR P2, PT, R0, 0x8a, P2 ;  /* 0x0000008a0000780c */ /* 0x000fe20001741670 */
[--C-:B------:R-:W-:Y:S01]  /*ec40*/  FFMA.FTZ R5, R5, UR36, -R88.reuse ;  /* 0x0000002405057c23 */ /* 0x100fe20008010858 */
[----:B------:R-:W-:-:S01]  /*ec50*/  FFMA.FTZ R6, R89, UR36, -R88 ;  /* 0x0000002459067c23 */ /* 0x000fc20008010858 */
[--C-:B------:R-:W-:Y:S01]  /*ec60*/  FFMA.FTZ R7, R92, UR36, -R88.reuse ;  /* 0x000000245c077c23 */ /* 0x100fe20008010858 */
[----:B------:R-:W-:Y:S01]  /*ec70*/  FSEL R31, R31, -INF , !P2 ;  /* 0xff8000001f1f7808 */ /* 0x000fe20005000000 */
[----:B------:R1:W-:Y:S01]  /*ec80*/  MUFU.EX2 R15, R76 ;  /* 0x0000004c000f7308 */ /* 0x0003e20000000800 */
[----:B0-----:R-:W-:Y:S01]  /*ec90*/  FMNMX.FTZ R72, R74, R17, !PT ;  /* 0x000000114a487209 */ /* 0x001fe20007810000 */
        /* <DEDUP_REMOVED lines=15> */
[----:B-1----:R-:W-:Y:S01]  /*ed90*/  FMNMX.FTZ R76, R82, R21, !PT ;  /* 0x00000015524c7209 */ /* 0x002fe20007810000 */
[--C-:B------:R-:W-:Y:S01]  /*eda0*/  FFMA.FTZ R84, R84, UR36, -R88.reuse ;  /* 0x0000002454547c23 */ /* 0x100fe20008010858 */
[----:B------:R-:W-:-:S01]  /*edb0*/  FFMA.FTZ R56, R56, UR36, -R88 ;  /* 0x0000002438387c23 */ /* 0x000fc20008010858 */
[--C-:B------:R-:W-:Y:S01]  /*edc0*/  FFMA.FTZ R57, R57, UR36, -R88.reuse ;  /* 0x0000002439397c23 */ /* 0x100fe20008010858 */
[----:B------:R-:W-:Y:S01]  /*edd0*/  FMNMX.FTZ R21, R83, R76, !PT ;  /* 0x0000004c53157209 */ /* 0x000fe20007810000 */
[--C-:B------:R-:W-:Y:S01]  /*ede0*/  FFMA.FTZ R60, R60, UR36, -R88.reuse ;  /* 0x000000243c3c7c23 */ /* 0x100fe20008010858 */
[----:B------:R-:W-:-:S01]  /*edf0*/  FFMA.FTZ R64, R64, UR36, -R88 ;  /* 0x0000002440407c23 */ /* 0x000fc20008010858 */
[----:B------:R-:W1:Y:S01]  /*ee00*/  MUFU.EX2 R6, R6 ;  /* 0x0000000600067308 */ /* 0x000e620000000800 */
[----:B------:R-:W-:Y:S01]  /*ee10*/  FMNMX.FTZ R76, R86, R21, !PT ;  /* 0x00000015564c7209 */ /* 0x000fe20007810000 */
[--C-:B------:R-:W-:Y:S01]  /*ee20*/  FFMA.FTZ R65, R65, UR36, -R88.reuse ;  /* 0x0000002441417c23 */ /* 0x100fe20008010858 */
[----:B------:R-:W-:-:S01]  /*ee30*/  FFMA.FTZ R41, R41, UR36, -R88 ;  /* 0x0000002429297c23 */ /* 0x000fc20008010858 */
[--C-:B------:R-:W-:Y:S01]  /*ee40*/  FFMA.FTZ R24, R24, UR36, -R88.reuse ;  /* 0x0000002418187c23 */ /* 0x100fe20008010858 */
[----:B------:R-:W-:Y:S01]  /*ee50*/  FMNMX.FTZ R73, R87, R76, !PT ;  /* 0x0000004c57497209 */ /* 0x000fe20007810000 */
[--C-:B------:R-:W-:Y:S01]  /*ee60*/  FFMA.FTZ R76, R85, UR36, -R88.reuse ;  /* 0x00000024554c7c23 */ /* 0x100fe20008010858 */
[----:B------:R-:W-:-:S01]  /*ee70*/  FFMA.FTZ R25, R25, UR36, -R88 ;  /* 0x0000002419197c23 */ /* 0x000fc20008010858 */
[----:B------:R-:W2:Y:S01]  /*ee80*/  MUFU.EX2 R7, R7 ;  /* 0x0000000700077308 */ /* 0x000ea20000000800 */
        /* <DEDUP_REMOVED lines=9> */
[----:B------:R-:W-:-:S03]  /*ef20*/  FFMA.FTZ R37, R37, UR36, -R88 ;  /* 0x0000002425257c23 */ /* 0x000fc60008010858 */
[----:B------:R-:W-:-:S03]  /*ef30*/  FMNMX.FTZ R73, R63, R80, !PT ;  /* 0x000000503f497209 */ /* 0x000fc60007810000 */
[----:B------:R-:W3:Y:S01]  /*ef40*/  MUFU.EX2 R9, R9 ;  /* 0x0000000900097308 */ /* 0x000ee20000000800 */
[----:B------:R-:W-:-:S04]  /*ef50*/  FMNMX.FTZ R80, R66, R73, !PT ;  /* 0x0000004942507209 */ /* 0x000fc80007810000 */
[----:B------:R-:W-:-:S03]  /*ef60*/  FMNMX.FTZ R73, R67, R80, !PT ;  /* 0x0000005043497209 */ /* 0x000fc60007810000 */
[----:B------:R-:W4:Y:S01]  /*ef70*/  MUFU.EX2 R10, R10 ;  /* 0x0000000a000a7308 */ /* 0x000f220000000800 */
[----:B------:R-:W-:-:S04]  /*ef80*/  FMNMX.FTZ R80, R70, R73, !PT ;  /* 0x0000004946507209 */ /* 0x000fc80007810000 */
[----:B------:R-:W-:-:S03]  /*ef90*/  FMNMX.FTZ R73, R71, R80, !PT ;  /* 0x0000005047497209 */ /* 0x000fc60007810000 */
[----:B------:R-:W5:Y:S01]  /*efa0*/  MUFU.EX2 R11, R11 ;  /* 0x0000000b000b7308 */ /* 0x000f620000000800 */
[----:B------:R-:W-:-:S04]  /*efb0*/  FMNMX.FTZ R80, R42, R73, !PT ;  /* 0x000000492a507209 */ /* 0x000fc80007810000 */
[----:B------:R-:W-:-:S03]  /*efc0*/  FMNMX.FTZ R61, R43, R80, !PT ;  /* 0x000000502b3d7209 */ /* 0x000fc60007810000 */
[----:B------:R1:W-:Y:S01]  /*efd0*/  MUFU.EX2 R73, R77 ;  /* 0x0000004d00497308 */ /* 0x0003e20000000800 */
[----:B------:R-:W-:-:S04]  /*efe0*/  FMNMX.FTZ R80, R46, R61, !PT ;  /* 0x0000003d2e507209 */ /* 0x000fc80007810000 */
[----:B------:R-:W-:-:S03]  /*eff0*/  FMNMX.FTZ R61, R47, R80, !PT ;  /* 0x000000502f3d7209 */ /* 0x000fc60007810000 */
[----:B------:R-:W-:Y:S01]  /*f000*/  MUFU.EX2 R12, R12 ;  /* 0x0000000c000c7308 */ /* 0x000fe20000000800 */
[----:B------:R-:W-:-:S04]  /*f010*/  FMNMX.FTZ R80, R50, R61, !PT ;  /* 0x0000003d32507209 */ /* 0x000fc80007810000 */
[----:B------:R-:W-:-:S03]  /*f020*/  FMNMX.FTZ R61, R51, R80, !PT ;  /* 0x00000050333d7209 */ /* 0x000fc60007810000 */
[----:B------:R-:W-:Y:S01]  /*f030*/  MUFU.EX2 R21, R84 ;  /* 0x0000005400157308 */ /* 0x000fe20000000800 */
[----:B------:R-:W-:-:S04]  /*f040*/  FMNMX.FTZ R68, R54, R61, !PT ;  /* 0x0000003d36447209 */ /* 0x000fc80007810000 */
[----:B-1----:R-:W-:Y:S01]  /*f050*/  FMNMX.FTZ R77, R55, R68, !PT ;  /* 0x00000044374d7209 */ /* 0x002fe20007810000 */
[----:B------:R-:W-:-:S02]  /*f060*/  FFMA.FTZ R68, R69, UR36, -R88 ;  /* 0x0000002445447c23 */ /* 0x000fc40008010858 */
        /* <DEDUP_REMOVED lines=18> */
[----:B------:R-:W-:Y:S02]  /*f190*/  MUFU.EX2 R72, R72 ;  /* 0x0000004800487308 */ /* 0x000fe40000000800 */
[----:B------:R-:W2:Y:S06]  /*f1a0*/  SHFL.BFLY PT, R0, R69, 0x2, 0x1f ;  /* 0x0c401f0045007f89 */ /* 0x000eac00000e0000 */
[----:B------:R-:W-:Y:S08]  /*f1b0*/  MUFU.EX2 R76, R76 ;  /* 0x0000004c004c7308 */ /* 0x000ff00000000800 */
[----:B------:R-:W-:Y:S08]  /*f1c0*/  MUFU.EX2 R56, R56 ;  /* 0x0000003800387308 */ /* 0x000ff00000000800 */
[----:B------:R-:W-:Y:S01]  /*f1d0*/  MUFU.EX2 R57, R57 ;  /* 0x0000003900397308 */ /* 0x000fe20000000800 */
[----:B--2---:R-:W-:-:S05]  /*f1e0*/  FMNMX.FTZ R53, R69, R0, !PT ;  /* 0x0000000045357209 */ /* 0x004fca0007810000 */
[----:B------:R-:W2:Y:S02]  /*f1f0*/  SHFL.BFLY PT, R0, R53, 0x1, 0x1f ;  /* 0x0c201f0035007f89 */ /* 0x000ea400000e0000 */
[----:B------:R-:W-:Y:S08]  /*f200*/  MUFU.EX2 R60, R60 ;  /* 0x0000003c003c7308 */ /* 0x000ff00000000800 */
[----:B------:R-:W-:Y:S08]  /*f210*/  MUFU.EX2 R64, R64 ;  /* 0x0000004000407308 */ /* 0x000ff00000000800 */
[----:B------:R-:W-:Y:S01]  /*f220*/  MUFU.EX2 R65, R65 ;  /* 0x0000004100417308 */ /* 0x000fe20000000800 */
[----:B--2---:R-:W-:Y:S01]  /*f230*/  FMNMX.FTZ R0, R53, R0, !PT ;  /* 0x0000000035007209 */ /* 0x004fe20007810000 */
[----:B------:R-:W-:-:S06]  /*f240*/  IMAD.U32 R53, RZ, RZ, UR36 ;  /* 0x00000024ff357e24 */ /* 0x000fcc000f8e00ff */
[----:B------:R-:W-:Y:S01]  /*f250*/  MUFU.EX2 R68, R68 ;  /* 0x0000004400447308 */ /* 0x000fe20000000800 */
[C---:B------:R-:W-:Y:S01]  /*f260*/  FSETP.NEU.FTZ.AND P2, PT, R0.reuse, -INF , PT ;  /* 0xff8000000000780b */ /* 0x040fe20003f5d000 */
[----:B------:R-:W-:-:S05]  /*f270*/  FFMA.FTZ R53, R0, R53, -8 ;  /* 0xc100000000357423 */ /* 0x000fca0000010035 */
[----:B-1----:R-:W-:Y:S01]  /*f280*/  FSEL R81, R53, RZ, P2 ;  /* 0x000000ff35517208 */ /* 0x002fe20001000000 */
[----:B------:R-:W-:Y:S01]  /*f290*/  MUFU.EX2 R39, R39 ;  /* 0x0000002700277308 */ /* 0x000fe20000000800 */
[----:B------:R-:W-:-:S03]  /*f2a0*/  PLOP3.LUT P2, PT, PT, PT, UP1, 0x40, 0x0 ;  /* 0x000000000000781c */ /* 0x000fc60003f4e818 */
        /* <DEDUP_REMOVED lines=13> */
[----:B-1----:R-:W-:-:S01]  /*f380*/  FFMA.FTZ R79, R62, UR36, -R81 ;  /* 0x000000243e4f7c23 */ /* 0x002fc20008010851 */
[----:B------:R-:W-:Y:S01]  /*f390*/  FFMA.FTZ R62, R66, UR36, -R81 ;  /* 0x00000024423e7c23 */ /* 0x000fe20008010851 */
[----:B------:R-:W-:-:S01]  /*f3a0*/  FADD.FTZ R66, R5, R6 ;  /* 0x0000000605427221 */ /* 0x000fc20000010000 */
[--C-:B------:R-:W-:Y:S01]  /*f3b0*/  FFMA.FTZ R85, R78, UR36, -R81.reuse ;  /* 0x000000244e557c23 */ /* 0x100fe20008010851 */
[----:B------:R-:W-:-:S01]  /*f3c0*/  FFMA.FTZ R78, R83, UR36, -R81 ;  /* 0x00000024534e7c23 */ /* 0x000fc20008010851 */
[----:B------:R-:W-:Y:S01]  /*f3d0*/  FFMA.FTZ R103, R103, UR36, -R81 ;  /* 0x0000002467677c23 */ /* 0x000fe20008010851 */
[----:B------:R-:W-:-:S01]  /*f3e0*/  FADD.FTZ R67, R7, R66 ;  /* 0x0000004207437221 */ /* 0x000fc20000010000 */
[----:B------:R-:W1:Y:S01]  /*f3f0*/  MUFU.EX2 R80, R80 ;  /* 0x0000005000507308 */ /* 0x000e620000000800 */
[----:B------:R-:W-:-:S01]  /*f400*/  FFMA.FTZ R74, R74, UR36, -R81 ;  /* 0x000000244a4a7c23 */ /* 0x000fc20008010851 */
[----:B------:R-:W-:Y:S01]  /*f410*/  FFMA.FTZ R75, R75, UR36, -R81 ;  /* 0x000000244b4b7c23 */ /* 0x000fe20008010851 */
[----:B0-----:R-:W-:-:S01]  /*f420*/  FADD.FTZ R66, R8, R67 ;  /* 0x0000004308427221 */ /* 0x001fc20000010000 */
[--C-:B------:R-:W-:Y:S01]  /*f430*/  FFMA.FTZ R86, R86, UR36, -R81.reuse ;  /* 0x0000002456567c23 */ /* 0x100fe20008010851 */
[----:B------:R-:W-:-:S01]  /*f440*/  FFMA.FTZ R87, R87, UR36, -R81 ;  /* 0x0000002457577c23 */ /* 0x000fc20008010851 */
[----:B------:R-:W-:Y:S01]  /*f450*/  FFMA.FTZ R58, R58, UR36, -R81 ;  /* 0x000000243a3a7c23 */ /* 0x000fe20008010851 */
[----:B---3--:R-:W-:-:S01]  /*f460*/  FADD.FTZ R67, R9, R66 ;  /* 0x0000004209437221 */ /* 0x008fc20000010000 */
[----:B------:R-:W0:Y:S01]  /*f470*/  MUFU.EX2 R94, R94 ;  /* 0x0000005e005e7308 */ /* 0x000e220000000800 */
[----:B------:R-:W-:-:S01]  /*f480*/  FFMA.FTZ R59, R59, UR36, -R81 ;  /* 0x000000243b3b7c23 */ /* 0x000fc20008010851 */
[----:B------:R-:W-:Y:S01]  /*f490*/  FFMA.FTZ R70, R70, UR36, -R81 ;  /* 0x0000002446467c23 */ /* 0x000fe20008010851 */
[----:B----4-:R-:W-:-:S01]  /*f4a0*/  FADD.FTZ R66, R10, R67 ;  /* 0x000000430a427221 */ /* 0x010fc20000010000 */
[--C-:B------:R-:W-:Y:S01]  /*f4b0*/  FFMA.FTZ R71, R71, UR36, -R81.reuse ;  /* 0x0000002447477c23 */ /* 0x100fe20008010851 */
[----:B------:R-:W-:-:S01]  /*f4c0*/  FFMA.FTZ R42, R42, UR36, -R81 ;  /* 0x000000242a2a7c23 */ /* 0x000fc20008010851 */
[----:B------:R-:W-:Y:S01]  /*f4d0*/  FFMA.FTZ R43, R43, UR36, -R81 ;  /* 0x000000242b2b7c23 */ /* 0x000fe20008010851 */
[----:B-----5:R-:W-:-:S01]  /*f4e0*/  FADD.FTZ R83, R11, R66 ;  /* 0x000000420b537221 */ /* 0x020fc20000010000 */
[----:B------:R-:W2:Y:S01]  /*f4f0*/  MUFU.EX2 R95, R95 ;  /* 0x0000005f005f7308 */ /* 0x000ea20000000800 */
[----:B-1----:R-:W-:-:S01]  /*f500*/  FADD.FTZ R67, R53, R80 ;  /* 0x0000005035437221 */ /* 0x002fc20000010000 */
[C---:B------:R-:W-:Y:S01]  /*f510*/  F2FP.SATFINITE.E4M3.F32.PACK_AB_MERGE_C R11, R12.reuse, R11, RZ ;  /* 0x0000000b0c0b723e */ /* 0x040fe200048070ff */
[----:B------:R-:W-:-:S01]  /*f520*/  FADD.FTZ R90, R12, R83 ;  /* 0x000000530c5a7221 */ /* 0x000fc20000010000 */
[----:B------:R-:W-:Y:S01]  /*f530*/  F2FP.SATFINITE.E4M3.F32.PACK_AB_MERGE_C R83, R8, R7, RZ ;  /* 0x000000070853723e */ /* 0x000fe200048070ff */
[----:B------:R-:W-:-:S01]  /*f540*/  FFMA.FTZ R46, R46, UR36, -R81 ;  /* 0x000000242e2e7c23 */ /* 0x000fc20008010851 */
[--C-:B------:R-:W-:Y:S01]  /*f550*/  FFMA.FTZ R47, R47, UR36, -R81.reuse ;  /* 0x000000242f2f7c23 */ /* 0x100fe20008010851 */
[----:B------:R-:W-:-:S01]  /*f560*/  FFMA.FTZ R50, R50, UR36, -R81 ;  /* 0x0000002432327c23 */ /* 0x000fc20008010851 */
[----:B------:R-:W1:Y:S01]  /*f570*/  MUFU.EX2 R69, R69 ;  /* 0x0000004500457308 */ /* 0x000e620000000800 */
[----:B0-----:R-:W-:-:S01]  /*f580*/  FADD.FTZ R66, R94, R67 ;  /* 0x000000435e427221 */ /* 0x001fc20000010000 */
[----:B------:R-:W-:Y:S01]  /*f590*/  FADD.FTZ R67, R13, R90 ;  /* 0x0000005a0d437221 */ /* 0x000fe20000010000 */
[----:B------:R-:W-:Y:S01]  /*f5a0*/  F2FP.SATFINITE.E4M3.F32.PACK_AB_MERGE_C R216, R6, R5, R83 ;  /* 0x0000000506d8723e */ /* 0x000fe20004807053 */
[--C-:B------:R-:W-:Y:S01]  /*f5b0*/  FFMA.FTZ R51, R51, UR36, -R81.reuse ;  /* 0x0000002433337c23 */ /* 0x100fe20008010851 */
[----:B------:R-:W-:-:S01]  /*f5c0*/  FFMA.FTZ R54, R54, UR36, -R81 ;  /* 0x0000002436367c23 */ /* 0x000fc20008010851 */
[----:B------:R-:W-:Y:S01]  /*f5d0*/  FADD.FTZ R90, R14, R67 ;  /* 0x000000430e5a7221 */ /* 0x000fe20000010000 */
[----:B------:R-:W-:-:S01]  /*f5e0*/  FFMA.FTZ R55, R55, UR36, -R81 ;  /* 0x0000002437377c23 */ /* 0x000fc20008010851 */
[----:B------:R-:W0:Y:S01]  /*f5f0*/  MUFU.EX2 R84, R84 ;  /* 0x0000005400547308 */ /* 0x000e220000000800 */
        /* <DEDUP_REMOVED lines=8> */
[----:B-1----:R-:W-:-:S01]  /*f680*/  FADD.FTZ R7, R69, R66 ;  /* 0x0000004245077221 */ /* 0x002fc20000010000 */
[--C-:B------:R-:W-:Y:S01]  /*f690*/  FFMA.FTZ R34, R34, UR36, -R81.reuse ;  /* 0x0000002422227c23 */ /* 0x100fe20008010851 */
[----:B------:R-:W-:-:S01]  /*f6a0*/  FFMA.FTZ R35, R35, UR36, -R81 ;  /* 0x0000002423237c23 */ /* 0x000fc20008010851 */
[--C-:B------:R-:W-:Y:S01]  /*f6b0*/  FFMA.FTZ R38, R38, UR36, -R81.reuse ;  /* 0x0000002426267c23 */ /* 0x100fe20008010851 */
[----:B------:R-:W-:-:S01]  /*f6c0*/  FFMA.FTZ R40, R40, UR36, -R81 ;  /* 0x0000002428287c23 */ /* 0x000fc20008010851 */
[----:B------:R-:W-:-:S02]  /*f6d0*/  F2FP.SATFINITE.E4M3.F32.PACK_AB_MERGE_C R15, R20, R15, RZ ;  /* 0x0000000f140f723e */ /* 0x000fc400048070ff */
[----:B------:R-:W1:Y:S01]  /*f6e0*/  MUFU.EX2 R103, R103 ;  /* 0x0000006700677308 */ /* 0x000e620000000800 */
[----:B0-----:R-:W-:-:S01]  /*f6f0*/  FADD.FTZ R7, R84, R7 ;  /* 0x0000000754077221 */ /* 0x001fc20000010000 */
[----:B------:R-:W-:Y:S02]  /*f700*/  F2FP.SATFINITE.E4M3.F32.PACK_AB_MERGE_C R94, R95, R94, RZ ;  /* 0x0000005e5f5e723e */ /* 0x000fe400048070ff */
[----:B------:R-:W-:Y:S02]  /*f710*/  F2FP.SATFINITE.E4M3.F32.PACK_AB_MERGE_C R218, R10, R9, R11 ;  /* 0x000000090ada723e */ /* 0x000fe4000480700b */
[----:B------:R-:W-:Y:S02]  /*f720*/  F2FP.SATFINITE.E4M3.F32.PACK_AB_MERGE_C R212, R14, R13, R15 ;  /* 0x0000000d0ed4723e */ /* 0x000fe4000480700f */
[----:B------:R-:W0:Y:S01]  /*f730*/  MUFU.EX2 R74, R74 ;  /* 0x0000004a004a7308 */ /* 0x000e220000000800 */
[----:B--2---:R-:W-:-:S01]  /*f740*/  FADD.FTZ R8, R102, R7 ;  /* 0x0000000766087221 */ /* 0x004fc20000010000 */
[----:B------:R-:W-:Y:S01]  /*f750*/  FADD.FTZ R7, R17, R12 ;  /* 0x0000000c11077221 */ /* 0x000fe20000010000 */
[----:B------:R-:W-:-:S05]  /*f760*/  F2FP.SATFINITE.E4M3.F32.PACK_AB_MERGE_C R217, R80, R53, R94 ;  /* 0x0000003550d9723e */ /* 0x000fca000480705e */
[----:B------:R-:W2:Y:S01]  /*f770*/  MUFU.EX2 R75, R75 ;  /* 0x0000004b004b7308 */ /* 0x000ea20000000800 */
[----:B-1----:R-:W-:-:S01]  /*f780*/  FADD.FTZ R5, R103, R8 ;  /* 0x0000000867057221 */ /* 0x002fc20000010000 */
[----:B------:R-:W-:Y:S01]  /*f790*/  FADD.FTZ R8, R72, R7 ;  /* 0x0000000748087221 */ /* 0x000fe20000010000 */
[----:B------:R-:W-:-:S04]  /*f7a0*/  F2FP.SATFINITE.E4M3.F32.PACK_AB_MERGE_C R102, R103, R102, RZ ;  /* 0x000000666766723e */ /* 0x000fc800048070ff */
[----:B------:R-:W-:Y:S01]  /*f7b0*/  F2FP.SATFINITE.E4M3.F32.PACK_AB_MERGE_C R219, R84, R69, R102 ;  /* 0x0000004554db723e */ /* 0x000fe20004807066 */
[----:B------:R-:W1:Y:S01]  /*f7c0*/  MUFU.EX2 R85, R85 ;  /* 0x0000005500557308 */ /* 0x000e620000000800 */
[----:B0-----:R-:W-:-:S01]  /*f7d0*/  FADD.FTZ R6, R74, R5 ;  /* 0x000000054a067221 */ /* 0x001fc20000010000 */
[----:B------:R-:W-:Y:S01]  /*f7e0*/  FADD.FTZ R5, R21, R8 ;  /* 0x0000000815057221 */ /* 0x000fe20000010000 */
[----:B------:R-:W-:-:S03]  /*f7f0*/  F2FP.SATFINITE.E4M3.F32.PACK_AB_MERGE_C R21, R76, R21, RZ ;  /* 0x000000154c15723e */ /* 0x000fc600048070ff */
[----:B------:R-:W-:Y:S01]  /*f800*/  FADD.FTZ R7, R76, R5 ;  /* 0x000000054c077221 */ /* 0x000fe20000010000 */
[----:B------:R-:W-:Y:S01]  /*f810*/  F2FP.SATFINITE.E4M3.F32.PACK_AB_MERGE_C R214, R72, R17, R21 ;  /* 0x0000001148d6723e */ /* 0x000fe20004807015 */
[----:B------:R-:W0:Y:S01]  /*f820*/  MUFU.EX2 R77, R77 ;  /* 0x0000004d004d7308 */ /* 0x000e220000000800 */
[----:B--2---:R-:W-:-:S01]  /*f830*/  FADD.FTZ R6, R75, R6 ;  /* 0x000000064b067221 */ /* 0x004fc20000010000 */
[----:B------:R-:W-:-:S04]  /*f840*/  FADD.FTZ R8, R56, R7 ;  /* 0x0000000738087221 */ /* 0x000fc80000010000 */
[----:B------:R-:W-:Y:S01]  /*f850*/  FADD.FTZ R7, R57, R8 ;  /* 0x0000000839077221 */ /* 0x000fe20000010000 */
[----:B------:R-:W-:Y:S01]  /*f860*/  F2FP.SATFINITE.E4M3.F32.PACK_AB_MERGE_C R8, R73, R60, RZ ;  /* 0x0000003c4908723e */ /* 0x000fe200048070ff */
[----:B------:R-:W2:Y:S01]  /*f870*/  MUFU.EX2 R78, R78 ;  /* 0x0000004e004e7308 */ /* 0x000ea20000000800 */
[----:B-1----:R-:W-:-:S01]  /*f880*/  FADD.FTZ R5, R85, R6 ;  /* 0x0000000655057221 */ /* 0x002fc20000010000 */
[----:B------:R-:W-:Y:S01]  /*f890*/  FADD.FTZ R60, R60, R7 ;  /* 0x000000073c3c7221 */ /* 0x000fe20000010000 */
[----:B------:R-:W-:Y:S02]  /*f8a0*/  F2FP.SATFINITE.E4M3.F32.PACK_AB_MERGE_C R208, R57, R56, R8 ;  /* 0x0000003839d0723e */ /* 0x000fe40004807008 */
[----:B------:R-:W-:Y:S01]  /*f8b0*/  FADD.FTZ R6, R88, R5 ;  /* 0x0000000558067221 */ /* 0x000fe20000010000 */
[----:B------:R-:W-:-:S01]  /*f8c0*/  FADD.FTZ R73, R73, R60 ;  /* 0x0000003c49497221 */ /* 0x000fc20000010000 */
[----:B------:R-:W-:Y:S01]  /*f8d0*/  F2FP.SATFINITE.E4M3.F32.PACK_AB_MERGE_C R7, R68, R61, RZ ;  /* 0x0000003d4407723e */ /* 0x000fe200048070ff */
[----:B------:R-:W1:Y:S01]  /*f8e0*/  MUFU.EX2 R86, R86 ;  /* 0x0000005600567308 */ /* 0x000e620000000800 */
[----:B0-----:R-:W-:-:S01]  /*f8f0*/  FADD.FTZ R5, R77, R6 ;  /* 0x000000064d057221 */ /* 0x001fc20000010000 */
[----:B------:R-:W-:Y:S01]  /*f900*/  FADD.FTZ R8, R64, R73 ;  /* 0x0000004940087221 */ /* 0x000fe20000010000 */
[----:B------:R-:W-:-:S02]  /*f910*/  F2FP.SATFINITE.E4M3.F32.PACK_AB_MERGE_C R210, R65, R64, R7 ;  /* 0x0000004041d2723e */ /* 0x000fc40004807007 */
[----:B------:R-:W-:Y:S01]  /*f920*/  F2FP.SATFINITE.E4M3.F32.PACK_AB_MERGE_C R85, R88, R85, RZ ;  /* 0x000000555855723e */ /* 0x000fe200048070ff */
[----:B------:R-:W-:-:S02]  /*f930*/  FADD.FTZ R8, R65, R8 ;  /* 0x0000000841087221 */ /* 0x000fc40000010000 */
[----:B------:R-:W0:Y:S01]  /*f940*/  MUFU.EX2 R87, R87 ;  /* 0x0000005700577308 */ /* 0x000e220000000800 */
[----:B--2---:R-:W-:-:S01]  /*f950*/  FADD.FTZ R5, R78, R5 ;  /* 0x000000054e057221 */ /* 0x004fc20000010000 */
[----:B------:R-:W-:Y:S01]  /*f960*/  FADD.FTZ R61, R61, R8 ;  /* 0x000000083d3d7221 */ /* 0x000fe20000010000 */
[----:B------:R-:W-:-:S03]  /*f970*/  F2FP.SATFINITE.E4M3.F32.PACK_AB_MERGE_C R213, R75, R74, R85 ;  /* 0x0000004a4bd5723e */ /* 0x000fc60004807055 */
[----:B------:R-:W-:Y:S02]  /*f980*/  FADD.FTZ R61, R68, R61 ;  /* 0x0000003d443d7221 */ /* 0x000fe40000010000 */
[----:B------:R-:W2:Y:S01]  /*f990*/  MUFU.EX2 R58, R58 ;  /* 0x0000003a003a7308 */ /* 0x000ea20000000800 */
[----:B-1----:R-:W-:-:S07]  /*f9a0*/  FADD.FTZ R6, R86, R5 ;  /* 0x0000000556067221 */ /* 0x002fce0000010000 */
[----:B------:R-:W1:Y:S01]  /*f9b0*/  MUFU.EX2 R59, R59 ;  /* 0x0000003b003b7308 */ /* 0x000e620000000800 */
[----:B0-----:R-:W-:-:S01]  /*f9c0*/  FADD.FTZ R5, R87, R6 ;  /* 0x0000000657057221 */ /* 0x001fc20000010000 */
[----:B------:R-:W-:-:S04]  /*f9d0*/  F2FP.SATFINITE.E4M3.F32.PACK_AB_MERGE_C R86, R87, R86, RZ ;  /* 0x000000565756723e */ /* 0x000fc800048070ff */
[----:B------:R-:W-:Y:S02]  /*f9e0*/  F2FP.SATFINITE.E4M3.F32.PACK_AB_MERGE_C R215, R78, R77, R86 ;  /* 0x0000004d4ed7723e */ /* 0x000fe40004807056 */
        /* <DEDUP_REMOVED lines=10> */
[----:B------:R-:W2:Y:S01]  /*fa90*/  MUFU.EX2 R63, R63 ;  /* 0x0000003f003f7308 */ /* 0x000ea20000000800 */
[----:B-1----:R-:W-:-:S07]  /*faa0*/  FADD.FTZ R6, R62, R5 ;  /* 0x000000053e067221 */ /* 0x002fce0000010000 */
[----:B------:R-:W1:Y:S01]  /*fab0*/  MUFU.EX2 R4, R4 ;  /* 0x0000000400047308 */ /* 0x000e620000000800 */
[----:B0-----:R-:W-:-:S07]  /*fac0*/  F2FP.SATFINITE.E4M3.F32.PACK_AB_MERGE_C R7, R44, R39, RZ ;  /* 0x000000272c07723e */ /* 0x001fce00048070ff */
[----:B------:R-:W0:Y:S01]  /*fad0*/  MUFU.EX2 R41, R41 ;  /* 0x0000002900297308 */ /* 0x000e220000000800 */
[----:B--2---:R-:W-:-:S07]  /*fae0*/  FADD.FTZ R5, R63, R6 ;  /* 0x000000063f057221 */ /* 0x004fce0000010000 */
[----:B------:R-:W2:Y:S01]  /*faf0*/  MUFU.EX2 R70, R70 ;  /* 0x0000004600467308 */ /* 0x000ea20000000800 */
[----:B-1----:R-:W-:-:S07]  /*fb00*/  FADD.FTZ R6, R4, R61 ;  /* 0x0000003d04067221 */ /* 0x002fce0000010000 */
[----:B------:R-:W1:Y:S01]  /*fb10*/  MUFU.EX2 R71, R71 ;  /* 0x0000004700477308 */ /* 0x000e620000000800 */
[C---:B0-----:R-:W-:Y:S01]  /*fb20*/  F2FP.SATFINITE.E4M3.F32.PACK_AB_MERGE_C R204, R41.reuse, R4, R7 ;  /* 0x0000000429cc723e */ /* 0x041fe20004807007 */
[----:B------:R-:W-:-:S04]  /*fb30*/  FADD.FTZ R6, R41, R6 ;  /* 0x0000000629067221 */ /* 0x000fc80000010000 */
[----:B------:R-:W-:Y:S02]  /*fb40*/  FADD.FTZ R39, R39, R6 ;  /* 0x0000000627277221 */ /* 0x000fe40000010000 */
[----:B------:R-:W0:Y:S01]  /*fb50*/  MUFU.EX2 R42, R42 ;  /* 0x0000002a002a7308 */ /* 0x000e220000000800 */
[----:B--2---:R-:W-:-:S01]  /*fb60*/  FADD.FTZ R4, R70, R5 ;  /* 0x0000000546047221 */ /* 0x004fc20000010000 */
[----:B------:R-:W-:-:S06]  /*fb70*/  FADD.FTZ R44, R44, R39 ;  /* 0x000000272c2c7221 */ /* 0x000fcc0000010000 */
[----:B------:R-:W2:Y:S01]  /*fb80*/  MUFU.EX2 R43, R43 ;  /* 0x0000002b002b7308 */ /* 0x000ea20000000800 */
[----:B-1----:R-:W-:-:S01]  /*fb90*/  FADD.FTZ R5, R71, R4 ;  /* 0x0000000447057221 */ /* 0x002fc20000010000 */
[----:B------:R-:W-:-:S04]  /*fba0*/  F2FP.SATFINITE.E4M3.F32.PACK_AB_MERGE_C R70, R71, R70, RZ ;  /* 0x000000464746723e */ /* 0x000fc800048070ff */
[----:B------:R-:W-:Y:S02]  /*fbb0*/  F2FP.SATFINITE.E4M3.F32.PACK_AB_MERGE_C R211, R63, R62, R70 ;  /* 0x0000003e3fd3723e */ /* 0x000fe40004807046 */
[----:B------:R-:W1:Y:S01]  /*fbc0*/  MUFU.EX2 R46, R46 ;  /* 0x0000002e002e7308 */ /* 0x000e620000000800 */
[----:B0-----:R-:W-:-:S07]  /*fbd0*/  FADD.FTZ R4, R42, R5 ;  /* 0x000000052a047221 */ /* 0x001fce0000010000 */
        /* <DEDUP_REMOVED lines=11> */
[----:B------:R-:W-:Y:S08]  /*fc90*/  MUFU.EX2 R28, R28 ;  /* 0x0000001c001c7308 */ /* 0x000ff00000000800 */
[----:B------:R-:W1:Y:S01]  /*fca0*/  MUFU.EX2 R29, R29 ;  /* 0x0000001d001d7308 */ /* 0x000e620000000800 */
[----:B0-----:R-:W-:Y:S01]  /*fcb0*/  F2FP.SATFINITE.E4M3.F32.PACK_AB_MERGE_C R206, R48, R45, R6 ;  /* 0x0000002d30ce723e */ /* 0x001fe20004807006 */
[----:B------:R-:W-:-:S04]  /*fcc0*/  FADD.FTZ R45, R45, R44 ;  /* 0x0000002c2d2d7221 */ /* 0x000fc80000010000 */
[----:B------:R-:W-:Y:S02]  /*fcd0*/  FADD.FTZ R48, R48, R45 ;  /* 0x0000002d30307221 */ /* 0x000fe40000010000 */
[----:B------:R-:W0:Y:S02]  /*fce0*/  MUFU.EX2 R50, R50 ;  /* 0x0000003200327308 */ /* 0x000e240000000800 */
[----:B------:R-:W-:-:S04]  /*fcf0*/  FADD.FTZ R49, R49, R48 ;  /* 0x0000003031317221 */ /* 0x000fc80000010000 */
[----:B------:R-:W-:Y:S02]  /*fd00*/  FADD.FTZ R49, R52, R49 ;  /* 0x0000003134317221 */ /* 0x000fe40000010000 */
[----:B------:R-:W-:Y:S01]  /*fd10*/  MUFU.EX2 R24, R24 ;  /* 0x0000001800187308 */ /* 0x000fe20000000800 */
[----:B-1----:R-:W-:-:S07]  /*fd20*/  F2FP.SATFINITE.E4M3.F32.PACK_AB_MERGE_C R5, R29, R28, RZ ;  /* 0x0000001c1d05723e */ /* 0x002fce00048070ff */
[----:B------:R-:W1:Y:S01]  /*fd30*/  MUFU.EX2 R25, R25 ;  /* 0x0000001900197308 */ /* 0x000e620000000800 */
[----:B0-----:R-:W-:-:S07]  /*fd40*/  FADD.FTZ R4, R50, R47 ;  /* 0x0000002f32047221 */ /* 0x001fce0000010000 */
        /* <DEDUP_REMOVED lines=9> */
[----:B------:R-:W0:Y:S01]  /*fde0*/  MUFU.EX2 R26, R26 ;  /* 0x0000001a001a7308 */ /* 0x000e220000000800 */
[----:B--2---:R-:W-:-:S07]  /*fdf0*/  FADD.FTZ R4, R54, R5 ;  /* 0x0000000536047221 */ /* 0x004fce0000010000 */
[----:B------:R-:W2:Y:S01]  /*fe00*/  MUFU.EX2 R27, R27 ;  /* 0x0000001b001b7308 */ /* 0x000ea20000000800 */
[C---:B-1----:R-:W-:Y:S01]  /*fe10*/  F2FP.SATFINITE.E4M3.F32.PACK_AB_MERGE_C R54, R55.reuse, R54, RZ ;  /* 0x000000363736723e */ /* 0x042fe200048070ff */
[----:B------:R-:W-:-:S03]  /*fe20*/  FADD.FTZ R55, R55, R4 ;  /* 0x0000000437377221 */ /* 0x000fc60000010000 */
[----:B------:R-:W-:-:S03]  /*fe30*/  F2FP.SATFINITE.E4M3.F32.PACK_AB_MERGE_C R207, R51, R50, R54 ;  /* 0x0000003233cf723e */ /* 0x000fc60004807036 */
        /* <DEDUP_REMOVED lines=40> */
.L_x_1532:
[----:B------:R-:W-:-:S11]  /*100c0*/  UISETP.NE.AND UP2, UPT, UR7, 0x1, UPT ;  /* 0x000000010700788c */ /* 0x000fd6000bf45270 */
[----:B------:R-:W-:Y:S02]  /*100d0*/  @UP2 ULDC.64 UR10, c[0x0][0x9e8] ;  /* 0x00027a00000a2ab9 */ /* 0x000fe40000000a00 */
[----:B------:R-:W-:-:S04]  /*100e0*/  UIMAD.WIDE.U32 UR14, UR5, UR10, URZ ;  /* 0x0000000a050e72a5 */ /* 0x000fc8000f8e003f */
[----:B------:R-:W-:-:S12]  /*100f0*/  @UP2 USHF.R.U32.HI UR5, URZ, UR11, UR15 ;  /* 0x0000000b3f052299 */ /* 0x000fd8000801160f */
.L_x_1533:
[----:B------:R-:W-:-:S04]  /*10100*/  UIMAD UR5, UR5, UR7, UR7 ;  /* 0x00000007050572a4 */ /* 0x000fc8000f8e0207 */
[----:B------:R-:W-:-:S04]  /*10110*/  UISETP.LT.AND UP2, UPT, UR6, UR5, UPT ;  /* 0x000000050600728c */ /* 0x000fc8000bf41270 */
[----:B------:R-:W-:-:S12]  /*10120*/  USEL UR6, UR6, UR5, UP2 ;  /* 0x0000000506067287 */ /* 0x000fd80009000000 */
.L_x_1531:
        /* <DEDUP_REMOVED lines=59> */
.L_x_1552:
        /* <DEDUP_REMOVED lines=9> */
.L_x_1536:
[----:B------:R-:W-:Y:S01]  /*10570*/  ULEA UR6, UR5, UR39, 0x3 ;  /* 0x0000002705067291 */ /* 0x000fe2000f8e183f */
[----:B------:R-:W-:-:S05]  /*10580*/  IMAD.U32 R7, RZ, RZ, UR7 ;  /* 0x00000007ff077e24 */ /* 0x000fca000f8e00ff */
[----:B------:R-:W-:-:S04]  /*10590*/  SHF.L.U32 R7, R7, 0x1f, RZ ;  /* 0x0000001f07077819 */ /* 0x000fc800000006ff */
[----:B------:R0:W1:Y:S01]  /*105a0*/  SYNCS.PHASECHK.TRANS64.TRYWAIT P2, [UR6+0x33430], R7 ;  /* 0x03343007ff0075a7 */ /* 0x0000620008040146 */
[----:B------:R-:W-:Y:S05]  /*105b0*/  @!P0 BRA `(.L_x_1537) ;  /* 0x0000000000048947 */ /* 0x000fea0003800000 */
[----:B------:R-:W-:Y:S01]  /*105c0*/  BPT.TRAP 0x1 ;  /* 0x000000040000795c */ /* 0x000fe20000300000 */
.L_x_1537:
[----:B-1----:R-:W-:Y:S05]  /*105d0*/  @P2 BRA `(.L_x_1535) ;  /* 0x0000000000082947 */ /* 0x002fea0003800000 */
[----:B------:R-:W1:Y:S02]  /*105e0*/  SYNCS.PHASECHK.TRANS64.TRYWAIT P2, [UR6+0x33430], R7 ;  /* 0x03343007ff0075a7 */ /* 0x000e640008040146 */
[----:B-1----:R-:W-:Y:S05]  /*105f0*/  @!P2 BRA `(.L_x_1538) ;  /* 0x0000018400c0a947 */ /* 0x002fea0003800000 */
.L_x_1535:
        /* <DEDUP_REMOVED lines=188> */
.L_x_1540:
[----:B------:R-:W-:Y:S01]  /*111c0*/  ULEA UR6, UR38, UR39, 0x3 ;  /* 0x0000002726067291 */ /* 0x000fe2000f8e183f */
[----:B------:R-:W-:-:S05]  /*111d0*/  IMAD.U32 R7, RZ, RZ, UR44 ;  /* 0x0000002cff077e24 */ /* 0x000fca000f8e00ff */
[----:B------:R-:W-:-:S04]  /*111e0*/  SHF.L.U32 R7, R7, 0x1f, RZ ;  /* 0x0000001f07077819 */ /* 0x000fc800000006ff */
[----:B------:R0:W1:Y:S01]  /*111f0*/  SYNCS.PHASECHK.TRANS64.TRYWAIT P2, [UR6+0x33450], R7 ;  /* 0x03345007ff0075a7 */ /* 0x0000620008040146 */
[----:B------:R-:W-:Y:S05]  /*11200*/  @!P0 BRA `(.L_x_1541) ;  /* 0x0000000000048947 */ /* 0x000fea0003800000 */
[----:B------:R-:W-:Y:S01]  /*11210*/  BPT.TRAP 0x1 ;  /* 0x000000040000795c */ /* 0x000fe20000300000 */
.L_x_1541:
[----:B-1----:R-:W-:Y:S05]  /*11220*/  @P2 BRA `(.L_x_1539) ;  /* 0x0000000000082947 */ /* 0x002fea0003800000 */
[----:B------:R-:W1:Y:S02]  /*11230*/  SYNCS.PHASECHK.TRANS64.TRYWAIT P2, [UR6+0x33450], R7 ;  /* 0x03345007ff0075a7 */ /* 0x000e640008040146 */
[----:B-1----:R-:W-:Y:S05]  /*11240*/  @!P2 BRA `(.L_x_1542) ;  /* 0x0000017800c4a947 */ /* 0x002fea0003800000 */
.L_x_1539:
[----:B------:R-:W-:Y:S01]  /*11250*/  UIADD3 UR6, UR39, 0x200, URZ ;  /* 0x0000020027067890 */ /* 0x000fe2000fffe03f */
[----:B------:R-:W-:Y:S01]  /*11260*/  WARPGROUP.ARRIVE ;  /* 0x00000000000079c5 */ /* 0x000fe20000000000 */
[----:B------:R-:W-:Y:S01]  /*11270*/  UMOV UR11, 0xc0000010 ;  /* 0xc0000010000b7882 */ /* 0x000fe20000000000 */
[----:B------:R-:W-:Y:S01]  /*11280*/  PLOP3.LUT P2, PT, PT, PT, UP0, 0x80, 0x0 ;  /* 0x000000000000781c */ /* 0x000fe20003f4f008 */
[----:B------:R-:W-:-:S03]  /*11290*/  USHF.R.U32.HI UR6, URZ, 0x4, UR6 ;  /* 0x000000043f067899 */ /* 0x000fc60008011606 */
[----:B------:R-:W2:Y:S01]  /*112a0*/  S2R R9, SR_TID.X ;  /* 0x0000000000097919 */ /* 0x000ea20000002100 */
[----:B------:R-:W-:Y:S01]  /*112b0*/  PLOP3.LUT P3, PT, PT, PT, UP0, 0x80, 0x0 ;  /* 0x000000000000781c */ /* 0x000fe20003f6f008 */
[----:B------:R-:W-:Y:S01]  /*112c0*/  VIADD R14, R22, UR45 ;  /* 0x0000002d160e7c36 */ /* 0x000fe20008000000 */
[----:B------:R-:W-:Y:S01]  /*112d0*/  ULOP3.LUT UR6, UR6, 0x3fff, URZ, 0xc0, !UPT ;  /* 0x00003fff06067892 */ /* 0x000fe2000f8ec03f */
[----:B------:R-:W-:Y:S02]  /*112e0*/  IMAD R15, R4, -0xa0, RZ ;  /* 0xffffff60040f7824 */ /* 0x000fe400078e02ff */
[----:B01----:R-:W-:Y:S01]  /*112f0*/  IMAD.U32 R7, RZ, RZ, UR5 ;  /* 0x00000005ff077e24 */ /* 0x003fe2000f8e00ff */
[----:B------:R-:W-:Y:S01]  /*11300*/  ULOP3.LUT UR6, UR6, 0x10000, URZ, 0xfc, !UPT ;  /* 0x0001000006067892 */ /* 0x000fe2000f8efc3f */
[----:B------:R-:W-:-:S03]  /*11310*/  VIADD R10, R15, 0x1 ;  /* 0x000000010f0a7836 */ /* 0x000fc60000000000 */
[----:B------:R-:W-:Y:S01]  /*11320*/  UIMAD UR6, UR38, 0x780, UR6 ;  /* 0x00000780260678a4 */ /* 0x000fe2000f8e0206 */
[----:B------:R-:W-:Y:S01]  /*11330*/  @!P1 LEA R7, R7, UR39, 0x3 ;  /* 0x0000002707079c11 */ /* 0x000fe2000f8e18ff */
[----:B------:R-:W-:-:S04]  /*11340*/  IMAD R10, R23, -0x2, R10 ;  /* 0xfffffffe170a7824 */ /* 0x000fc800078e020a */
[----:B------:R-:W-:Y:S01]  /*11350*/  @!P1 VIADD R7, R7, 0x33440 ;  /* 0x0003344007079836 */ /* 0x000fe20000000000 */
[----:B------:R-:W-:Y:S01]  /*11360*/  UMOV UR10, UR6 ;  /* 0x00000006000a7c82 */ /* 0x000fe20008000000 */
[----:B------:R-:W-:Y:S01]  /*11370*/  IADD3 R12, -R18, R10, R19 ;  /* 0x0000000a120c7210 */ /* 0x000fe20007ffe113 */
[----:B------:R-:W-:Y:S01]  /*11380*/  QGMMA.64x192x32.F32.E4M3.E4M3 R24, R216, gdesc[UR8], R24, gsb0 ;  /* 0x02e00008d8187df3 */ /* 0x000fe20008000818 */
[----:B------:R-:W-:Y:S01]  /*11390*/  UIADD3 UR10, UR6, 0x180, URZ ;  /* 0x00000180060a7890 */ /* 0x000fe2000fffe03f */
[----:B------:R-:W-:Y:S01]  /*113a0*/  @!P1 PRMT R7, RZ, 0x654, R7 ;  /* 0x00000654ff079816 */ /* 0x000fe20000000007 */
[----:B------:R-:W-:Y:S01]  /*113b0*/  UMOV UR11, 0xc0000010 ;  /* 0xc0000010000b7882 */ /* 0x000fe20000000000 */
[----:B------:R-:W-:Y:S01]  /*113c0*/  VIADD R13, R12, UR60 ;  /* 0x0000003c0c0d7c36 */ /* 0x000fe20008000000 */
[----:B--2---:R-:W-:Y:S01]  /*113d0*/  SHF.R.U32.HI R9, RZ, 0x7, R9 ;  /* 0x00000007ff097819 */ /* 0x004fe20000011609 */
[----:B------:R-:W-:Y:S02]  /*113e0*/  WARPGROUP.DEPBAR.LE gsb0, 0x0 ;  /* 0x00008000000079c5 */ /* 0x000fe40000010000 */
[----:B------:R-:W-:-:S12]  /*113f0*/  WARPGROUP.ARRIVE ;  /* 0x00000000000079c5 */ /* 0x000fd80000000000 */
        /* <DEDUP_REMOVED lines=12> */
[----:B------:R-:W-:Y:S02]  /*114c0*/  UMOV UR11, 0xc0000010 ;  /* 0xc0000010000b7882 */ /* 0x000fe40000000000 */
        /* <DEDUP_REMOVED lines=11> */
[----:B------:R-:W-:-:S06]  /*11580*/  WARPGROUP.ARRIVE ;  /* 0x00000000000079c5 */ /* 0x000fcc0000000000 */
[----:B------:R-:W-:Y:S03]  /*11590*/  QGMMA.64x192x32.F32.E4M3.E4M3 R24, R200, gdesc[UR8], R24, gsb0 ;  /* 0x02e00008c8187df3 */ /* 0x000fe60008000818 */
        /* <DEDUP_REMOVED lines=18> */
.L_x_1545:
[----:B------:R-:W-:-:S05]  /*116c0*/  IMAD.U32 R20, RZ, RZ, UR50 ;  /* 0x00000032ff147e24 */ /* 0x000fca000f8e00ff */
[----:B------:R-:W-:-:S13]  /*116d0*/  ISETP.NE.AND P2, PT, R20, 0x1, PT ;  /* 0x000000011400780c */ /* 0x000fda0003f45270 */
[----:B------:R-:W0:Y:S02]  /*116e0*/  @P2 LDC.64 R8, c[0x0][0x9e8] ;  /* 0x00027a00ff082b82 */ /* 0x000e240000000a00 */
[----:B0-----:R-:W-:-:S05]  /*116f0*/  @P2 IMAD.HI.U32 R8, R17, R8, RZ ;  /* 0x0000000811082227 */ /* 0x001fca00078e00ff */
[----:B------:R-:W-:-:S07]  /*11700*/  @P2 SHF.R.U32.HI R17, RZ, R9, R8 ;  /* 0x00000009ff112219 */ /* 0x000fce0000011608 */
.L_x_1546:
[----:B------:R-:W-:Y:S05]  /*11710*/  BSYNC B0 ;  /* 0x0000000000007941 */ /* 0x000fea0003800000 */
.L_x_1544:
[----:B------:R-:W-:-:S05]  /*11720*/  IMAD R17, R17, R20, R7 ;  /* 0x0000001411117224 */ /* 0x000fca00078e0207 */
[----:B------:R-:W-:Y:S02]  /*11730*/  VIADDMNMX R11, R17, R20, R11, PT ;  /* 0x00000014110b7246 */ /* 0x000fe4000380010b */
[----:B------:R-:W-:-:S07]  /*11740*/  VIMNMX R10, R10, R17, !PT ;  /* 0x000000110a0a7248 */ /* 0x000fce0007fe0100 */
.L_x_1543:
[----:B------:R-:W2:Y:S01]  /*11750*/  LDL.LU R17, [R1+0x2d0] ;  /* 0x0002d00001117983 */ /* 0x000ea20000300800 */
[C---:B------:R-:W-:Y:S02]  /*11760*/  ISETP.GE.AND P3, PT, R15.reuse, 0x2, PT ;  /* 0x000000020f00780c */ /* 0x040fe40003f66270 */
[C---:B------:R-:W-:Y:S02]  /*11770*/  ISETP.GE.AND P2, PT, R15.reuse, 0x9, PT ;  /* 0x000000090f00780c */ /* 0x040fe40003f46270 */
[----:B------:R-:W-:Y:S02]  /*11780*/  ISETP.GE.AND P4, PT, R15, 0xa, PT ;  /* 0x0000000a0f00780c */ /* 0x000fe40003f86270 */
[----:B------:R-:W-:Y:S02]  /*11790*/  LOP3.LUT R2, R2, 0xfffffffe, RZ, 0xc0, !PT ;  /* 0xfffffffe02027812 */ /* 0x000fe400078ec0ff */
[----:B--2---:R-:W-:-:S05]  /*117a0*/  LOP3.LUT R17, R17, 0xdfffffff, RZ, 0xc0, !PT ;  /* 0xdfffffff11117812 */ /* 0x004fca00078ec0ff */
[----:B------:R-:W-:Y:S02]  /*117b0*/  @P3 LOP3.LUT R17, R17, 0x20000000, RZ, 0xfc, !PT ;  /* 0x2000000011113812 */ /* 0x000fe400078efcff */
[C---:B------:R-:W-:Y:S02]  /*117c0*/  ISETP.GT.AND P3, PT, R10.reuse, 0x1, !P3 ;  /* 0x000000010a00780c */ /* 0x040fe40005f64270 */
[----:B------:R-:W-:Y:S02]  /*117d0*/  LOP3.LUT R17, R17, 0xbfffffff, RZ, 0xc0, !PT ;  /* 0xbfffffff11117812 */ /* 0x000fe400078ec0ff */
[----:B------:R-:W-:Y:S02]  /*117e0*/  ISETP.LT.OR P3, PT, R11, 0x2, P3 ;  /* 0x000000020b00780c */ /* 0x000fe40001f61670 */
[----:B------:R-:W-:Y:S02]  /*117f0*/  @P2 LOP3.LUT R17, R17, 0x40000000, RZ, 0xfc, !PT ;  /* 0x4000000011112812 */ /* 0x000fe400078efcff */
[----:B------:R-:W-:-:S02]  /*11800*/  ISETP.GT.AND P2, PT, R10, 0x8, !P2 ;  /* 0x000000080a00780c */ /* 0x000fc40005744270 */
[----:B------:R-:W-:Y:S02]  /*11810*/  FSEL R185, R185, -INF , !P3 ;  /* 0xff800000b9b97808 */ /* 0x000fe40005800000 */
[----:B------:R-:W-:Y:S02]  /*11820*/  ISETP.LT.OR P2, PT, R11, 0x9, P2 ;  /* 0x000000090b00780c */ /* 0x000fe40001741670 */
[----:B------:R-:W-:Y:S02]  /*11830*/  ISETP.GE.AND P3, PT, R15, 0x11, PT ;  /* 0x000000110f00780c */ /* 0x000fe40003f66270 */
[----:B------:R-:W-:Y:S02]  /*11840*/  FSEL R188, R188, -INF , !P2 ;  /* 0xff800000bcbc7808 */ /* 0x000fe40005000000 */
[----:B------:R-:W-:Y:S02]  /*11850*/  ISETP.GT.AND P2, PT, R10, 0x9, !P4 ;  /* 0x000000090a00780c */ /* 0x000fe40006744270 */
[----:B------:R-:W-:-:S02]  /*11860*/  LOP3.LUT R17, R17, 0x7fffffff, RZ, 0xc0, !PT ;  /* 0x7fffffff11117812 */ /* 0x000fc400078ec0ff */
[----:B------:R-:W-:Y:S02]  /*11870*/  ISETP.LT.OR P2, PT, R11, 0xa, P2 ;  /* 0x0000000a0b00780c */ /* 0x000fe40001741670 */
[----:B------:R-:W-:Y:S02]  /*11880*/  @P4 LOP3.LUT R17, R17, 0x80000000, RZ, 0xfc, !PT ;  /* 0x8000000011114812 */ /* 0x000fe400078efcff */
[----:B------:R-:W-:Y:S02]  /*11890*/  FSEL R189, R189, -INF , !P2 ;  /* 0xff800000bdbd7808 */ /* 0x000fe40005000000 */
[----:B------:R-:W-:Y:S02]  /*118a0*/  @P3 LOP3.LUT R2, R2, 0x1, RZ, 0xfc, !PT ;  /* 0x0000000102023812 */ /* 0x000fe400078efcff */
[----:B------:R-:W-:Y:S02]  /*118b0*/  ISETP.GT.AND P2, PT, R10, 0x10, !P3 ;  /* 0x000000100a00780c */ /* 0x000fe40005f44270 */
[----:B------:R-:W-:-:S02]  /*118c0*/  ISETP.GE.AND P3, PT, R15, 0x12, PT ;  /* 0x000000120f00780c */ /* 0x000fc40003f66270 */
[----:B------:R-:W-:Y:S02]  /*118d0*/  ISETP.LT.OR P2, PT, R11, 0x11, P2 ;  /* 0x000000110b00780c */ /* 0x000fe40001741670 */
[----:B------:R-:W-:Y:S02]  /*118e0*/  LOP3.LUT R2, R2, 0xfffffff7, RZ, 0xc0, !PT ;  /* 0xfffffff702027812 */ /* 0x000fe400078ec0ff */
[----:B------:R-:W-:Y:S02]  /*118f0*/  FSEL R192, R192, -INF , !P2 ;  /* 0xff800000c0c07808 */ /* 0x000fe40005000000 */
[----:B------:R-:W-:Y:S02]  /*11900*/  ISETP.GT.AND P2, PT, R10, 0x11, !P3 ;  /* 0x000000110a00780c */ /* 0x000fe40005f44270 */
[----:B------:R-:W-:Y:S02]  /*11910*/  ISETP.GE.AND P4, PT, R15, 0x22, PT ;  /* 0x000000220f00780c */ /* 0x000fe40003f86270 */
[----:B------:R-:W-:-:S02]  /*11920*/  ISETP.LT.OR P2, PT, R11, 0x12, P2 ;  /* 0x000000120b00780c */ /* 0x000fc40001741670 */
[----:B------:R-:W-:Y:S02]  /*11930*/  @P3 LOP3.LUT R2, R2, 0x8, RZ, 0xfc, !PT ;  /* 0x0000000802023812 */ /* 0x000fe400078efcff */
[----:B------:R-:W-:Y:S02]  /*11940*/  ISETP.GE.AND P3, PT, R15, 0x19, PT ;  /* 0x000000190f00780c */ /* 0x000fe40003f66270 */
[----:B------:R-:W-:Y:S02]  /*11950*/  FSEL R193, R193, -INF , !P2 ;  /* 0xff800000c1c17808 */ /* 0x000fe40005000000 */
[----:B------:R-:W-:Y:S02]  /*11960*/  LOP3.LUT R2, R2, 0xfffffffb, RZ, 0xc0, !PT ;  /* 0xfffffffb02027812 */ /* 0x000fe400078ec0ff */
[----:B------:R-:W-:Y:S02]  /*11970*/  ISETP.GT.AND P2, PT, R10, 0x18, !P3 ;  /* 0x000000180a00780c */ /* 0x000fe40005f44270 */
[----:B------:R-:W-:-:S02]  /*11980*/  LOP3.LUT R17, R17, 0xfffffffd, RZ, 0xc0, !PT ;  /* 0xfffffffd11117812 */ /* 0x000fc400078ec0ff */
[----:B------:R-:W-:Y:S02]  /*11990*/  ISETP.LT.OR P2, PT, R11, 0x19, P2 ;  /* 0x000000190b00780c */ /* 0x000fe40001741670 */
[----:B------:R-:W-:Y:S02]  /*119a0*/  @P4 LOP3.LUT R17, R17, 0x2, RZ, 0xfc, !PT ;  /* 0x0000000211114812 */ /* 0x000fe400078efcff */
[----:B------:R-:W-:Y:S02]  /*119b0*/  @P3 LOP3.LUT R2, R2, 0x4, RZ, 0xfc, !PT ;  /* 0x0000000402023812 */ /* 0x000fe400078efcff */
[----:B------:R-:W-:Y:S02]  /*119c0*/  ISETP.GE.AND P3, PT, R15, 0x1a, PT ;  /* 0x0000001a0f00780c */ /* 0x000fe40003f66270 */
[----:B------:R-:W-:Y:S02]  /*119d0*/  FSEL R196, R196, -INF , !P2 ;  /* 0xff800000c4c47808 */ /* 0x000fe40005000000 */
[----:B------:R-:W-:-:S02]  /*119e0*/  ISETP.GT.AND P2, PT, R10, 0x19, !P3 ;  /* 0x000000190a00780c */ /* 0x000fc40005f44270 */
[----:B------:R-:W-:Y:S02]  /*119f0*/  LOP3.LUT R2, R2, 0xfffffffd, RZ, 0xc0, !PT ;  /* 0xfffffffd02027812 */ /* 0x000fe400078ec0ff */
[----:B------:R-:W-:Y:S02]  /*11a00*/  ISETP.LT.OR P2, PT, R11, 0x1a, P2 ;  /* 0x0000001a0b00780c */ /* 0x000fe40001741670 */
[----:B------:R-:W-:Y:S02]  /*11a10*/  LOP3.LUT R17, R17, 0xfffffffb, RZ, 0xc0, !PT ;  /* 0xfffffffb11117812 */ /* 0x000fe400078ec0ff */
[----:B------:R-:W-:Y:S02]  /*11a20*/  FSEL R197, R197, -INF , !P2 ;  /* 0xff800000c5c57808 */ /* 0x000fe40005000000 */
[----:B------:R-:W-:Y:S02]  /*11a30*/  ISETP.GE.AND P2, PT, R15, 0x21, PT ;  /* 0x000000210f00780c */ /* 0x000fe40003f46270 */
[----:B------:R-:W-:-:S02]  /*11a40*/  @P3 LOP3.LUT R2, R2, 0x2, RZ, 0xfc, !PT ;  /* 0x0000000202023812 */ /* 0x000fc400078efcff */
[----:B------:R-:W-:-:S04]  /*11a50*/  ISETP.GT.AND P3, PT, R10, 0x20, !P2 ;  /* 0x000000200a00780c */ /* 0x000fc80005764270 */
[----:B------:R-:W-:-:S04]  /*11a60*/  ISETP.LT.OR P3, PT, R11, 0x21, P3 ;  /* 0x000000210b00780c */ /* 0x000fc80001f61670 */
        /* <DEDUP_REMOVED lines=182> */
[----:B------:R-:W-:Y:S02]  /*125d0*/  ISETP.LT.OR P6, PT, R11, 0x9a, P6 ;  /* 0x0000009a0b00780c */ /* 0x000fe400037c1670 */
[----:B------:R1:W-:Y:S02]  /*125e0*/  STL [R1+0x2d0], R17 ;  /* 0x0002d01101007387 */ /* 0x0003e40000100800 */
[----:B------:R-:W-:-:S02]  /*125f0*/  FSEL R133, R133, -INF , !P6 ;  /* 0xff80000085857808 */ /* 0x000fc40007000000 */
[----:B------:R-:W-:Y:S01]  /*12600*/  PLOP3.LUT P6, PT, PT, PT, UP1, 0x40, 0x0 ;  /* 0x000000000000781c */ /* 0x000fe20003fce818 */
[--C-:B0-----:R-:W-:Y:S02]  /*12610*/  IMAD.IADD R13, R13, 0x1, R10.reuse ;  /* 0x000000010d0d7824 */ /* 0x101fe400078e020a */
[----:B------:R-:W-:-:S10]  /*12620*/  IMAD.IADD R12, R12, 0x1, R10 ;  /* 0x000000010c0c7824 */ /* 0x000fd400078e020a */
[----:B-1----:R-:W-:Y:S05]  /*12630*/  @P6 BRA `(.L_x_1547) ;  /* 0x0000000000546947 */ /* 0x002fea0003800000 */
        /* <DEDUP_REMOVED lines=12> */
.L_x_1549:
[----:B------:R-:W-:-:S05]  /*12700*/  IMAD.U32 R14, RZ, RZ, UR50 ;  /* 0x00000032ff0e7e24 */ /* 0x000fca000f8e00ff */
[----:B------:R-:W-:-:S13]  /*12710*/  ISETP.NE.AND P6, PT, R14, 0x1, PT ;  /* 0x000000010e00780c */ /* 0x000fda0003fc5270 */
[----:B------:R-:W0:Y:S02]  /*12720*/  @P6 LDC.64 R8, c[0x0][0x9e8] ;  /* 0x00027a00ff086b82 */ /* 0x000e240000000a00 */
[----:B0-----:R-:W-:-:S05]  /*12730*/  @P6 IMAD.HI.U32 R8, R10, R8, RZ ;  /* 0x000000080a086227 */ /* 0x001fca00078e00ff */
[----:B------:R-:W-:-:S07]  /*12740*/  @P6 SHF.R.U32.HI R10, RZ, R9, R8 ;  /* 0x00000009ff0a6219 */ /* 0x000fce0000011608 */
.L_x_1550:
[----:B------:R-:W-:Y:S05]  /*12750*/  BSYNC B0 ;  /* 0x0000000000007941 */ /* 0x000fea0003800000 */
.L_x_1548:
[----:B------:R-:W-:-:S05]  /*12760*/  IMAD R7, R10, R14, R7 ;  /* 0x0000000e0a077224 */ /* 0x000fca00078e0207 */
[----:B------:R-:W-:Y:S02]  /*12770*/  VIADDMNMX R13, R7, R14, R13, PT ;  /* 0x0000000e070d7246 */ /* 0x000fe4000380010d */
[----:B------:R-:W-:-:S07]  /*12780*/  VIMNMX R12, R12, R7, !PT ;  /* 0x000000070c0c7248 */ /* 0x000fce0007fe0100 */
.L_x_1547:
[----:B------:R-:W-:Y:S02]  /*12790*/  ISETP.GT.AND P2, PT, R12, 0x20, !P2 ;  /* 0x000000200c00780c */ /* 0x000fe40005744270 */
[----:B------:R-:W-:Y:S02]  /*127a0*/  LOP3.LUT P6, RZ, R17, 0x2, RZ, 0xc0, !PT ;  /* 0x0000000211ff7812 */ /* 0x000fe400078cc0ff */
[----:B------:R-:W-:Y:S02]  /*127b0*/  ISETP.LT.OR P2, PT, R13, 0x21, P2 ;  /* 0x000000210d00780c */ /* 0x000fe40001741670 */
[----:B------:R-:W-:Y:S02]  /*127c0*/  FMNMX.FTZ R8, R184, R3, !PT ;  /* 0x00000003b8087209 */ /* 0x000fe40007810000 */
[----:B------:R-:W-:Y:S02]  /*127d0*/  FSEL R170, R170, -INF , !P2 ;  /* 0xff800000aaaa7808 */ /* 0x000fe40005000000 */
[----:B------:R-:W-:-:S02]  /*127e0*/  ISETP.GT.AND P2, PT, R12, 0x21, !P6 ;  /* 0x000000210c00780c */ /* 0x000fc40007744270 */
[----:B------:R-:W-:Y:S02]  /*127f0*/  LOP3.LUT P6, RZ, R17, 0x8000, RZ, 0xc0, !PT ;  /* 0x0000800011ff7812 */ /* 0x000fe400078cc0ff */
        /* <DEDUP_REMOVED lines=73> */
[----:B------:R-:W-:Y:S02]  /*12c90*/  ISETP.GT.AND P2, PT, R12, 0x50, !P6 ;  /* 0x000000500c00780c */ /* 0x000fe40007744270 */
[----:B------:R-:W-:Y:S02]  /*12ca0*/  LOP3.LUT P6, RZ, R17, 0x10, RZ, 0xc0, !PT ;  /* 0x0000001011ff7812 */ /* 0x000fe400078cc0ff */
        /* <DEDUP_REMOVED lines=18> */
[----:B------:R-:W-:Y:S01]  /*12dd0*/  FMNMX.FTZ R10, R133, R8, !PT ;  /* 0x00000008850a7209 */ /* 0x000fe20007810000 */
[----:B------:R-:W-:Y:S01]  /*12de0*/  IMAD.U32 R8, RZ, RZ, UR36 ;  /* 0x00000024ff087e24 */ /* 0x000fe2000f8e00ff */
[----:B------:R-:W-:-:S02]  /*12df0*/  ISETP.GT.AND P2, PT, R12, 0x59, !P2 ;  /* 0x000000590c00780c */ /* 0x000fc40005744270 */
[C---:B------:R-:W-:Y:S01]  /*12e00*/  ISETP.GT.AND P3, PT, R12.reuse, 0x90, !P3 ;  /* 0x000000900c00780c */ /* 0x040fe20005f64270 */
[----:B------:R-:W0:Y:S01]  /*12e10*/  SHFL.BFLY PT, R7, R10, 0x2, 0x1f ;  /* 0x0c401f000a077f89 */ /* 0x000e2200000e0000 */
[C---:B------:R-:W-:Y:S02]  /*12e20*/  ISETP.LT.OR P2, PT, R13.reuse, 0x5a, P2 ;  /* 0x0000005a0d00780c */ /* 0x040fe40001741670 */
[----:B------:R-:W-:Y:S02]  /*12e30*/  ISETP.LT.OR P3, PT, R13, 0x91, P3 ;  /* 0x000000910d00780c */ /* 0x000fe40001f61670 */
[----:B------:R-:W-:Y:S02]  /*12e40*/  FSEL R167, R167, -INF , !P2 ;  /* 0xff800000a7a77808 */ /* 0x000fe40005000000 */
[----:B------:R-:W-:Y:S02]  /*12e50*/  LOP3.LUT P2, RZ, R17, 0x800, RZ, 0xc0, !PT ;  /* 0x0000080011ff7812 */ /* 0x000fe4000784c0ff */
[----:B------:R-:W-:-:S02]  /*12e60*/  ISETP.GT.AND P4, PT, R12, 0x91, !P4 ;  /* 0x000000910c00780c */ /* 0x000fc40006784270 */
[----:B------:R-:W-:Y:S02]  /*12e70*/  ISETP.GT.AND P2, PT, R12, 0x60, !P2 ;  /* 0x000000600c00780c */ /* 0x000fe40005744270 */
[----:B------:R-:W-:Y:S02]  /*12e80*/  FSEL R130, R130, -INF , !P3 ;  /* 0xff80000082827808 */ /* 0x000fe40005800000 */
[----:B------:R-:W-:Y:S02]  /*12e90*/  ISETP.LT.OR P2, PT, R13, 0x61, P2 ;  /* 0x000000610d00780c */ /* 0x000fe40001741670 */
[----:B------:R-:W-:Y:S02]  /*12ea0*/  ISETP.GT.AND P5, PT, R12, 0x98, !P5 ;  /* 0x000000980c00780c */ /* 0x000fe40006fa4270 */
[----:B------:R-:W-:Y:S02]  /*12eb0*/  FSEL R138, R138, -INF , !P2 ;  /* 0xff8000008a8a7808 */ /* 0x000fe40005000000 */
[----:B------:R-:W-:-:S02]  /*12ec0*/  LOP3.LUT P2, RZ, R17, 0x400, RZ, 0xc0, !PT ;  /* 0x0000040011ff7812 */ /* 0x000fc4000784c0ff */
[C---:B------:R-:W-:Y:S02]  /*12ed0*/  ISETP.LT.OR P4, PT, R13.reuse, 0x92, P4 ;  /* 0x000000920d00780c */ /* 0x040fe40002781670 */
[----:B------:R-:W-:Y:S02]  /*12ee0*/  ISETP.GT.AND P2, PT, R12, 0x61, !P2 ;  /* 0x000000610c00780c */ /* 0x000fe40005744270 */
[----:B0-----:R-:W-:Y:S02]  /*12ef0*/  FMNMX.FTZ R14, R10, R7, !PT ;  /* 0x000000070a0e7209 */ /* 0x001fe40007810000 */
[C---:B------:R-:W-:Y:S02]  /*12f00*/  ISETP.LT.OR P2, PT, R13.reuse, 0x62, P2 ;  /* 0x000000620d00780c */ /* 0x040fe40001741670 */
[----:B------:R-:W-:Y:S01]  /*12f10*/  ISETP.LT.OR P5, PT, R13, 0x99, P5 ;  /* 0x000000990d00780c */ /* 0x000fe20002fa1670 */
[----:B------:R-:W0:Y:S01]  /*12f20*/  SHFL.BFLY PT, R7, R14, 0x1, 0x1f ;  /* 0x0c201f000e077f89 */ /* 0x000e2200000e0000 */
[----:B------:R-:W-:-:S02]  /*12f30*/  FSEL R139, R139, -INF , !P2 ;  /* 0xff8000008b8b7808 */ /* 0x000fc40005000000 */
[----:B------:R-:W-:Y:S02]  /*12f40*/  LOP3.LUT P2, RZ, R17, 0x200, RZ, 0xc0, !PT ;  /* 0x0000020011ff7812 */ /* 0x000fe4000784c0ff */
[----:B------:R-:W-:Y:S02]  /*12f50*/  FSEL R131, R131, -INF , !P4 ;  /* 0xff80000083837808 */ /* 0x000fe40006000000 */
[----:B------:R-:W-:Y:S02]  /*12f60*/  ISETP.GT.AND P2, PT, R12, 0x68, !P2 ;  /* 0x000000680c00780c */ /* 0x000fe40005744270 */
[----:B------:R-:W-:Y:S02]  /*12f70*/  FSEL R134, R134, -INF , !P5 ;  /* 0xff80000086867808 */ /* 0x000fe40006800000 */
[----:B------:R-:W-:-:S04]  /*12f80*/  ISETP.LT.OR P2, PT, R13, 0x69, P2 ;  /* 0x000000690d00780c */ /* 0x000fc80001741670 */
[----:B------:R-:W-:Y:S02]  /*12f90*/  FSEL R142, R142, -INF , !P2 ;  /* 0xff8000008e8e7808 */ /* 0x000fe40005000000 */
[----:B------:R-:W-:-:S04]  /*12fa0*/  LOP3.LUT P2, RZ, R17, 0x100, RZ, 0xc0, !PT ;  /* 0x0000010011ff7812 */ /* 0x000fc8000784c0ff */
[----:B------:R-:W-:Y:S02]  /*12fb0*/  ISETP.GT.AND P2, PT, R12, 0x69, !P2 ;  /* 0x000000690c00780c */ /* 0x000fe40005744270 */
[----:B0-----:R-:W-:Y:S02]  /*12fc0*/  FMNMX.FTZ R7, R14, R7, !PT ;  /* 0x000000070e077209 */ /* 0x001fe40007810000 */
[----:B------:R-:W-:-:S03]  /*12fd0*/  ISETP.LT.OR P2, PT, R13, 0x6a, P2 ;  /* 0x0000006a0d00780c */ /* 0x000fc60001741670 */
[----:B------:R-:W-:Y:S01]  /*12fe0*/  FFMA.FTZ R8, R7, R8, -8 ;  /* 0xc100000007087423 */ /* 0x000fe20000010008 */
        /* <DEDUP_REMOVED lines=74> */
[----:B------:R-:W-:Y:S01]  /*13490*/  FSEL R135, R135, -INF , !P3 ;  /* 0xff80000087877808 */ /* 0x000fe20005800000 */
        /* <DEDUP_REMOVED lines=47> */
[----:B------:R-:W-:Y:S01]  /*13790*/  FSEL R148, R7, RZ, P2 ;  /* 0x000000ff07947208 */ /* 0x000fe20001000000 */
[----:B------:R-:W-:Y:S01]  /*137a0*/  MUFU.EX2 R11, R11 ;  /* 0x0000000b000b7308 */ /* 0x000fe20000000800 */
[----:B------:R-:W-:-:S03]  /*137b0*/  FMNMX.FTZ R186, R182, R185, !PT ;  /* 0x000000b9b6ba7209 */ /* 0x000fc60007810000 */
[----:B------:R-:W-:Y:S01]  /*137c0*/  FADD.FTZ R148, -R148, R3 ;  /* 0x0000000394947221 */ /* 0x000fe20000010100 */
[----:B------:R-:W-:-:S03]  /*137d0*/  FMNMX.FTZ R185, R183, R186, !PT ;  /* 0x000000bab7b97209 */ /* 0x000fc60007810000 */
[----:B------:R-:W-:Y:S01]  /*137e0*/  MUFU.EX2 R3, R133 ;  /* 0x0000008500037308 */ /* 0x000fe20000000800 */
[----:B------:R-:W-:Y:S01]  /*137f0*/  FMNMX.FTZ R186, R154, R185, !PT ;  /* 0x000000b99aba7209 */ /* 0x000fe20007810000 */
[----:B------:R-:W-:-:S03]  /*13800*/  FMUL.FTZ R148, R148, UR36 ;  /* 0x0000002494947c20 */ /* 0x000fc60008410000 */
[----:B------:R-:W-:-:S03]  /*13810*/  FMNMX.FTZ R185, R155, R186, !PT ;  /* 0x000000ba9bb97209 */ /* 0x000fc60007810000 */
[----:B------:R-:W0:Y:S01]  /*13820*/  MUFU.EX2 R148, R148 ;  /* 0x0000009400947308 */ /* 0x000e220000000800 */
[----:B------:R-:W-:-:S04]  /*13830*/  FMNMX.FTZ R186, R158, R185, !PT ;  /* 0x000000b99eba7209 */ /* 0x000fc80007810000 */
[----:B------:R-:W-:-:S03]  /*13840*/  FMNMX.FTZ R185, R159, R186, !PT ;  /* 0x000000ba9fb97209 */ /* 0x000fc60007810000 */
[----:B------:R-:W1:Y:S01]  /*13850*/  MUFU.EX2 R10, R10 ;  /* 0x0000000a000a7308 */ /* 0x000e620000000800 */
[----:B------:R-:W-:-:S04]  /*13860*/  FMNMX.FTZ R186, R162, R185, !PT ;  /* 0x000000b9a2ba7209 */ /* 0x000fc80007810000 */
[----:B------:R-:W-:-:S03]  /*13870*/  FMNMX.FTZ R185, R163, R186, !PT ;  /* 0x000000baa3b97209 */ /* 0x000fc60007810000 */
[----:B------:R-:W2:Y:S01]  /*13880*/  MUFU.EX2 R14, R14 ;  /* 0x0000000e000e7308 */ /* 0x000ea20000000800 */
[----:B------:R-:W-:-:S04]  /*13890*/  FMNMX.FTZ R186, R166, R185, !PT ;  /* 0x000000b9a6ba7209 */ /* 0x000fc80007810000 */
[----:B------:R-:W-:-:S03]  /*138a0*/  FMNMX.FTZ R185, R167, R186, !PT ;  /* 0x000000baa7b97209 */ /* 0x000fc60007810000 */
[----:B------:R-:W3:Y:S01]  /*138b0*/  MUFU.EX2 R15, R15 ;  /* 0x0000000f000f7308 */ /* 0x000ee20000000800 */
        /* <DEDUP_REMOVED lines=21> */
[----:B------:R-:W-:Y:S01]  /*13a10*/  FMNMX.FTZ R140, R134, R141, !PT ;  /* 0x0000008d868c7209 */ /* 0x000fe20007810000 */
[--C-:B------:R-:W-:Y:S01]  /*13a20*/  FFMA.FTZ R141, R145, UR36, -R8.reuse ;  /* 0x00000024918d7c23 */ /* 0x100fe20008010808 */
[----:B------:R-:W-:-:S02]  /*13a30*/  FFMA.FTZ R145, R149, UR36, -R8 ;  /* 0x0000002495917c23 */ /* 0x000fc40008010808 */
[----:B------:R-:W-:-:S03]  /*13a40*/  FMNMX.FTZ R185, R135, R140, !PT ;  /* 0x0000008c87b97209 */ /* 0x000fc60007810000 */
[----:B------:R4:W-:Y:S02]  /*13a50*/  MUFU.EX2 R140, R188 ;  /* 0x000000bc008c7308 */ /* 0x0009e40000000800 */
[----:B------:R-:W5:Y:S06]  /*13a60*/  SHFL.BFLY PT, R186, R185, 0x2, 0x1f ;  /* 0x0c401f00b9ba7f89 */ /* 0x000f6c00000e0000 */
[----:B------:R-:W-:Y:S08]  /*13a70*/  MUFU.EX2 R173, R173 ;  /* 0x000000ad00ad7308 */ /* 0x000ff00000000800 */
[----:B------:R-:W-:Y:S08]  /*13a80*/  MUFU.EX2 R176, R176 ;  /* 0x000000b000b07308 */ /* 0x000ff00000000800 */
[----:B------:R-:W-:Y:S01]  /*13a90*/  MUFU.EX2 R177, R177 ;  /* 0x000000b100b17308 */ /* 0x000fe20000000800 */
[----:B-----5:R-:W-:-:S05]  /*13aa0*/  FMNMX.FTZ R186, R185, R186, !PT ;  /* 0x000000bab9ba7209 */ /* 0x020fca0007810000 */
[----:B------:R-:W5:Y:S02]  /*13ab0*/  SHFL.BFLY PT, R149, R186, 0x1, 0x1f ;  /* 0x0c201f00ba957f89 */ /* 0x000f6400000e0000 */
[----:B------:R-:W-:Y:S08]  /*13ac0*/  MUFU.EX2 R180, R180 ;  /* 0x000000b400b47308 */ /* 0x000ff00000000800 */
[----:B------:R-:W-:Y:S08]  /*13ad0*/  MUFU.EX2 R181, R181 ;  /* 0x000000b500b57308 */ /* 0x000ff00000000800 */
[----:B------:R-:W-:Y:S01]  /*13ae0*/  MUFU.EX2 R152, R152 ;  /* 0x0000009800987308 */ /* 0x000fe20000000800 */
[----:B-----5:R-:W-:Y:S01]  /*13af0*/  FMNMX.FTZ R8, R186, R149, !PT ;  /* 0x00000095ba087209 */ /* 0x020fe20007810000 */
[----:B------:R-:W-:-:S06]  /*13b00*/  IMAD.U32 R149, RZ, RZ, UR36 ;  /* 0x00000024ff957e24 */ /* 0x000fcc000f8e00ff */
[----:B------:R-:W-:Y:S01]  /*13b10*/  MUFU.EX2 R153, R153 ;  /* 0x0000009900997308 */ /* 0x000fe20000000800 */
[C---:B------:R-:W-:Y:S01]  /*13b20*/  FSETP.NEU.FTZ.AND P2, PT, R8.reuse, -INF , PT ;  /* 0xff8000000800780b */ /* 0x040fe20003f5d000 */
[----:B------:R-:W-:-:S05]  /*13b30*/  FFMA.FTZ R186, R8, R149, -8 ;  /* 0xc100000008ba7423 */ /* 0x000fca0000010095 */
[----:B------:R-:W-:Y:S01]  /*13b40*/  FSEL R186, R186, RZ, P2 ;  /* 0x000000ffbaba7208 */ /* 0x000fe20001000000 */
[----:B------:R-:W-:Y:S04]  /*13b50*/  MUFU.EX2 R156, R156 ;  /* 0x0000009c009c7308 */ /* 0x000fe80000000800 */
[----:B----4-:R-:W-:-:S01]  /*13b60*/  FFMA.FTZ R188, R9, UR36, -R186 ;  /* 0x0000002409bc7c23 */ /* 0x010fc200080108ba */
[--C-:B------:R-:W-:Y:S01]  /*13b70*/  FFMA.FTZ R9, R187, UR36, -R186.reuse ;  /* 0x00000024bb097c23 */ /* 0x100fe200080108ba */
[----:B------:R-:W-:-:S01]  /*13b80*/  FFMA.FTZ R187, R190, UR36, -R186 ;  /* 0x00000024bebb7c23 */ /* 0x000fc200080108ba */
[--C-:B------:R-:W-:Y:S01]  /*13b90*/  FFMA.FTZ R190, R191, UR36, -R186.reuse ;  /* 0x00000024bfbe7c23 */ /* 0x100fe200080108ba */
[----:B------:R-:W-:-:S01]  /*13ba0*/  FFMA.FTZ R149, R194, UR36, -R186 ;  /* 0x00000024c2957c23 */ /* 0x000fc200080108ba */
[----:B------:R-:W-:Y:S01]  /*13bb0*/  FFMA.FTZ R192, R195, UR36, -R186 ;  /* 0x00000024c3c07c23 */ /* 0x000fe200080108ba */
[----:B------:R4:W-:Y:S01]  /*13bc0*/  MUFU.EX2 R133, R187 ;  /* 0x000000bb00857308 */ /* 0x0009e20000000800 */
[----:B0-----:R-:W-:-:S01]  /*13bd0*/  FFMA.FTZ R191, R148, R6, R11 ;  /* 0x0000000694bf7223 */ /* 0x001fc2000001000b */
[--C-:B------:R-:W-:Y:S01]  /*13be0*/  FFMA.FTZ R185, R198, UR36, -R186.reuse ;  /* 0x00000024c6b97c23 */ /* 0x100fe200080108ba */
[----:B------:R-:W-:-:S01]  /*13bf0*/  FFMA.FTZ R194, R199, UR36, -R186 ;  /* 0x00000024c7c27c23 */ /* 0x000fc200080108ba */
[----:B------:R-:W-:Y:S01]  /*13c00*/  FFMA.FTZ R189, R158, UR36, -R186 ;  /* 0x000000249ebd7c23 */ /* 0x000fe200080108ba */
[----:B-1----:R-:W-:-:S01]  /*13c10*/  FADD.FTZ R191, R10, R191 ;  /* 0x000000bf0abf7221 */ /* 0x002fc20000010000 */
[--C-:B------:R-:W-:Y:S01]  /*13c20*/  FFMA.FTZ R158, R162, UR36, -R186.reuse ;  /* 0x00000024a29e7c23 */ /* 0x100fe200080108ba */
[----:B------:R-:W-:-:S01]  /*13c30*/  FFMA.FTZ R162, R166, UR36, -R186 ;  /* 0x00000024a6a27c23 */ /* 0x000fc200080108ba */
[----:B------:R-:W-:Y:S01]  /*13c40*/  MUFU.EX2 R188, R188 ;  /* 0x000000bc00bc7308 */ /* 0x000fe20000000800 */
[----:B----4-:R-:W-:Y:S01]  /*13c50*/  FSEL R187, R8, RZ, P2 ;  /* 0x000000ff08bb7208 */ /* 0x010fe20001000000 */
[----:B--2---:R-:W-:Y:S01]  /*13c60*/  FADD.FTZ R166, R14, R191 ;  /* 0x000000bf0ea67221 */ /* 0x004fe20000010000 */
[----:B------:R-:W-:-:S01]  /*13c70*/  FFMA.FTZ R170, R170, UR36, -R186 ;  /* 0x00000024aaaa7c23 */ /* 0x000fc200080108ba */
[--C-:B------:R-:W-:Y:S01]  /*13c80*/  FFMA.FTZ R171, R171, UR36, -R186.reuse ;  /* 0x00000024abab7c23 */ /* 0x100fe200080108ba */
[----:B------:R-:W-:-:S01]  /*13c90*/  FFMA.FTZ R174, R174, UR36, -R186 ;  /* 0x00000024aeae7c23 */ /* 0x000fc200080108ba */
[----:B------:R-:W-:Y:S01]  /*13ca0*/  FADD.FTZ R187, -R187, R0 ;  /* 0x00000000bbbb7221 */ /* 0x000fe20000010100 */
[----:B---3--:R-:W-:-:S01]  /*13cb0*/  FADD.FTZ R166, R15, R166 ;  /* 0x000000a60fa67221 */ /* 0x008fc20000010000 */
        /* <DEDUP_REMOVED lines=34> */
[----:B------:R-:W-:-:S03]  /*13ee0*/  FFMA.FTZ R135, R135, UR36, -R186 ;  /* 0x0000002487877c23 */ /* 0x000fc600080108ba */
[----:B-1----:R-:W-:Y:S01]  /*13ef0*/  FADD.FTZ R6, R190, R5 ;  /* 0x00000005be067221 */ /* 0x002fe20000010000 */
[----:B------:R-:W-:-:S02]  /*13f00*/  FADD.FTZ R5, R17, R166 ;  /* 0x000000a611057221 */ /* 0x000fc40000010000 */
[----:B------:R-:W1:Y:S08]  /*13f10*/  MUFU.EX2 R185, R185 ;  /* 0x000000b900b97308 */ /* 0x000e700000000800 */
[----:B------:R-:W3:Y:S08]  /*13f20*/  MUFU.EX2 R194, R194 ;  /* 0x000000c200c27308 */ /* 0x000ef00000000800 */
[----:B------:R-:W4:Y:S08]  /*13f30*/  MUFU.EX2 R170, R170 ;  /* 0x000000aa00aa7308 */ /* 0x000f300000000800 */
[----:B------:R2:W-:Y:S08]  /*13f40*/  MUFU.EX2 R0, R189 ;  /* 0x000000bd00007308 */ /* 0x0005f00000000800 */
[----:B------:R-:W5:Y:S01]  /*13f50*/  MUFU.EX2 R171, R171 ;  /* 0x000000ab00ab7308 */ /* 0x000f620000000800 */
[----:B--2---:R-:W-:-:S01]  /*13f60*/  FADD.FTZ R189, R149, R6 ;  /* 0x0000000695bd7221 */ /* 0x004fc20000010000 */
[----:B------:R-:W-:-:S03]  /*13f70*/  FADD.FTZ R6, R20, R5 ;  /* 0x0000000514067221 */ /* 0x000fc60000010000 */
[----:B0-----:R-:W-:Y:S01]  /*13f80*/  FADD.FTZ R166, R192, R189 ;  /* 0x000000bdc0a67221 */ /* 0x001fe20000010000 */
[----:B------:R-:W-:-:S02]  /*13f90*/  FADD.FTZ R5, R21, R6 ;  /* 0x0000000615057221 */ /* 0x000fc40000010000 */
[----:B------:R-:W0:Y:S01]  /*13fa0*/  MUFU.EX2 R174, R174 ;  /* 0x000000ae00ae7308 */ /* 0x000e220000000800 */
[----:B-1----:R-:W-:-:S01]  /*13fb0*/  FADD.FTZ R189, R185, R166 ;  /* 0x000000a6b9bd7221 */ /* 0x002fc20000010000 */
[----:B------:R-:W-:-:S03]  /*13fc0*/  FADD.FTZ R5, R184, R5 ;  /* 0x00000005b8057221 */ /* 0x000fc60000010000 */
[----:B---3--:R-:W-:Y:S01]  /*13fd0*/  FADD.FTZ R189, R194, R189 ;  /* 0x000000bdc2bd7221 */ /* 0x008fe20000010000 */
[----:B------:R-:W-:-:S02]  /*13fe0*/  FADD.FTZ R6, R168, R5 ;  /* 0x00000005a8067221 */ /* 0x000fc40000010000 */
[----:B------:R-:W1:Y:S01]  /*13ff0*/  MUFU.EX2 R175, R175 ;  /* 0x000000af00af7308 */ /* 0x000e620000000800 */
[----:B----4-:R-:W-:-:S01]  /*14000*/  FADD.FTZ R166, R170, R189 ;  /* 0x000000bdaaa67221 */ /* 0x010fc20000010000 */
[----:B------:R-:W-:-:S03]  /*14010*/  FADD.FTZ R5, R169, R6 ;  /* 0x00000006a9057221 */ /* 0x000fc60000010000 */
[----:B-----5:R-:W-:Y:S01]  /*14020*/  FADD.FTZ R189, R171, R166 ;  /* 0x000000a6abbd7221 */ /* 0x020fe20000010000 */
[----:B------:R-:W-:-:S02]  /*14030*/  FADD.FTZ R6, R172, R5 ;  /* 0x00000005ac067221 */ /* 0x000fc40000010000 */
        /* <DEDUP_REMOVED lines=102> */
[----:B------:R-:W-:Y:S01]  /*146a0*/  FADD.FTZ R6, R3, R6 ;  /* 0x0000000603067221 */ /* 0x000fe20000010000 */
[----:B-1----:R-:W-:-:S04]  /*146b0*/  FADD.FTZ R189, R134, R189 ;  /* 0x000000bd86bd7221 */ /* 0x002fc80000010000 */
[----:B--2---:R-:W-:Y:S01]  /*146c0*/  FADD.FTZ R5, R135, R189 ;  /* 0x000000bd87057221 */ /* 0x004fe20000010000 */
[----:B------:R-:W-:Y:S06]  /*146d0*/  @!P0 BRA `(.L_x_1551) ;  /* 0x0000000000048947 */ /* 0x000fec0003800000 */
[----:B------:R-:W-:Y:S01]  /*146e0*/  BPT.TRAP 0x1 ;  /* 0x000000040000795c */ /* 0x000fe20000300000 */
.L_x_1551:
        /* <DEDUP_REMOVED lines=151> */
.L_x_1534:
        /* <DEDUP_REMOVED lines=25> */
.L_x_1554:
[----:B------:R-:W-:-:S11]  /*151f0*/  UISETP.NE.AND UP2, UPT, UR14, 0x1, UPT ;  /* 0x000000010e00788c */ /* 0x000fd6000bf45270 */
[----:B------:R-:W-:Y:S02]  /*15200*/  @UP2 ULDC.64 UR6, c[0x0][0x9e8] ;  /* 0x00027a0000062ab9 */ /* 0x000fe40000000a00 */
[----:B------:R-:W-:-:S04]  /*15210*/  UIMAD.WIDE.U32 UR10, UR5, UR6, URZ ;  /* 0x00000006050a72a5 */ /* 0x000fc8000f8e003f */
[----:B------:R-:W-:-:S12]  /*15220*/  @UP2 USHF.R.U32.HI UR5, URZ, UR7, UR11 ;  /* 0x000000073f052299 */ /* 0x000fd8000801160b */
.L_x_1555:
[----:B------:R-:W-:-:S04]  /*15230*/  UIMAD UR5, UR5, UR14, URZ ;  /* 0x0000000e050572a4 */ /* 0x000fc8000f8e023f */
[----:B------:R-:W-:-:S04]  /*15240*/  UISETP.LT.AND UP2, UPT, UR59, UR5, UPT ;  /* 0x000000053b00728c */ /* 0x000fc8000bf41270 */
[----:B------:R-:W-:-:S12]  /*15250*/  USEL UR59, UR59, UR5, !UP2 ;  /* 0x000000053b3b7287 */ /* 0x000fd8000d000000 */
.L_x_1553:
        /* <DEDUP_REMOVED lines=10> */
[----:B------:R-:W-:-:S07]  /*15300*/  IMAD.MOV.U32 R7, RZ, RZ, R3 ;  /* 0x000000ffff077224 */ /* 0x000fce00078e0003 */
.L_x_1566:
[----:B------:R-:W-:Y:S01]  /*15310*/  ISETP.NE.AND P3, PT, RZ, UR48, PT ;  /* 0x00000030ff007c0c */ /* 0x000fe2000bf65270 */
[----:B------:R-:W-:-:S04]  /*15320*/  UISETP.NE.AND UP2, UPT, UR38, 0x1, UPT ;  /* 0x000000012600788c */ /* 0x000fc8000bf45270 */
[----:B------:R-:W-:-:S04]  /*15330*/  USEL UR44, URZ, 0x1, UP2 ;  /* 0x000000013f2c7887 */ /* 0x000fc80009000000 */
[----:B------:R-:W-:-:S04]  /*15340*/  ULOP3.LUT UR44, UR7, UR44, URZ, 0x3c, !UPT ;  /* 0x0000002c072c7292 */ /* 0x000fc8000f8e3c3f */
[----:B------:R-:W-:Y:S08]  /*15350*/  @P3 BRA `(.L_x_1557) ;  /* 0x0000000000383947 */ /* 0x000ff00003800000 */
[----:B------:R-:W-:Y:S05]  /*15360*/  @!P0 BRA `(.L_x_1558) ;  /* 0x0000000000048947 */ /* 0x000fea0003800000 */
[----:B------:R-:W-:Y:S01]  /*15370*/  BPT.TRAP 0x1 ;  /* 0x000000040000795c */ /* 0x000fe20000300000 */
.L_x_1558:
        /* <DEDUP_REMOVED lines=9> */
.L_x_1559:
[----:B-1----:R-:W-:Y:S05]  /*15410*/  @P2 BRA `(.L_x_1557) ;  /* 0x0000000000082947 */ /* 0x002fea0003800000 */
[----:B------:R-:W1:Y:S02]  /*15420*/  SYNCS.PHASECHK.TRANS64.TRYWAIT P2, [UR5+0x33430], R0 ;  /* 0x03343000ff0075a7 */ /* 0x000e640008040145 */
[----:B-1----:R-:W-:Y:S05]  /*15430*/  @!P2 BRA `(.L_x_1560) ;  /* 0x000001380060a947 */ /* 0x002fea0003800000 */
.L_x_1557:
        /* <DEDUP_REMOVED lines=191> */
.L_x_1562:
[----:B------:R-:W-:Y:S01]  /*16030*/  ULEA UR6, UR38, UR39, 0x3 ;  /* 0x0000002726067291 */ /* 0x000fe2000f8e183f */
[----:B------:R-:W-:-:S05]  /*16040*/  IMAD.U32 R0, RZ, RZ, UR7 ;  /* 0x00000007ff007e24 */ /* 0x000fca000f8e00ff */
[----:B------:R-:W-:-:S04]  /*16050*/  SHF.L.U32 R0, R0, 0x1f, RZ ;  /* 0x0000001f00007819 */ /* 0x000fc800000006ff */
[----:B------:R0:W1:Y:S01]  /*16060*/  SYNCS.PHASECHK.TRANS64.TRYWAIT P2, [UR6+0x33450], R0 ;  /* 0x03345000ff0075a7 */ /* 0x0000620008040146 */
[----:B------:R-:W-:Y:S05]  /*16070*/  @!P0 BRA `(.L_x_1563) ;  /* 0x0000000000048947 */ /* 0x000fea0003800000 */
[----:B------:R-:W-:Y:S01]  /*16080*/  BPT.TRAP 0x1 ;  /* 0x000000040000795c */ /* 0x000fe20000300000 */
.L_x_1563:
[----:B-1----:R-:W-:Y:S05]  /*16090*/  @P2 BRA `(.L_x_1561) ;  /* 0x0000000000082947 */ /* 0x002fea0003800000 */
[----:B------:R-:W1:Y:S02]  /*160a0*/  SYNCS.PHASECHK.TRANS64.TRYWAIT P2, [UR6+0x33450], R0 ;  /* 0x03345000ff0075a7 */ /* 0x000e640008040146 */
[----:B-1----:R-:W-:Y:S05]  /*160b0*/  @!P2 BRA `(.L_x_1564) ;  /* 0x0000012c0058a947 */ /* 0x002fea0003800000 */
.L_x_1561:
        /* <DEDUP_REMOVED lines=119> */
[----:B------:R-:W-:-:S02]  /*16830*/  IMAD.U32 R181, RZ, RZ, UR36 ;  /* 0x00000024ffb57e24 */ /* 0x000fc4000f8e00ff */
        /* <DEDUP_REMOVED lines=34> */
[----:B------:R-:W-:Y:S01]  /*16a60*/  MUFU.EX2 R7, R7 ;  /* 0x0000000700077308 */ /* 0x000fe20000000800 */
[----:B------:R-:W-:Y:S01]  /*16a70*/  IADD3 R193, -R221, 0xb, RZ ;  /* 0x0000000bddc17810 */ /* 0x000fe20007ffe1ff */
        /* <DEDUP_REMOVED lines=185> */
[----:B------:R-:W-:-:S05]  /*17610*/  @!P1 VIADD R5, R194, 0x33440 ;  /* 0x00033440c2059836 */ /* 0x000fca0000000000 */
[----:B------:R-:W-:Y:S01]  /*17620*/  @!P1 PRMT R5, RZ, 0x654, R5 ;  /* 0x00000654ff059816 */ /* 0x000fe20000000005 */
[----:B------:R-:W-:Y:S01]  /*17630*/  MUFU.EX2 R123, R123 ;  /* 0x0000007b007b7308 */ /* 0x000fe20000000800 */
[----:B0-----:R-:W-:-:S07]  /*17640*/  FADD.FTZ R192, R122, R191 ;  /* 0x000000bf7ac07221 */ /* 0x001fce0000010000 */
[----:B------:R-:W0:Y:S01]  /*17650*/  MUFU.EX2 R124, R124 ;  /* 0x0000007c007c7308 */ /* 0x000e220000000800 */
[----:B--2---:R-:W-:-:S07]  /*17660*/  FADD.FTZ R191, R121, R6 ;  /* 0x0000000679bf7221 */ /* 0x004fce0000010000 */
[----:B------:R-:W1:Y:S08]  /*17670*/  MUFU.EX2 R126, R126 ;  /* 0x0000007e007e7308 */ /* 0x000e700000000800 */
[----:B------:R-:W2:Y:S01]  /*17680*/  MUFU.EX2 R125, R125 ;  /* 0x0000007d007d7308 */ /* 0x000ea20000000800 */
[----:B0-----:R-:W-:-:S07]  /*17690*/  FADD.FTZ R6, R124, R191 ;  /* 0x000000bf7c067221 */ /* 0x001fce0000010000 */
[----:B------:R-:W0:Y:S01]  /*176a0*/  MUFU.EX2 R127, R127 ;  /* 0x0000007f007f7308 */ /* 0x000e220000000800 */
[----:B------:R-:W-:Y:S02]  /*176b0*/  WARPGROUP.DEPBAR.LE gsb0, 0x0 ;  /* 0x00008000000079c5 */ /* 0x000fe40000010000 */
[----:B------:R-:W-:-:S05]  /*176c0*/  WARPGROUP.ARRIVE ;  /* 0x00000000000079c5 */ /* 0x000fca0000000000 */
[----:B------:R-:W3:Y:S01]  /*176d0*/  MUFU.EX2 R128, R128 ;  /* 0x0000008000807308 */ /* 0x000ee20000000800 */
[----:B------:R-:W-:Y:S07]  /*176e0*/  QGMMA.64x192x32.F32.E4M3.E4M3 R24, R200, gdesc[UR4], R24, gsb0 ;  /* 0x02e00004c8187df3 */ /* 0x000fee0008000818 */
[----:B------:R-:W4:Y:S08]  /*176f0*/  MUFU.EX2 R130, R130 ;  /* 0x0000008200827308 */ /* 0x000f300000000800 */
[----:B------:R-:W5:Y:S08]  /*17700*/  MUFU.EX2 R129, R129 ;  /* 0x0000008100817308 */ /* 0x000f700000000800 */
[----:B------:R-:W5:Y:S08]  /*17710*/  MUFU.EX2 R131, R131 ;  /* 0x0000008300837308 */ /* 0x000f700000000800 */
[----:B------:R-:W5:Y:S08]  /*17720*/  MUFU.EX2 R132, R132 ;  /* 0x0000008400847308 */ /* 0x000f700000000800 */
[----:B------:R-:W5:Y:S08]  /*17730*/  MUFU.EX2 R134, R134 ;  /* 0x0000008600867308 */ /* 0x000f700000000800 */
[----:B------:R-:W5:Y:S08]  /*17740*/  MUFU.EX2 R9, R9 ;  /* 0x0000000900097308 */ /* 0x000f700000000800 */
[----:B------:R-:W5:Y:S01]  /*17750*/  MUFU.EX2 R133, R133 ;  /* 0x0000008500857308 */ /* 0x000f620000000800 */
[----:B------:R-:W-:-:S02]  /*17760*/  WARPGROUP.DEPBAR.LE gsb0, 0x0 ;  /* 0x00008000000079c5 */ /* 0x000fc40000010000 */
[----:B------:R1:W-:Y:S06]  /*17770*/  BAR.ARV R193, 0x100 ;  /* 0x000400c10000751d */ /* 0x0003ec0000002000 */
[----:B------:R2:W-:Y:S01]  /*17780*/  @!P1 SYNCS.ARRIVE.TRANS64.RED.A1T0 RZ, [R5+URZ], RZ ;  /* 0x000000ff05ff99a7 */ /* 0x0005e2000810043f */
[----:B-1----:R-:W-:-:S04]  /*17790*/  FADD.FTZ R193, R123, R192 ;  /* 0x000000c07bc17221 */ /* 0x002fc80000010000 */
[----:B------:R-:W-:Y:S01]  /*177a0*/  FADD.FTZ R192, R126, R193 ;  /* 0x000000c17ec07221 */ /* 0x000fe20000010000 */
[----:B--2---:R-:W-:-:S03]  /*177b0*/  FADD.FTZ R5, R125, R6 ;  /* 0x000000067d057221 */ /* 0x004fc60000010000 */
[----:B0-----:R-:W-:Y:S01]  /*177c0*/  FADD.FTZ R135, R127, R192 ;  /* 0x000000c07f877221 */ /* 0x001fe20000010000 */
[----:B---3--:R-:W-:-:S03]  /*177d0*/  FADD.FTZ R6, R128, R5 ;  /* 0x0000000580067221 */ /* 0x008fc60000010000 */
[----:B----4-:R-:W-:Y:S01]  /*177e0*/  FADD.FTZ R192, R130, R135 ;  /* 0x0000008782c07221 */ /* 0x010fe20000010000 */
[----:B-----5:R-:W-:-:S03]  /*177f0*/  FADD.FTZ R5, R129, R6 ;  /* 0x0000000681057221 */ /* 0x020fc60000010000 */
[----:B------:R-:W-:Y:S01]  /*17800*/  FADD.FTZ R135, R131, R192 ;  /* 0x000000c083877221 */ /* 0x000fe20000010000 */
[----:B------:R-:W-:-:S03]  /*17810*/  FADD.FTZ R6, R132, R5 ;  /* 0x0000000584067221 */ /* 0x000fc60000010000 */
[----:B------:R-:W-:Y:S01]  /*17820*/  FADD.FTZ R135, R134, R135 ;  /* 0x0000008786877221 */ /* 0x000fe20000010000 */
[----:B------:R-:W-:-:S03]  /*17830*/  FADD.FTZ R6, R9, R6 ;  /* 0x0000000609067221 */ /* 0x000fc60000010000 */
[----:B------:R-:W-:Y:S01]  /*17840*/  FADD.FTZ R5, R133, R135 ;  /* 0x0000008785057221 */ /* 0x000fe20000010000 */
[----:B------:R-:W-:Y:S06]  /*17850*/  @!P0 BRA `(.L_x_1565) ;  /* 0x0000000000048947 */ /* 0x000fec0003800000 */
[----:B------:R-:W-:Y:S01]  /*17860*/  BPT.TRAP 0x1 ;  /* 0x000000040000795c */ /* 0x000fe20000300000 */
.L_x_1565:
        /* <DEDUP_REMOVED lines=148> */
.L_x_1556:
[----:B------:R-:W-:-:S13]  /*181b0*/  ISETP.GE.AND P2, PT, R4, UR52, PT ;  /* 0x0000003404007c0c */ /* 0x000fda000bf46270 */
[----:B------:R-:W-:Y:S05]  /*181c0*/  @!P2 BRA `(.L_x_1567) ;  /* 0x0000004800fca947 */ /* 0x000fea0003800000 */
[----:B------:R-:W-:Y:S01]  /*181d0*/  IMAD.MOV.U32 R10, RZ, RZ, R0 ;  /* 0x000000ffff0a7224 */ /* 0x000fe200078e0000 */
[----:B------:R-:W-:Y:S01]  /*181e0*/  UMOV UR7, UR44 ;  /* 0x0000002c00077c82 */ /* 0x000fe20008000000 */
[----:B------:R-:W-:Y:S01]  /*181f0*/  IMAD.MOV.U32 R7, RZ, RZ, R3 ;  /* 0x000000ffff077224 */ /* 0x000fe200078e0003 */
[----:B------:R-:W-:Y:S01]  /*18200*/  ULDC UR37, c[0x0][0x9e4] ;  /* 0x0002790000257ab9 */ /* 0x000fe20000000800 */
[----:B------:R-:W-:Y:S01]  /*18210*/  ULDC UR50, c[0x0][0x9dc] ;  /* 0x0002770000327ab9 */ /* 0x000fe20000000800 */
[----:B------:R-:W-:-:S05]  /*18220*/  ULDC UR59, c[0x0][0x9e0] ;  /* 0x00027800003b7ab9 */ /* 0x000fca0000000800 */
.L_x_1585:
[----:B------:R-:W-:Y:S01]  /*18230*/  ISETP.NE.AND P3, PT, RZ, UR48, PT ;  /* 0x00000030ff007c0c */ /* 0x000fe2000bf65270 */
[----:B------:R-:W-:-:S04]  /*18240*/  UISETP.NE.AND UP2, UPT, UR38, 0x1, UPT ;  /* 0x000000012600788c */ /* 0x000fc8000bf45270 */
[----:B------:R-:W-:-:S04]  /*18250*/  USEL UR44, URZ, 0x1, UP2 ;  /* 0x000000013f2c7887 */ /* 0x000fc80009000000 */
[----:B------:R-:W-:-:S04]  /*18260*/  ULOP3.LUT UR44, UR7, UR44, URZ, 0x3c, !UPT ;  /* 0x0000002c072c7292 */ /* 0x000fc8000f8e3c3f */
[----:B------:R-:W-:Y:S08]  /*18270*/  @P3 BRA `(.L_x_1568) ;  /* 0x0000000000383947 */ /* 0x000ff00003800000 */
[----:B------:R-:W-:Y:S05]  /*18280*/  @!P0 BRA `(.L_x_1569) ;  /* 0x0000000000048947 */ /* 0x000fea0003800000 */
[----:B------:R-:W-:Y:S01]  /*18290*/  BPT.TRAP 0x1 ;  /* 0x000000040000795c */ /* 0x000fe20000300000 */
.L_x_1569:
        /* <DEDUP_REMOVED lines=9> */
.L_x_1570:
[----:B-1----:R-:W-:Y:S05]  /*18330*/  @P2 BRA `(.L_x_1568) ;  /* 0x0000000000082947 */ /* 0x002fea0003800000 */
[----:B------:R-:W1:Y:S02]  /*18340*/  SYNCS.PHASECHK.TRANS64.TRYWAIT P2, [UR5+0x33430], R0 ;  /* 0x03343000ff0075a7 */ /* 0x000e640008040145 */
[----:B-1----:R-:W-:Y:S05]  /*18350*/  @!P2 BRA `(.L_x_1571) ;  /* 0x0000010800c8a947 */ /* 0x002fea0003800000 */
.L_x_1568:
        /* <DEDUP_REMOVED lines=191> */
.L_x_1573:
[----:B------:R-:W-:Y:S01]  /*18f50*/  ULEA UR6, UR38, UR39, 0x3 ;  /* 0x0000002726067291 */ /* 0x000fe2000f8e183f */
[----:B------:R-:W-:-:S05]  /*18f60*/  IMAD.U32 R0, RZ, RZ, UR7 ;  /* 0x00000007ff007e24 */ /* 0x000fca000f8e00ff */
[----:B------:R-:W-:-:S04]  /*18f70*/  SHF.L.U32 R0, R0, 0x1f, RZ ;  /* 0x0000001f00007819 */ /* 0x000fc800000006ff */
[----:B------:R0:W1:Y:S01]  /*18f80*/  SYNCS.PHASECHK.TRANS64.TRYWAIT P2, [UR6+0x33450], R0 ;  /* 0x03345000ff0075a7 */ /* 0x0000620008040146 */
[----:B------:R-:W-:Y:S05]  /*18f90*/  @!P0 BRA `(.L_x_1574) ;  /* 0x0000000000048947 */ /* 0x000fea0003800000 */
[----:B------:R-:W-:Y:S01]  /*18fa0*/  BPT.TRAP 0x1 ;  /* 0x000000040000795c */ /* 0x000fe20000300000 */
.L_x_1574:
[----:B-1----:R-:W-:Y:S05]  /*18fb0*/  @P2 BRA `(.L_x_1572) ;  /* 0x0000000000082947 */ /* 0x002fea0003800000 */
[----:B------:R-:W1:Y:S02]  /*18fc0*/  SYNCS.PHASECHK.TRANS64.TRYWAIT P2, [UR6+0x33450], R0 ;  /* 0x03345000ff0075a7 */ /* 0x000e640008040146 */
[----:B-1----:R-:W-:Y:S05]  /*18fd0*/  @!P2 BRA `(.L_x_1575) ;  /* 0x000000fc00c0a947 */ /* 0x002fea0003800000 */
.L_x_1572:
        /* <DEDUP_REMOVED lines=12> */
[----:B------:R-:W-:Y:S01]  /*190a0*/  UIMAD UR10, UR38, 0x780, UR6 ;  /* 0x00000780260a78a4 */ /* 0x000fe2000f8e0206 */
[----:B------:R-:W-:-:S05]  /*190b0*/  @!P1 LEA R0, R0, UR39, 0x3 ;  /* 0x0000002700009c11 */ /* 0x000fca000f8e18ff */
[----:B------:R-:W-:Y:S01]  /*190c0*/  @!P1 VIADD R0, R0, 0x33440 ;  /* 0x0003344000009836 */ /* 0x000fe20000000000 */
[----:B------:R-:W-:Y:S02]  /*190d0*/  UMOV UR6, UR10 ;  /* 0x0000000a00067c82 */ /* 0x000fe40008000000 */
[----:B------:R-:W-:Y:S01]  /*190e0*/  QGMMA.64x192x32.F32.E4M3.E4M3 R24, R216, gdesc[UR4], R24, gsb0 ;  /* 0x02e00004d8187df3 */ /* 0x000fe20008000818 */
[----:B------:R-:W-:Y:S01]  /*190f0*/  UIADD3 UR6, UR10, 0x180, URZ ;  /* 0x000001800a067890 */ /* 0x000fe2000fffe03f */
[----:B------:R-:W-:Y:S01]  /*19100*/  @!P1 PRMT R0, RZ, 0x654, R0 ;  /* 0x00000654ff009816 */ /* 0x000fe20000000000 */
[----:B------:R-:W-:Y:S01]  /*19110*/  UMOV UR7, 0xc0000010 ;  /* 0xc000001000077882 */ /* 0x000fe20000000000 */
[----:B--2---:R-:W-:-:S04]  /*19120*/  SHF.R.U32.HI R8, RZ, 0x7, R8 ;  /* 0x00000007ff087819 */ /* 0x004fc80000011608 */
[----:B------:R-:W-:Y:S01]  /*19130*/  IADD3 R9, -R8, 0xb, RZ ;  /* 0x0000000b08097810 */ /* 0x000fe20007ffe1ff */
[----:B------:R-:W-:-:S04]  /*19140*/  VIADD R8, R15, 0x1 ;  /* 0x000000010f087836 */ /* 0x000fc80000000000 */
[----:B------:R-:W-:-:S05]  /*19150*/  IMAD R8, R23, -0x2, R8 ;  /* 0xfffffffe17087824 */ /* 0x000fca00078e0208 */
[----:B------:R-:W-:-:S05]  /*19160*/  IADD3 R12, -R18, R8, R19 ;  /* 0x00000008120c7210 */ /* 0x000fca0007ffe113 */
[----:B------:R-:W-:Y:S01]  /*19170*/  VIADD R13, R12, UR59 ;  /* 0x0000003b0c0d7c36 */ /* 0x000fe20008000000 */
        /* <DEDUP_REMOVED lines=45> */
.L_x_1578:
[----:B------:R-:W-:-:S05]  /*19450*/  IMAD.U32 R20, RZ, RZ, UR37 ;  /* 0x00000025ff147e24 */ /* 0x000fca000f8e00ff */
[----:B------:R-:W-:-:S13]  /*19460*/  ISETP.NE.AND P2, PT, R20, 0x1, PT ;  /* 0x000000011400780c */ /* 0x000fda0003f45270 */
[----:B------:R-:W0:Y:S02]  /*19470*/  @P2 LDC.64 R8, c[0x0][0x9e8] ;  /* 0x00027a00ff082b82 */ /* 0x000e240000000a00 */
[----:B0-----:R-:W-:-:S05]  /*19480*/  @P2 IMAD.HI.U32 R8, R17, R8, RZ ;  /* 0x0000000811082227 */ /* 0x001fca00078e00ff */
[----:B------:R-:W-:-:S07]  /*19490*/  @P2 SHF.R.U32.HI R17, RZ, R9, R8 ;  /* 0x00000009ff112219 */ /* 0x000fce0000011608 */
.L_x_1579:
[----:B------:R-:W-:Y:S05]  /*194a0*/  BSYNC B0 ;  /* 0x0000000000007941 */ /* 0x000fea0003800000 */
.L_x_1577:
[----:B------:R-:W-:-:S05]  /*194b0*/  IMAD R8, R17, R20, R0 ;  /* 0x0000001411087224 */ /* 0x000fca00078e0200 */
[----:B------:R-:W-:Y:S02]  /*194c0*/  VIADDMNMX R11, R8, R20, R11, PT ;  /* 0x00000014080b7246 */ /* 0x000fe4000380010b */
[----:B------:R-:W-:-:S07]  /*194d0*/  VIMNMX R3, R3, R8, !PT ;  /* 0x0000000803037248 */ /* 0x000fce0007fe0100 */
.L_x_1576:
[----:B------:R-:W2:Y:S01]  /*194e0*/  LDL.LU R17, [R1+0x2d0] ;  /* 0x0002d00001117983 */ /* 0x000ea20000300800 */
[C---:B------:R-:W-:Y:S02]  /*194f0*/  ISETP.GE.AND P3, PT, R15.reuse, 0x2, PT ;  /* 0x000000020f00780c */ /* 0x040fe40003f66270 */
[C---:B------:R-:W-:Y:S02]  /*19500*/  ISETP.GE.AND P2, PT, R15.reuse, 0x9, PT ;  /* 0x000000090f00780c */ /* 0x040fe40003f46270 */
[----:B------:R-:W-:Y:S02]  /*19510*/  ISETP.GE.AND P4, PT, R15, 0xa, PT ;  /* 0x0000000a0f00780c */ /* 0x000fe40003f86270 */
[----:B------:R-:W-:Y:S02]  /*19520*/  LOP3.LUT R2, R2, 0xfffffffe, RZ, 0xc0, !PT ;  /* 0xfffffffe02027812 */ /* 0x000fe400078ec0ff */
[----:B--2---:R-:W-:-:S05]  /*19530*/  LOP3.LUT R17, R17, 0xdfffffff, RZ, 0xc0, !PT ;  /* 0xdfffffff11117812 */ /* 0x004fca00078ec0ff */
[----:B------:R-:W-:Y:S02]  /*19540*/  @P3 LOP3.LUT R17, R17, 0x20000000, RZ, 0xfc, !PT ;  /* 0x2000000011113812 */ /* 0x000fe400078efcff */
[----:B------:R-:W-:Y:S02]  /*19550*/  ISETP.GT.AND P3, PT, R3, 0x1, !P3 ;  /* 0x000000010300780c */ /* 0x000fe40005f64270 */
        /* <DEDUP_REMOVED lines=243> */
.L_x_1582:
[----:B------:R-:W-:-:S05]  /*1a490*/  IMAD.U32 R11, RZ, RZ, UR37 ;  /* 0x00000025ff0b7e24 */ /* 0x000fca000f8e00ff */
[----:B------:R-:W-:-:S13]  /*1a4a0*/  ISETP.NE.AND P6, PT, R11, 0x1, PT ;  /* 0x000000010b00780c */ /* 0x000fda0003fc5270 */
[----:B------:R-:W0:Y:S02]  /*1a4b0*/  @P6 LDC.64 R8, c[0x0][0x9e8] ;  /* 0x00027a00ff086b82 */ /* 0x000e240000000a00 */
[----:B0-----:R-:W-:-:S05]  /*1a4c0*/  @P6 IMAD.HI.U32 R8, R3, R8, RZ ;  /* 0x0000000803086227 */ /* 0x001fca00078e00ff */
[----:B------:R-:W-:-:S07]  /*1a4d0*/  @P6 SHF.R.U32.HI R3, RZ, R9, R8 ;  /* 0x00000009ff036219 */ /* 0x000fce0000011608 */
.L_x_1583:
[----:B------:R-:W-:Y:S05]  /*1a4e0*/  BSYNC B0 ;  /* 0x0000000000007941 */ /* 0x000fea0003800000 */
.L_x_1581:
[----:B------:R-:W-:-:S05]  /*1a4f0*/  IMAD R0, R3, R11, R0 ;  /* 0x0000000b03007224 */ /* 0x000fca00078e0200 */
[----:B------:R-:W-:Y:S02]  /*1a500*/  VIADDMNMX R13, R0, R11, R13, PT ;  /* 0x0000000b000d7246 */ /* 0x000fe4000380010d */
[----:B------:R-:W-:-:S07]  /*1a510*/  VIMNMX R12, R12, R0, !PT ;  /* 0x000000000c0c7248 */ /* 0x000fce0007fe0100 */
.L_x_1580:
        /* <DEDUP_REMOVED lines=502> */
.L_x_1584:
        /* <DEDUP_REMOVED lines=148> */
.L_x_1567:
[----:B------:R-:W-:Y:S06]  /*1cdc0*/  BAR.ARV 0x8, 0x180 ;  /* 0x0206000000007b1d */ /* 0x000fec0000002000 */
[----:B------:R-:W-:Y:S05]  /*1cdd0*/  @!P0 BRA `(.L_x_1586) ;  /* 0x0000000000048947 */ /* 0x000fea0003800000 */
[----:B------:R-:W-:Y:S01]  /*1cde0*/  BPT.TRAP 0x1 ;  /* 0x000000040000795c */ /* 0x000fe20000300000 */
.L_x_1586:
[----:B------:R-:W-:Y:S01]  /*1cdf0*/  ULEA UR12, UR38, UR39, 0x3 ;  /* 0x00000027260c7291 */ /* 0x000fe2000f8e183f */
[----:B------:R-:W-:-:S05]  /*1ce00*/  IMAD.U32 R4, RZ, RZ, UR44 ;  /* 0x0000002cff047e24 */ /* 0x000fca000f8e00ff */
[----:B------:R-:W-:-:S04]  /*1ce10*/  SHF.L.U32 R4, R4, 0x1f, RZ ;  /* 0x0000001f04047819 */ /* 0x000fc800000006ff */
[----:B------:R0:W1:Y:S01]  /*1ce20*/  SYNCS.PHASECHK.TRANS64.TRYWAIT P1, [UR12+0x33450], R4 ;  /* 0x03345004ff0075a7 */ /* 0x000062000802014c */
[----:B------:R-:W-:Y:S05]  /*1ce30*/  @!P0 BRA `(.L_x_1587) ;  /* 0x0000000000048947 */ /* 0x000fea0003800000 */
[----:B------:R-:W-:Y:S01]  /*1ce40*/  BPT.TRAP 0x1 ;  /* 0x000000040000795c */ /* 0x000fe20000300000 */
.L_x_1587:
[----:B-1----:R-:W-:Y:S05]  /*1ce50*/  @P1 BRA `(.L_x_1588) ;  /* 0x0000000000081947 */ /* 0x002fea0003800000 */
[----:B------:R-:W1:Y:S02]  /*1ce60*/  SYNCS.PHASECHK.TRANS64.TRYWAIT P1, [UR12+0x33450], R4 ;  /* 0x03345004ff0075a7 */ /* 0x000e64000802014c */
[----:B-1----:R-:W-:Y:S05]  /*1ce70*/  @!P1 BRA `(.L_x_1589) ;  /* 0x000000c000309947 */ /* 0x002fea0003800000 */
.L_x_1588:
        /* <DEDUP_REMOVED lines=12> */
[----:B------:R-:W-:Y:S02]  /*1cf40*/  @UP0 USHF.R.S32.HI UR9, URZ, 0x1f, UR53 ;  /* 0x0000001f3f090899 */ /* 0x000fe40008011435 */
[----:B------:R-:W-:Y:S01]  /*1cf50*/  UMOV UR6, UR8 ;  /* 0x0000000800067c82 */ /* 0x000fe20008000000 */
[----:B------:R-:W-:Y:S01]  /*1cf60*/  @UP0 ULDC.64 UR10, c[0x0][0x9c8] ;  /* 0x00027200000a0ab9 */ /* 0x000fe20000000a00 */
[----:B------:R-:W-:Y:S01]  /*1cf70*/  QGMMA.64x192x32.F32.E4M3.E4M3 R24, R216, gdesc[UR4], R24, gsb0 ;  /* 0x02e00004d8187df3 */ /* 0x000fe20008000818 */
[----:B------:R-:W-:Y:S01]  /*1cf80*/  UIADD3 UR6, UR8, 0x180, URZ ;  /* 0x0000018008067890 */ /* 0x000fe2000fffe03f */
[----:B------:R-:W-:Y:S01]  /*1cf90*/  UMOV UR7, 0xc0000010 ;  /* 0xc000001000077882 */ /* 0x000fe20000000000 */
[----:B------:R-:W-:Y:S02]  /*1cfa0*/  @UP0 UIMAD UR9, UR9, UR10, URZ ;  /* 0x0000000a090902a4 */ /* 0x000fe4000f8e023f */
[----:B------:R-:W-:Y:S02]  /*1cfb0*/  @UP0 USHF.R.S32.HI UR13, URZ, 0x1f, UR54 ;  /* 0x0000001f3f0d0899 */ /* 0x000fe40008011436 */
[----:B------:R-:W-:Y:S01]  /*1cfc0*/  @UP0 UIMAD UR9, UR53, UR11, UR9 ;  /* 0x0000000b350902a4 */ /* 0x000fe2000f8e0209 */
[----:B------:R-:W-:-:S02]  /*1cfd0*/  WARPGROUP.DEPBAR.LE gsb0, 0x0 ;  /* 0x00008000000079c5 */ /* 0x000fc40000010000 */
[----:B------:R-:W-:-:S10]  /*1cfe0*/  WARPGROUP.ARRIVE ;  /* 0x00000000000079c5 */ /* 0x000fd40000000000 */
[----:B------:R-:W-:Y:S01]  /*1cff0*/  QGMMA.64x192x32.F32.E4M3.E4M3 R24, R212, gdesc[UR4], R24, gsb0 ;  /* 0x02e00004d4187df3 */ /* 0x000fe20008000818 */
[----:B------:R-:W-:Y:S01]  /*1d000*/  UIADD3 UR6, UR8, 0x300, URZ ;  /* 0x0000030008067890 */ /* 0x000fe2000fffe03f */
[----:B------:R-:W-:Y:S01]  /*1d010*/  UMOV UR7, 0xc0000010 ;  /* 0xc000001000077882 */ /* 0x000fe20000000000 */
[----:B------:R-:W-:Y:S02]  /*1d020*/  WARPGROUP.DEPBAR.LE gsb0, 0x0 ;  /* 0x00008000000079c5 */ /* 0x000fe40000010000 */
[----:B------:R-:W-:-:S15]  /*1d030*/  WARPGROUP.ARRIVE ;  /* 0x00000000000079c5 */ /* 0x000fde0000000000 */
[----:B------:R-:W-:Y:S01]  /*1d040*/  QGMMA.64x192x32.F32.E4M3.E4M3 R24, R208, gdesc[UR4], R24, gsb0 ;  /* 0x02e00004d0187df3 */ /* 0x000fe20008000818 */
[----:B------:R-:W-:-:S03]  /*1d050*/  @UP0 UIMAD.WIDE.U32 UR6, UR53, UR10, URZ ;  /* 0x0000000a350602a5 */ /* 0x000fc6000f8e003f */
[----:B------:R-:W-:Y:S01]  /*1d060*/  @UP0 ULDC.64 UR10, c[0x0][0x9d0] ;  /* 0x00027400000a0ab9 */ /* 0x000fe20000000a00 */
[----:B------:R-:W-:Y:S02]  /*1d070*/  @UP0 UIADD3 UR7, UR7, UR9, URZ ;  /* 0x0000000907070290 */ /* 0x000fe4000fffe03f */
[----:B------:R-:W-:Y:S02]  /*1d080*/  @UP0 UIMAD UR9, UR13, UR10, URZ ;  /* 0x0000000a0d0902a4 */ /* 0x000fe4000f8e023f */
[----:B------:R-:W-:Y:S02]  /*1d090*/  @UP0 UIMAD.WIDE.U32 UR6, UR54, UR10, UR6 ;  /* 0x0000000a360602a5 */ /* 0x000fe4000f8e0006 */
[----:B------:R-:W-:Y:S02]  /*1d0a0*/  @UP0 UIMAD UR9, UR54, UR11, UR9 ;  /* 0x0000000b360902a4 */ /* 0x000fe4000f8e0209 */
[----:B------:R-:W-:Y:S02]  /*1d0b0*/  @UP0 ULEA UR4, UP1, UR6, UR4, 0x2 ;  /* 0x0000000406040291 */ /* 0x000fe4000f82103f */
[----:B------:R-:W-:-:S04]  /*1d0c0*/  @UP0 UIADD3 UR7, UR7, UR9, URZ ;  /* 0x0000000907070290 */ /* 0x000fc8000fffe03f */
[----:B------:R-:W-:Y:S01]  /*1d0d0*/  @UP0 ULEA.HI.X UR5, UR6, UR5, UR7, 0x2, UP1 ;  /* 0x0000000506050291 */ /* 0x000fe200088f1407 */
[----:B------:R-:W-:-:S05]  /*1d0e0*/  IMAD.U32 R8, RZ, RZ, UR4 ;  /* 0x00000004ff087e24 */ /* 0x000fca000f8e00ff */
[----:B------:R-:W-:-:S05]  /*1d0f0*/  IMAD.U32 R9, RZ, RZ, UR5 ;  /* 0x00000005ff097e24 */ /* 0x000fca000f8e00ff */
[----:B------:R1:W2:Y:S01]  /*1d100*/  @P1 LDG.E R7, desc[UR46][R8.64] ;  /* 0x0000002e08071981 */ /* 0x0002a2000c1e1900 */
[----:B------:R-:W-:Y:S01]  /*1d110*/  UIADD3 UR6, UR8, 0x480, URZ ;  /* 0x0000048008067890 */ /* 0x000fe2000fffe03f */
[----:B------:R-:W-:Y:S01]  /*1d120*/  UMOV UR7, 0xc0000010 ;  /* 0xc000001000077882 */ /* 0x000fe20000000000 */
        /* <DEDUP_REMOVED lines=44> */
.L_x_1590:
        /* <DEDUP_REMOVED lines=106> */
.L_x_1488:
[----:B------:R-:W0:Y:S08]  /*1da90*/  S2UR UR49, SR_CgaCtaId ;  /* 0x00000000003179c3 */ /* 0x000e300000008800 */
[----:B------:R-:W-:Y:S06]  /*1daa0*/  BAR.SYNC.DEFER_BLOCKING 0x5, 0x180 ;  /* 0x0146000000007b1d */ /* 0x000fec0000010000 */
[----:B------:R-:W-:Y:S01]  /*1dab0*/  UMOV UR39, 0x400 ;  /* 0x0000040000277882 */ /* 0x000fe20000000000 */
[----:B------:R-:W-:Y:S01]  /*1dac0*/  BSSY B0, `(.L_x_1591) ;  /* 0x0000318000007945 */ /* 0x000fe20003800000 */
[----:B0-----:R-:W-:-:S09]  /*1dad0*/  ULEA UR39, UR49, UR39, 0x18 ;  /* 0x0000002731277291 */ /* 0x001fd2000f8ec03f */
[----:B------:R-:W0:Y:S02]  /*1dae0*/  LDS.128 R24, [UR39+0x334d0] ;  /* 0x0334d027ff187984 */ /* 0x000e240008000c00 */
        /* <DEDUP_REMOVED lines=10> */
[----:B------:R-:W-:-:S05]  /*1db90*/  IMAD.X R7, RZ, RZ, UR7, P0 ;  /* 0x00000007ff077e24 */ /* 0x000fca00080e06ff */
[----:B------:R0:W2:Y:S01]  /*1dba0*/  LDG.E.CONSTANT R3, desc[UR46][R6.64] ;  /* 0x0000002e06037981 */ /* 0x0000a2000c1e9900 */
[----:B------:R-:W1:Y:S01]  /*1dbb0*/  S2UR UR4, SR_SWINHI ;  /* 0x00000000000479c3 */ /* 0x000e620000002f00 */
[----:B------:R-:W-:Y:S02]  /*1dbc0*/  F2FP.BF16.F32.PACK_AB R29, R29, R0 ;  /* 0x000000001d1d723e */ /* 0x000fe400000010ff */
[----:B------:R-:W-:Y:S02]  /*1dbd0*/  F2FP.BF16.F32.PACK_AB R110, R110, R35 ;  /* 0x000000236e6e723e */ /* 0x000fe400000010ff */
[----:B------:R-:W-:Y:S02]  /*1dbe0*/  F2FP.BF16.F32.PACK_AB R111, R111, R34 ;  /* 0x000000226f6f723e */ /* 0x000fe400000010ff */
[----:B------:R-:W-:Y:S02]  /*1dbf0*/  LOP3.LUT P0, R0, R17, 0x3, RZ, 0xc0, !PT ;  /* 0x0000000311007812 */ /* 0x000fe4000780c0ff */
[----:B------:R-:W-:-:S02]  /*1dc00*/  F2FP.BF16.F32.PACK_AB R10, R11, R10 ;  /* 0x0000000a0b0a723e */ /* 0x000fc400000010ff */
[----:B------:R-:W-:Y:S02]  /*1dc10*/  F2FP.BF16.F32.PACK_AB R36, R36, R65 ;  /* 0x000000412424723e */ /* 0x000fe400000010ff */
[----:B------:R-:W-:Y:S02]  /*1dc20*/  ISETP.EQ.OR P0, PT, R0, 0x3, !P0 ;  /* 0x000000030000780c */ /* 0x000fe40004702670 */
[----:B------:R-:W-:Y:S02]  /*1dc30*/  F2FP.BF16.F32.PACK_AB R58, R58, R59 ;  /* 0x0000003b3a3a723e */ /* 0x000fe400000010ff */
[----:B------:R-:W-:Y:S02]  /*1dc40*/  SEL R0, R10, R29, P0 ;  /* 0x0000001d0a007207 */ /* 0x000fe40000000000 */
[----:B------:R-:W-:Y:S02]  /*1dc50*/  SEL R17, R29, R10, P0 ;  /* 0x0000000a1d117207 */ /* 0x000fe40000000000 */
[----:B------:R-:W-:-:S02]  /*1dc60*/  F2FP.BF16.F32.PACK_AB R13, R13, R32 ;  /* 0x000000200d0d723e */ /* 0x000fc400000010ff */
[----:B------:R-:W-:Y:S01]  /*1dc70*/  F2FP.BF16.F32.PACK_AB R12, R12, R33 ;  /* 0x000000210c0c723e */ /* 0x000fe200000010ff */
[----:B------:R-:W-:Y:S01]  /*1dc80*/  UMOV UR6, UR39 ;  /* 0x0000002700067c82 */ /* 0x000fe20008000000 */
[----:B-1----:R-:W-:Y:S01]  /*1dc90*/  UMOV UR7, UR4 ;  /* 0x0000000400077c82 */ /* 0x002fe20008000000 */
[----:B------:R-:W-:Y:S01]  /*1dca0*/  F2FP.BF16.F32.PACK_AB R31, R118, R31 ;  /* 0x0000001f761f723e */ /* 0x000fe200000010ff */
[----:B0-----:R-:W-:Y:S01]  /*1dcb0*/  IMAD.U32 R6, RZ, RZ, UR6 ;  /* 0x00000006ff067e24 */ /* 0x001fe2000f8e00ff */
[----:B------:R-:W-:Y:S01]  /*1dcc0*/  F2FP.BF16.F32.PACK_AB R30, R119, R30 ;  /* 0x0000001e771e723e */ /* 0x000fe200000010ff */
[----:B------:R-:W-:Y:S01]  /*1dcd0*/  IMAD.U32 R7, RZ, RZ, UR7 ;  /* 0x00000007ff077e24 */ /* 0x000fe2000f8e00ff */
[----:B------:R-:W-:Y:S01]  /*1dce0*/  F2FP.BF16.F32.PACK_AB R44, R44, R73 ;  /* 0x000000492c2c723e */ /* 0x000fe200000010ff */
[----:B------:R-:W-:Y:S01]  /*1dcf0*/  ULDC.64 UR6, c[0x0][0xc00] ;  /* 0x0003000000067ab9 */ /* 0x000fe20000000a00 */
[----:B------:R-:W-:Y:S01]  /*1dd00*/  F2FP.BF16.F32.PACK_AB R15, R15, R40 ;  /* 0x000000280f0f723e */ /* 0x000fe200000010ff */
[----:B------:R-:W-:Y:S01]  /*1dd10*/  IMAD.WIDE R34, R236, 0x2, R6 ;  /* 0x00000002ec227825 */ /* 0x000fe200078e0206 */
[----:B------:R-:W-:Y:S01]  /*1dd20*/  F2FP.BF16.F32.PACK_AB R28, R28, R57 ;  /* 0x000000391c1c723e */ /* 0x000fe200000010ff */
[----:B------:R-:W-:Y:S01]  /*1dd30*/  UISETP.NE.U32.AND UP0, UPT, UR6, URZ, UPT ;  /* 0x0000003f0600728c */ /* 0x000fe2000bf05070 */
[----:B------:R-:W-:-:S02]  /*1dd40*/  F2FP.BF16.F32.PACK_AB R61, R61, R80 ;  /* 0x000000503d3d723e */ /* 0x000fc400000010ff */
[C---:B------:R-:W-:Y:S01]  /*1dd50*/  IADD3 R65, P1, R34.reuse, 0x40, RZ ;  /* 0x0000004022417810 */ /* 0x040fe20007f3e0ff */
[----:B------:R-:W-:Y:S01]  /*1dd60*/  UISETP.NE.AND.EX UP0, UPT, UR7, URZ, UPT, UP0 ;  /* 0x0000003f0700728c */ /* 0x000fe2000bf05300 */
[C---:B------:R-:W-:Y:S02]  /*1dd70*/  IADD3 R59, P2, R34.reuse, 0x20, RZ ;  /* 0x00000020223b7810 */ /* 0x040fe40007f5e0ff */
[----:B------:R-:W-:Y:S01]  /*1dd80*/  LOP3.LUT R10, R65, 0x380, RZ, 0xc0, !PT ;  /* 0x00000380410a7812 */ /* 0x000fe200078ec0ff */
[----:B------:R-:W-:Y:S01]  /*1dd90*/  ULDC.64 UR6, c[0x0][0xc00] ;  /* 0x0003000000067ab9 */ /* 0x000fe20000000a00 */
[----:B------:R-:W-:Y:S01]  /*1dda0*/  IADD3 R67, P3, R34, 0x60, RZ ;  /* 0x0000006022437810 */ /* 0x000fe20007f7e0ff */
[--C-:B------:R-:W-:Y:S01]  /*1ddb0*/  IMAD.X R33, RZ, RZ, R35.reuse, P2 ;  /* 0x000000ffff217224 */ /* 0x100fe200010e0623 */
[----:B------:R-:W-:Y:S01]  /*1ddc0*/  SHF.R.U64 R10, R10, 0x3, RZ ;  /* 0x000000030a0a7819 */ /* 0x000fe200000012ff */
[----:B------:R-:W-:Y:S01]  /*1ddd0*/  UIMAD.WIDE UR6, UR61, 0x4, UR6 ;  /* 0x000000043d0678a5 */ /* 0x000fe2000f8e0206 */
[----:B------:R-:W-:Y:S01]  /*1dde0*/  IADD3 R73, P4, R34, 0x4020, RZ ;  /* 0x0000402022497810 */ /* 0x000fe20007f9e0ff */
[----:B------:R-:W-:Y:S01]  /*1ddf0*/  IMAD.X R29, RZ, RZ, R35, P3 ;  /* 0x000000ffff1d7224 */ /* 0x000fe200018e0623 */
[----:B------:R-:W-:-:S02]  /*1de00*/  F2FP.BF16.F32.PACK_AB R62, R71, R62 ;  /* 0x0000003e473e723e */ /* 0x000fc400000010ff */
[----:B------:R-:W-:Y:S01]  /*1de10*/  SEL R40, R13, R12, P0 ;  /* 0x0000000c0d287207 */ /* 0x000fe20000000000 */
[--C-:B------:R-:W-:Y:S01]  /*1de20*/  IMAD.X R25, RZ, RZ, R35.reuse, P4 ;  /* 0x000000ffff197224 */ /* 0x100fe200020e0623 */
[----:B------:R-:W-:Y:S02]  /*1de30*/  SEL R39, R12, R13, P0 ;  /* 0x0000000d0c277207 */ /* 0x000fe40000000000 */
[----:B------:R-:W-:Y:S02]  /*1de40*/  SEL R80, R31, R30, P0 ;  /* 0x0000001e1f507207 */ /* 0x000fe40000000000 */
[----:B------:R-:W-:Y:S01]  /*1de50*/  SEL R57, R30, R31, P0 ;  /* 0x0000001f1e397207 */ /* 0x000fe20000000000 */
[----:B------:R-:W-:Y:S01]  /*1de60*/  IMAD.X R31, RZ, RZ, R35, P1 ;  /* 0x000000ffff1f7224 */ /* 0x000fe200008e0623 */
[----:B------:R-:W-:Y:S02]  /*1de70*/  IADD3 R71, P5, R34, 0x4000, RZ ;  /* 0x0000400022477810 */ /* 0x000fe40007fbe0ff */
[----:B------:R-:W-:-:S02]  /*1de80*/  LOP3.LUT R12, R67, 0x380, RZ, 0xc0, !PT ;  /* 0x00000380430c7812 */ /* 0x000fc400078ec0ff */
[----:B------:R-:W-:Y:S01]  /*1de90*/  LOP3.LUT R30, R10, R65, RZ, 0x3c, !PT ;  /* 0x000000410a1e7212 */ /* 0x000fe200078e3cff */
[--C-:B------:R-:W-:Y:S01]  /*1dea0*/  IMAD.X R27, RZ, RZ, R35.reuse, P5 ;  /* 0x000000ffff1b7224 */ /* 0x100fe200028e0623 */
[----:B------:R-:W-:Y:S02]  /*1deb0*/  IADD3 R75, P2, R34, 0x4040, RZ ;  /* 0x00004040224b7810 */ /* 0x000fe40007f5e0ff */
[----:B------:R-:W-:Y:S02]  /*1dec0*/  LOP3.LUT R10, R73, 0x380, RZ, 0xc0, !PT ;  /* 0x00000380490a7812 */ /* 0x000fe400078ec0ff */
[----:B------:R-:W-:Y:S01]  /*1ded0*/  F2FP.BF16.F32.PACK_AB R37, R37, R56 ;  /* 0x000000382525723e */ /* 0x000fe200000010ff */
[----:B------:R-:W-:Y:S01]  /*1dee0*/  IMAD.X R19, RZ, RZ, R35, P2 ;  /* 0x000000ffff137224 */ /* 0x000fe200010e0623 */
[----:B------:R-:W-:Y:S02]  /*1def0*/  SHF.R.U64 R12, R12, 0x3, RZ ;  /* 0x000000030c0c7819 */ /* 0x000fe400000012ff */
[----:B------:R-:W-:-:S02]  /*1df00*/  F2FP.BF16.F32.PACK_AB R79, R79, R54 ;  /* 0x000000364f4f723e */ /* 0x000fc400000010ff */
[----:B------:R-:W-:Y:S02]  /*1df10*/  SHF.R.U64 R10, R10, 0x3, RZ ;  /* 0x000000030a0a7819 */ /* 0x000fe400000012ff */
[----:B------:R-:W-:Y:S02]  /*1df20*/  F2FP.BF16.F32.PACK_AB R14, R14, R41 ;  /* 0x000000290e0e723e */ /* 0x000fe400000010ff */
[----:B------:R-:W-:Y:S02]  /*1df30*/  F2FP.BF16.F32.PACK_AB R105, R84, R105 ;  /* 0x000000695469723e */ /* 0x000fe400000010ff */
[----:B------:R-:W-:Y:S02]  /*1df40*/  SEL R54, R37, R28, P0 ;  /* 0x0000001c25367207 */ /* 0x000fe40000000000 */
[----:B------:R-:W-:Y:S02]  /*1df50*/  IADD3 R83, P5, R34, 0x8020, RZ ;  /* 0x0000802022537810 */ /* 0x000fe40007fbe0ff */
[----:B------:R-:W-:-:S02]  /*1df60*/  SEL R37, R28, R37, P0 ;  /* 0x000000251c257207 */ /* 0x000fc40000000000 */
[C---:B------:R-:W-:Y:S01]  /*1df70*/  IADD3 R77, P1, R34.reuse, 0x4060, RZ ;  /* 0x00004060224d7810 */ /* 0x040fe20007f3e0ff */
[----:B------:R-:W-:Y:S01]  /*1df80*/  IMAD.X R13, RZ, RZ, R35, P5 ;  /* 0x000000ffff0d7224 */ /* 0x000fe200028e0623 */
[----:B------:R-:W-:Y:S02]  /*1df90*/  IADD3 R84, P2, R34, 0x8060, RZ ;  /* 0x0000806022547810 */ /* 0x000fe40007f5e0ff */
[----:B------:R-:W-:Y:S02]  /*1dfa0*/  LOP3.LUT R28, R12, R67, RZ, 0x3c, !PT ;  /* 0x000000430c1c7212 */ /* 0x000fe400078e3cff */
[----:B------:R-:W-:Y:S02]  /*1dfb0*/  LOP3.LUT R12, R75, 0x380, RZ, 0xc0, !PT ;  /* 0x000003804b0c7812 */ /* 0x000fe400078ec0ff */
[----:B------:R-:W-:Y:S02]  /*1dfc0*/  LOP3.LUT R24, R10, R73, RZ, 0x3c, !PT ;  /* 0x000000490a187212 */ /* 0x000fe400078e3cff */
[----:B------:R-:W-:-:S02]  /*1dfd0*/  SEL R42, R15, R14, P0 ;  /* 0x0000000e0f2a7207 */ /* 0x000fc40000000000 */
[----:B------:R-:W-:Y:S02]  /*1dfe0*/  SEL R41, R14, R15, P0 ;  /* 0x0000000f0e297207 */ /* 0x000fe40000000000 */
[----:B------:R-:W-:Y:S02]  /*1dff0*/  LOP3.LUT R11, R34, 0x380, RZ, 0xc0, !PT ;  /* 0x00000380220b7812 */ /* 0x000fe400078ec0ff */
[----:B------:R-:W-:Y:S02]  /*1e000*/  LOP3.LUT R10, R83, 0x380, RZ, 0xc0, !PT ;  /* 0x00000380530a7812 */ /* 0x000fe400078ec0ff */
[----:B------:R-:W-:Y:S02]  /*1e010*/  LOP3.LUT R14, R77, 0x380, RZ, 0xc0, !PT ;  /* 0x000003804d0e7812 */ /* 0x000fe400078ec0ff */
[----:B------:R-:W-:Y:S02]  /*1e020*/  LOP3.LUT R65, R84, 0x380, RZ, 0xc0, !PT ;  /* 0x0000038054417812 */ /* 0x000fe400078ec0ff */
[----:B------:R-:W-:-:S02]  /*1e030*/  F2FP.BF16.F32.PACK_AB R45, R45, R64 ;  /* 0x000000402d2d723e */ /* 0x000fc400000010ff */
[----:B------:R-:W-:Y:S02]  /*1e040*/  F2FP.BF16.F32.PACK_AB R21, R21, R48 ;  /* 0x000000301515723e */ /* 0x000fe400000010ff */
[----:B------:R-:W-:Y:S02]  /*1e050*/  F2FP.BF16.F32.PACK_AB R20, R20, R49 ;  /* 0x000000311414723e */ /* 0x000fe400000010ff */
[----:B------:R-:W-:Y:S02]  /*1e060*/  SHF.R.U64 R12, R12, 0x3, RZ ;  /* 0x000000030c0c7819 */ /* 0x000fe400000012ff */
[----:B------:R-:W-:Y:S02]  /*1e070*/  F2FP.BF16.F32.PACK_AB R53, R53, R72 ;  /* 0x000000483535723e */ /* 0x000fe400000010ff */
[----:B------:R-:W-:Y:S02]  /*1e080*/  SHF.R.U64 R11, R11, 0x3, RZ ;  /* 0x000000030b0b7819 */ /* 0x000fe400000012ff */
[----:B------:R-:W-:-:S02]  /*1e090*/  SHF.R.U64 R10, R10, 0x3, RZ ;  /* 0x000000030a0a7819 */ /* 0x000fc400000012ff */
[----:B------:R-:W-:Y:S02]  /*1e0a0*/  SHF.R.U64 R14, R14, 0x3, RZ ;  /* 0x000000030e0e7819 */ /* 0x000fe400000012ff */
[----:B------:R-:W-:Y:S02]  /*1e0b0*/  SHF.R.U64 R65, R65, 0x3, RZ ;  /* 0x0000000341417819 */ /* 0x000fe400000012ff */
[----:B------:R-:W-:Y:S02]  /*1e0c0*/  F2FP.BF16.F32.PACK_AB R52, R52, R81 ;  /* 0x000000513434723e */ /* 0x000fe400000010ff */
[----:B------:R-:W-:Y:S02]  /*1e0d0*/  SEL R56, R45, R36, P0 ;  /* 0x000000242d387207 */ /* 0x000fe40000000000 */
[----:B------:R-:W-:Y:S02]  /*1e0e0*/  F2FP.BF16.F32.PACK_AB R8, R85, R8 ;  /* 0x000000085508723e */ /* 0x000fe400000010ff */
[----:B------:R-:W-:-:S02]  /*1e0f0*/  SEL R48, R21, R20, P0 ;  /* 0x0000001415307207 */ /* 0x000fc40000000000 */
[----:B------:R-:W-:Y:S01]  /*1e100*/  SEL R43, R20, R21, P0 ;  /* 0x00000015142b7207 */ /* 0x000fe20000000000 */
[--C-:B------:R-:W-:Y:S01]  /*1e110*/  IMAD.X R21, RZ, RZ, R35.reuse, P1 ;  /* 0x000000ffff157224 */ /* 0x100fe200008e0623 */
[----:B------:R-:W-:Y:S02]  /*1e120*/  SEL R45, R36, R45, P0 ;  /* 0x0000002d242d7207 */ /* 0x000fe40000000000 */
[C---:B------:R-:W-:Y:S02]  /*1e130*/  IADD3 R81, P3, R34.reuse, 0x8000, RZ ;  /* 0x0000800022517810 */ /* 0x040fe40007f7e0ff */
[----:B------:R-:W-:Y:S02]  /*1e140*/  IADD3 R82, P4, R34, 0x8040, RZ ;  /* 0x0000804022527810 */ /* 0x000fe40007f9e0ff */
[----:B------:R-:W-:Y:S01]  /*1e150*/  LOP3.LUT R18, R12, R75, RZ, 0x3c, !PT ;  /* 0x0000004b0c127212 */ /* 0x000fe200078e3cff */
[----:B------:R-:W-:Y:S01]  /*1e160*/  IMAD.X R15, RZ, RZ, R35, P3 ;  /* 0x000000ffff0f7224 */ /* 0x000fe200018e0623 */
[----:B------:R-:W-:-:S02]  /*1e170*/  F2FP.BF16.F32.PACK_AB R69, R69, R88 ;  /* 0x000000584545723e */ /* 0x000fc400000010ff */
[----:B------:R-:W-:Y:S02]  /*1e180*/  F2FP.BF16.F32.PACK_AB R60, R60, R89 ;  /* 0x000000593c3c723e */ /* 0x000fe400000010ff */
[----:B------:R-:W-:Y:S02]  /*1e190*/  SEL R36, R53, R44, P0 ;  /* 0x0000002c35247207 */ /* 0x000fe40000000000 */
[----:B------:R-:W-:Y:S01]  /*1e1a0*/  LOP3.LUT R34, R11, R34, RZ, 0x3c, !PT ;  /* 0x000000220b227212 */ /* 0x000fe200078e3cff */
[----:B------:R-:W-:Y:S01]  /*1e1b0*/  IMAD.X R11, RZ, RZ, R35, P2 ;  /* 0x000000ffff0b7224 */ /* 0x000fe200010e0623 */
[----:B------:R-:W-:Y:S02]  /*1e1c0*/  LOP3.LUT R12, R10, R83, RZ, 0x3c, !PT ;  /* 0x000000530a0c7212 */ /* 0x000fe400078e3cff */
[----:B------:R-:W-:Y:S02]  /*1e1d0*/  SEL R53, R44, R53, P0 ;  /* 0x000000352c357207 */ /* 0x000fe40000000000 */
[----:B------:R-:W-:-:S02]  /*1e1e0*/  LOP3.LUT R20, R14, R77, RZ, 0x3c, !PT ;  /* 0x0000004d0e147212 */ /* 0x000fc400078e3cff */
[----:B------:R-:W-:Y:S02]  /*1e1f0*/  LOP3.LUT R10, R65, R84, RZ, 0x3c, !PT ;  /* 0x00000054410a7212 */ /* 0x000fe400078e3cff */
[----:B------:R-:W-:Y:S02]  /*1e200*/  F2FP.BF16.F32.PACK_AB R9, R100, R9 ;  /* 0x000000096409723e */ /* 0x000fe400000010ff */
[----:B------:R-:W-:Y:S02]  /*1e210*/  F2FP.BF16.F32.PACK_AB R68, R68, R97 ;  /* 0x000000614444723e */ /* 0x000fe400000010ff */
[----:B------:R-:W-:Y:S02]  /*1e220*/  SEL R44, R61, R52, P0 ;  /* 0x000000343d2c7207 */ /* 0x000fe40000000000 */
[----:B------:R-:W-:Y:S02]  /*1e230*/  F2FP.BF16.F32.PACK_AB R133, R133, R134 ;  /* 0x000000868585723e */ /* 0x000fe400000010ff */
[----:B------:R-:W-:-:S02]  /*1e240*/  F2FP.BF16.F32.PACK_AB R132, R131, R132 ;  /* 0x000000848384723e */ /* 0x000fc400000010ff */
[----:B------:R-:W-:Y:S02]  /*1e250*/  SEL R61, R52, R61, P0 ;  /* 0x0000003d343d7207 */ /* 0x000fe40000000000 */
[----:B------:R-:W-:Y:S02]  /*1e260*/  SEL R64, R8, R105, P0 ;  /* 0x0000006908407207 */ /* 0x000fe40000000000 */
[----:B------:R-:W-:Y:S02]  /*1e270*/  F2FP.BF16.F32.PACK_AB R129, R129, R130 ;  /* 0x000000828181723e */ /* 0x000fe400000010ff */
[----:B------:R-:W-:Y:S02]  /*1e280*/  F2FP.BF16.F32.PACK_AB R128, R127, R128 ;  /* 0x000000807f80723e */ /* 0x000fe400000010ff */
[----:B------:R-:W-:Y:S02]  /*1e290*/  SEL R52, R69, R60, P0 ;  /* 0x0000003c45347207 */ /* 0x000fe40000000000 */
[----:B------:R-:W-:-:S02]  /*1e2a0*/  SEL R105, R105, R8, P0 ;  /* 0x0000000869697207 */ /* 0x000fc40000000000 */
[----:B------:R-:W-:Y:S02]  /*1e2b0*/  F2FP.BF16.F32.PACK_AB R125, R125, R126 ;  /* 0x0000007e7d7d723e */ /* 0x000fe400000010ff */
[----:B------:R-:W-:Y:S02]  /*1e2c0*/  F2FP.BF16.F32.PACK_AB R124, R123, R124 ;  /* 0x0000007c7b7c723e */ /* 0x000fe400000010ff */
[----:B------:R-:W-:Y:S02]  /*1e2d0*/  SEL R69, R60, R69, P0 ;  /* 0x000000453c457207 */ /* 0x000fe40000000000 */
[----:B------:R-:W-:Y:S02]  /*1e2e0*/  LOP3.LUT R8, R59, 0x380, RZ, 0xc0, !PT ;  /* 0x000003803b087812 */ /* 0x000fe400078ec0ff */
[----:B------:R-:W-:Y:S02]  /*1e2f0*/  MOV R75, R20 ;  /* 0x00000014004b7202 */ /* 0x000fe40000000f00 */
[----:B------:R-:W-:-:S02]  /*1e300*/  F2FP.BF16.F32.PACK_AB R121, R121, R122 ;  /* 0x0000007a7979723e */ /* 0x000fc400000010ff */
[----:B------:R-:W-:Y:S02]  /*1e310*/  F2FP.BF16.F32.PACK_AB R120, R117, R120 ;  /* 0x000000787578723e */ /* 0x000fe400000010ff */
[----:B------:R-:W-:Y:S02]  /*1e320*/  F2FP.BF16.F32.PACK_AB R63, R70, R63 ;  /* 0x0000003f463f723e */ /* 0x000fe400000010ff */
[----:B------:R-:W-:Y:S02]  /*1e330*/  SEL R60, R9, R68, P0 ;  /* 0x00000044093c7207 */ /* 0x000fe40000000000 */
[----:B------:R-:W-:Y:S01]  /*1e340*/  SEL R49, R68, R9, P0 ;  /* 0x0000000944317207 */ /* 0x000fe20000000000 */
[----:B------:R-:W-:Y:S01]  /*1e350*/  IMAD.X R9, RZ, RZ, R35, P4 ;  /* 0x000000ffff097224 */ /* 0x000fe200020e0623 */
[----:B------:R-:W-:Y:S02]  /*1e360*/  MOV R21, R10 ;  /* 0x0000000a00157202 */ /* 0x000fe40000000f00 */
[----:B------:R-:W-:-:S02]  /*1e370*/  F2FP.BF16.F32.PACK_AB R109, R109, R116 ;  /* 0x000000746d6d723e */ /* 0x000fc400000010ff */
[----:B------:R-:W-:Y:S02]  /*1e380*/  F2FP.BF16.F32.PACK_AB R108, R101, R108 ;  /* 0x0000006c656c723e */ /* 0x000fe400000010ff */
[----:B------:R-:W-:Y:S02]  /*1e390*/  SEL R68, R133, R132, P0 ;  /* 0x0000008485447207 */ /* 0x000fe40000000000 */
[----:B------:R-:W-:Y:S02]  /*1e3a0*/  SEL R133, R132, R133, P0 ;  /* 0x0000008584857207 */ /* 0x000fe40000000000 */
[----:B------:R-:W-:Y:S02]  /*1e3b0*/  SEL R70, R129, R128, P0 ;  /* 0x0000008081467207 */ /* 0x000fe40000000000 */
[----:B------:R-:W-:Y:S02]  /*1e3c0*/  SEL R129, R128, R129, P0 ;  /* 0x0000008180817207 */ /* 0x000fe40000000000 */
[----:B------:R-:W-:-:S02]  /*1e3d0*/  SEL R72, R125, R124, P0 ;  /* 0x0000007c7d487207 */ /* 0x000fc40000000000 */
[----:B------:R-:W-:Y:S02]  /*1e3e0*/  SHF.R.U64 R8, R8, 0x3, RZ ;  /* 0x0000000308087819 */ /* 0x000fe400000012ff */
[----:B------:R-:W-:Y:S02]  /*1e3f0*/  F2FP.BF16.F32.PACK_AB R55, R86, R55 ;  /* 0x000000375637723e */ /* 0x000fe400000010ff */
[----:B------:R-:W-:Y:S02]  /*1e400*/  F2FP.BF16.F32.PACK_AB R50, R87, R50 ;  /* 0x000000325732723e */ /* 0x000fe400000010ff */
        /* <DEDUP_REMOVED lines=9> */
[----:B------:R-:W-:Y:S02]  /*1e4a0*/  LOP3.LUT R32, R8, R59, RZ, 0x3c, !PT ;  /* 0x0000003b08207212 */ /* 0x000fe400078e3cff */
[----:B------:R-:W-:Y:S02]  /*1e4b0*/  F2FP.BF16.F32.PACK_AB R51, R94, R51 ;  /* 0x000000335e33723e */ /* 0x000fe400000010ff */
[----:B------:R-:W-:Y:S02]  /*1e4c0*/  F2FP.BF16.F32.PACK_AB R46, R95, R46 ;  /* 0x0000002e5f2e723e */ /* 0x000fe400000010ff */
[----:B------:R-:W-:Y:S02]  /*1e4d0*/  SEL R58, R55, R50, P0 ;  /* 0x00000032373a7207 */ /* 0x000fe40000000000 */
[----:B------:R-:W-:Y:S02]  /*1e4e0*/  LOP3.LUT R8, R71, 0x380, RZ, 0xc0, !PT ;  /* 0x0000038047087812 */ /* 0x000fe400078ec0ff */
[----:B------:R-:W-:-:S02]  /*1e4f0*/  SEL R55, R50, R55, P0 ;  /* 0x0000003732377207 */ /* 0x000fc40000000000 */
[----:B------:R-:W-:Y:S02]  /*1e500*/  F2FP.BF16.F32.PACK_AB R47, R102, R47 ;  /* 0x0000002f662f723e */ /* 0x000fe400000010ff */
[----:B------:R-:W-:Y:S02]  /*1e510*/  F2FP.BF16.F32.PACK_AB R38, R103, R38 ;  /* 0x000000266726723e */ /* 0x000fe400000010ff */
[----:B------:R-:W-:Y:S02]  /*1e520*/  F2FP.BF16.F32.PACK_AB R93, R93, R112 ;  /* 0x000000705d5d723e */ /* 0x000fe400000010ff */
[----:B------:R-:W-:Y:S02]  /*1e530*/  F2FP.BF16.F32.PACK_AB R92, R92, R113 ;  /* 0x000000715c5c723e */ /* 0x000fe400000010ff */
[----:B------:R-:W-:Y:S02]  /*1e540*/  SEL R50, R51, R46, P0 ;  /* 0x0000002e33327207 */ /* 0x000fe40000000000 */
[----:B------:R-:W-:-:S02]  /*1e550*/  SHF.R.U64 R8, R8, 0x3, RZ ;  /* 0x0000000308087819 */ /* 0x000fc400000012ff */
[----:B------:R-:W-:Y:S02]  /*1e560*/  SEL R51, R46, R51, P0 ;  /* 0x000000332e337207 */ /* 0x000fe40000000000 */
[----:B------:R-:W-:Y:S02]  /*1e570*/  MOV R77, R18 ;  /* 0x00000012004d7202 */ /* 0x000fe40000000f00 */
[----:B------:R-:W-:Y:S02]  /*1e580*/  SEL R46, R47, R38, P0 ;  /* 0x000000262f2e7207 */ /* 0x000fe40000000000 */
[----:B------:R-:W-:Y:S02]  /*1e590*/  SEL R66, R93, R92, P0 ;  /* 0x0000005c5d427207 */ /* 0x000fe40000000000 */
[----:B------:R-:W-:Y:S02]  /*1e5a0*/  SEL R47, R38, R47, P0 ;  /* 0x0000002f262f7207 */ /* 0x000fe40000000000 */
[----:B------:R-:W-:-:S02]  /*1e5b0*/  SEL R93, R92, R93, P0 ;  /* 0x0000005d5c5d7207 */ /* 0x000fc40000000000 */
[----:B------:R-:W-:Y:S02]  /*1e5c0*/  SEL R38, R110, R111, P0 ;  /* 0x0000006f6e267207 */ /* 0x000fe40000000000 */
[----:B------:R-:W-:Y:S02]  /*1e5d0*/  LOP3.LUT R26, R8, R71, RZ, 0x3c, !PT ;  /* 0x00000047081a7212 */ /* 0x000fe400078e3cff */
[----:B------:R-:W-:Y:S02]  /*1e5e0*/  SEL R111, R111, R110, P0 ;  /* 0x0000006e6f6f7207 */ /* 0x000fe40000000000 */
[----:B------:R-:W-:Y:S02]  /*1e5f0*/  LOP3.LUT R8, R81, 0x380, RZ, 0xc0, !PT ;  /* 0x0000038051087812 */ /* 0x000fe400078ec0ff */
[----:B------:R-:W-:Y:S02]  /*1e600*/  LOP3.LUT R59, R82, 0x380, RZ, 0xc0, !PT ;  /* 0x00000380523b7812 */ /* 0x000fe400078ec0ff */
[----:B------:R-:W-:-:S02]  /*1e610*/  SHF.R.U64 R8, R8, 0x3, RZ ;  /* 0x0000000308087819 */ /* 0x000fc400000012ff */
[----:B------:R-:W-:Y:S02]  /*1e620*/  SHF.R.U64 R59, R59, 0x3, RZ ;  /* 0x000000033b3b7819 */ /* 0x000fe400000012ff */
[----:B------:R-:W-:Y:S02]  /*1e630*/  LOP3.LUT R14, R8, R81, RZ, 0x3c, !PT ;  /* 0x00000051080e7212 */ /* 0x000fe400078e3cff */
[----:B------:R-:W-:Y:S02]  /*1e640*/  LOP3.LUT R8, R59, R82, RZ, 0x3c, !PT ;  /* 0x000000523b087212 */ /* 0x000fe400078e3cff */
[----:B------:R-:W-:Y:S01]  /*1e650*/  MOV R84, R34 ;  /* 0x0000002200547202 */ /* 0x000fe20000000f00 */
[----:B--2---:R0:W-:Y:S01]  /*1e660*/  SHFL.IDX PT, R10, R0, R3, 0x1c1f ;  /* 0x001c1f03000a7589 */ /* 0x0041e200000e0000 */
[----:B------:R-:W-:Y:S02]  /*1e670*/  MOV R59, R8 ;  /* 0x00000008003b7202 */ /* 0x000fe40000000f00 */
[----:B------:R-:W-:Y:S01]  /*1e680*/  MOV R73, R14 ;  /* 0x0000000e00497202 */ /* 0x000fe20000000f00 */
[----:B------:R-:W-:Y:S01]  /*1e690*/  SHFL.IDX PT, R68, R68, R3, 0x1c1f ;  /* 0x001c1f0344447589 */ /* 0x000fe200000e0000 */
[----:B------:R-:W-:-:S02]  /*1e6a0*/  MOV R71, R12 ;  /* 0x0000000c00477202 */ /* 0x000fc40000000f00 */
[----:B------:R-:W-:Y:S01]  /*1e6b0*/  MOV R83, R32 ;  /* 0x0000002000537202 */ /* 0x000fe20000000f00 */
[----:B------:R-:W-:Y:S01]  /*1e6c0*/  SHFL.IDX PT, R40, R40, R3, 0x1c1f ;  /* 0x001c1f0328287589 */ /* 0x000fe200000e0000 */
[----:B------:R-:W-:Y:S02]  /*1e6d0*/  MOV R82, R26 ;  /* 0x0000001a00527202 */ /* 0x000fe40000000f00 */
[----:B0-----:R-:W-:Y:S01]  /*1e6e0*/  LOP3.LUT R0, R3, 0x2, RZ, 0x3c, !PT ;  /* 0x0000000203007812 */ /* 0x001fe200078e3cff */
[----:B------:R-:W-:Y:S01]  /*1e6f0*/  SHFL.IDX PT, R70, R70, R3, 0x1c1f ;  /* 0x001c1f0346467589 */ /* 0x000fe200000e0000 */
[----:B------:R-:W-:Y:S02]  /*1e700*/  MOV R81, R24 ;  /* 0x0000001800517202 */ /* 0x000fe40000000f00 */
[----:B------:R-:W-:Y:S01]  /*1e710*/  MOV R67, R30 ;  /* 0x0000001e00437202 */ /* 0x000fe20000000f00 */
[----:B------:R-:W0:Y:S01]  /*1e720*/  SHFL.IDX PT, R17, R17, R0, 0x1c1f ;  /* 0x001c1f0011117589 */ /* 0x000e2200000e0000 */
[----:B------:R-:W-:-:S02]  /*1e730*/  MOV R65, R28 ;  /* 0x0000001c00417202 */ /* 0x000fc40000000f00 */
[----:B------:R-:W-:Y:S01]  /*1e740*/  PLOP3.LUT P2, PT, PT, PT, UP0, 0x80, 0x0 ;  /* 0x000000000000781c */ /* 0x000fe20003f4f008 */
[----:B------:R-:W1:Y:S04]  /*1e750*/  SHFL.IDX PT, R133, R133, R0, 0x1c1f ;  /* 0x001c1f0085857589 */ /* 0x000e6800000e0000 */
[----:B------:R-:W2:Y:S04]  /*1e760*/  SHFL.IDX PT, R39, R39, R0, 0x1c1f ;  /* 0x001c1f0027277589 */ /* 0x000ea800000e0000 */
[----:B------:R-:W3:Y:S04]  /*1e770*/  SHFL.IDX PT, R129, R129, R0, 0x1c1f ;  /* 0x001c1f0081817589 */ /* 0x000ee800000e0000 */
[----:B------:R-:W-:Y:S04]  /*1e780*/  SHFL.IDX PT, R42, R42, R3, 0x1c1f ;  /* 0x001c1f032a2a7589 */ /* 0x000fe800000e0000 */
[----:B------:R-:W-:Y:S04]  /*1e790*/  SHFL.IDX PT, R72, R72, R3, 0x1c1f ;  /* 0x001c1f0348487589 */ /* 0x000fe800000e0000 */
[----:B------:R-:W4:Y:S01]  /*1e7a0*/  SHFL.IDX PT, R41, R41, R0, 0x1c1f ;  /* 0x001c1f0029297589 */ /* 0x000f2200000e0000 */
[----:B0-----:R-:W-:-:S02]  /*1e7b0*/  SEL R8, R10, R17, P0 ;  /* 0x000000110a087207 */ /* 0x001fc40000000000 */
[----:B------:R-:W-:Y:S01]  /*1e7c0*/  SEL R10, R17, R10, P0 ;  /* 0x0000000a110a7207 */ /* 0x000fe20000000000 */
[----:B------:R-:W0:Y:S01]  /*1e7d0*/  SHFL.IDX PT, R125, R125, R0, 0x1c1f ;  /* 0x001c1f007d7d7589 */ /* 0x000e2200000e0000 */
[----:B-1----:R-:W-:Y:S01]  /*1e7e0*/  SEL R9, R68, R133, P0 ;  /* 0x0000008544097207 */ /* 0x002fe20000000000 */
[----:B------:R-:W-:Y:S01]  /*1e7f0*/  BAR.SYNC.DEFER_BLOCKING 0x1, 0x100 ;  /* 0x0044000000007b1d */ /* 0x000fe20000010000 */
[----:B------:R-:W-:Y:S02]  /*1e800*/  SEL R11, R133, R68, P0 ;  /* 0x00000044850b7207 */ /* 0x000fe40000000000 */
[----:B--2---:R-:W-:Y:S02]  /*1e810*/  SEL R12, R40, R39, P0 ;  /* 0x00000027280c7207 */ /* 0x004fe40000000000 */
[----:B------:R-:W-:Y:S01]  /*1e820*/  SEL R14, R39, R40, P0 ;  /* 0x00000028270e7207 */ /* 0x000fe20000000000 */
[----:B------:R-:W-:Y:S01]  /*1e830*/  UMOV UR4, URZ ;  /* 0x0000003f00047c82 */ /* 0x000fe20008000000 */
[----:B---3--:R-:W-:Y:S01]  /*1e840*/  SEL R13, R70, R129, P0 ;  /* 0x00000081460d7207 */ /* 0x008fe20000000000 */
[----:B------:R-:W-:Y:S01]  /*1e850*/  SHFL.IDX PT, R48, R48, R3, 0x1c1f ;  /* 0x001c1f0330307589 */ /* 0x000fe200000e0000 */
[----:B------:R-:W-:Y:S01]  /*1e860*/  SEL R15, R129, R70, P0 ;  /* 0x00000046810f7207 */ /* 0x000fe20000000000 */
[----:B------:R-:W-:Y:S01]  /*1e870*/  ULDC UR8, c[0x0][0xa88] ;  /* 0x0002a20000087ab9 */ /* 0x000fe20000000800 */
[----:B------:R-:W1:Y:S01]  /*1e880*/  LDC R17, c[0x0][0xbe8] ;  /* 0x0002fa00ff117b82 */ /* 0x000e620000000800 */
[----:B------:R-:W-:Y:S04]  /*1e890*/  SHFL.IDX PT, R74, R74, R3, 0x1c1f ;  /* 0x001c1f034a4a7589 */ /* 0x000fe800000e0000 */
[----:B------:R-:W2:Y:S01]  /*1e8a0*/  SHFL.IDX PT, R43, R43, R0, 0x1c1f ;  /* 0x001c1f002b2b7589 */ /* 0x000ea200000e0000 */
[----:B----4-:R-:W-:-:S02]  /*1e8b0*/  SEL R24, R42, R41, P0 ;  /* 0x000000292a187207 */ /* 0x010fc40000000000 */
[----:B------:R-:W-:Y:S01]  /*1e8c0*/  SEL R26, R41, R42, P0 ;  /* 0x0000002a291a7207 */ /* 0x000fe20000000000 */
[----:B------:R-:W3:Y:S01]  /*1e8d0*/  SHFL.IDX PT, R121, R121, R0, 0x1c1f ;  /* 0x001c1f0079797589 */ /* 0x000ee200000e0000 */
[----:B0-----:R-:W-:Y:S02]  /*1e8e0*/  SEL R25, R72, R125, P0 ;  /* 0x0000007d48197207 */ /* 0x001fe40000000000 */
[----:B------:R-:W-:Y:S01]  /*1e8f0*/  SEL R27, R125, R72, P0 ;  /* 0x000000487d1b7207 */ /* 0x000fe20000000000 */
[----:B------:R-:W-:Y:S04]  /*1e900*/  SHFL.IDX PT, R54, R54, R3, 0x1c1f ;  /* 0x001c1f0336367589 */ /* 0x000fe800000e0000 */
[----:B------:R-:W-:Y:S04]  /*1e910*/  SHFL.IDX PT, R76, R76, R3, 0x1c1f ;  /* 0x001c1f034c4c7589 */ /* 0x000fe800000e0000 */
[----:B------:R-:W0:Y:S04]  /*1e920*/  SHFL.IDX PT, R37, R37, R0, 0x1c1f ;  /* 0x001c1f0025257589 */ /* 0x000e2800000e0000 */
[----:B------:R-:W4:Y:S04]  /*1e930*/  SHFL.IDX PT, R109, R109, R0, 0x1c1f ;  /* 0x001c1f006d6d7589 */ /* 0x000f2800000e0000 */
[----:B------:R-:W-:Y:S01]  /*1e940*/  SHFL.IDX PT, R56, R56, R3, 0x1c1f ;  /* 0x001c1f0338387589 */ /* 0x000fe200000e0000 */
[----:B--2---:R-:W-:-:S02]  /*1e950*/  SEL R28, R48, R43, P0 ;  /* 0x0000002b301c7207 */ /* 0x004fc40000000000 */
[----:B------:R-:W-:Y:S01]  /*1e960*/  SEL R30, R43, R48, P0 ;  /* 0x000000302b1e7207 */ /* 0x000fe20000000000 */
[----:B------:R-:W-:Y:S01]  /*1e970*/  SHFL.IDX PT, R78, R78, R3, 0x1c1f ;  /* 0x001c1f034e4e7589 */ /* 0x000fe200000e0000 */
[----:B---3--:R-:W-:Y:S02]  /*1e980*/  SEL R29, R74, R121, P0 ;  /* 0x000000794a1d7207 */ /* 0x008fe40000000000 */
[----:B------:R-:W-:Y:S01]  /*1e990*/  SEL R31, R121, R74, P0 ;  /* 0x0000004a791f7207 */ /* 0x000fe20000000000 */
[----:B------:R-:W2:Y:S04]  /*1e9a0*/  SHFL.IDX PT, R45, R45, R0, 0x1c1f ;  /* 0x001c1f002d2d7589 */ /* 0x000ea800000e0000 */
[----:B------:R-:W3:Y:S04]  /*1e9b0*/  SHFL.IDX PT, R63, R63, R0, 0x1c1f ;  /* 0x001c1f003f3f7589 */ /* 0x000ee800000e0000 */
[----:B------:R2:W-:Y:S01]  /*1e9c0*/  SHFL.IDX PT, R18, R36, R3, 0x1c1f ;  /* 0x001c1f0324127589 */ /* 0x0005e200000e0000 */
[----:B0-----:R-:W-:-:S02]  /*1e9d0*/  SEL R32, R54, R37, P0 ;  /* 0x0000002536207207 */ /* 0x001fc40000000000 */
[----:B------:R-:W-:Y:S01]  /*1e9e0*/  SEL R34, R37, R54, P0 ;  /* 0x0000003625227207 */ /* 0x000fe20000000000 */
[----:B------:R-:W-:Y:S01]  /*1e9f0*/  SHFL.IDX PT, R62, R62, R3, 0x1c1f ;  /* 0x001c1f033e3e7589 */ /* 0x000fe200000e0000 */
[----:B----4-:R-:W-:Y:S02]  /*1ea00*/  SEL R33, R76, R109, P0 ;  /* 0x0000006d4c217207 */ /* 0x010fe40000000000 */
[----:B------:R-:W-:Y:S01]  /*1ea10*/  SEL R35, R109, R76, P0 ;  /* 0x0000004c6d237207 */ /* 0x000fe20000000000 */
[----:B------:R-:W0:Y:S04]  /*1ea20*/  SHFL.IDX PT, R53, R53, R0, 0x1c1f ;  /* 0x001c1f0035357589 */ /* 0x000e2800000e0000 */
[----:B------:R-:W4:Y:S04]  /*1ea30*/  SHFL.IDX PT, R79, R79, R0, 0x1c1f ;  /* 0x001c1f004f4f7589 */ /* 0x000f2800000e0000 */
[----:B------:R-:W-:Y:S01]  /*1ea40*/  SHFL.IDX PT, R44, R44, R3, 0x1c1f ;  /* 0x001c1f032c2c7589 */ /* 0x000fe200000e0000 */
[----:B--2---:R-:W-:-:S03]  /*1ea50*/  SEL R36, R56, R45, P0 ;  /* 0x0000002d38247207 */ /* 0x004fc60000000000 */
[----:B------:R-:W-:Y:S01]  /*1ea60*/  SHFL.IDX PT, R58, R58, R3, 0x1c1f ;  /* 0x001c1f033a3a7589 */ /* 0x000fe200000e0000 */
[----:B---3--:R-:W-:Y:S02]  /*1ea70*/  SEL R37, R78, R63, P0 ;  /* 0x0000003f4e257207 */ /* 0x008fe40000000000 */
[----:B------:R-:W-:Y:S01]  /*1ea80*/  SEL R39, R63, R78, P0 ;  /* 0x0000004e3f277207 */ /* 0x000fe20000000000 */
[----:B------:R-:W2:Y:S04]  /*1ea90*/  SHFL.IDX PT, R61, R61, R0, 0x1c1f ;  /* 0x001c1f003d3d7589 */ /* 0x000ea800000e0000 */
[----:B------:R-:W3:Y:S04]  /*1eaa0*/  SHFL.IDX PT, R55, R55, R0, 0x1c1f ;  /* 0x001c1f0037377589 */ /* 0x000ee800000e0000 */
[----:B------:R-:W-:Y:S04]  /*1eab0*/  SHFL.IDX PT, R52, R52, R3, 0x1c1f ;  /* 0x001c1f0334347589 */ /* 0x000fe800000e0000 */
[----:B------:R-:W-:Y:S04]  /*1eac0*/  SHFL.IDX PT, R50, R50, R3, 0x1c1f ;  /* 0x001c1f0332327589 */ /* 0x000fe800000e0000 */
[----:B------:R-:W1:Y:S04]  /*1ead0*/  SHFL.IDX PT, R69, R69, R0, 0x1c1f ;  /* 0x001c1f0045457589 */ /* 0x000e6800000e0000 */
[----:B------:R-:W1:Y:S04]  /*1eae0*/  SHFL.IDX PT, R51, R51, R0, 0x1c1f ;  /* 0x001c1f0033337589 */ /* 0x000e6800000e0000 */
[----:B------:R-:W-:Y:S04]  /*1eaf0*/  SHFL.IDX PT, R60, R60, R3, 0x1c1f ;  /* 0x001c1f033c3c7589 */ /* 0x000fe800000e0000 */
[----:B------:R-:W-:Y:S04]  /*1eb00*/  SHFL.IDX PT, R64, R64, R3, 0x1c1f ;  /* 0x001c1f0340407589 */ /* 0x000fe800000e0000 */
[----:B------:R-:W-:Y:S04]  /*1eb10*/  SHFL.IDX PT, R46, R46, R3, 0x1c1f ;  /* 0x001c1f032e2e7589 */ /* 0x000fe800000e0000 */
[----:B------:R-:W1:Y:S04]  /*1eb20*/  SHFL.IDX PT, R49, R49, R0, 0x1c1f ;  /* 0x001c1f0031317589 */ /* 0x000e6800000e0000 */
[----:B------:R-:W-:Y:S04]  /*1eb30*/  SHFL.IDX PT, R105, R105, R0, 0x1c1f ;  /* 0x001c1f0069697589 */ /* 0x000fe800000e0000 */
[----:B------:R-:W1:Y:S04]  /*1eb40*/  SHFL.IDX PT, R47, R47, R0, 0x1c1f ;  /* 0x001c1f002f2f7589 */ /* 0x000e6800000e0000 */
[----:B------:R-:W-:Y:S04]  /*1eb50*/  SHFL.IDX PT, R66, R66, R3, 0x1c1f ;  /* 0x001c1f0342427589 */ /* 0x000fe800000e0000 */
[----:B------:R0:W-:Y:S04]  /*1eb60*/  SHFL.IDX PT, R19, R38, R3, 0x1c1f ;  /* 0x001c1f0326137589 */ /* 0x0001e800000e0000 */
[----:B------:R-:W-:Y:S04]  /*1eb70*/  SHFL.IDX PT, R93, R93, R0, 0x1c1f ;  /* 0x001c1f005d5d7589 */ /* 0x000fe800000e0000 */
[----:B------:R-:W-:Y:S01]  /*1eb80*/  SHFL.IDX PT, R20, R111, R0, 0x1c1f ;  /* 0x001c1f006f147589 */ /* 0x000fe200000e0000 */
[----:B0-----:R-:W-:-:S03]  /*1eb90*/  SEL R38, R45, R56, P0 ;  /* 0x000000382d267207 */ /* 0x001fc60000000000 */
[----:B------:R-:W-:Y:S04]  /*1eba0*/  SHFL.IDX PT, R80, R80, R3, 0x1c1f ;  /* 0x001c1f0350507589 */ /* 0x000fe800000e0000 */
[----:B------:R-:W0:Y:S04]  /*1ebb0*/  SHFL.IDX PT, R57, R57, R0, 0x1c1f ;  /* 0x001c1f0039397589 */ /* 0x000e2800000e0000 */
[----:B------:R4:W-:Y:S04]  /*1ebc0*/  STSM.16.M88.4 [R84], R8 ;  /* 0x0000000854007844 */ /* 0x0009e80000000200 */
[----:B------:R2:W-:Y:S04]  /*1ebd0*/  STSM.16.M88.4 [R83], R12 ;  /* 0x0000000c53007844 */ /* 0x0005e80000000200 */
[----:B------:R1:W-:Y:S04]  /*1ebe0*/  STSM.16.M88.4 [R67], R24 ;  /* 0x0000001843007844 */ /* 0x0003e80000000200 */
[----:B------:R0:W-:Y:S01]  /*1ebf0*/  STSM.16.M88.4 [R65], R28 ;  /* 0x0000001c41007844 */ /* 0x0001e20000000200 */
[----:B----4-:R-:W-:-:S03]  /*1ec00*/  SEL R8, R18, R53, P0 ;  /* 0x0000003512087207 */ /* 0x010fc60000000000 */
[----:B------:R-:W-:Y:S01]  /*1ec10*/  STSM.16.M88.4 [R82], R32 ;  /* 0x0000002052007844 */ /* 0x000fe20000000200 */
[----:B------:R-:W-:Y:S02]  /*1ec20*/  SEL R10, R53, R18, P0 ;  /* 0x00000012350a7207 */ /* 0x000fe40000000000 */
[----:B------:R-:W-:Y:S01]  /*1ec30*/  SEL R9, R62, R79, P0 ;  /* 0x0000004f3e097207 */ /* 0x000fe20000000000 */
[----:B------:R-:W-:Y:S01]  /*1ec40*/  STSM.16.M88.4 [R81], R36 ;  /* 0x0000002451007844 */ /* 0x000fe20000000200 */
[----:B------:R-:W-:Y:S02]  /*1ec50*/  SEL R11, R79, R62, P0 ;  /* 0x0000003e4f0b7207 */ /* 0x000fe40000000000 */
[----:B--2---:R-:W-:Y:S02]  /*1ec60*/  SEL R12, R44, R61, P0 ;  /* 0x0000003d2c0c7207 */ /* 0x004fe40000000000 */
[----:B------:R-:W-:Y:S01]  /*1ec70*/  SEL R14, R61, R44, P0 ;  /* 0x0000002c3d0e7207 */ /* 0x000fe20000000000 */
[----:B------:R2:W-:Y:S01]  /*1ec80*/  STSM.16.M88.4 [R77], R8 ;  /* 0x000000084d007844 */ /* 0x0005e20000000200 */
[----:B---3--:R-:W-:-:S02]  /*1ec90*/  SEL R13, R58, R55, P0 ;  /* 0x000000373a0d7207 */ /* 0x008fc40000000000 */
[----:B------:R-:W-:Y:S02]  /*1eca0*/  SEL R15, R55, R58, P0 ;  /* 0x0000003a370f7207 */ /* 0x000fe40000000000 */
[----:B-1----:R-:W-:Y:S02]  /*1ecb0*/  SEL R24, R52, R69, P0 ;  /* 0x0000004534187207 */ /* 0x002fe40000000000 */
[----:B------:R-:W-:Y:S01]  /*1ecc0*/  SEL R26, R69, R52, P0 ;  /* 0x00000034451a7207 */ /* 0x000fe20000000000 */
[----:B------:R1:W-:Y:S01]  /*1ecd0*/  STSM.16.M88.4 [R75], R12 ;  /* 0x0000000c4b007844 */ /* 0x0003e20000000200 */
[----:B------:R-:W-:Y:S02]  /*1ece0*/  SEL R25, R50, R51, P0 ;  /* 0x0000003332197207 */ /* 0x000fe40000000000 */
[----:B------:R-:W-:Y:S02]  /*1ecf0*/  SEL R27, R51, R50, P0 ;  /* 0x00000032331b7207 */ /* 0x000fe40000000000 */
[----:B0-----:R-:W-:-:S02]  /*1ed00*/  SEL R28, R60, R49, P0 ;  /* 0x000000313c1c7207 */ /* 0x001fc40000000000 */
[----:B------:R-:W-:Y:S01]  /*1ed10*/  SEL R30, R49, R60, P0 ;  /* 0x0000003c311e7207 */ /* 0x000fe20000000000 */
[----:B------:R-:W-:Y:S01]  /*1ed20*/  STSM.16.M88.4 [R73], R24 ;  /* 0x0000001849007844 */ /* 0x000fe20000000200 */
[----:B------:R-:W-:Y:S01]  /*1ed30*/  SEL R29, R46, R47, P0 ;  /* 0x0000002f2e1d7207 */ /* 0x000fe20000000000 */
[----:B--2---:R-:W-:Y:S01]  /*1ed40*/  IMAD.U32 R8, RZ, RZ, UR6 ;  /* 0x00000006ff087e24 */ /* 0x004fe2000f8e00ff */
[----:B------:R-:W-:Y:S01]  /*1ed50*/  SEL R31, R47, R46, P0 ;  /* 0x0000002e2f1f7207 */ /* 0x000fe20000000000 */
[----:B------:R-:W-:Y:S01]  /*1ed60*/  IMAD.U32 R9, RZ, RZ, UR7 ;  /* 0x00000007ff097e24 */ /* 0x000fe2000f8e00ff */
[----:B------:R-:W-:Y:S01]  /*1ed70*/  SEL R65, R80, R57, P0 ;  /* 0x0000003950417207 */ /* 0x000fe20000000000 */
[----:B------:R-:W-:Y:S01]  /*1ed80*/  ULDC.64 UR6, c[0x0][0xc08] ;  /* 0x0003020000067ab9 */ /* 0x000fe20000000a00 */
[----:B------:R-:W-:Y:S01]  /*1ed90*/  SEL R67, R57, R80, P0 ;  /* 0x0000005039437207 */ /* 0x000fe20000000000 */
[----:B------:R-:W-:Y:S01]  /*1eda0*/  STSM.16.M88.4 [R71], R28 ;  /* 0x0000001c47007844 */ /* 0x000fe20000000200 */
[----:B-1----:R-:W-:-:S02]  /*1edb0*/  SEL R12, R64, R105, P0 ;  /* 0x00000069400c7207 */ /* 0x002fc40000000000 */
[----:B------:R-:W-:Y:S02]  /*1edc0*/  SEL R14, R105, R64, P0 ;  /* 0x00000040690e7207 */ /* 0x000fe40000000000 */
[----:B------:R-:W-:Y:S02]  /*1edd0*/  SEL R13, R19, R20, P0 ;  /* 0x00000014130d7207 */ /* 0x000fe40000000000 */
[----:B------:R-:W-:Y:S02]  /*1ede0*/  SEL R15, R20, R19, P0 ;  /* 0x00000013140f7207 */ /* 0x000fe40000000000 */
[----:B------:R-:W-:Y:S02]  /*1edf0*/  SEL R64, R66, R93, P0 ;  /* 0x0000005d42407207 */ /* 0x000fe40000000000 */
[----:B------:R-:W-:Y:S01]  /*1ee00*/  SEL R66, R93, R66, P0 ;  /* 0x000000425d427207 */ /* 0x000fe20000000000 */
[----:B------:R0:W-:Y:S04]  /*1ee10*/  STSM.16.M88.4 [R59], R12 ;  /* 0x0000000c3b007844 */ /* 0x0001e80000000200 */
[----:B------:R1:W-:Y:S01]  /*1ee20*/  STSM.16.M88.4 [R21], R64 ;  /* 0x0000004015007844 */ /* 0x0003e20000000200 */
[----:B------:R-:W-:Y:S06]  /*1ee30*/  BAR.SYNC.DEFER_BLOCKING 0x1, 0x100 ;  /* 0x0044000000007b1d */ /* 0x000fec0000010000 */
[----:B------:R-:W2:Y:S01]  /*1ee40*/  @P2 LDG.E R0, desc[UR46][R8.64] ;  /* 0x0000002e08002981 */ /* 0x000ea2000c1e1900 */
[----:B------:R-:W-:Y:S01]  /*1ee50*/  UISETP.NE.U32.AND UP1, UPT, UR6, URZ, UPT ;  /* 0x0000003f0600728c */ /* 0x000fe2000bf25070 */
[----:B------:R-:W-:-:S03]  /*1ee60*/  ISETP.NE.AND P1, PT, R17, 0x1, PT ;  /* 0x000000011100780c */ /* 0x000fc60003f25270 */
[----:B------:R-:W-:-:S06]  /*1ee70*/  UISETP.NE.AND.EX UP1, UPT, UR7, URZ, UPT, UP1 ;  /* 0x0000003f0700728c */ /* 0x000fcc000bf25310 */
[----:B------:R-:W-:-:S04]  /*1ee80*/  PLOP3.LUT P0, PT, PT, PT, UP1, 0x80, 0x0 ;  /* 0x000000000000781c */ /* 0x000fc80003f0f018 */
[----:B------:R-:W3:Y:S01]  /*1ee90*/  @P1 LDC R3, c[0x0][0xbec] ;  /* 0x0002fb00ff031b82 */ /* 0x000ee20000000800 */
[----:B------:R-:W-:Y:S02]  /*1eea0*/  @UP1 ULDC.64 UR6, c[0x0][0xc08] ;  /* 0x0003020000061ab9 */ /* 0x000fe40000000a00 */
[----:B------:R-:W-:-:S05]  /*1eeb0*/  @UP1 UIMAD.WIDE UR6, UR61, 0x4, UR6 ;  /* 0x000000043d0618a5 */ /* 0x000fca000f8e0206 */
[----:B------:R-:W4:Y:S01]  /*1eec0*/  @P1 LDC R10, c[0x0][0xbf0] ;  /* 0x0002fc00ff0a1b82 */ /* 0x000f220000000800 */
[----:B0-----:R-:W-:Y:S02]  /*1eed0*/  IMAD.U32 R12, RZ, RZ, UR6 ;  /* 0x00000006ff0c7e24 */ /* 0x001fe4000f8e00ff */
[----:B------:R-:W-:Y:S01]  /*1eee0*/  IMAD.U32 R13, RZ, RZ, UR7 ;  /* 0x00000007ff0d7e24 */ /* 0x000fe2000f8e00ff */
[----:B--2---:R-:W-:Y:S01]  /*1eef0*/  @P2 R2UR UR4, R0 ;  /* 0x00000000000422ca */ /* 0x004fe200000e0000 */
[----:B------:R-:W-:-:S06]  /*1ef00*/  IMAD.U32 R0, RZ, RZ, UR8 ;  /* 0x00000008ff007e24 */ /* 0x000fcc000f8e00ff */
[----:B------:R1:W5:Y:S01]  /*1ef10*/  @P0 LDG.E R0, desc[UR46][R12.64] ;  /* 0x0000002e0c000981 */ /* 0x000362000c1e1900 */
[----:B---34-:R-:W-:Y:S07]  /*1ef20*/  @P0 BRA `(.L_x_1593) ;  /* 0x0000000000100947 */ /* 0x018fee0003800000 */
[----:B------:R-:W-:Y:S05]  /*1ef30*/  @!P2 BRA `(.L_x_1593) ;  /* 0x00000000000ca947 */ /* 0x000fea0003800000 */
[----:B------:R-:W2:Y:S04]  /*1ef40*/  LDG.E R11, desc[UR46][R8.64] ;  /* 0x0000002e080b7981 */ /* 0x000ea8000c1e1900 */
[----:B-----5:R-:W2:Y:S02]  /*1ef50*/  LDG.E R0, desc[UR46][R8.64+0x4] ;  /* 0x0000042e08007981 */ /* 0x020ea4000c1e1900 */
[----:B--2---:R-:W-:-:S07]  /*1ef60*/  IMAD.IADD R0, R0, 0x1, -R11 ;  /* 0x0000000100007824 */ /* 0x004fce00078e0a0b */
.L_x_1593:
[----:B-1----:R-:W-:Y:S01]  /*1ef70*/  VIADD R12, R22, UR45 ;  /* 0x0000002d160c7c36 */ /* 0x002fe20008000000 */
[----:B------:R-:W-:Y:S01]  /*1ef80*/  USHF.R.S32.HI UR16, URZ, 0x1f, UR56 ;  /* 0x0000001f3f107899 */ /* 0x000fe20008011438 */
[----:B------:R-:W-:Y:S01]  /*1ef90*/  IMAD.SHL.U32 R65, R226, 0x8, RZ ;  /* 0x00000008e2417824 */ /* 0x000fe200078e00ff */
[----:B------:R-:W-:Y:S01]  /*1efa0*/  ULDC.64 UR12, c[0x0][0xb90] ;  /* 0x0002e400000c7ab9 */ /* 0x000fe20000000a00 */
[----:B------:R-:W-:Y:S01]  /*1efb0*/  @P1 IMAD.HI.U32 R3, R12, R3, RZ ;  /* 0x000000030c031227 */ /* 0x000fe200078e00ff */
[----:B------:R-:W-:Y:S01]  /*1efc0*/  USHF.R.S32.HI UR15, URZ, 0x1f, UR61 ;  /* 0x0000001f3f0f7899 */ /* 0x000fe2000801143d */
[----:B------:R-:W0:Y:S01]  /*1efd0*/  @P1 LDC R61, c[0x0][0xbf0] ;  /* 0x0002fc00ff3d1b82 */ /* 0x000e220000000800 */
[----:B------:R-:W-:Y:S01]  /*1efe0*/  USHF.R.S32.HI UR7, URZ, 0x1f, UR4 ;  /* 0x0000001f3f077899 */ /* 0x000fe20008011404 */
[----:B------:R-:W-:Y:S01]  /*1eff0*/  IMAD.MOV.U32 R8, RZ, RZ, R12 ;  /* 0x000000ffff087224 */ /* 0x000fe200078e000c */
[----:B------:R-:W-:Y:S01]  /*1f000*/  UIMAD UR10, UR16, UR12, URZ ;  /* 0x0000000c100a72a4 */ /* 0x000fe2000f8e023f */
[----:B------:R-:W-:Y:S01]  /*1f010*/  @P1 SHF.R.U32.HI R8, RZ, R10, R3 ;  /* 0x0000000aff081219 */ /* 0x000fe20000011603 */
[----:B------:R-:W-:Y:S01]  /*1f020*/  UMOV UR6, UR4 ;  /* 0x0000000400067c82 */ /* 0x000fe20008000000 */
[----:B------:R-:W-:Y:S01]  /*1f030*/  USEL UR15, UR15, URZ, !UP0 ;  /* 0x0000003f0f0f7287 */ /* 0x000fe2000c000000 */
[----:B------:R-:W-:Y:S01]  /*1f040*/  IMAD R9, R224, 0x40, R65 ;  /* 0x00000040e0097824 */ /* 0x000fe200078e0241 */
[----:B------:R-:W-:Y:S01]  /*1f050*/  UIMAD.WIDE.U32 UR8, UR56, UR12, UR6 ;  /* 0x0000000c380872a5 */ /* 0x000fe2000f8e0006 */
[----:B------:R-:W-:Y:S01]  /*1f060*/  IMAD.MOV R10, RZ, RZ, -R8 ;  /* 0x000000ffff0a7224 */ /* 0x000fe200078e0a08 */
[----:B------:R-:W-:Y:S01]  /*1f070*/  UIMAD UR10, UR56, UR13, UR10 ;  /* 0x0000000d380a72a4 */ /* 0x000fe2000f8e020a */
[----:B------:R-:W-:Y:S01]  /*1f080*/  IMAD.WIDE R6, R9, 0x2, R6 ;  /* 0x0000000209067825 */ /* 0x000fe200078e0206 */
[----:B------:R-:W-:Y:S01]  /*1f090*/  USEL UR14, UR61, URZ, !UP0 ;  /* 0x0000003f3d0e7287 */ /* 0x000fe2000c000000 */
[----:B------:R-:W-:Y:S01]  /*1f0a0*/  ULDC.64 UR12, c[0x0][0xb98] ;  /* 0x0002e600000c7ab9 */ /* 0x000fe20000000a00 */
[----:B------:R-:W-:Y:S01]  /*1f0b0*/  UIADD3 UR9, UR9, UR10, URZ ;  /* 0x0000000a09097290 */ /* 0x000fe2000fffe03f */
[----:B------:R-:W-:Y:S01]  /*1f0c0*/  IMAD R3, R17, R10, R12 ;  /* 0x0000000a11037224 */ /* 0x000fe200078e020c */
[----:B------:R-:W-:Y:S01]  /*1f0d0*/  UIMAD UR6, UR15, UR12, URZ ;  /* 0x0000000c0f0672a4 */ /* 0x000fe2000f8e023f */
[----:B------:R-:W-:Y:S01]  /*1f0e0*/  SHF.R.S32.HI R10, RZ, 0x1f, R8 ;  /* 0x0000001fff0a7819 */ /* 0x000fe20000011408 */
[----:B------:R-:W-:Y:S01]  /*1f0f0*/  UIMAD.WIDE.U32 UR8, UR14, UR12, UR8 ;  /* 0x0000000c0e0872a5 */ /* 0x000fe2000f8e0008 */
[----:B------:R-:W-:Y:S01]  /*1f100*/  IADD3 R13, P2, R6, 0x2000, RZ ;  /* 0x00002000060d7810 */ /* 0x000fe20007f5e0ff */
[----:B------:R-:W-:Y:S01]  /*1f110*/  UIMAD UR6, UR14, UR13, UR6 ;  /* 0x0000000d0e0672a4 */ /* 0x000fe2000f8e0206 */
[----:B------:R-:W-:Y:S01]  /*1f120*/  SHF.R.S32.HI R9, RZ, 0x1f, R3 ;  /* 0x0000001fff097819 */ /* 0x000fe20000011403 */
[----:B------:R-:W-:Y:S01]  /*1f130*/  ULDC.64 UR10, c[0x0][0xb88] ;  /* 0x0002e200000a7ab9 */ /* 0x000fe20000000a00 */
[----:B------:R-:W-:Y:S01]  /*1f140*/  VIADD R18, R234, UR45 ;  /* 0x0000002dea127c36 */ /* 0x000fe20008000000 */
[----:B------:R-:W-:Y:S01]  /*1f150*/  IADD3 R8, P0, R8, UR8, RZ ;  /* 0x0000000808087c10 */ /* 0x000fe2000ff1e0ff */
[----:B-----5:R-:W-:Y:S01]  /*1f160*/  IMAD R63, R0, R17, RZ ;  /* 0x00000011003f7224 */ /* 0x020fe200078e02ff */
[C---:B------:R-:W-:Y:S01]  /*1f170*/  IADD3 R25, P4, R6.reuse, 0x1000, RZ ;  /* 0x0000100006197810 */ /* 0x040fe20007f9e0ff */
[----:B------:R-:W-:Y:S01]  /*1f180*/  IMAD.U32 R11, RZ, RZ, UR6 ;  /* 0x00000006ff0b7e24 */ /* 0x000fe2000f8e00ff */
[----:B------:R-:W-:Y:S01]  /*1f190*/  IADD3 R45, P5, R6, 0x4000, RZ ;  /* 0x00004000062d7810 */ /* 0x000fe20007fbe0ff */
[----:B------:R-:W-:Y:S01]  /*1f1a0*/  IMAD R12, R9, UR10, RZ ;  /* 0x0000000a090c7c24 */ /* 0x000fe2000f8e02ff */
[----:B------:R-:W-:Y:S01]  /*1f1b0*/  LOP3.LUT R24, R25, 0x380, RZ, 0xc0, !PT ;  /* 0x0000038019187812 */ /* 0x000fe200078ec0ff */
[----:B------:R-:W-:Y:S01]  /*1f1c0*/  VIADD R0, R18, 0x8 ;  /* 0x0000000812007836 */ /* 0x000fe20000000000 */
[----:B------:R-:W-:Y:S01]  /*1f1d0*/  IADD3.X R9, R10, UR9, R11, P0, !PT ;  /* 0x000000090a097c10 */ /* 0x000fe200087fe40b */
[----:B------:R-:W-:Y:S01]  /*1f1e0*/  IMAD R11, R3, UR11, R12 ;  /* 0x0000000b030b7c24 */ /* 0x000fe2000f8e020c */
[----:B------:R-:W-:Y:S01]  /*1f1f0*/  ULDC.64 UR8, c[0x0][0xb50] ;  /* 0x0002d40000087ab9 */ /* 0x000fe20000000a00 */
[----:B------:R-:W-:Y:S01]  /*1f200*/  LOP3.LUT R12, R13, 0x380, RZ, 0xc0, !PT ;  /* 0x000003800d0c7812 */ /* 0x000fe200078ec0ff */
[----:B------:R-:W-:Y:S01]  /*1f210*/  IMAD.WIDE.U32 R8, R3, UR10, R8 ;  /* 0x0000000a03087c25 */ /* 0x000fe2000f8e0008 */
[----:B------:R-:W-:Y:S01]  /*1f220*/  SHF.R.U64 R24, R24, 0x3, RZ ;  /* 0x0000000318187819 */ /* 0x000fe200000012ff */
[----:B------:R-:W-:Y:S01]  /*1f230*/  ULDC.64 UR10, c[0x0][0xaa0] ;  /* 0x0002a800000a7ab9 */ /* 0x000fe20000000a00 */
[----:B------:R-:W-:Y:S01]  /*1f240*/  SHF.R.U64 R12, R12, 0x3, RZ ;  /* 0x000000030c0c7819 */ /* 0x000fe200000012ff */
[----:B------:R-:W-:Y:S01]  /*1f250*/  IMAD.IADD R3, R9, 0x1, R11 ;  /* 0x0000000109037824 */ /* 0x000fe200078e020b */
[----:B------:R-:W-:-:S02]  /*1f260*/  LEA R10, P0, R8, UR8, 0x2 ;  /* 0x00000008080a7c11 */ /* 0x000fc4000f8010ff */
[----:B------:R-:W-:Y:S01]  /*1f270*/  LOP3.LUT R12, R12, R13, RZ, 0x3c, !PT ;  /* 0x0000000d0c0c7212 */ /* 0x000fe200078e3cff */
[----:B------:R-:W-:Y:S01]  /*1f280*/  IMAD.X R13, RZ, RZ, R7, P2 ;  /* 0x000000ffff0d7224 */ /* 0x000fe200010e0607 */
[----:B------:R-:W-:Y:S01]  /*1f290*/  LEA.HI.X R14, R8, UR9, R3, 0x2, P0 ;  /* 0x00000009080e7c11 */ /* 0x000fe200080f1403 */
[----:B------:R-:W-:Y:S01]  /*1f2a0*/  SHFL.IDX PT, R20, R10, RZ, 0x1c1f ;  /* 0x001c1fff0a147589 */ /* 0x000fe200000e0000 */
[C---:B------:R-:W-:Y:S02]  /*1f2b0*/  IADD3 R41, P0, R6.reuse, 0x5000, RZ ;  /* 0x0000500006297810 */ /* 0x040fe40007f1e0ff */
[C---:B------:R-:W-:Y:S01]  /*1f2c0*/  IADD3 R29, P2, R6.reuse, 0x7000, RZ ;  /* 0x00007000061d7810 */ /* 0x040fe20007f5e0ff */
[----:B------:R-:W1:Y:S01]  /*1f2d0*/  SHFL.IDX PT, R21, R14, RZ, 0x1c1f ;  /* 0x001c1fff0e157589 */ /* 0x000e6200000e0000 */
[----:B------:R-:W-:Y:S02]  /*1f2e0*/  LOP3.LUT R40, R41, 0x380, RZ, 0xc0, !PT ;  /* 0x0000038029287812 */ /* 0x000fe400078ec0ff */
[----:B------:R-:W-:-:S02]  /*1f2f0*/  IADD3 R9, P3, R6, 0x3000, RZ ;  /* 0x0000300006097810 */ /* 0x000fc40007f7e0ff */
[----:B------:R-:W-:Y:S01]  /*1f300*/  LOP3.LUT R24, R24, R25, RZ, 0x3c, !PT ;  /* 0x0000001918187212 */ /* 0x000fe200078e3cff */
[--C-:B------:R-:W-:Y:S01]  /*1f310*/  IMAD.X R25, RZ, RZ, R7.reuse, P4 ;  /* 0x000000ffff197224 */ /* 0x100fe200020e0607 */
[----:B------:R-:W-:Y:S01]  /*1f320*/  SHF.R.U64 R40, R40, 0x3, RZ ;  /* 0x0000000328287819 */ /* 0x000fe200000012ff */
[----:B------:R-:W-:Y:S01]  /*1f330*/  UIMAD UR8, UR7, UR10, URZ ;  /* 0x0000000a070872a4 */ /* 0x000fe2000f8e023f */
[----:B------:R-:W-:Y:S01]  /*1f340*/  LOP3.LUT R28, R29, 0x380, RZ, 0xc0, !PT ;  /* 0x000003801d1c7812 */ /* 0x000fe200078ec0ff */
[----:B------:R-:W-:Y:S01]  /*1f350*/  SHFL.IDX PT, R50, R10, 0x1, 0x1c1f ;  /* 0x003c1f000a327f89 */ /* 0x000fe200000e0000 */
[----:B------:R-:W-:Y:S02]  /*1f360*/  LOP3.LUT R8, R9, 0x380, RZ, 0xc0, !PT ;  /* 0x0000038009087812 */ /* 0x000fe400078ec0ff */
[----:B------:R-:W-:Y:S01]  /*1f370*/  LOP3.LUT R40, R40, R41, RZ, 0x3c, !PT ;  /* 0x0000002928287212 */ /* 0x000fe200078e3cff */
[----:B------:R-:W-:Y:S01]  /*1f380*/  IMAD.X R41, RZ, RZ, R7, P0 ;  /* 0x000000ffff297224 */ /* 0x000fe200000e0607 */
[----:B------:R-:W-:Y:S01]  /*1f390*/  SHF.R.U64 R28, R28, 0x3, RZ ;  /* 0x000000031c1c7819 */ /* 0x000fe200000012ff */
[----:B------:R-:W2:Y:S01]  /*1f3a0*/  SHFL.IDX PT, R51, R14, 0x1, 0x1c1f ;  /* 0x003c1f000e337f89 */ /* 0x000ea200000e0000 */
[----:B------:R-:W-:-:S02]  /*1f3b0*/  LOP3.LUT P0, RZ, R233, 0x3, RZ, 0xc0, !PT ;  /* 0x00000003e9ff7812 */ /* 0x000fc4000780c0ff */
[----:B------:R-:W-:Y:S02]  /*1f3c0*/  SHF.R.U64 R8, R8, 0x3, RZ ;  /* 0x0000000308087819 */ /* 0x000fe400000012ff */
[----:B------:R-:W-:Y:S01]  /*1f3d0*/  LOP3.LUT R28, R28, R29, RZ, 0x3c, !PT ;  /* 0x0000001d1c1c7212 */ /* 0x000fe200078e3cff */
[--C-:B------:R-:W-:Y:S01]  /*1f3e0*/  IMAD.X R29, RZ, RZ, R7.reuse, P2 ;  /* 0x000000ffff1d7224 */ /* 0x100fe200010e0607 */
[----:B------:R-:W-:Y:S02]  /*1f3f0*/  ISETP.GE.OR P2, PT, R18, R63, P0 ;  /* 0x0000003f1200720c */ /* 0x000fe40000746670 */
[----:B------:R-:W-:Y:S01]  /*1f400*/  LOP3.LUT R8, R8, R9, RZ, 0x3c, !PT ;  /* 0x0000000908087212 */ /* 0x000fe200078e3cff */
[----:B------:R-:W-:Y:S01]  /*1f410*/  IMAD.X R9, RZ, RZ, R7, P3 ;  /* 0x000000ffff097224 */ /* 0x000fe200018e0607 */
[C---:B------:R-:W-:Y:S02]  /*1f420*/  IADD3 R57, P3, R6.reuse, 0x8000, RZ ;  /* 0x0000800006397810 */ /* 0x040fe40007f7e0ff */
[----:B------:R-:W-:-:S02]  /*1f430*/  IADD3 R37, P4, R6, 0x6000, RZ ;  /* 0x0000600006257810 */ /* 0x000fc40007f9e0ff */
[----:B------:R-:W-:Y:S02]  /*1f440*/  LOP3.LUT R56, R57, 0x380, RZ, 0xc0, !PT ;  /* 0x0000038039387812 */ /* 0x000fe400078ec0ff */
[----:B------:R-:W-:Y:S02]  /*1f450*/  ISETP.GE.OR P0, PT, R0, R63, P0 ;  /* 0x0000003f0000720c */ /* 0x000fe40000706670 */
[----:B------:R-:W-:Y:S01]  /*1f460*/  SHF.R.U64 R56, R56, 0x3, RZ ;  /* 0x0000000338387819 */ /* 0x000fe200000012ff */
[----:B-1----:R1:W-:Y:S01]  /*1f470*/  @!P2 ST.E desc[UR46][R20.64], R4 ;  /* 0x000000041400a985 */ /* 0x0023e2000c10192e */
[----:B------:R-:W-:Y:S02]  /*1f480*/  LOP3.LUT R44, R45, 0x380, RZ, 0xc0, !PT ;  /* 0x000003802d2c7812 */ /* 0x000fe400078ec0ff */
[----:B------:R-:W-:Y:S01]  /*1f490*/  LOP3.LUT R56, R56, R57, RZ, 0x3c, !PT ;  /* 0x0000003938387212 */ /* 0x000fe200078e3cff */
[----:B------:R-:W-:Y:S01]  /*1f4a0*/  IMAD.X R57, RZ, RZ, R7, P3 ;  /* 0x000000ffff397224 */ /* 0x000fe200018e0607 */
[----:B------:R-:W-:Y:S01]  /*1f4b0*/  IADD3 R3, P3, R6, 0xb000, RZ ;  /* 0x0000b00006037810 */ /* 0x000fe20007f7e0ff */
[----:B------:R-:W-:Y:S01]  /*1f4c0*/  UIMAD.WIDE.U32 UR6, UR4, UR10, URZ ;  /* 0x0000000a040672a5 */ /* 0x000fe2000f8e003f */
[----:B------:R-:W-:-:S02]  /*1f4d0*/  LOP3.LUT R36, R37, 0x380, RZ, 0xc0, !PT ;  /* 0x0000038025247812 */ /* 0x000fc400078ec0ff */
[----:B------:R-:W-:Y:S01]  /*1f4e0*/  LOP3.LUT R0, R3, 0x380, RZ, 0xc0, !PT ;  /* 0x0000038003007812 */ /* 0x000fe200078ec0ff */
[----:B------:R-:W-:Y:S01]  /*1f4f0*/  UIMAD UR8, UR4, UR11, UR8 ;  /* 0x0000000b040872a4 */ /* 0x000fe2000f8e0208 */
[----:B------:R-:W-:Y:S01]  /*1f500*/  SHF.R.U64 R44, R44, 0x3, RZ ;  /* 0x000000032c2c7819 */ /* 0x000fe200000012ff */
[----:B-1----:R-:W1:Y:S01]  /*1f510*/  @P1 LDC R20, c[0x0][0xbec] ;  /* 0x0002fb00ff141b82 */ /* 0x002e620000000800 */
[----:B------:R-:W-:Y:S01]  /*1f520*/  SHF.R.U64 R0, R0, 0x3, RZ ;  /* 0x0000000300007819 */ /* 0x000fe200000012ff */
[----:B------:R-:W-:Y:S01]  /*1f530*/  ULDC.64 UR10, c[0x0][0xae8] ;  /* 0x0002ba00000a7ab9 */ /* 0x000fe20000000a00 */
[----:B------:R-:W-:Y:S01]  /*1f540*/  SHF.R.U64 R36, R36, 0x3, RZ ;  /* 0x0000000324247819 */ /* 0x000fe200000012ff */
[----:B------:R-:W-:Y:S01]  /*1f550*/  UIADD3 UR7, UR7, UR8, URZ ;  /* 0x0000000807077290 */ /* 0x000fe2000fffe03f */
[----:B------:R-:W-:Y:S01]  /*1f560*/  LOP3.LUT R18, R0, R3, RZ, 0x3c, !PT ;  /* 0x0000000300127212 */ /* 0x000fe200078e3cff */
[----:B------:R-:W-:Y:S01]  /*1f570*/  UIMAD UR4, UR16, UR10, URZ ;  /* 0x0000000a100472a4 */ /* 0x000fe2000f8e023f */
[----:B------:R-:W-:Y:S01]  /*1f580*/  IMAD R0, R226, 0x20, R224 ;  /* 0x00000020e2007824 */ /* 0x000fe200078e02e0 */
[----:B------:R-:W-:Y:S01]  /*1f590*/  LOP3.LUT R44, R44, R45, RZ, 0x3c, !PT ;  /* 0x0000002d2c2c7212 */ /* 0x000fe200078e3cff */
[--C-:B------:R-:W-:Y:S01]  /*1f5a0*/  IMAD.X R45, RZ, RZ, R7.reuse, P5 ;  /* 0x000000ffff2d7224 */ /* 0x100fe200028e0607 */
[----:B------:R-:W-:Y:S01]  /*1f5b0*/  LOP3.LUT R36, R36, R37, RZ, 0x3c, !PT ;  /* 0x0000002524247212 */ /* 0x000fe200078e3cff */
[--C-:B------:R-:W-:Y:S01]  /*1f5c0*/  IMAD.X R37, RZ, RZ, R7.reuse, P4 ;  /* 0x000000ffff257224 */ /* 0x100fe200020e0607 */
[----:B------:R-:W-:Y:S01]  /*1f5d0*/  UIMAD UR4, UR56, UR11, UR4 ;  /* 0x0000000b380472a4 */ /* 0x000fe2000f8e0204 */
[C---:B------:R-:W-:Y:S01]  /*1f5e0*/  IADD3 R53, P5, R6.reuse, 0x9000, RZ ;  /* 0x0000900006357810 */ /* 0x040fe20007fbe0ff */
[----:B------:R-:W-:Y:S01]  /*1f5f0*/  UIMAD.WIDE.U32 UR6, UR56, UR10, UR6 ;  /* 0x0000000a380672a5 */ /* 0x000fe2000f8e0006 */
[----:B------:R-:W-:Y:S01]  /*1f600*/  IADD3 R49, P4, R6, 0xa000, RZ ;  /* 0x0000a00006317810 */ /* 0x000fe20007f9e0ff */
[----:B------:R-:W-:Y:S01]  /*1f610*/  VIADD R21, R0, UR45 ;  /* 0x0000002d00157c36 */ /* 0x000fe20008000000 */
[----:B------:R-:W-:Y:S01]  /*1f620*/  LOP3.LUT R11, R6, 0x380, RZ, 0xc0, !PT ;  /* 0x00000380060b7812 */ /* 0x000fe200078ec0ff */
[----:B------:R-:W-:Y:S01]  /*1f630*/  ULDC.64 UR8, c[0x0][0xaf0] ;  /* 0x0002bc0000087ab9 */ /* 0x000fe20000000a00 */
[----:B------:R-:W-:Y:S01]  /*1f640*/  UIADD3 UR7, UR7, UR4, URZ ;  /* 0x0000000407077290 */ /* 0x000fe2000fffe03f */
[----:B------:R-:W-:Y:S01]  /*1f650*/  LOP3.LUT R52, R53, 0x380, RZ, 0xc0, !PT ;  /* 0x0000038035347812 */ /* 0x000fe200078ec0ff */
[----:B------:R-:W-:Y:S01]  /*1f660*/  UIMAD UR4, UR15, UR8, URZ ;  /* 0x000000080f0472a4 */ /* 0x000fe2000f8e023f */
[----:B------:R-:W-:Y:S01]  /*1f670*/  LOP3.LUT R48, R49, 0x380, RZ, 0xc0, !PT ;  /* 0x0000038031307812 */ /* 0x000fe200078ec0ff */
[----:B------:R-:W-:Y:S01]  /*1f680*/  IMAD.X R19, RZ, RZ, R7, P3 ;  /* 0x000000ffff137224 */ /* 0x000fe200018e0607 */
[----:B------:R-:W-:Y:S01]  /*1f690*/  SHF.R.U64 R11, R11, 0x3, RZ ;  /* 0x000000030b0b7819 */ /* 0x000fe200000012ff */
[----:B-1----:R-:W-:Y:S01]  /*1f6a0*/  @P1 IMAD.HI.U32 R0, R21, R20, RZ ;  /* 0x0000001415001227 */ /* 0x002fe200078e00ff */
[----:B------:R-:W-:Y:S01]  /*1f6b0*/  SHF.R.U64 R52, R52, 0x3, RZ ;  /* 0x0000000334347819 */ /* 0x000fe200000012ff */
[----:B------:R-:W-:Y:S01]  /*1f6c0*/  UIMAD UR4, UR14, UR9, UR4 ;  /* 0x000000090e0472a4 */ /* 0x000fe2000f8e0204 */
[----:B------:R-:W-:Y:S01]  /*1f6d0*/  SHF.R.U64 R48, R48, 0x3, RZ ;  /* 0x0000000330307819 */ /* 0x000fe200000012ff */
[----:B------:R-:W-:Y:S01]  /*1f6e0*/  IMAD.MOV.U32 R3, RZ, RZ, R21 ;  /* 0x000000ffff037224 */ /* 0x000fe200078e0015 */
[----:B------:R-:W-:Y:S01]  /*1f6f0*/  LOP3.LUT R6, R11, R6, RZ, 0x3c, !PT ;  /* 0x000000060b067212 */ /* 0x000fe200078e3cff */
[----:B------:R-:W-:Y:S01]  /*1f700*/  UIMAD.WIDE.U32 UR6, UR14, UR8, UR6 ;  /* 0x000000080e0672a5 */ /* 0x000fe2000f8e0006 */
[----:B0-----:R-:W-:Y:S01]  /*1f710*/  @P1 SHF.R.U32.HI R3, RZ, R61, R0 ;  /* 0x0000003dff031219 */ /* 0x001fe20000011600 */
[----:B--2---:R0:W-:Y:S01]  /*1f720*/  @!P0 ST.E desc[UR46][R50.64], R5 ;  /* 0x0000000532008985 */ /* 0x0041e2000c10192e */
[----:B------:R-:W-:Y:S01]  /*1f730*/  LOP3.LUT R52, R52, R53, RZ, 0x3c, !PT ;  /* 0x0000003534347212 */ /* 0x000fe200078e3cff */
[----:B------:R-:W-:Y:S01]  /*1f740*/  UIADD3 UR4, UR7, UR4, URZ ;  /* 0x0000000407047290 */ /* 0x000fe2000fffe03f */
[----:B------:R-:W-:Y:S01]  /*1f750*/  LOP3.LUT R48, R48, R49, RZ, 0x3c, !PT ;  /* 0x0000003130307212 */ /* 0x000fe200078e3cff */
[--C-:B------:R-:W-:Y:S01]  /*1f760*/  IMAD.X R53, RZ, RZ, R7.reuse, P5 ;  /* 0x000000ffff357224 */ /* 0x100fe200028e0607 */
[----:B------:R-:W5:Y:S01]  /*1f770*/  LD.E.128 R32, desc[UR46][R6.64] ;  /* 0x0000002e06207980 */ /* 0x000f62000c101d00 */
[----:B------:R-:W-:Y:S01]  /*1f780*/  IMAD.X R49, RZ, RZ, R7, P4 ;  /* 0x000000ffff317224 */ /* 0x000fe200020e0607 */
[--C-:B------:R-:W-:Y:S01]  /*1f790*/  SHF.R.S32.HI R0, RZ, 0x1f, R3.reuse ;  /* 0x0000001fff007819 */ /* 0x100fe20000011403 */
[----:B------:R-:W-:Y:S01]  /*1f7a0*/  IMAD.MOV R20, RZ, RZ, -R3 ;  /* 0x000000ffff147224 */ /* 0x000fe200078e0a03 */
[----:B------:R-:W5:Y:S04]  /*1f7b0*/  LD.E.128 R24, desc[UR46][R24.64] ;  /* 0x0000002e18187980 */ /* 0x000f68000c101d00 */
[----:B------:R-:W5:Y:S04]  /*1f7c0*/  LD.E.128 R12, desc[UR46][R12.64] ;  /* 0x0000002e0c0c7980 */ /* 0x000f68000c101d00 */
[----:B0-----:R0:W5:Y:S01]  /*1f7d0*/  LD.E.128 R4, desc[UR46][R18.64] ;  /* 0x0000002e12047980 */ /* 0x001162000c101d00 */
[----:B------:R-:W-:-:S03]  /*1f7e0*/  IMAD R17, R17, R20, R21 ;  /* 0x0000001411117224 */ /* 0x000fc600078e0215 */
[----:B------:R-:W5:Y:S04]  /*1f7f0*/  LD.E.128 R8, desc[UR46][R8.64] ;  /* 0x0000002e08087980 */ /* 0x000f68000c101d00 */
[----:B------:R-:W5:Y:S01]  /*1f800*/  LD.E.128 R44, desc[UR46][R44.64] ;  /* 0x0000002e2c2c7980 */ /* 0x000f62000c101d00 */
[----:B0-----:R-:W-:Y:S02]  /*1f810*/  IMAD.U32 R18, RZ, RZ, UR6 ;  /* 0x00000006ff127e24 */ /* 0x001fe4000f8e00ff */
[----:B------:R-:W-:Y:S01]  /*1f820*/  IMAD.U32 R19, RZ, RZ, UR7 ;  /* 0x00000007ff137e24 */ /* 0x000fe2000f8e00ff */
[----:B------:R-:W-:Y:S01]  /*1f830*/  ULDC.64 UR6, c[0x0][0xae0] ;  /* 0x0002b80000067ab9 */ /* 0x000fe20000000a00 */
[----:B------:R-:W-:Y:S01]  /*1f840*/  IMAD.U32 R19, RZ, RZ, UR4 ;  /* 0x00000004ff137e24 */ /* 0x000fe2000f8e00ff */
[----:B------:R-:W5:Y:S01]  /*1f850*/  LD.E.128 R40, desc[UR46][R40.64] ;  /* 0x0000002e28287980 */ /* 0x000f62000c101d00 */
[----:B------:R-:W-:-:S02]  /*1f860*/  IMAD R0, R0, UR6, RZ ;  /* 0x0000000600007c24 */ /* 0x000fc4000f8e02ff */
[C---:B------:R-:W-:Y:S01]  /*1f870*/  IMAD.WIDE.U32 R18, R3.reuse, UR6, R18 ;  /* 0x0000000603127c25 */ /* 0x040fe2000f8e0012 */
[----:B------:R-:W5:Y:S03]  /*1f880*/  LD.E.128 R36, desc[UR46][R36.64] ;  /* 0x0000002e24247980 */ /* 0x000f66000c101d00 */
[----:B------:R-:W-:Y:S01]  /*1f890*/  IMAD R21, R3, UR7, R0 ;  /* 0x0000000703157c24 */ /* 0x000fe2000f8e0200 */
[----:B------:R-:W5:Y:S01]  /*1f8a0*/  LD.E.128 R28, desc[UR46][R28.64] ;  /* 0x0000002e1c1c7980 */ /* 0x000f62000c101d00 */
[----:B------:R-:W-:Y:S01]  /*1f8b0*/  SHF.R.S32.HI R3, RZ, 0x1f, R17 ;  /* 0x0000001fff037819 */ /* 0x000fe20000011411 */
[----:B------:R-:W-:Y:S02]  /*1f8c0*/  ULDC.64 UR6, c[0x0][0xad8] ;  /* 0x0002b60000067ab9 */ /* 0x000fe40000000a00 */
[----:B------:R-:W5:Y:S04]  /*1f8d0*/  LD.E.128 R56, desc[UR46][R56.64] ;  /* 0x0000002e38387980 */ /* 0x000f68000c101d00 */
[----:B------:R-:W5:Y:S04]  /*1f8e0*/  LD.E.128 R52, desc[UR46][R52.64] ;  /* 0x0000002e34347980 */ /* 0x000f68000c101d00 */
[----:B------:R-:W5:Y:S01]  /*1f8f0*/  LD.E.128 R48, desc[UR46][R48.64] ;  /* 0x0000002e30307980 */ /* 0x000f62000c101d00 */
        /* <DEDUP_REMOVED lines=8> */
[----:B------:R-:W-:Y:S01]  /*1f980*/  VIADD R62, R224, UR45 ;  /* 0x0000002de03e7c36 */ /* 0x000fe20008000000 */
[----:B------:R-:W-:Y:S01]  /*1f990*/  UIADD3 UR4, UR39, 0x33420, URZ ;  /* 0x0003342027047890 */ /* 0x000fe2000fffe03f */
[C---:B------:R-:W-:Y:S02]  /*1f9a0*/  IMAD R3, R17.reuse, UR7, R20 ;  /* 0x0000000711037c24 */ /* 0x040fe4000f8e0214 */
[----:B------:R-:W-:Y:S01]  /*1f9b0*/  IMAD.WIDE.U32 R18, R17, UR6, R18 ;  /* 0x0000000611127c25 */ /* 0x000fe2000f8e0012 */
[C---:B------:R-:W-:Y:S01]  /*1f9c0*/  ISETP.GE.AND P2, PT, R62.reuse, R63, PT ;  /* 0x0000003f3e00720c */ /* 0x040fe20003f46270 */
[----:B------:R-:W-:Y:S02]  /*1f9d0*/  ULDC.64 UR6, c[0x0][0xa80] ;  /* 0x0002a00000067ab9 */ /* 0x000fe40000000a00 */
[----:B------:R-:W-:Y:S01]  /*1f9e0*/  VIADD R0, R62, 0x20 ;  /* 0x000000203e007836 */ /* 0x000fe20000000000 */
[----:B------:R-:W-:Y:S01]  /*1f9f0*/  LEA R17, P3, R18, UR6, 0x1 ;  /* 0x0000000612117c11 */ /* 0x000fe2000f8608ff */
[----:B------:R-:W-:Y:S01]  /*1fa00*/  IMAD.IADD R3, R19, 0x1, R3 ;  /* 0x0000000113037824 */ /* 0x000fe200078e0203 */
[----:B------:R-:W-:-:S02]  /*1fa10*/  UPRMT UR4, URZ, 0x654, UR4 ;  /* 0x000006543f047896 */ /* 0x000fc40008000004 */
[-C--:B------:R-:W-:Y:S01]  /*1fa20*/  ISETP.GE.AND P1, PT, R0, R63.reuse, PT ;  /* 0x0000003f0000720c */ /* 0x080fe20003f26270 */
[----:B------:R-:W-:Y:S01]  /*1fa30*/  VIADD R0, R62, 0x40 ;  /* 0x000000403e007836 */ /* 0x000fe20000000000 */
[----:B------:R-:W-:Y:S01]  /*1fa40*/  LEA.HI.X R3, R18, UR7, R3, 0x1, P3 ;  /* 0x0000000712037c11 */ /* 0x000fe200098f0c03 */
[C---:B------:R-:W-:Y:S02]  /*1fa50*/  VIADD R67, R65.reuse, 0x80 ;  /* 0x0000008041437836 */ /* 0x040fe40000000000 */
[----:B------:R-:W-:Y:S01]  /*1fa60*/  VIADD R69, R65, 0x40 ;  /* 0x0000004041457836 */ /* 0x000fe20000000000 */
[----:B------:R-:W-:Y:S01]  /*1fa70*/  ISETP.GE.AND P0, PT, R0, R63, PT ;  /* 0x0000003f0000720c */ /* 0x000fe20003f06270 */
[----:B0-----:R0:W1:Y:S01]  /*1fa80*/  SHFL.IDX PT, R60, R17, RZ, 0x181f ;  /* 0x00181fff113c7589 */ /* 0x00106200000e0000 */
[----:B------:R-:W-:Y:S01]  /*1fa90*/  SYNCS.ARRIVE.TRANS64.RED.A1T0 RZ, [UR4], RZ ;  /* 0x000000ffffff79a7 */ /* 0x000fe20008100404 */
[----:B------:R-:W-:Y:S02]  /*1faa0*/  BSSY B1, `(.L_x_1594) ;  /* 0x0000013000017945 */ /* 0x000fe40003800000 */
[----:B------:R0:W2:Y:S01]  /*1fab0*/  SHFL.IDX PT, R0, R3, RZ, 0x181f ;  /* 0x00181fff03007589 */ /* 0x0000a200000e0000 */
[----:B------:R-:W-:-:S02]  /*1fac0*/  SHF.R.S32.HI R64, RZ, 0x1f, R65 ;  /* 0x0000001fff407819 */ /* 0x000fc40000011441 */
[----:B------:R-:W-:Y:S02]  /*1fad0*/  SHF.R.S32.HI R66, RZ, 0x1f, R67 ;  /* 0x0000001fff427819 */ /* 0x000fe40000011443 */
[----:B------:R-:W-:Y:S01]  /*1fae0*/  SHF.R.S32.HI R68, RZ, 0x1f, R69 ;  /* 0x0000001fff447819 */ /* 0x000fe20000011445 */
[----:B------:R-:W-:Y:S06]  /*1faf0*/  @P2 BRA `(.L_x_1595) ;  /* 0x0000000000342947 */ /* 0x000fec0003800000 */
[----:B------:R-:W-:Y:S02]  /*1fb00*/  ULDC UR4, c[0x0][0xac8] ;  /* 0x0002b20000047ab9 */ /* 0x000fe40000000800 */
[----:B------:R-:W-:Y:S02]  /*1fb10*/  ISETP.GE.AND P4, PT, R65, UR4, PT ;  /* 0x0000000441007c0c */ /* 0x000fe4000bf86270 */
[----:B------:R-:W-:Y:S02]  /*1fb20*/  ISETP.GE.AND P3, PT, R69, UR4, PT ;  /* 0x0000000445007c0c */ /* 0x000fe4000bf66270 */
[----:B------:R-:W-:-:S09]  /*1fb30*/  ISETP.GE.AND P2, PT, R67, UR4, PT ;  /* 0x0000000443007c0c */ /* 0x000fd2000bf46270 */
[----:B-1----:R-:W-:-:S04]  /*1fb40*/  @!P4 LEA R18, P5, R65, R60, 0x1 ;  /* 0x0000003c4112c211 */ /* 0x002fc800078a08ff */
[----:B--2---:R-:W-:Y:S02]  /*1fb50*/  @!P4 LEA.HI.X R19, R65, R0, R64, 0x1, P5 ;  /* 0x000000004113c211 */ /* 0x004fe400028f0c40 */
[----:B------:R-:W-:-:S03]  /*1fb60*/  @!P3 LEA R20, P5, R69, R60, 0x1 ;  /* 0x0000003c4514b211 */ /* 0x000fc600078a08ff */
[----:B-----5:R3:W-:Y:S01]  /*1fb70*/  @!P4 ST.E.128 desc[UR46][R18.64], R32 ;  /* 0x000000201200c985 */ /* 0x0207e2000c101d2e */
[----:B------:R-:W-:Y:S02]  /*1fb80*/  @!P3 LEA.HI.X R21, R69, R0, R68, 0x1, P5 ;  /* 0x000000004515b211 */ /* 0x000fe400028f0c44 */
[----:B------:R-:W-:-:S03]  /*1fb90*/  @!P2 LEA R60, P5, R67, R60, 0x1 ;  /* 0x0000003c433ca211 */ /* 0x000fc600078a08ff */
[----:B------:R3:W-:Y:S01]  /*1fba0*/  @!P3 ST.E.128 desc[UR46][R20.64], R44 ;  /* 0x0000002c1400b985 */ /* 0x0007e2000c101d2e */
[----:B------:R-:W-:-:S05]  /*1fbb0*/  @!P2 LEA.HI.X R61, R67, R0, R66, 0x1, P5 ;  /* 0x00000000433da211 */ /* 0x000fca00028f0c42 */
[----:B------:R3:W-:Y:S04]  /*1fbc0*/  @!P2 ST.E.128 desc[UR46][R60.64], R56 ;  /* 0x000000383c00a985 */ /* 0x0007e8000c101d2e */
.L_x_1595:
[----:B------:R-:W-:Y:S05]  /*1fbd0*/  BSYNC B1 ;  /* 0x0000000000017941 */ /* 0x000fea0003800000 */
.L_x_1594:
        /* <DEDUP_REMOVED lines=9> */
[----:B------:R-:W-:Y:S02]  /*1fc70*/  @!P2 LEA R20, P4, R69, R32, 0x1 ;  /* 0x000000204514a211 */ /* 0x000fe400078808ff */
[----:B----4-:R-:W-:Y:S02]  /*1fc80*/  @!P3 LEA.HI.X R19, R65, R0, R64, 0x1, P5 ;  /* 0x000000004113b211 */ /* 0x010fe400028f0c40 */
[----:B------:R-:W-:Y:S02]  /*1fc90*/  @!P1 LEA R32, P5, R67, R32, 0x1 ;  /* 0x0000002043209211 */ /* 0x000fe400078a08ff */
[-C--:B------:R-:W-:Y:S01]  /*1fca0*/  @!P2 LEA.HI.X R21, R69, R0.reuse, R68, 0x1, P4 ;  /* 0x000000004515a211 */ /* 0x080fe200020f0c44 */
[----:B------:R3:W-:Y:S01]  /*1fcb0*/  @!P3 ST.E.128 desc[UR46][R18.64], R24 ;  /* 0x000000181200b985 */ /* 0x0007e2000c101d2e */
[----:B------:R-:W-:-:S03]  /*1fcc0*/  @!P1 LEA.HI.X R33, R67, R0, R66, 0x1, P5 ;  /* 0x0000000043219211 */ /* 0x000fc600028f0c42 */
[----:B------:R3:W-:Y:S04]  /*1fcd0*/  @!P2 ST.E.128 desc[UR46][R20.64], R40 ;  /* 0x000000281400a985 */ /* 0x0007e8000c101d2e */
[----:B------:R3:W-:Y:S02]  /*1fce0*/  @!P1 ST.E.128 desc[UR46][R32.64], R52 ;  /* 0x0000003420009985 */ /* 0x0007e4000c101d2e */
.L_x_1597:
[----:B------:R-:W-:Y:S05]  /*1fcf0*/  BSYNC B1 ;  /* 0x0000000000017941 */ /* 0x000fea0003800000 */
.L_x_1596:
        /* <DEDUP_REMOVED lines=9> */
[-C--:B------:R-:W-:Y:S02]  /*1fd90*/  @!P4 LEA R20, P1, R69, R24.reuse, 0x1 ;  /* 0x000000184514c211 */ /* 0x080fe400078208ff */
[----:B------:R-:W-:Y:S02]  /*1fda0*/  @!P5 LEA R24, P2, R67, R24, 0x1 ;  /* 0x000000184318d211 */ /* 0x000fe400078408ff */
[-C--:B0-----:R-:W-:Y:S02]  /*1fdb0*/  @!P3 LEA.HI.X R19, R65, R0.reuse, R64, 0x1, P0 ;  /* 0x000000004113b211 */ /* 0x081fe400000f0c40 */
[-C--:B------:R-:W-:Y:S02]  /*1fdc0*/  @!P4 LEA.HI.X R21, R69, R0.reuse, R68, 0x1, P1 ;  /* 0x000000004515c211 */ /* 0x080fe400008f0c44 */
[----:B------:R-:W-:Y:S01]  /*1fdd0*/  @!P5 LEA.HI.X R25, R67, R0, R66, 0x1, P2 ;  /* 0x000000004319d211 */ /* 0x000fe200010f0c42 */
[----:B------:R0:W-:Y:S04]  /*1fde0*/  @!P3 ST.E.128 desc[UR46][R18.64], R12 ;  /* 0x0000000c1200b985 */ /* 0x0001e8000c101d2e */
[----:B------:R0:W-:Y:S04]  /*1fdf0*/  @!P4 ST.E.128 desc[UR46][R20.64], R36 ;  /* 0x000000241400c985 */ /* 0x0001e8000c101d2e */
[----:B------:R0:W-:Y:S02]  /*1fe00*/  @!P5 ST.E.128 desc[UR46][R24.64], R48 ;  /* 0x000000301800d985 */ /* 0x0001e4000c101d2e */
.L_x_1599:
[----:B------:R-:W-:Y:S05]  /*1fe10*/  BSYNC B1 ;  /* 0x0000000000017941 */ /* 0x000fea0003800000 */
.L_x_1598:
[----:B0-----:R-:W-:Y:S01]  /*1fe20*/  VIADD R0, R62, 0x60 ;  /* 0x000000603e007836 */ /* 0x001fe20000000000 */
[----:B--2-4-:R-:W0:Y:S04]  /*1fe30*/  SHFL.IDX PT, R3, R3, 0x3, 0x181f ;  /* 0x00781f0003037f89 */ /* 0x014e2800000e0000 */
[----:B------:R-:W-:Y:S01]  /*1fe40*/  ISETP.GE.AND P0, PT, R0, R63, PT ;  /* 0x0000003f0000720c */ /* 0x000fe20003f06270 */
[----:B------:R-:W2:-:S12]  /*1fe50*/  SHFL.IDX PT, R17, R17, 0x3, 0x181f ;  /* 0x00781f0011117f89 */ /* 0x000e9800000e0000 */
[----:B------:R-:W-:Y:S05]  /*1fe60*/  @P0 BRA `(.L_x_1600) ;  /* 0x0000000c00740947 */ /* 0x000fea0003800000 */
[----:B------:R-:W-:Y:S02]  /*1fe70*/  ULDC UR4, c[0x0][0xac8] ;  /* 0x0002b20000047ab9 */ /* 0x000fe40000000800 */
[----:B------:R-:W-:Y:S02]  /*1fe80*/  ISETP.GE.AND P2, PT, R65, UR4, PT ;  /* 0x0000000441007c0c */ /* 0x000fe4000bf46270 */
[----:B------:R-:W-:-:S11]  /*1fe90*/  ISETP.GE.AND P3, PT, R69, UR4, PT ;  /* 0x0000000445007c0c */ /* 0x000fd6000bf66270 */
[-C--:B--2---:R-:W-:Y:S02]  /*1fea0*/  @!P2 LEA R12, P0, R65, R17.reuse, 0x1 ;  /* 0x00000011410ca211 */ /* 0x084fe400078008ff */
[----:B------:R-:W-:Y:S02]  /*1feb0*/  @!P3 LEA R14, P1, R69, R17, 0x1 ;  /* 0x00000011450eb211 */ /* 0x000fe400078208ff */
[-C--:B0-----:R-:W-:Y:S02]  /*1fec0*/  @!P2 LEA.HI.X R13, R65, R3.reuse, R64, 0x1, P0 ;  /* 0x00000003410da211 */ /* 0x081fe400000f0c40 */
        /* <DEDUP_REMOVED lines=9> */
.L_x_1592:
        /* <DEDUP_REMOVED lines=32> */
.L_x_1601:
        /* <DEDUP_REMOVED lines=47> */
.L_x_1603:
[----:B------:R-:W-:Y:S05]  /*20450*/  BSYNC B1 ;  /* 0x0000000000017941 */ /* 0x000fea0003800000 */
.L_x_1602:
[----:B------:R-:W1:Y:S01]  /*20460*/  @P0 LDC R5, c[0x0][0xbf0] ;  /* 0x0002fc00ff050b82 */ /* 0x000e620000000800 */
[----:B------:R-:W-:Y:S01]  /*20470*/  ULDC.64 UR14, c[0x0][0xaa0] ;  /* 0x0002a800000e7ab9 */ /* 0x000fe20000000a00 */
[----:B0-----:R-:W-:Y:S01]  /*20480*/  IMAD R3, R226, 0x20, R224 ;  /* 0x00000020e2037824 */ /* 0x001fe200078e02e0 */
[----:B------:R-:W-:Y:S01]  /*20490*/  UIMAD UR10, UR11, UR14, URZ ;  /* 0x0000000e0b0a72a4 */ /* 0x000fe2000f8e023f */
[----:B------:R-:W-:Y:S01]  /*204a0*/  VIADD R13, R224, UR45 ;  /* 0x0000002de00d7c36 */ /* 0x000fe20008000000 */
[----:B------:R-:W-:Y:S01]  /*204b0*/  UIMAD.WIDE.U32 UR8, UR4, UR14, URZ ;  /* 0x0000000e040872a5 */ /* 0x000fe2000f8e003f */
[----:B------:R-:W-:Y:S01]  /*204c0*/  VIADD R8, R3, UR45 ;  /* 0x0000002d03087c36 */ /* 0x000fe20008000000 */
[----:B------:R-:W-:Y:S01]  /*204d0*/  UIMAD UR10, UR4, UR15, UR10 ;  /* 0x0000000f040a72a4 */ /* 0x000fe2000f8e020a */
[----:B------:R-:W-:Y:S02]  /*204e0*/  BSSY B1, `(.L_x_1604) ;  /* 0x000003f000017945 */ /* 0x000fe40003800000 */
[----:B------:R-:W-:Y:S01]  /*204f0*/  ULDC.64 UR14, c[0x0][0xae8] ;  /* 0x0002ba00000e7ab9 */ /* 0x000fe20000000a00 */
[----:B------:R-:W-:Y:S01]  /*20500*/  UIADD3 UR9, UR9, UR10, URZ ;  /* 0x0000000a09097290 */ /* 0x000fe2000fffe03f */
[----:B------:R-:W-:Y:S01]  /*20510*/  @P0 IMAD.HI.U32 R4, R8, R9, RZ ;  /* 0x0000000908040227 */ /* 0x000fe200078e00ff */
[----:B------:R-:W-:-:S02]  /*20520*/  UIMAD UR4, UR12, UR14, URZ ;  /* 0x0000000e0c0472a4 */ /* 0x000fc4000f8e023f */
[----:B------:R-:W-:Y:S01]  /*20530*/  UIMAD.WIDE.U32 UR8, UR56, UR14, UR8 ;  /* 0x0000000e380872a5 */ /* 0x000fe2000f8e0008 */
[----:B------:R-:W-:Y:S01]  /*20540*/  IMAD.MOV.U32 R3, RZ, RZ, R8 ;  /* 0x000000ffff037224 */ /* 0x000fe200078e0008 */
[----:B------:R-:W-:Y:S01]  /*20550*/  UIMAD UR4, UR56, UR15, UR4 ;  /* 0x0000000f380472a4 */ /* 0x000fe2000f8e0204 */
[----:B------:R-:W-:Y:S02]  /*20560*/  ULDC.64 UR10, c[0x0][0xaf0] ;  /* 0x0002bc00000a7ab9 */ /* 0x000fe40000000a00 */
[----:B------:R-:W-:Y:S02]  /*20570*/  UIMAD UR7, UR7, UR10, URZ ;  /* 0x0000000a070772a4 */ /* 0x000fe4000f8e023f */
[----:B------:R-:W-:Y:S01]  /*20580*/  UIADD3 UR9, UR9, UR4, URZ ;  /* 0x0000000409097290 */ /* 0x000fe2000fffe03f */
[----:B-1----:R-:W-:Y:S01]  /*20590*/  @P0 SHF.R.U32.HI R3, RZ, R5, R4 ;  /* 0x00000005ff030219 */ /* 0x002fe20000011604 */
[----:B------:R-:W-:Y:S02]  /*205a0*/  UIMAD UR4, UR6, UR11, UR7 ;  /* 0x0000000b060472a4 */ /* 0x000fe4000f8e0207 */
[----:B------:R-:W-:Y:S01]  /*205b0*/  UIMAD.WIDE.U32 UR6, UR6, UR10, UR8 ;  /* 0x0000000a060672a5 */ /* 0x000fe2000f8e0008 */
[--C-:B------:R-:W-:Y:S01]  /*205c0*/  SHF.R.S32.HI R4, RZ, 0x1f, R3.reuse ;  /* 0x0000001fff047819 */ /* 0x100fe20000011403 */
[----:B------:R-:W-:Y:S01]  /*205d0*/  IMAD.MOV R7, RZ, RZ, -R3 ;  /* 0x000000ffff077224 */ /* 0x000fe200078e0a03 */
[----:B------:R-:W-:Y:S01]  /*205e0*/  ULDC.64 UR8, c[0x0][0xae0] ;  /* 0x0002b80000087ab9 */ /* 0x000fe20000000a00 */
[----:B------:R-:W-:-:S02]  /*205f0*/  UIADD3 UR4, UR7, UR4, URZ ;  /* 0x0000000407047290 */ /* 0x000fc4000fffe03f */
[----:B------:R-:W-:Y:S02]  /*20600*/  IMAD R6, R4, UR8, RZ ;  /* 0x0000000804067c24 */ /* 0x000fe4000f8e02ff */
[----:B------:R-:W-:Y:S02]  /*20610*/  IMAD.U32 R5, RZ, RZ, UR7 ;  /* 0x00000007ff057e24 */ /* 0x000fe4000f8e00ff */
        /* <DEDUP_REMOVED lines=9> */
[----:B-----5:R-:W-:Y:S02]  /*206b0*/  IMAD R8, R0, R11, RZ ;  /* 0x0000000b00087224 */ /* 0x020fe400078e02ff */
[----:B------:R-:W-:Y:S02]  /*206c0*/  VIADD R3, R13, 0x40 ;  /* 0x000000400d037836 */ /* 0x000fe40000000000 */
[----:B------:R-:W-:Y:S01]  /*206d0*/  IMAD R9, R7, UR7, R6 ;  /* 0x0000000707097c24 */ /* 0x000fe2000f8e0206 */
[-C--:B------:R-:W-:Y:S01]  /*206e0*/  ISETP.GE.AND P2, PT, R13, R8.reuse, PT ;  /* 0x000000080d00720c */ /* 0x080fe20003f46270 */
[----:B------:R-:W-:Y:S01]  /*206f0*/  IMAD.WIDE.U32 R4, R7, UR6, R4 ;  /* 0x0000000607047c25 */ /* 0x000fe2000f8e0004 */
[----:B------:R-:W-:Y:S01]  /*20700*/  ISETP.GE.AND P0, PT, R3, R8, PT ;  /* 0x000000080300720c */ /* 0x000fe20003f06270 */
[----:B------:R-:W-:-:S02]  /*20710*/  ULDC.64 UR6, c[0x0][0xa80] ;  /* 0x0002a00000067ab9 */ /* 0x000fc40000000a00 */
[----:B------:R-:W-:Y:S01]  /*20720*/  IMAD.IADD R3, R5, 0x1, R9 ;  /* 0x0000000105037824 */ /* 0x000fe200078e0209 */
[----:B------:R-:W-:Y:S01]  /*20730*/  LEA R6, P3, R4, UR6, 0x1 ;  /* 0x0000000604067c11 */ /* 0x000fe2000f8608ff */
[----:B------:R-:W-:Y:S02]  /*20740*/  VIADD R0, R13, 0x20 ;  /* 0x000000200d007836 */ /* 0x000fe40000000000 */
[----:B------:R-:W-:Y:S01]  /*20750*/  IMAD.SHL.U32 R11, R226, 0x8, RZ ;  /* 0x00000008e20b7824 */ /* 0x000fe200078e00ff */
[----:B------:R-:W-:Y:S02]  /*20760*/  LEA.HI.X R7, R4, UR7, R3, 0x1, P3 ;  /* 0x0000000704077c11 */ /* 0x000fe400098f0c03 */
[----:B------:R-:W-:Y:S01]  /*20770*/  ISETP.GE.AND P1, PT, R0, R8, PT ;  /* 0x000000080000720c */ /* 0x000fe20003f26270 */
[C---:B------:R-:W-:Y:S01]  /*20780*/  VIADD R9, R11.reuse, 0x80 ;  /* 0x000000800b097836 */ /* 0x040fe20000000000 */
[----:B------:R0:W1:Y:S01]  /*20790*/  SHFL.IDX PT, R4, R6, RZ, 0x181f ;  /* 0x00181fff06047589 */ /* 0x00006200000e0000 */
[----:B------:R-:W-:Y:S01]  /*207a0*/  VIADD R15, R11, 0x40 ;  /* 0x000000400b0f7836 */ /* 0x000fe20000000000 */
[----:B------:R-:W-:-:S02]  /*207b0*/  SHF.R.S32.HI R10, RZ, 0x1f, R11 ;  /* 0x0000001fff0a7819 */ /* 0x000fc4000001140b */
[----:B------:R0:W2:Y:S01]  /*207c0*/  SHFL.IDX PT, R0, R7, RZ, 0x181f ;  /* 0x00181fff07007589 */ /* 0x0000a200000e0000 */
        /* <DEDUP_REMOVED lines=10> */
[----:B------:R3:W-:Y:S01]  /*20870*/  @!P4 ST.E.128 desc[UR46][R18.64], RZ ;  /* 0x000000ff1200c985 */ /* 0x0007e2000c101d2e */
[----:B------:R-:W-:Y:S02]  /*20880*/  @!P3 LEA.HI.X R21, R15, R0, R14, 0x1, P5 ;  /* 0x000000000f15b211 */ /* 0x000fe400028f0c0e */
[----:B------:R-:W-:-:S03]  /*20890*/  @!P2 LEA R4, P5, R9, R4, 0x1 ;  /* 0x000000040904a211 */ /* 0x000fc600078a08ff */
[----:B------:R3:W-:Y:S01]  /*208a0*/  @!P3 ST.E.128 desc[UR46][R20.64], RZ ;  /* 0x000000ff1400b985 */ /* 0x0007e2000c101d2e */
[----:B------:R-:W-:-:S05]  /*208b0*/  @!P2 LEA.HI.X R5, R9, R0, R12, 0x1, P5 ;  /* 0x000000000905a211 */ /* 0x000fca00028f0c0c */
[----:B------:R3:W-:Y:S04]  /*208c0*/  @!P2 ST.E.128 desc[UR46][R4.64], RZ ;  /* 0x000000ff0400a985 */ /* 0x0007e8000c101d2e */
.L_x_1605:
[----:B------:R-:W-:Y:S05]  /*208d0*/  BSYNC B1 ;  /* 0x0000000000017941 */ /* 0x000fea0003800000 */
.L_x_1604:
        /* <DEDUP_REMOVED lines=9> */
[----:B------:R-:W-:Y:S02]  /*20970*/  @!P2 LEA R20, P4, R15, R4, 0x1 ;  /* 0x000000040f14a211 */ /* 0x000fe400078808ff */
[----:B----4-:R-:W-:Y:S02]  /*20980*/  @!P3 LEA.HI.X R19, R11, R0, R10, 0x1, P5 ;  /* 0x000000000b13b211 */ /* 0x010fe400028f0c0a */
[----:B------:R-:W-:Y:S02]  /*20990*/  @!P1 LEA R4, P5, R9, R4, 0x1 ;  /* 0x0000000409049211 */ /* 0x000fe400078a08ff */
[-C--:B------:R-:W-:Y:S01]  /*209a0*/  @!P2 LEA.HI.X R21, R15, R0.reuse, R14, 0x1, P4 ;  /* 0x000000000f15a211 */ /* 0x080fe200020f0c0e */
[----:B------:R3:W-:Y:S01]  /*209b0*/  @!P3 ST.E.128 desc[UR46][R18.64], RZ ;  /* 0x000000ff1200b985 */ /* 0x0007e2000c101d2e */
[----:B------:R-:W-:-:S03]  /*209c0*/  @!P1 LEA.HI.X R5, R9, R0, R12, 0x1, P5 ;  /* 0x0000000009059211 */ /* 0x000fc600028f0c0c */
[----:B------:R3:W-:Y:S04]  /*209d0*/  @!P2 ST.E.128 desc[UR46][R20.64], RZ ;  /* 0x000000ff1400a985 */ /* 0x0007e8000c101d2e */
[----:B------:R3:W-:Y:S02]  /*209e0*/  @!P1 ST.E.128 desc[UR46][R4.64], RZ ;  /* 0x000000ff04009985 */ /* 0x0007e4000c101d2e */
.L_x_1607:
[----:B------:R-:W-:Y:S05]  /*209f0*/  BSYNC B1 ;  /* 0x0000000000017941 */ /* 0x000fea0003800000 */
.L_x_1606:
        /* <DEDUP_REMOVED lines=17> */
.L_x_1609:
[----:B------:R-:W-:Y:S05]  /*20b10*/  BSYNC B1 ;  /* 0x0000000000017941 */ /* 0x000fea0003800000 */
.L_x_1608:
[----:B------:R-:W-:Y:S01]  /*20b20*/  VIADD R3, R13, 0x60 ;  /* 0x000000600d037836 */ /* 0x000fe20000000000 */
[----:B0-----:R0:W0:Y:S04]  /*20b30*/  SHFL.IDX PT, R0, R7, 0x3, 0x181f ;  /* 0x00781f0007007f89 */ /* 0x00102800000e0000 */
[----:B------:R-:W-:Y:S01]  /*20b40*/  ISETP.GE.AND P0, PT, R3, R8, PT ;  /* 0x000000080300720c */ /* 0x000fe20003f06270 */
[----:B-1-3--:R1:W3:-:S12]  /*20b50*/  SHFL.IDX PT, R4, R6, 0x3, 0x181f ;  /* 0x00781f0006047f89 */ /* 0x00a2d800000e0000 */
[----:B-1----:R-:W-:Y:S05]  /*20b60*/  @P0 BRA `(.L_x_1600) ;  /* 0x0000000000340947 */ /* 0x002fea0003800000 */
[----:B------:R-:W-:Y:S02]  /*20b70*/  ULDC UR4, c[0x0][0xac8] ;  /* 0x0002b20000047ab9 */ /* 0x000fe40000000800 */
[----:B------:R-:W-:Y:S02]  /*20b80*/  ISETP.GE.AND P3, PT, R11, UR4, PT ;  /* 0x000000040b007c0c */ /* 0x000fe4000bf66270 */
[----:B------:R-:W-:Y:S02]  /*20b90*/  ISETP.GE.AND P4, PT, R15, UR4, PT ;  /* 0x000000040f007c0c */ /* 0x000fe4000bf86270 */
[----:B------:R-:W-:-:S09]  /*20ba0*/  ISETP.GE.AND P5, PT, R9, UR4, PT ;  /* 0x0000000409007c0c */ /* 0x000fd2000bfa6270 */
[-C--:B--234-:R-:W-:Y:S02]  /*20bb0*/  @!P3 LEA R6, P0, R11, R4.reuse, 0x1 ;  /* 0x000000040b06b211 */ /* 0x09cfe400078008ff */
        /* <DEDUP_REMOVED lines=8> */
.L_x_1600:
[----:B------:R-:W-:Y:S05]  /*20c40*/  BSYNC B0 ;  /* 0x0000000000007941 */ /* 0x000fea0003800000 */
.L_x_1591:
[----:B------:R-:W-:Y:S02]  /*20c50*/  ULDC UR4, c[0x0][0xc3c] ;  /* 0x00030f0000047ab9 */ /* 0x000fe40000000800 */
[----:B------:R-:W-:-:S06]  /*20c60*/  UISETP.GE.AND UP0, UPT, UR53, UR4, UPT ;  /* 0x000000043500728c */ /* 0x000fcc000bf06270 */
[----:B------:R-:W-:-:S13]  /*20c70*/  PLOP3.LUT P0, PT, PT, PT, UP0, 0x80, 0x0 ;  /* 0x000000000000781c */ /* 0x000fda0003f0f008 */
[----:B------:R-:W-:Y:S05]  /*20c80*/  @!P0 BRA `(.L_x_1610) ;  /* 0xfffffe0400448947 */ /* 0x000fea000383ffff */
[----:B------:R-:W-:Y:S05]  /*20c90*/  EXIT ;  /* 0x000000000000794d */ /* 0x000fea0003800000 */
.L_x_1458:
[----:B------:R-:W-:-:S08]  /*20ca0*/  NOP ;  /* 0x0000000000007918 */ /* 0x000fd00000000000 */
[----:B------:R-:W0:-:S00]  /*20cb0*/  USETMAXREG.DEALLOC.CTAPOOL 0x18 ;  /* 0x00000018000079c8 */ /* 0x000e0000080e0500 */
[----:B0-----:R-:W2:Y:S01]  /*20cc0*/  LDL.LU R2, [R1+0x2d0] ;  /* 0x0002d00001027983 */ /* 0x001ea20000300800 */
[----:B------:R-:W-:Y:S01]  /*20cd0*/  LOP3.LUT R0, R0, 0x3, RZ, 0xc0, !PT ;  /* 0x0000000300007812 */ /* 0x000fe200078ec0ff */
[----:B------:R-:W-:-:S05]  /*20ce0*/  IMAD.MOV.U32 R4, RZ, RZ, RZ ;  /* 0x000000ffff047224 */ /* 0x000fca00078e00ff */
[----:B------:R-:W0:Y:S02]  /*20cf0*/  SHFL.IDX PT, R0, R0, RZ, 0x1f ;  /* 0x00001fff00007589 */ /* 0x000e2400000e0000 */
[----:B0-----:R-:W-:Y:S02]  /*20d00*/  ISETP.NE.AND P0, PT, R0, RZ, PT ;  /* 0x000000ff0000720c */ /* 0x001fe40003f05270 */
        /* <DEDUP_REMOVED lines=11> */
.L_x_1611:
[----:B------:R-:W1:Y:S01]  /*20dc0*/  S2R R0, SR_TID.X ;  /* 0x0000000000007919 */ /* 0x000e620000002100 */
[----:B------:R-:W-:Y:S01]  /*20dd0*/  ULDC UR4, c[0x0][0xc3c] ;  /* 0x00030f0000047ab9 */ /* 0x000fe20000000800 */
[----:B------:R-:W2:Y:S01]  /*20de0*/  S2UR UR6, SR_CTAID.X ;  /* 0x00000000000679c3 */ /* 0x000ea20000002500 */
[----:B------:R-:W-:Y:S01]  /*20df0*/  ULDC UR5, c[0x0][0xc38] ;  /* 0x00030e0000057ab9 */ /* 0x000fe20000000800 */
[----:B-1----:R-:W-:-:S04]  /*20e00*/  LOP3.LUT R0, R0, 0x1f, RZ, 0xc0, !PT ;  /* 0x0000001f00007812 */ /* 0x002fc800078ec0ff */
[----:B------:R-:W-:-:S04]  /*20e10*/  ISETP.NE.AND P0, PT, R0, 0x1f, PT ;  /* 0x0000001f0000780c */ /* 0x000fc80003f05270 */
[----:B------:R-:W-:-:S13]  /*20e20*/  ISETP.GE.OR P1, PT, R0, UR4, !P0 ;  /* 0x0000000400007c0c */ /* 0x000fda000c726670 */
[----:B0-----:R-:W0:Y:S02]  /*20e30*/  @!P1 LDC.64 R2, c[0x0][0xc80] ;  /* 0x00032000ff029b82 */ /* 0x001e240000000a00 */
[----:B0-----:R-:W-:-:S05]  /*20e40*/  @!P1 IMAD.WIDE.U32 R2, R0, 0x4, R2 ;  /* 0x0000000400029825 */ /* 0x001fca00078e0002 */
[----:B------:R-:W3:Y:S01]  /*20e50*/  @!P1 LDG.E R4, desc[UR46][R2.64] ;  /* 0x0000002e02049981 */ /* 0x000ee2000c1e1900 */
[C---:B------:R-:W-:Y:S01]  /*20e60*/  ISETP.NE.AND P1, PT, R0.reuse, RZ, PT ;  /* 0x000000ff0000720c */ /* 0x040fe20003f25270 */
[----:B------:R-:W-:Y:S01]  /*20e70*/  UMOV UR4, URZ ;  /* 0x0000003f00047c82 */ /* 0x000fe20008000000 */
[C---:B------:R-:W-:Y:S01]  /*20e80*/  ISETP.GE.U32.AND P2, PT, R0.reuse, 0x2, PT ;  /* 0x000000020000780c */ /* 0x040fe20003f46070 */
[----:B------:R-:W-:Y:S01]  /*20e90*/  IMAD.MOV.U32 R16, RZ, RZ, RZ ;  /* 0x000000ffff107224 */ /* 0x000fe200078e00ff */
[C---:B------:R-:W-:Y:S02]  /*20ea0*/  ISETP.GE.U32.AND P3, PT, R0.reuse, 0x4, PT ;  /* 0x000000040000780c */ /* 0x040fe40003f66070 */
[C---:B------:R-:W-:Y:S02]  /*20eb0*/  ISETP.GE.U32.AND P4, PT, R0.reuse, 0x8, PT ;  /* 0x000000080000780c */ /* 0x040fe40003f86070 */
[----:B------:R-:W-:Y:S01]  /*20ec0*/  ISETP.GE.U32.AND P5, PT, R0, 0x10, PT ;  /* 0x000000100000780c */ /* 0x000fe20003fa6070 */
        /* <DEDUP_REMOVED lines=18> */
[----:B--2---:R-:W-:-:S13]  /*20ff0*/  ISETP.GT.AND P6, PT, R6, UR6, PT ;  /* 0x0000000606007c0c */ /* 0x004fda000bfc4270 */
[----:B------:R-:W-:Y:S05]  /*21000*/  @P6 BRA `(.L_x_1613) ;  /* 0x00000000009c6947 */ /* 0x000fea0003800000 */
[----:B------:R-:W0:Y:S01]  /*21010*/  LDC R5, c[0x0][0xc3c] ;  /* 0x00030f00ff057b82 */ /* 0x000e220000000800 */
[----:B------:R-:W-:Y:S01]  /*21020*/  IMAD.MOV.U32 R6, RZ, RZ, R3 ;  /* 0x000000ffff067224 */ /* 0x000fe200078e0003 */
[----:B------:R-:W-:Y:S01]  /*21030*/  UMOV UR4, URZ ;  /* 0x0000003f00047c82 */ /* 0x000fe20008000000 */
[----:B------:R-:W-:Y:S01]  /*21040*/  ULDC UR7, c[0x0][0xc3c] ;  /* 0x00030f0000077ab9 */ /* 0x000fe20000000800 */
[----:B------:R-:W-:-:S05]  /*21050*/  ULDC UR5, c[0x0][0xc38] ;  /* 0x00030e0000057ab9 */ /* 0x000fca0000000800 */
.L_x_1617:
[----:B------:R-:W-:Y:S01]  /*21060*/  UIADD3 UR4, UR4, 0x1f, URZ ;  /* 0x0000001f04047890 */ /* 0x000fe2000fffe03f */
[----:B------:R-:W-:-:S05]  /*21070*/  IMAD.U32 R19, RZ, RZ, UR7 ;  /* 0x00000007ff137e24 */ /* 0x000fca000f8e00ff */
        /* <DEDUP_REMOVED lines=10> */
.L_x_1616:
[----:B------:R-:W-:Y:S05]  /*21120*/  BSYNC B0 ;  /* 0x0000000000007941 */ /* 0x000fea0003800000 */
.L_x_1615:
        /* <DEDUP_REMOVED lines=20> */
[----:B------:R-:W-:-:S07]  /*21270*/  IMAD.MOV.U32 R5, RZ, RZ, R9 ;  /* 0x000000ffff057224 */ /* 0x000fce00078e0009 */
.L_x_1613:
[----:B------:R-:W-:-:S04]  /*21280*/  IMAD.IADD R6, R6, 0x1, -R3 ;  /* 0x0000000106067824 */ /* 0x000fc800078e0a03 */
[----:B------:R-:W-:-:S05]  /*21290*/  IMAD R2, R5, UR5, R6 ;  /* 0x0000000505027c24 */ /* 0x000fca000f8e0206 */
[----:B------:R-:W-:Y:S02]  /*212a0*/  ISETP.GT.AND P0, PT, R2, UR6, PT ;  /* 0x0000000602007c0c */ /* 0x000fe4000bf04270 */
[----:B------:R-:W0:Y:S11]  /*212b0*/  LDC.64 R2, c[0x0][0xc90] ;  /* 0x00032400ff027b82 */ /* 0x000e360000000a00 */
[----:B------:R-:W-:-:S04]  /*212c0*/  VOTE.ANY R11, PT, !P0 ;  /* 0x00000000000b7806 */ /* 0x000fc800040e0100 */
[----:B------:R-:W1:Y:S02]  /*212d0*/  POPC R7, R11 ;  /* 0x0000000b00077309 */ /* 0x000e640000000000 */
[----:B-1----:R-:W-:-:S04]  /*212e0*/  VIADD R19, R7, UR4 ;  /* 0x0000000407137c36 */ /* 0x002fc80008000000 */
[----:B0-----:R-:W-:-:S05]  /*212f0*/  IMAD.WIDE R2, R19, 0x4, R2 ;  /* 0x0000000413027825 */ /* 0x001fca00078e0202 */
[----:B------:R-:W2:Y:S01]  /*21300*/  LDG.E R9, desc[UR46][R2.64] ;  /* 0x0000002e02097981 */ /* 0x000ea2000c1e1900 */
[----:B------:R-:W-:-:S03]  /*21310*/  ISETP.NE.AND P0, PT, R11, RZ, PT ;  /* 0x000000ff0b00720c */ /* 0x000fc60003f05270 */
[----:B------:R-:W2:Y:S02]  /*21320*/  SHFL.IDX PT, R4, R4, R7, 0x1f ;  /* 0x00001f0704047589 */ /* 0x000ea400000e0000 */
[----:B--2---:R-:W-:-:S05]  /*21330*/  IMAD R8, R4, R9, RZ ;  /* 0x0000000904087224 */ /* 0x004fca00078e02ff */
[----:B------:R-:W-:-:S04]  /*21340*/  IABS R10, R8 ;  /* 0x00000008000a7213 */ /* 0x000fc80000000000 */
[----:B------:R-:W0:Y:S08]  /*21350*/  I2F.RP R12, R10 ;  /* 0x0000000a000c7306 */ /* 0x000e300000209400 */
[----:B0-----:R-:W0:Y:S02]  /*21360*/  MUFU.RCP R12, R12 ;  /* 0x0000000c000c7308 */ /* 0x001e240000001000 */
[----:B0-----:R-:W-:-:S06]  /*21370*/  VIADD R13, R12, 0xffffffe ;  /* 0x0ffffffe0c0d7836 */ /* 0x001fcc0000000000 */
[----:B------:R0:W1:Y:S01]  /*21380*/  F2I.FTZ.U32.TRUNC.NTZ R3, R13 ;  /* 0x0000000d00037305 */ /* 0x000062000021f000 */
[----:B------:R-:W-:Y:S05]  /*21390*/  @!P0 BRA `(.L_x_1618) ;  /* 0x0000000000088947 */ /* 0x000fea0003800000 */
[----:B------:R-:W-:-:S06]  /*213a0*/  VIADD R16, R7, 0xffffffff ;  /* 0xffffffff07107836 */ /* 0x000fcc0000000000 */
[----:B------:R2:W3:Y:S02]  /*213b0*/  SHFL.IDX PT, R16, R5, R16, 0x1f ;  /* 0x00001f1005107589 */ /* 0x0004e400000e0000 */
.L_x_1618:
[--C-:B-12---:R-:W-:Y:S02]  /*213c0*/  IMAD.MOV R5, RZ, RZ, -R3.reuse ;  /* 0x000000ffff057224 */ /* 0x106fe400078e0a03 */
[----:B---3--:R-:W-:Y:S01]  /*213d0*/  IMAD R16, R16, UR5, R6 ;  /* 0x0000000510107c24 */ /* 0x008fe2000f8e0206 */
[----:B------:R-:W-:Y:S01]  /*213e0*/  IABS R6, R8 ;  /* 0x0000000800067213 */ /* 0x000fe20000000000 */
[----:B------:R-:W-:Y:S02]  /*213f0*/  IMAD R5, R5, R10, RZ ;  /* 0x0000000a05057224 */ /* 0x000fe400078e02ff */
[----:B------:R-:W-:Y:S02]  /*21400*/  IMAD.MOV.U32 R2, RZ, RZ, RZ ;  /* 0x000000ffff027224 */ /* 0x000fe400078e00ff */
[----:B------:R-:W-:Y:S02]  /*21410*/  IMAD.MOV R6, RZ, RZ, -R6 ;  /* 0x000000ffff067224 */ /* 0x000fe400078e0a06 */
[----:B------:R-:W-:Y:S01]  /*21420*/  IMAD.HI.U32 R2, R3, R5, R2 ;  /* 0x0000000503027227 */ /* 0x000fe200078e0002 */
[----:B------:R-:W-:-:S04]  /*21430*/  IADD3 R5, -R16, UR6, RZ ;  /* 0x0000000610057c10 */ /* 0x000fc8000fffe1ff */
[----:B------:R-:W-:-:S05]  /*21440*/  IABS R3, R5 ;  /* 0x0000000500037213 */ /* 0x000fca0000000000 */
        /* <DEDUP_REMOVED lines=16> */
[----:B------:R-:W-:-:S04]  /*21550*/  VIADDMNMX R9, R10, UR5, R9, PT ;  /* 0x000000050a097c46 */ /* 0x000fc8000b800109 */
[-C--:B------:R-:W-:Y:S02]  /*21560*/  IABS R7, R9.reuse ;  /* 0x0000000900077213 */ /* 0x080fe40000000000 */
[----:B------:R-:W-:Y:S02]  /*21570*/  IABS R8, R9 ;  /* 0x0000000900087213 */ /* 0x000fe40000000000 */
[----:B------:R-:W1:Y:S03]  /*21580*/  I2F.RP R10, R7 ;  /* 0x00000007000a7306 */ /* 0x000e660000209400 */
[----:B------:R-:W-:-:S05]  /*21590*/  IMAD.MOV R8, RZ, RZ, -R8 ;  /* 0x000000ffff087224 */ /* 0x000fca00078e0a08 */
        /* <DEDUP_REMOVED lines=8> */
[C---:B------:R-:W-:Y:S01]  /*21620*/  LOP3.LUT R3, R5.reuse, R9, RZ, 0x3c, !PT ;  /* 0x0000000905037212 */ /* 0x040fe200078e3cff */
[----:B------:R-:W-:Y:S02]  /*21630*/  IMAD.IADD R5, R5, 0x1, R6 ;  /* 0x0000000105057824 */ /* 0x000fe400078e0206 */
[----:B------:R-:W-:Y:S01]  /*21640*/  IMAD.HI.U32 R2, R2, R11, RZ ;  /* 0x0000000b02027227 */ /* 0x000fe200078e00ff */
[----:B------:R-:W-:-:S03]  /*21650*/  ISETP.GE.AND P2, PT, R3, RZ, PT ;  /* 0x000000ff0300720c */ /* 0x000fc60003f46270 */
[----:B------:R-:W-:-:S05]  /*21660*/  IMAD R8, R2, R8, R11 ;  /* 0x0000000802087224 */ /* 0x000fca00078e020b */
[----:B------:R-:W-:-:S13]  /*21670*/  ISETP.GT.U32.AND P1, PT, R7, R8, PT ;  /* 0x000000080700720c */ /* 0x000fda0003f24070 */
[----:B------:R-:W-:Y:S02]  /*21680*/  @!P1 IMAD.IADD R8, R8, 0x1, -R7 ;  /* 0x0000000108089824 */ /* 0x000fe400078e0a07 */
[----:B------:R-:W-:Y:S01]  /*21690*/  @!P1 VIADD R2, R2, 0x1 ;  /* 0x0000000102029836 */ /* 0x000fe20000000000 */
[----:B------:R-:W-:Y:S02]  /*216a0*/  ISETP.NE.AND P1, PT, R9, RZ, PT ;  /* 0x000000ff0900720c */ /* 0x000fe40003f25270 */
[----:B------:R-:W-:-:S13]  /*216b0*/  ISETP.GE.U32.AND P0, PT, R8, R7, PT ;  /* 0x000000070800720c */ /* 0x000fda0003f06070 */
[----:B------:R-:W-:-:S04]  /*216c0*/  @P0 VIADD R2, R2, 0x1 ;  /* 0x0000000102020836 */ /* 0x000fc80000000000 */
[----:B------:R-:W-:Y:S01]  /*216d0*/  @!P2 IMAD.MOV R2, RZ, RZ, -R2 ;  /* 0x000000ffff02a224 */ /* 0x000fe200078e0a02 */
[----:B------:R-:W-:Y:S01]  /*216e0*/  @!P1 LOP3.LUT R2, RZ, R9, RZ, 0x33, !PT ;  /* 0x00000009ff029212 */ /* 0x000fe200078e33ff */
[----:B------:R-:W-:-:S03]  /*216f0*/  IMAD.MOV R9, RZ, RZ, -R9 ;  /* 0x000000ffff097224 */ /* 0x000fc600078e0a09 */
[----:B------:R-:W-:Y:S01]  /*21700*/  LOP3.LUT R17, RZ, R2, RZ, 0x33, !PT ;  /* 0x00000002ff117212 */ /* 0x000fe200078e33ff */
[----:B------:R-:W-:-:S04]  /*21710*/  IMAD R18, R2, R9, R5 ;  /* 0x0000000902127224 */ /* 0x000fc800078e0205 */
[----:B------:R-:W-:Y:S01]  /*21720*/  IMAD.IADD R17, R4, 0x1, R17 ;  /* 0x0000000104117824 */ /* 0x000fe200078e0211 */
[----:B------:R-:W-:Y:S06]  /*21730*/  BRA `(.L_x_1619) ;  /* 0x00000000000c7947 */ /* 0x000fec0003800000 */
.L_x_1614:
[----:B------:R-:W-:Y:S02]  /*21740*/  IMAD.MOV.U32 R17, RZ, RZ, RZ ;  /* 0x000000ffff117224 */ /* 0x000fe400078e00ff */
[----:B------:R-:W-:Y:S02]  /*21750*/  IMAD.U32 R16, RZ, RZ, UR6 ;  /* 0x00000006ff107e24 */ /* 0x000fe4000f8e00ff */
[----:B------:R-:W-:-:S07]  /*21760*/  IMAD.MOV.U32 R18, RZ, RZ, RZ ;  /* 0x000000ffff127224 */ /* 0x000fce00078e00ff */
.L_x_1619:
[----:B------:R-:W-:-:S13]  /*21770*/  ISETP.NE.AND P0, PT, R0, RZ, PT ;  /* 0x000000ff0000720c */ /* 0x000fda0003f05270 */
[----:B------:R-:W1:Y:S01]  /*21780*/  @!P0 S2R R3, SR_CgaCtaId ;  /* 0x0000000000038919 */ /* 0x000e620000008800 */
[----:B------:R-:W-:-:S04]  /*21790*/  @!P0 MOV R0, 0x400 ;  /* 0x0000040000008802 */ /* 0x000fc80000000f00 */
[----:B-1----:R-:W-:-:S05]  /*217a0*/  @!P0 LEA R0, R3, R0, 0x18 ;  /* 0x0000000003008211 */ /* 0x002fca00078ec0ff */
[----:B------:R2:W-:Y:S01]  /*217b0*/  @!P0 STS.128 [R0+0x334d0], R16 ;  /* 0x0334d01000008388 */ /* 0x0005e20000000c00 */
[----:B------:R-:W-:Y:S06]  /*217c0*/  BAR.ARV 0x5, 0x180 ;  /* 0x0146000000007b1d */ /* 0x000fec0000002000 */
.L_x_1612:
        /* <DEDUP_REMOVED lines=11> */
[----:B------:R-:W-:Y:S01]  /*21880*/  STL [R1+0x320], RZ ;  /* 0x000320ff01007387 */ /* 0x000fe20000100800 */
[----:B------:R-:W-:Y:S01]  /*21890*/  ULDC.64 UR36, c[0x0][0x198] ;  /* 0x0000660000247ab9 */ /* 0x000fe20000000a00 */
[----:B------:R-:W-:Y:S02]  /*218a0*/  ULOP3.LUT UR38, UR55, 0x1, URZ, 0xfc, !UPT ;  /* 0x0000000137267892 */ /* 0x000fe4000f8efc3f */
[----:B------:R-:W-:Y:S01]  /*218b0*/  STL [R1+0x2dc], RZ ;  /* 0x0002dcff01007387 */ /* 0x000fe20000100800 */
[----:B------:R-:W-:Y:S01]  /*218c0*/  ULOP3.LUT UR39, UR55, 0x2, URZ, 0xfc, !UPT ;  /* 0x0000000237277892 */ /* 0x000fe2000f8efc3f */
[----:B------:R-:W-:-:S02]  /*218d0*/  ULDC UR40, c[0x0][0xc] ;  /* 0x0000030000287ab9 */ /* 0x000fc40000000800 */
[----:B------:R-:W-:Y:S01]  /*218e0*/  STL [R1+0x2d8], RZ ;  /* 0x0002d8ff01007387 */ /* 0x000fe20000100800 */
[----:B--2---:R-:W-:Y:S01]  /*218f0*/  ULEA UR4, UR5, UR4, 0x18 ;  /* 0x0000000405047291 */ /* 0x004fe2000f8ec03f */
[C---:B-1----:R-:W-:Y:S01]  /*21900*/  IMAD.SHL.U32 R4, R10.reuse, 0x40, RZ ;  /* 0x000000400a047824 */ /* 0x042fe200078e00ff */
[----:B------:R-:W-:Y:S01]  /*21910*/  SHF.R.U32.HI R3, RZ, 0x1, R10 ;  /* 0x00000001ff037819 */ /* 0x000fe2000001160a */
[C---:B------:R-:W-:Y:S01]  /*21920*/  IMAD.SHL.U32 R5, R10.reuse, 0x2, RZ ;  /* 0x000000020a057824 */ /* 0x040fe200078e00ff */
[----:B------:R-:W-:Y:S02]  /*21930*/  LOP3.LUT R9, R10, 0x7f, RZ, 0xc0, !PT ;  /* 0x0000007f0a097812 */ /* 0x000fe400078ec0ff */
        /* <DEDUP_REMOVED lines=25> */
[----:B0-----:R-:W-:-:S04]  /*21ad0*/  IMAD.U32 R4, RZ, RZ, UR4 ;  /* 0x00000004ff047e24 */ /* 0x001fc8000f8e00ff */
[----:B------:R-:W-:Y:S01]  /*21ae0*/  IMAD.IADD R3, R4, 0x1, R2 ;  /* 0x0000000104037824 */ /* 0x000fe200078e0202 */
[----:B------:R-:W-:Y:S01]  /*21af0*/  STL [R1+0x2d4], R4 ;  /* 0x0002d40401007387 */ /* 0x000fe20000100800 */
[----:B------:R-:W-:-:S03]  /*21b00*/  IMAD.MOV.U32 R2, RZ, RZ, 0x1 ;  /* 0x00000001ff027424 */ /* 0x000fc600078e00ff */
[----:B------:R0:W-:Y:S04]  /*21b10*/  STL [R1+0x304], R3 ;  /* 0x0003040301007387 */ /* 0x0001e80000100800 */
[----:B------:R1:W-:Y:S01]  /*21b20*/  STL [R1+0x2e4], R2 ;  /* 0x0002e40201007387 */ /* 0x0003e20000100800 */
[----:B0-----:R-:W-:Y:S01]  /*21b30*/  IMAD.MOV.U32 R3, RZ, RZ, 0x1 ;  /* 0x00000001ff037424 */ /* 0x001fe200078e00ff */
[----:B-1----:R-:W-:-:S04]  /*21b40*/  LOP3.LUT R2, R0, 0x40, RZ, 0xfc, !PT ;  /* 0x0000004000027812 */ /* 0x002fc800078efcff */
[----:B------:R0:W-:Y:S01]  /*21b50*/  STL [R1+0x2e0], R3 ;  /* 0x0002e00301007387 */ /* 0x0001e20000100800 */
[----:B------:R-:W-:-:S07]  /*21b60*/  LOP3.LUT R0, R0, 0x80, RZ, 0xfc, !PT ;  /* 0x0000008000007812 */ /* 0x000fce00078efcff */
.L_x_1752:
[----:B------:R-:W-:Y:S05]  /*21b70*/  YIELD ;  /* 0x0000000000007946 */ /* 0x000fea0003800000 */
[----:B------:R-:W-:Y:S01]  /*21b80*/  ULDC.64 UR4, c[0x0][0xa28] ;  /* 0x00028a0000047ab9 */ /* 0x000fe20000000a00 */
[----:B------:R-:W-:Y:S02]  /*21b90*/  CS2R R6, SRZ ;  /* 0x0000000000067805 */ /* 0x000fe4000001ff00 */
[----:B------:R-:W-:Y:S01]  /*21ba0*/  ISETP.NE.U32.AND P0, PT, RZ, UR4, PT ;  /* 0x00000004ff007c0c */ /* 0x000fe2000bf05070 */
[----:B-1----:R-:W1:Y:S01]  /*21bb0*/  LDC.64 R12, c[0x0][0xa00] ;  /* 0x00028000ff0c7b82 */ /* 0x002e620000000a00 */
[----:B------:R-:W-:Y:S01]  /*21bc0*/  ULDC.64 UR6, c[0x0][0xa08] ;  /* 0x0002820000067ab9 */ /* 0x000fe20000000a00 */
[----:B------:R-:W-:Y:S01]  /*21bd0*/  ULDC.64 UR8, c[0x0][0xa10] ;  /* 0x0002840000087ab9 */ /* 0x000fe20000000a00 */
[----:B------:R-:W-:Y:S01]  /*21be0*/  ISETP.NE.AND.EX P0, PT, RZ, UR5, PT, P0 ;  /* 0x00000005ff007c0c */ /* 0x000fe2000bf05300 */
[----:B------:R-:W-:-:S04]  /*21bf0*/  ULDC.64 UR4, c[0x0][0xa18] ;  /* 0x0002860000047ab9 */ /* 0x000fc80000000a00 */
[----:B--2---:R-:W2:Y:S08]  /*21c00*/  LDC.64 R4, c[0x0][0xa08] ;  /* 0x00028200ff047b82 */ /* 0x004eb00000000a00 */
[----:B0---4-:R-:W0:Y:S02]  /*21c10*/  @P0 LDC.64 R2, c[0x0][0xa28] ;  /* 0x00028a00ff020b82 */ /* 0x011e240000000a00 */
[----:B0-----:R-:W-:-:S05]  /*21c20*/  @P0 IMAD.WIDE R2, R19, 0x4, R2 ;  /* 0x0000000413020825 */ /* 0x001fca00078e0202 */
[----:B------:R0:W5:Y:S01]  /*21c30*/  @P0 LDG.E R6, desc[UR46][R2.64] ;  /* 0x0000002e02060981 */ /* 0x000162000c1e1900 */
[----:B------:R-:W-:Y:S01]  /*21c40*/  ISETP.NE.U32.AND P0, PT, RZ, UR4, PT ;  /* 0x00000004ff007c0c */ /* 0x000fe2000bf05070 */
[----:B-1----:R-:W-:Y:S01]  /*21c50*/  IMAD.WIDE R12, R19, 0x4, R12 ;  /* 0x00000004130c7825 */ /* 0x002fe200078e020c */
[----:B------:R-:W-:Y:S02]  /*21c60*/  ISETP.NE.U32.AND P2, PT, RZ, UR6, PT ;  /* 0x00000006ff007c0c */ /* 0x000fe4000bf45070 */
[----:B------:R-:W-:Y:S01]  /*21c70*/  ISETP.NE.AND.EX P0, PT, RZ, UR5, PT, P0 ;  /* 0x00000005ff007c0c */ /* 0x000fe2000bf05300 */
[----:B------:R-:W-:Y:S01]  /*21c80*/  ULDC.64 UR4, c[0x0][0xa00] ;  /* 0x0002800000047ab9 */ /* 0x000fe20000000a00 */
[----:B------:R-:W-:Y:S01]  /*21c90*/  ISETP.NE.U32.AND P4, PT, RZ, UR8, PT ;  /* 0x00000008ff007c0c */ /* 0x000fe2000bf85070 */
[----:B------:R-:W-:Y:S01]  /*21ca0*/  IMAD.MOV.U32 R8, RZ, RZ, RZ ;  /* 0x000000ffff087224 */ /* 0x000fe200078e00ff */
[----:B------:R-:W-:Y:S01]  /*21cb0*/  ISETP.NE.U32.AND P1, PT, RZ, UR4, PT ;  /* 0x00000004ff007c0c */ /* 0x000fe2000bf25070 */
[----:B0-----:R-:W0:Y:S01]  /*21cc0*/  LDC.64 R2, c[0x0][0xa10] ;  /* 0x00028400ff027b82 */ /* 0x001e220000000a00 */
[----:B------:R-:W-:-:S02]  /*21cd0*/  IMAD.MOV.U32 R0, RZ, RZ, RZ ;  /* 0x000000ffff007224 */ /* 0x000fc400078e00ff */
[----:B------:R-:W-:Y:S01]  /*21ce0*/  ISETP.NE.AND.EX P3, PT, RZ, UR5, PT, P1 ;  /* 0x00000005ff007c0c */ /* 0x000fe2000bf65310 */
[----:B--2---:R-:W-:-:S04]  /*21cf0*/  IMAD.WIDE R4, R19, 0x4, R4 ;  /* 0x0000000413047825 */ /* 0x004fc800078e0204 */
[----:B------:R-:W1:Y:S01]  /*21d00*/  @P0 LDC.64 R10, c[0x0][0xa18] ;  /* 0x00028600ff0a0b82 */ /* 0x000e620000000a00 */
[----:B------:R-:W-:Y:S01]  /*21d10*/  ULDC UR4, c[0x0][0x288] ;  /* 0x0000a20000047ab9 */ /* 0x000fe20000000800 */
[----:B------:R-:W-:Y:S02]  /*21d20*/  ISETP.NE.AND.EX P1, PT, RZ, UR7, PT, P2 ;  /* 0x00000007ff007c0c */ /* 0x000fe4000bf25320 */
[----:B------:R-:W-:-:S04]  /*21d30*/  ISETP.NE.AND.EX P2, PT, RZ, UR9, PT, P4 ;  /* 0x00000009ff007c0c */ /* 0x000fc8000bf45340 */
[----:B------:R-:W2:Y:S07]  /*21d40*/  @P3 LDG.E R7, desc[UR46][R12.64] ;  /* 0x0000002e0c073981 */ /* 0x000eae000c1e1900 */
[----:B------:R-:W5:Y:S01]  /*21d50*/  @P1 LDG.E R8, desc[UR46][R4.64] ;  /* 0x0000002e04081981 */ /* 0x000f62000c1e1900 */
[----:B0-----:R-:W-:-:S05]  /*21d60*/  IMAD.WIDE R2, R19, 0x4, R2 ;  /* 0x0000000413027825 */ /* 0x001fca00078e0202 */
[----:B------:R-:W5:Y:S01]  /*21d70*/  @P2 LDG.E R0, desc[UR46][R2.64] ;  /* 0x0000002e02002981 */ /* 0x000f62000c1e1900 */
[----:B-1----:R-:W-:-:S03]  /*21d80*/  @P0 IMAD.WIDE R10, R19, 0x4, R10 ;  /* 0x00000004130a0825 */ /* 0x002fc600078e020a */
[----:B--2---:R0:W-:Y:S02]  /*21d90*/  STL [R1+0x30c], R7 ;  /* 0x00030c0701007387 */ /* 0x0041e40000100800 */
[----:B0-----:R-:W-:Y:S01]  /*21da0*/  IMAD.U32 R7, RZ, RZ, UR4 ;  /* 0x00000004ff077e24 */ /* 0x001fe2000f8e00ff */
        /* <DEDUP_REMOVED lines=10> */
[----:B--2---:R0:W-:Y:S01]  /*21e50*/  STL [R1+0x308], R7 ;  /* 0x0003080701007387 */ /* 0x0041e20000100800 */
[----:B------:R-:W-:Y:S02]  /*21e60*/  IMAD.MOV.U32 R11, RZ, RZ, R7 ;  /* 0x000000ffff0b7224 */ /* 0x000fe400078e0007 */
[----:B0-----:R-:W-:Y:S01]  /*21e70*/  IMAD.U32 R7, RZ, RZ, UR4 ;  /* 0x00000004ff077e24 */ /* 0x001fe2000f8e00ff */
[----:B------:R-:W-:Y:S06]  /*21e80*/  @P0 BRA `(.L_x_1621) ;  /* 0x0000000000140947 */ /* 0x000fec0003800000 */
[----:B------:R-:W-:Y:S05]  /*21e90*/  @!P3 BRA `(.L_x_1621) ;  /* 0x000000000010b947 */ /* 0x000fea0003800000 */
[----:B------:R-:W2:Y:S04]  /*21ea0*/  LDG.E R9, desc[UR46][R12.64] ;  /* 0x0000002e0c097981 */ /* 0x000ea8000c1e1900 */
[----:B------:R-:W2:Y:S02]  /*21eb0*/  LDG.E R12, desc[UR46][R12.64+0x4] ;  /* 0x0000042e0c0c7981 */ /* 0x000ea4000c1e1900 */
[----:B--2---:R-:W-:-:S05]  /*21ec0*/  IMAD.IADD R11, R12, 0x1, -R9 ;  /* 0x000000010c0b7824 */ /* 0x004fca00078e0a09 */
[----:B------:R0:W-:Y:S02]  /*21ed0*/  STL [R1+0x308], R11 ;  /* 0x0003080b01007387 */ /* 0x0001e40000100800 */
.L_x_1621:
[----:B-----5:R-:W-:Y:S01]  /*21ee0*/  IMAD.IADD R8, R8, 0x1, R6 ;  /* 0x0000000108087824 */ /* 0x020fe200078e0206 */
[----:B------:R-:W-:Y:S02]  /*21ef0*/  ULDC.64 UR4, c[0x0][0xa20] ;  /* 0x0002880000047ab9 */ /* 0x000fe40000000a00 */
[----:B------:R-:W-:Y:S02]  /*21f00*/  ISETP.NE.U32.AND P0, PT, RZ, UR4, PT ;  /* 0x00000004ff007c0c */ /* 0x000fe4000bf05070 */
[----:B------:R1:W-:Y:S02]  /*21f10*/  STL [R1+0x2f4], R8 ;  /* 0x0002f40801007387 */ /* 0x0003e40000100800 */
[----:B------:R-:W-:-:S13]  /*21f20*/  ISETP.NE.AND.EX P0, PT, RZ, UR5, PT, P0 ;  /* 0x00000005ff007c0c */ /* 0x000fda000bf05300 */
[----:B-1----:R-:W-:Y:S05]  /*21f30*/  @!P0 BRA `(.L_x_1622) ;  /* 0x0000000000108947 */ /* 0x002fea0003800000 */
[----:B------:R-:W1:Y:S02]  /*21f40*/  LDC.64 R4, c[0x0][0xa20] ;  /* 0x00028800ff047b82 */ /* 0x000e640000000a00 */
[----:B-1----:R-:W-:-:S05]  /*21f50*/  IMAD.WIDE R4, R19, 0x4, R4 ;  /* 0x0000000413047825 */ /* 0x002fca00078e0204 */
[----:B------:R1:W5:Y:S01]  /*21f60*/  LDG.E R7, desc[UR46][R4.64] ;  /* 0x0000002e04077981 */ /* 0x000362000c1e1900 */
[----:B------:R-:W-:Y:S05]  /*21f70*/  BRA `(.L_x_1623) ;  /* 0x0000000000107947 */ /* 0x000fea0003800000 */
.L_x_1622:
[----:B------:R-:W-:Y:S05]  /*21f80*/  @!P1 BRA `(.L_x_1623) ;  /* 0x00000000000c9947 */ /* 0x000fea0003800000 */
[----:B------:R-:W2:Y:S04]  /*21f90*/  LDG.E R7, desc[UR46][R4.64] ;  /* 0x0000002e04077981 */ /* 0x000ea8000c1e1900 */
[----:B------:R-:W2:Y:S02]  /*21fa0*/  LDG.E R4, desc[UR46][R4.64+0x4] ;  /* 0x0000042e04047981 */ /* 0x000ea4000c1e1900 */
[----:B--2---:R-:W-:-:S07]  /*21fb0*/  IMAD.IADD R7, R4, 0x1, -R7 ;  /* 0x0000000104077824 */ /* 0x004fce00078e0a07 */
.L_x_1623:
[----:B-1----:R-:W2:Y:S04]  /*21fc0*/  @P2 LDG.E R4, desc[UR46][R2.64] ;  /* 0x0000002e02042981 */ /* 0x002ea8000c1e1900 */
[----:B------:R1:W2:Y:S01]  /*21fd0*/  @P2 LDG.E R2, desc[UR46][R2.64+0x4] ;  /* 0x0000042e02022981 */ /* 0x0002a2000c1e1900 */
[----:B------:R-:W-:Y:S02]  /*21fe0*/  IMAD.SHL.U32 R12, R17, 0x80, RZ ;  /* 0x00000080110c7824 */ /* 0x000fe400078e00ff */
[----:B-----5:R-:W-:Y:S02]  /*21ff0*/  IMAD.IADD R9, R7, 0x1, -R6 ;  /* 0x0000000107097824 */ /* 0x020fe400078e0a06 */
[----:B------:R-:W-:Y:S01]  /*22000*/  VIADD R6, R12, 0x7f ;  /* 0x0000007f0c067836 */ /* 0x000fe20000000000 */
[----:B------:R3:W-:Y:S01]  /*22010*/  STL [R1+0x2f8], R12 ;  /* 0x0002f80c01007387 */ /* 0x0007e20000100800 */
[----:B-1----:R-:W1:Y:S02]  /*22020*/  LDC R3, c[0x0][0x448] ;  /* 0x00011200ff037b82 */ /* 0x002e640000000800 */
[----:B-1----:R-:W-:-:S13]  /*22030*/  ISETP.NE.AND P1, PT, R3, 0x1, PT ;  /* 0x000000010300780c */ /* 0x002fda0003f25270 */
[----:B------:R-:W1:Y:S08]  /*22040*/  @P1 LDC R3, c[0x0][0x44c] ;  /* 0x00011300ff031b82 */ /* 0x000e700000000800 */
[----:B------:R-:W4:Y:S01]  /*22050*/  @P1 LDC R5, c[0x0][0x450] ;  /* 0x00011400ff051b82 */ /* 0x000f220000000800 */
[----:B--2---:R-:W-:Y:S02]  /*22060*/  @P2 IMAD.IADD R10, R2, 0x1, -R4 ;  /* 0x00000001020a2824 */ /* 0x004fe400078e0a04 */
[----:B-1----:R-:W-:-:S04]  /*22070*/  @P1 IMAD.HI.U32 R2, R6, R3, RZ ;  /* 0x0000000306021227 */ /* 0x002fc800078e00ff */
[----:B------:R-:W-:Y:S01]  /*22080*/  IMAD.IADD R7, R9, 0x1, R10 ;  /* 0x0000000109077824 */ /* 0x000fe200078e020a */
[----:B----4-:R-:W-:-:S03]  /*22090*/  @P1 SHF.R.U32.HI R6, RZ, R5, R2 ;  /* 0x00000005ff061219 */ /* 0x010fc60000011602 */
[C---:B------:R-:W-:Y:S01]  /*220a0*/  VIADD R2, R7.reuse, 0x9f ;  /* 0x0000009f07027836 */ /* 0x040fe20000000000 */
[----:B------:R-:W-:-:S03]  /*220b0*/  IADD3 R17, R7, 0x1, -R11 ;  /* 0x0000000107117810 */ /* 0x000fc60007ffe80b */
[----:B------:R-:W-:-:S04]  /*220c0*/  IMAD.HI R2, R2, 0x66666667, RZ ;  /* 0x6666666702027827 */ /* 0x000fc800078e02ff */
[----:B------:R-:W-:Y:S01]  /*220d0*/  IMAD.IADD R6, R17, 0x1, R6 ;  /* 0x0000000111067824 */ /* 0x000fe200078e0206 */
[----:B------:R-:W-:-:S04]  /*220e0*/  SHF.R.U32.HI R21, RZ, 0x1f, R2 ;  /* 0x0000001fff157819 */ /* 0x000fc80000011602 */
[----:B------:R-:W-:Y:S02]  /*220f0*/  LEA.HI.SX32 R21, R2, R21, 0x1a ;  /* 0x0000001502157211 */ /* 0x000fe400078fd2ff */
[----:B------:R-:W1:Y:S02]  /*22100*/  LDC.64 R2, c[0x0][0x9e0] ;  /* 0x00027800ff027b82 */ /* 0x000e640000000a00 */
[----:B-1----:R-:W-:Y:S01]  /*22110*/  ISETP.GE.AND P3, PT, R3, 0x1, PT ;  /* 0x000000010300780c */ /* 0x002fe20003f66270 */
[----:B------:R-:W-:-:S12]  /*22120*/  IMAD.IADD R8, R6, 0x1, R2 ;  /* 0x0000000106087824 */ /* 0x000fd800078e0202 */
[----:B---3--:R-:W-:Y:S05]  /*22130*/  @!P3 BRA `(.L_x_1624) ;  /* 0x000000000048b947 */ /* 0x008fea0003800000 */
[C---:B------:R-:W-:Y:S01]  /*22140*/  ISETP.GT.AND P0, PT, R6.reuse, RZ, PT ;  /* 0x000000ff0600720c */ /* 0x040fe20003f04270 */
[----:B------:R-:W-:Y:S01]  /*22150*/  BSSY B0, `(.L_x_1625) ;  /* 0x000000e000007945 */ /* 0x000fe20003800000 */
[----:B------:R-:W-:-:S11]  /*22160*/  VIADD R2, R6, 0xffffffff ;  /* 0xffffffff06027836 */ /* 0x000fd60000000000 */
[----:B------:R-:W-:Y:S05]  /*22170*/  @P0 BRA `(.L_x_1626) ;  /* 0x00000000001c0947 */ /* 0x000fea0003800000 */
[----:B------:R-:W-:Y:S01]  /*22180*/  ISETP.NE.AND P0, PT, R3, 0x1, PT ;  /* 0x000000010300780c */ /* 0x000fe20003f05270 */
[----:B------:R-:W-:-:S12]  /*22190*/  IMAD.MOV R2, RZ, RZ, -R6 ;  /* 0x000000ffff027224 */ /* 0x000fd800078e0a06 */
[----:B------:R-:W1:Y:S02]  /*221a0*/  @P0 LDC.64 R4, c[0x0][0x9e8] ;  /* 0x00027a00ff040b82 */ /* 0x000e640000000a00 */
[----:B-1----:R-:W-:-:S05]  /*221b0*/  @P0 IMAD.HI.U32 R4, R2, R4, RZ ;  /* 0x0000000402040227 */ /* 0x002fca00078e00ff */
[----:B------:R-:W-:-:S04]  /*221c0*/  @P0 SHF.R.U32.HI R2, RZ, R5, R4 ;  /* 0x00000005ff020219 */ /* 0x000fc80000011604 */
[----:B------:R-:W-:Y:S01]  /*221d0*/  LOP3.LUT R2, RZ, R2, RZ, 0x33, !PT ;  /* 0x00000002ff027212 */ /* 0x000fe200078e33ff */
[----:B------:R-:W-:Y:S06]  /*221e0*/  BRA `(.L_x_1627) ;  /* 0x0000000000107947 */ /* 0x000fec0003800000 */
.L_x_1626:
[----:B------:R-:W-:-:S13]  /*221f0*/  ISETP.NE.AND P0, PT, R3, 0x1, PT ;  /* 0x000000010300780c */ /* 0x000fda0003f05270 */
[----:B------:R-:W1:Y:S02]  /*22200*/  @P0 LDC.64 R4, c[0x0][0x9e8] ;  /* 0x00027a00ff040b82 */ /* 0x000e640000000a00 */
[----:B-1----:R-:W-:-:S05]  /*22210*/  @P0 IMAD.HI.U32 R4, R2, R4, RZ ;  /* 0x0000000402040227 */ /* 0x002fca00078e00ff */
[----:B------:R-:W-:-:S07]  /*22220*/  @P0 SHF.R.U32.HI R2, RZ, R5, R4 ;  /* 0x00000005ff020219 */ /* 0x000fce0000011604 */
.L_x_1627:
[----:B------:R-:W-:Y:S05]  /*22230*/  BSYNC B0 ;  /* 0x0000000000007941 */ /* 0x000fea0003800000 */
.L_x_1625:
[----:B------:R-:W-:-:S05]  /*22240*/  IMAD R2, R2, R3, R3 ;  /* 0x0000000302027224 */ /* 0x000fca00078e0203 */
[----:B------:R-:W-:-:S07]  /*22250*/  VIMNMX R8, R8, R2, PT ;  /* 0x0000000208087248 */ /* 0x000fce0003fe0100 */
.L_x_1624:
[----:B------:R-:W1:Y:S01]  /*22260*/  @P1 LDC R4, c[0x0][0x44c] ;  /* 0x00011300ff041b82 */ /* 0x000e620000000800 */
[----:B------:R-:W-:Y:S01]  /*22270*/  IMAD.MOV.U32 R2, RZ, RZ, R12 ;  /* 0x000000ffff027224 */ /* 0x000fe200078e000c */
[----:B------:R-:W-:Y:S01]  /*22280*/  ULDC UR4, c[0x0][0x9dc] ;  /* 0x0002770000047ab9 */ /* 0x000fe20000000800 */
[----:B------:R-:W-:-:S05]  /*22290*/  IMAD.IADD R20, R7, 0x1, -R11 ;  /* 0x0000000107147824 */ /* 0x000fca00078e0a0b */
[----:B------:R-:W2:Y:S01]  /*222a0*/  @P1 LDC R5, c[0x0][0x450] ;  /* 0x00011400ff051b82 */ /* 0x000ea20000000800 */
[----:B-1----:R-:W-:-:S05]  /*222b0*/  @P1 IMAD.HI.U32 R4, R12, R4, RZ ;  /* 0x000000040c041227 */ /* 0x002fca00078e00ff */
[----:B--2---:R-:W-:-:S05]  /*222c0*/  @P1 SHF.R.U32.HI R2, RZ, R5, R4 ;  /* 0x00000005ff021219 */ /* 0x004fca0000011604 */
[----:B------:R-:W-:-:S04]  /*222d0*/  IMAD.IADD R2, R20, 0x1, R2 ;  /* 0x0000000114027824 */ /* 0x000fc800078e0202 */
[----:B------:R-:W-:Y:S01]  /*222e0*/  VIADD R6, R2, -UR4 ;  /* 0x8000000402067c36 */ /* 0x000fe20008000000 */
[----:B------:R-:W-:Y:S06]  /*222f0*/  @!P3 BRA `(.L_x_1628) ;  /* 0x000000000044b947 */ /* 0x000fec0003800000 */
[----:B------:R-:W-:Y:S01]  /*22300*/  ISETP.GT.AND P0, PT, R2, -0x1, PT ;  /* 0xffffffff0200780c */ /* 0x000fe20003f04270 */
[----:B------:R-:W-:-:S12]  /*22310*/  BSSY B0, `(.L_x_1629) ;  /* 0x000000d000007945 */ /* 0x000fd80003800000 */
[----:B------:R-:W-:Y:S05]  /*22320*/  @P0 BRA `(.L_x_1630) ;  /* 0x00000000001c0947 */ /* 0x000fea0003800000 */
[----:B------:R-:W-:Y:S02]  /*22330*/  ISETP.NE.AND P0, PT, R3, 0x1, PT ;  /* 0x000000010300780c */ /* 0x000fe40003f05270 */
[----:B------:R-:W-:-:S11]  /*22340*/  LOP3.LUT R2, RZ, R2, RZ, 0x33, !PT ;  /* 0x00000002ff027212 */ /* 0x000fd600078e33ff */
[----:B------:R-:W1:Y:S02]  /*22350*/  @P0 LDC.64 R4, c[0x0][0x9e8] ;  /* 0x00027a00ff040b82 */ /* 0x000e640000000a00 */
[----:B-1----:R-:W-:-:S05]  /*22360*/  @P0 IMAD.HI.U32 R4, R2, R4, RZ ;  /* 0x0000000402040227 */ /* 0x002fca00078e00ff */
[----:B------:R-:W-:-:S04]  /*22370*/  @P0 SHF.R.U32.HI R2, RZ, R5, R4 ;  /* 0x00000005ff020219 */ /* 0x000fc80000011604 */
[----:B------:R-:W-:Y:S01]  /*22380*/  LOP3.LUT R2, RZ, R2, RZ, 0x33, !PT ;  /* 0x00000002ff027212 */ /* 0x000fe200078e33ff */
[----:B------:R-:W-:Y:S06]  /*22390*/  BRA `(.L_x_1631) ;  /* 0x0000000000107947 */ /* 0x000fec0003800000 */
.L_x_1630:
[----:B------:R-:W-:-:S13]  /*223a0*/  ISETP.NE.AND P0, PT, R3, 0x1, PT ;  /* 0x000000010300780c */ /* 0x000fda0003f05270 */
[----:B------:R-:W1:Y:S02]  /*223b0*/  @P0 LDC.64 R4, c[0x0][0x9e8] ;  /* 0x00027a00ff040b82 */ /* 0x000e640000000a00 */
[----:B-1----:R-:W-:-:S05]  /*223c0*/  @P0 IMAD.HI.U32 R4, R2, R4, RZ ;  /* 0x0000000402040227 */ /* 0x002fca00078e00ff */
[----:B------:R-:W-:-:S07]  /*223d0*/  @P0 SHF.R.U32.HI R2, RZ, R5, R4 ;  /* 0x00000005ff020219 */ /* 0x000fce0000011604 */
.L_x_1631:
[----:B------:R-:W-:Y:S05]  /*223e0*/  BSYNC B0 ;  /* 0x0000000000007941 */ /* 0x000fea0003800000 */
.L_x_1629:
[----:B------:R-:W-:-:S05]  /*223f0*/  IMAD R2, R2, R3, RZ ;  /* 0x0000000302027224 */ /* 0x000fca00078e02ff */
[----:B------:R-:W-:-:S07]  /*22400*/  VIMNMX R6, R6, R2, !PT ;  /* 0x0000000206067248 */ /* 0x000fce0007fe0100 */
.L_x_1628:
[----:B------:R-:W-:Y:S01]  /*22410*/  VIADD R8, R8, 0x9f ;  /* 0x0000009f08087836 */ /* 0x000fe20000000000 */
[----:B------:R-:W-:Y:S01]  /*22420*/  BSSY B0, `(.L_x_1632) ;  /* 0x000016c000007945 */ /* 0x000fe20003800000 */
[----:B------:R-:W-:-:S04]  /*22430*/  IMAD.HI R6, R6, 0x66666667, RZ ;  /* 0x6666666706067827 */ /* 0x000fc800078e02ff */
[----:B------:R-:W-:Y:S01]  /*22440*/  IMAD.HI R8, R8, 0x66666667, RZ ;  /* 0x6666666708087827 */ /* 0x000fe200078e02ff */
[----:B------:R-:W-:-:S04]  /*22450*/  SHF.R.U32.HI R2, RZ, 0x1f, R6 ;  /* 0x0000001fff027819 */ /* 0x000fc80000011606 */
[----:B------:R-:W-:Y:S02]  /*22460*/  SHF.R.U32.HI R3, RZ, 0x1f, R8 ;  /* 0x0000001fff037819 */ /* 0x000fe40000011608 */
[----:B------:R-:W-:Y:S02]  /*22470*/  LEA.HI.SX32 R6, R6, R2, 0x1a ;  /* 0x0000000206067211 */ /* 0x000fe400078fd2ff */
[----:B------:R-:W-:Y:S02]  /*22480*/  LEA.HI.SX32 R3, R8, R3, 0x1a ;  /* 0x0000000308037211 */ /* 0x000fe400078fd2ff */
[----:B------:R-:W-:Y:S02]  /*22490*/  VIMNMX R6, RZ, R6, !PT ;  /* 0x00000006ff067248 */ /* 0x000fe40007fe0100 */
[----:B------:R-:W-:-:S03]  /*224a0*/  VIMNMX R2, R21, R3, PT ;  /* 0x0000000315027248 */ /* 0x000fc60003fe0100 */
[--C-:B------:R-:W-:Y:S02]  /*224b0*/  IMAD R6, R6, 0xa0, -R9.reuse ;  /* 0x000000a006067824 */ /* 0x100fe400078e0a09 */
[----:B------:R-:W-:-:S03]  /*224c0*/  IMAD R9, R2, 0xa0, -R9 ;  /* 0x000000a002097824 */ /* 0x000fc600078e0a09 */
[----:B------:R-:W-:Y:S02]  /*224d0*/  VIMNMX R2, RZ, R6, !PT ;  /* 0x00000006ff027248 */ /* 0x000fe40007fe0100 */
[----:B------:R-:W-:-:S03]  /*224e0*/  VIMNMX R10, R9, R10, PT ;  /* 0x0000000a090a7248 */ /* 0x000fc60003fe0100 */
[----:B------:R-:W-:Y:S01]  /*224f0*/  IMAD.WIDE.U32 R4, R2, -0x33333333, RZ ;  /* 0xcccccccd02047825 */ /* 0x000fe200078e00ff */
[----:B------:R-:W-:-:S04]  /*22500*/  ISETP.GT.AND P0, PT, R10, R2, PT ;  /* 0x000000020a00720c */ /* 0x000fc80003f04270 */
[----:B------:R-:W-:-:S05]  /*22510*/  SHF.R.U32.HI R3, RZ, 0x7, R5 ;  /* 0x00000007ff037819 */ /* 0x000fca0000011605 */
[----:B------:R-:W-:-:S04]  /*22520*/  IMAD.MOV.U32 R9, RZ, RZ, R3 ;  /* 0x000000ffff097224 */ /* 0x000fc800078e0003 */
[----:B------:R-:W-:-:S04]  /*22530*/  @P0 VIADD R2, R10, 0x9f ;  /* 0x0000009f0a020836 */ /* 0x000fc80000000000 */
        /* <DEDUP_REMOVED lines=9> */
[----:B------:R-:W1:Y:S02]  /*225d0*/  S2R R4, SR_TID.X ;  /* 0x0000000000047919 */ /* 0x000e640000002100 */
[----:B-1----:R-:W-:-:S04]  /*225e0*/  SHF.R.U32.HI R4, RZ, 0x5, R4 ;  /* 0x00000005ff047819 */ /* 0x002fc80000011604 */
[----:B------:R-:W-:-:S05]  /*225f0*/  LOP3.LUT R4, R4, 0x3, RZ, 0xc0, !PT ;  /* 0x0000000304047812 */ /* 0x000fca00078ec0ff */
[----:B------:R1:W2:Y:S02]  /*22600*/  SHFL.IDX PT, R14, R4, RZ, 0x1f ;  /* 0x00001fff040e7589 */ /* 0x0002a400000e0000 */
.L_x_1784:
[----:B--2---:R-:W-:Y:S02]  /*22610*/  ISETP.NE.AND P0, PT, R14, RZ, PT ;  /* 0x000000ff0e00720c */ /* 0x004fe40003f05270 */
[----:B------:R-:W-:-:S11]  /*22620*/  PLOP3.LUT P6, PT, PT, PT, PT, 0x8, 0x0 ;  /* 0x000000000000781c */ /* 0x000fd60003fce170 */
[----:B------:R-:W-:Y:S05]  /*22630*/  @P0 BRA `(.L_x_1635) ;  /* 0x00000000000c0947 */ /* 0x000fea0003800000 */
[----:B------:R-:W-:-:S03]  /*22640*/  UMOV UR4, 0xffffffff ;  /* 0xffffffff00047882 */ /* 0x000fc60000000000 */
[----:B------:R-:W-:Y:S05]  /*22650*/  BRA.DIV UR4, `(.L_x_1636) ;  /* 0x0000006a04847947 */ /* 0x000fea000b800000 */
[----:B------:R-:W-:-:S13]  /*22660*/  ELECT P6, URZ, PT ;  /* 0x00000000003f782f */ /* 0x000fda00038c0000 */
.L_x_1635:
[----:B-1----:R-:W2:Y:S04]  /*22670*/  LDL R4, [R1+0x320] ;  /* 0x0003200001047983 */ /* 0x002ea80000100800 */
[----:B------:R-:W3:Y:S01]  /*22680*/  LDL R6, [R1+0x2d4] ;  /* 0x0002d40001067983 */ /* 0x000ee20000100800 */
[----:B------:R-:W-:Y:S01]  /*22690*/  BSSY B1, `(.L_x_1637) ;  /* 0x0000008000017945 */ /* 0x000fe20003800000 */
[----:B--2---:R-:W-:-:S05]  /*226a0*/  VIADD R4, R4, 0x1 ;  /* 0x0000000104047836 */ /* 0x004fca0000000000 */
[----:B------:R-:W-:-:S04]  /*226b0*/  LEA.HI R5, R4, R4, RZ, 0x1 ;  /* 0x0000000404057211 */ /* 0x000fc800078f08ff */
[----:B------:R-:W-:-:S05]  /*226c0*/  LOP3.LUT R5, R5, 0xfffffffe, RZ, 0xc0, !PT ;  /* 0xfffffffe05057812 */ /* 0x000fca00078ec0ff */
[----:B------:R-:W-:-:S05]  /*226d0*/  IMAD.IADD R4, R4, 0x1, -R5 ;  /* 0x0000000104047824 */ /* 0x000fca00078e0a05 */
[----:B------:R-:W-:-:S04]  /*226e0*/  SHF.L.U32 R4, R4, 0x1f, RZ ;  /* 0x0000001f04047819 */ /* 0x000fc800000006ff */
[----:B---3--:R-:W1:Y:S02]  /*226f0*/  SYNCS.PHASECHK.TRANS64.TRYWAIT P0, [R6+URZ+0x33420], R4 ;  /* 0x03342004060075a7 */ /* 0x008e64000800017f */
[----:B-1----:R-:W-:Y:S05]  /*22700*/  @!P0 BRA `(.L_x_1638) ;  /* 0x0000006800788947 */ /* 0x002fea0003800000 */
.L_x_1787:
[----:B------:R-:W-:Y:S05]  /*22710*/  BSYNC B1 ;  /* 0x0000000000017941 */ /* 0x000fea0003800000 */
.L_x_1637:
[----:B------:R-:W-:Y:S04]  /*22720*/  BSSY B1, `(.L_x_1639) ;  /* 0x0000091000017945 */ /* 0x000fe80003800000 */
[----:B------:R-:W-:Y:S05]  /*22730*/  @!P6 BRA `(.L_x_1640) ;  /* 0x00000008003ce947 */ /* 0x000fea0003800000 */
[----:B------:R-:W2:Y:S04]  /*22740*/  LDL R6, [R1+0x2d4] ;  /* 0x0002d40001067983 */ /* 0x000ea80000100800 */
[----:B------:R-:W3:Y:S01]  /*22750*/  LDL R7, [R1+0x2dc] ;  /* 0x0002dc0001077983 */ /* 0x000ee20000100800 */
[----:B-1----:R-:W1:Y:S01]  /*22760*/  S2R R5, SR_TID.X ;  /* 0x0000000000057919 */ /* 0x002e620000002100 */
[----:B--2---:R-:W-:Y:S02]  /*22770*/  IMAD.MOV.U32 R8, RZ, RZ, R6 ;  /* 0x000000ffff087224 */ /* 0x004fe400078e0006 */
[----:B------:R-:W2:Y:S02]  /*22780*/  LDL R6, [R1+0x2e4] ;  /* 0x0002e40001067983 */ /* 0x000ea40000100800 */
[----:B---3--:R-:W-:Y:S01]  /*22790*/  IMAD R7, R7, 0x8, R8 ;  /* 0x0000000807077824 */ /* 0x008fe200078e0208 */
[----:B-1----:R-:W-:Y:S01]  /*227a0*/  LOP3.LUT R5, R5, 0x7f, RZ, 0xc0, !PT ;  /* 0x0000007f05057812 */ /* 0x002fe200078ec0ff */
[----:B------:R-:W-:Y:S03]  /*227b0*/  BSSY B2, `(.L_x_1641) ;  /* 0x0000005000027945 */ /* 0x000fe60003800000 */
[----:B------:R-:W-:-:S02]  /*227c0*/  ISETP.NE.AND P1, PT, R5, RZ, PT ;  /* 0x000000ff0500720c */ /* 0x000fc40003f25270 */
[----:B--2---:R-:W-:-:S04]  /*227d0*/  SHF.L.U32 R10, R6, 0x1f, RZ ;  /* 0x0000001f060a7819 */ /* 0x004fc800000006ff */
[----:B------:R-:W1:Y:S02]  /*227e0*/  SYNCS.PHASECHK.TRANS64.TRYWAIT P0, [R7+URZ+0x334a0], R10 ;  /* 0x0334a00a070075a7 */ /* 0x000e64000800017f */
[----:B-1----:R-:W-:Y:S05]  /*227f0*/  @!P0 BRA `(.L_x_1642) ;  /* 0x0000006800548947 */ /* 0x002fea0003800000 */
.L_x_1788:
[----:B------:R-:W-:Y:S05]  /*22800*/  BSYNC B2 ;  /* 0x0000000000027941 */ /* 0x000fea0003800000 */
.L_x_1641:
        /* <DEDUP_REMOVED lines=9> */
.L_x_1644:
[----:B------:R-:W-:Y:S05]  /*228a0*/  BSYNC B2 ;  /* 0x0000000000027941 */ /* 0x000fea0003800000 */
.L_x_1643:
        /* <DEDUP_REMOVED lines=14> */
.L_x_1645:
        /* <DEDUP_REMOVED lines=16> */
.L_x_1646:
        /* <DEDUP_REMOVED lines=16> */
.L_x_1647:
        /* <DEDUP_REMOVED lines=10> */
[----:B------:R-:W2:Y:S01]  /*22c30*/  SYNCS.PHASECHK.TRANS64.TRYWAIT P0, [R7+URZ+0x334c0], R10 ;  /* 0x0334c00a070075a7 */ /* 0x000ea2000800017f */
[----:B------:R-:W-:Y:S04]  /*22c40*/  BSSY B2, `(.L_x_1648) ;  /* 0x0000002000027945 */ /* 0x000fe80003800000 */
[----:B--2---:R-:W-:Y:S05]  /*22c50*/  @!P0 BRA `(.L_x_1649) ;  /* 0x0000006400508947 */ /* 0x004fea0003800000 */
.L_x_1789:
[----:B------:R-:W-:Y:S05]  /*22c60*/  BSYNC B2 ;  /* 0x0000000000027941 */ /* 0x000fea0003800000 */
.L_x_1648:
[----:B------:R-:W-:Y:S01]  /*22c70*/  BSSY B2, `(.L_x_1650) ;  /* 0x000000b000027945 */ /* 0x000fe20003800000 */
[----:B-12---:R-:W-:Y:S02]  /*22c80*/  IMAD.MOV.U32 R10, RZ, RZ, 0x0 ;  /* 0x00000000ff0a7424 */ /* 0x006fe400078e00ff */
[----:B0-----:R-:W-:Y:S01]  /*22c90*/  IMAD.MOV.U32 R11, RZ, RZ, 0x12f00000 ;  /* 0x12f00000ff0b7424 */ /* 0x001fe200078e00ff */
        /* <DEDUP_REMOVED lines=8> */
.L_x_1651:
[----:B------:R-:W-:Y:S05]  /*22d20*/  BSYNC B2 ;  /* 0x0000000000027941 */ /* 0x000fea0003800000 */
.L_x_1650:
        /* <DEDUP_REMOVED lines=8> */
.L_x_1652:
        /* <DEDUP_REMOVED lines=15> */
.L_x_1653:
        /* <DEDUP_REMOVED lines=15> */
.L_x_1654:
        /* <DEDUP_REMOVED lines=10> */
.L_x_1640:
[----:B------:R-:W-:Y:S05]  /*23030*/  BSYNC B1 ;  /* 0x0000000000017941 */ /* 0x000fea0003800000 */
.L_x_1639:
[----:B-1----:R-:W2:Y:S04]  /*23040*/  LDL.LU R4, [R1+0x2dc] ;  /* 0x0002dc0001047983 */ /* 0x002ea80000300800 */
        /* <DEDUP_REMOVED lines=12> */
.L_x_1671:
[----:B------:R-:W-:Y:S05]  /*23110*/  YIELD ;  /* 0x0000000000007946 */ /* 0x000fea0003800000 */
[----:B------:R-:W-:Y:S04]  /*23120*/  BSSY B1, `(.L_x_1655) ;  /* 0x000008f000017945 */ /* 0x000fe80003800000 */
[----:B--2---:R-:W-:Y:S05]  /*23130*/  @!P6 BRA `(.L_x_1656) ;  /* 0x000000080034e947 */ /* 0x004fea0003800000 */
[----:B------:R-:W2:Y:S04]  /*23140*/  LDL R7, [R1+0x2d4] ;  /* 0x0002d40001077983 */ /* 0x000ea80000100800 */
[----:B------:R-:W2:Y:S04]  /*23150*/  LDL R6, [R1+0x2dc] ;  /* 0x0002dc0001067983 */ /* 0x000ea80000100800 */
[----:B------:R-:W3:Y:S01]  /*23160*/  LDL R5, [R1+0x2e4] ;  /* 0x0002e40001057983 */ /* 0x000ee20000100800 */
[----:B-1----:R-:W1:Y:S01]  /*23170*/  S2R R4, SR_TID.X ;  /* 0x0000000000047919 */ /* 0x002e620000002100 */
[----:B------:R-:W-:Y:S01]  /*23180*/  BSSY B2, `(.L_x_1657) ;  /* 0x0000007000027945 */ /* 0x000fe20003800000 */
[----:B-1----:R-:W-:-:S04]  /*23190*/  LOP3.LUT R4, R4, 0x7f, RZ, 0xc0, !PT ;  /* 0x0000007f04047812 */ /* 0x002fc800078ec0ff */
[----:B------:R-:W-:Y:S01]  /*231a0*/  ISETP.NE.AND P2, PT, R4, RZ, PT ;  /* 0x000000ff0400720c */ /* 0x000fe20003f45270 */
[----:B--2---:R-:W-:Y:S01]  /*231b0*/  IMAD R8, R6, 0x8, R7 ;  /* 0x0000000806087824 */ /* 0x004fe200078e0207 */
[----:B---3--:R-:W-:-:S04]  /*231c0*/  SHF.L.U32 R7, R5, 0x1f, RZ ;  /* 0x0000001f05077819 */ /* 0x008fc800000006ff */
[----:B------:R-:W1:Y:S02]  /*231d0*/  SYNCS.PHASECHK.TRANS64.TRYWAIT P1, [R8+URZ+0x334a0], R7 ;  /* 0x0334a007080075a7 */ /* 0x000e64000802017f */
[----:B-1----:R-:W-:Y:S05]  /*231e0*/  @!P1 BRA `(.L_x_1658) ;  /* 0x0000006000009947 */ /* 0x002fea0003800000 */
.L_x_1790:
[----:B------:R-:W-:Y:S05]  /*231f0*/  BSYNC B2 ;  /* 0x0000000000027941 */ /* 0x000fea0003800000 */
.L_x_1657:
        /* <DEDUP_REMOVED lines=9> */
.L_x_1660:
[----:B------:R-:W-:Y:S05]  /*23290*/  BSYNC B2 ;  /* 0x0000000000027941 */ /* 0x000fea0003800000 */
.L_x_1659:
        /* <DEDUP_REMOVED lines=13> */
.L_x_1661:
        /* <DEDUP_REMOVED lines=16> */
.L_x_1662:
        /* <DEDUP_REMOVED lines=16> */
.L_x_1663:
        /* <DEDUP_REMOVED lines=13> */
.L_x_1791:
[----:B------:R-:W-:Y:S05]  /*23640*/  BSYNC B2 ;  /* 0x0000000000027941 */ /* 0x000fea0003800000 */
.L_x_1664:
[----:B------:R-:W-:Y:S01]  /*23650*/  BSSY B2, `(.L_x_1666) ;  /* 0x000000b000027945 */ /* 0x000fe20003800000 */
[----:B------:R-:W-:Y:S02]  /*23660*/  IMAD.MOV.U32 R10, RZ, RZ, 0x0 ;  /* 0x00000000ff0a7424 */ /* 0x000fe400078e00ff */
        /* <DEDUP_REMOVED lines=9> */
.L_x_1667:
[----:B------:R-:W-:Y:S05]  /*23700*/  BSYNC B2 ;  /* 0x0000000000027941 */ /* 0x000fea0003800000 */
.L_x_1666:
        /* <DEDUP_REMOVED lines=8> */
.L_x_1668:
        /* <DEDUP_REMOVED lines=15> */
.L_x_1669:
        /* <DEDUP_REMOVED lines=15> */
.L_x_1670:
        /* <DEDUP_REMOVED lines=10> */
.L_x_1656:
[----:B------:R-:W-:Y:S05]  /*23a10*/  BSYNC B1 ;  /* 0x0000000000017941 */ /* 0x000fea0003800000 */
.L_x_1655:
[----:B-1----:R-:W2:Y:S04]  /*23a20*/  LDL.LU R4, [R1+0x2dc] ;  /* 0x0002dc0001047983 */ /* 0x002ea80000300800 */
[----:B------:R-:W3:Y:S01]  /*23a30*/  LDL.LU R7, [R1+0x2e4] ;  /* 0x0002e40001077983 */ /* 0x000ee20000300800 */
[C---:B------:R-:W-:Y:S01]  /*23a40*/  ISETP.GT.AND P2, PT, R9.reuse, R3, PT ;  /* 0x000000030900720c */ /* 0x040fe20003f44270 */
[----:B------:R-:W-:Y:S02]  /*23a50*/  VIADD R9, R9, 0xffffffff ;  /* 0xffffffff09097836 */ /* 0x000fe40000000000 */
[----:B--2---:R-:W-:-:S05]  /*23a60*/  VIADD R4, R4, 0x1 ;  /* 0x0000000104047836 */ /* 0x004fca0000000000 */
[----:B------:R-:W-:-:S04]  /*23a70*/  ISETP.NE.AND P1, PT, R4, 0x2, PT ;  /* 0x000000020400780c */ /* 0x000fc80003f25270 */
[----:B------:R-:W-:Y:S02]  /*23a80*/  SEL R5, RZ, 0x1, P1 ;  /* 0x00000001ff057807 */ /* 0x000fe40000800000 */
[----:B------:R-:W-:Y:S02]  /*23a90*/  SEL R4, R4, RZ, P1 ;  /* 0x000000ff04047207 */ /* 0x000fe40000800000 */
[----:B---3--:R-:W-:-:S03]  /*23aa0*/  LOP3.LUT R7, R7, R5, RZ, 0x3c, !PT ;  /* 0x0000000507077212 */ /* 0x008fc600078e3cff */
[----:B------:R2:W-:Y:S04]  /*23ab0*/  STL [R1+0x2dc], R4 ;  /* 0x0002dc0401007387 */ /* 0x0005e80000100800 */
[----:B------:R2:W-:Y:S01]  /*23ac0*/  STL [R1+0x2e4], R7 ;  /* 0x0002e40701007387 */ /* 0x0005e20000100800 */
[----:B------:R-:W-:Y:S05]  /*23ad0*/  @P2 BRA `(.L_x_1671) ;  /* 0xfffffff4008c2947 */ /* 0x000fea000383ffff */
.L_x_1633:
[----:B------:R-:W-:Y:S05]  /*23ae0*/  BSYNC B0 ;  /* 0x0000000000007941 */ /* 0x000fea0003800000 */
.L_x_1632:
[----:B--2---:R-:W2:Y:S01]  /*23af0*/  LDL R7, [R1+0x2f8] ;  /* 0x0002f80001077983 */ /* 0x004ea20000100800 */
[----:B------:R-:W3:Y:S01]  /*23b00*/  LDC R0, c[0x0][0x448] ;  /* 0x00011200ff007b82 */ /* 0x000ee20000000800 */
[----:B------:R-:W-:Y:S07]  /*23b10*/  @!P0 WARPSYNC.ALL ;  /* 0x0000000000008948 */ /* 0x000fee0003800000 */
[----:B------:R-:W-:Y:S01]  /*23b20*/  @!P0 BAR.SYNC.DEFER_BLOCKING 0xc, 0x180 ;  /* 0x0306000000008b1d */ /* 0x000fe20000010000 */
[----:B---3--:R-:W-:-:S13]  /*23b30*/  ISETP.NE.AND P1, PT, R0, 0x1, PT ;  /* 0x000000010000780c */ /* 0x008fda0003f25270 */
[----:B------:R-:W3:Y:S08]  /*23b40*/  @P1 LDC R0, c[0x0][0x44c] ;  /* 0x00011300ff001b82 */ /* 0x000ef00000000800 */
[----:B------:R-:W4:Y:S01]  /*23b50*/  @P1 LDC R3, c[0x0][0x450] ;  /* 0x00011400ff031b82 */ /* 0x000f220000000800 */
[----:B--2---:R-:W-:-:S04]  /*23b60*/  VIADD R2, R7, 0x7f ;  /* 0x0000007f07027836 */ /* 0x004fc80000000000 */
[----:B---3--:R-:W-:-:S05]  /*23b70*/  @P1 IMAD.HI.U32 R0, R2, R0, RZ ;  /* 0x0000000002001227 */ /* 0x008fca00078e00ff */
[----:B----4-:R-:W-:-:S05]  /*23b80*/  @P1 SHF.R.U32.HI R2, RZ, R3, R0 ;  /* 0x00000003ff021219 */ /* 0x010fca0000011600 */
[----:B------:R-:W-:Y:S02]  /*23b90*/  IMAD.IADD R0, R17, 0x1, R2 ;  /* 0x0000000111007824 */ /* 0x000fe400078e0202 */
[----:B------:R-:W2:Y:S02]  /*23ba0*/  LDC.64 R2, c[0x0][0x9e0] ;  /* 0x00027800ff027b82 */ /* 0x000ea40000000a00 */
[----:B--2---:R-:W-:Y:S01]  /*23bb0*/  ISETP.GE.AND P2, PT, R3, 0x1, PT ;  /* 0x000000010300780c */ /* 0x004fe20003f46270 */
[----:B------:R-:W-:-:S12]  /*23bc0*/  IMAD.IADD R2, R0, 0x1, R2 ;  /* 0x0000000100027824 */ /* 0x000fd800078e0202 */
[----:B------:R-:W-:Y:S05]  /*23bd0*/  @!P2 BRA `(.L_x_1672) ;  /* 0x000000000048a947 */ /* 0x000fea0003800000 */
[C---:B------:R-:W-:Y:S01]  /*23be0*/  ISETP.GT.AND P0, PT, R0.reuse, RZ, PT ;  /* 0x000000ff0000720c */ /* 0x040fe20003f04270 */
[----:B------:R-:W-:Y:S01]  /*23bf0*/  BSSY B0, `(.L_x_1673) ;  /* 0x000000e000007945 */ /* 0x000fe20003800000 */
[----:B------:R-:W-:-:S11]  /*23c00*/  VIADD R6, R0, 0xffffffff ;  /* 0xffffffff00067836 */ /* 0x000fd60000000000 */
[----:B------:R-:W-:Y:S05]  /*23c10*/  @P0 BRA `(.L_x_1674) ;  /* 0x00000000001c0947 */ /* 0x000fea0003800000 */
[----:B------:R-:W-:Y:S01]  /*23c20*/  ISETP.NE.AND P0, PT, R3, 0x1, PT ;  /* 0x000000010300780c */ /* 0x000fe20003f05270 */
[----:B------:R-:W-:-:S12]  /*23c30*/  IMAD.MOV R0, RZ, RZ, -R0 ;  /* 0x000000ffff007224 */ /* 0x000fd800078e0a00 */
[----:B-1----:R-:W1:Y:S02]  /*23c40*/  @P0 LDC.64 R4, c[0x0][0x9e8] ;  /* 0x00027a00ff040b82 */ /* 0x002e640000000a00 */
[----:B-1----:R-:W-:-:S05]  /*23c50*/  @P0 IMAD.HI.U32 R4, R0, R4, RZ ;  /* 0x0000000400040227 */ /* 0x002fca00078e00ff */
[----:B------:R-:W-:-:S04]  /*23c60*/  @P0 SHF.R.U32.HI R0, RZ, R5, R4 ;  /* 0x00000005ff000219 */ /* 0x000fc80000011604 */
[----:B------:R-:W-:Y:S01]  /*23c70*/  LOP3.LUT R6, RZ, R0, RZ, 0x33, !PT ;  /* 0x00000000ff067212 */ /* 0x000fe200078e33ff */
[----:B------:R-:W-:Y:S06]  /*23c80*/  BRA `(.L_x_1675) ;  /* 0x0000000000107947 */ /* 0x000fec0003800000 */
.L_x_1674:
[----:B------:R-:W-:-:S13]  /*23c90*/  ISETP.NE.AND P0, PT, R3, 0x1, PT ;  /* 0x000000010300780c */ /* 0x000fda0003f05270 */
[----:B-1----:R-:W1:Y:S02]  /*23ca0*/  @P0 LDC.64 R4, c[0x0][0x9e8] ;  /* 0x00027a00ff040b82 */ /* 0x002e640000000a00 */
[----:B-1----:R-:W-:-:S05]  /*23cb0*/  @P0 IMAD.HI.U32 R4, R6, R4, RZ ;  /* 0x0000000406040227 */ /* 0x002fca00078e00ff */
[----:B------:R-:W-:-:S07]  /*23cc0*/  @P0 SHF.R.U32.HI R6, RZ, R5, R4 ;  /* 0x00000005ff060219 */ /* 0x000fce0000011604 */
.L_x_1675:
[----:B------:R-:W-:Y:S05]  /*23cd0*/  BSYNC B0 ;  /* 0x0000000000007941 */ /* 0x000fea0003800000 */
.L_x_1673:
[----:B------:R-:W-:-:S05]  /*23ce0*/  IMAD R6, R6, R3, R3 ;  /* 0x0000000306067224 */ /* 0x000fca00078e0203 */
[----:B------:R-:W-:-:S07]  /*23cf0*/  VIMNMX R2, R2, R6, PT ;  /* 0x0000000602027248 */ /* 0x000fce0003fe0100 */
.L_x_1672:
[----:B------:R-:W-:Y:S01]  /*23d00*/  VIADD R2, R2, 0x9f ;  /* 0x0000009f02027836 */ /* 0x000fe20000000000 */
[----:B-1----:R-:W1:Y:S01]  /*23d10*/  @P1 LDC R4, c[0x0][0x450] ;  /* 0x00011400ff041b82 */ /* 0x002e620000000800 */
[----:B------:R-:W-:Y:S02]  /*23d20*/  ULDC UR4, c[0x0][0x9dc] ;  /* 0x0002770000047ab9 */ /* 0x000fe40000000800 */
[----:B------:R-:W-:-:S05]  /*23d30*/  IMAD.HI R2, R2, 0x66666667, RZ ;  /* 0x6666666702027827 */ /* 0x000fca00078e02ff */
[----:B------:R-:W-:-:S04]  /*23d40*/  SHF.R.U32.HI R0, RZ, 0x1f, R2 ;  /* 0x0000001fff007819 */ /* 0x000fc80000011602 */
[----:B------:R-:W-:Y:S01]  /*23d50*/  LEA.HI.SX32 R0, R2, R0, 0x1a ;  /* 0x0000000002007211 */ /* 0x000fe200078fd2ff */
[----:B------:R-:W-:-:S03]  /*23d60*/  IMAD.MOV.U32 R2, RZ, RZ, R7 ;  /* 0x000000ffff027224 */ /* 0x000fc600078e0007 */
[----:B------:R-:W-:Y:S02]  /*23d70*/  VIMNMX R6, R21, R0, PT ;  /* 0x0000000015067248 */ /* 0x000fe40003fe0100 */
[----:B------:R-:W2:Y:S03]  /*23d80*/  @P1 LDC R0, c[0x0][0x44c] ;  /* 0x00011300ff001b82 */ /* 0x000ea60000000800 */
[----:B------:R3:W-:Y:S01]  /*23d90*/  STL [R1+0x310], R6 ;  /* 0x0003100601007387 */ /* 0x0007e20000100800 */
[----:B--2---:R-:W-:-:S05]  /*23da0*/  @P1 IMAD.HI.U32 R0, R7, R0, RZ ;  /* 0x0000000007001227 */ /* 0x004fca00078e00ff */
[----:B-1----:R-:W-:-:S05]  /*23db0*/  @P1 SHF.R.U32.HI R2, RZ, R4, R0 ;  /* 0x00000004ff021219 */ /* 0x002fca0000011600 */
[----:B------:R-:W-:-:S04]  /*23dc0*/  IMAD.IADD R0, R20, 0x1, R2 ;  /* 0x0000000114007824 */ /* 0x000fc800078e0202 */
[----:B------:R-:W-:Y:S01]  /*23dd0*/  VIADD R2, R0, -UR4 ;  /* 0x8000000400027c36 */ /* 0x000fe20008000000 */
[----:B---3--:R-:W-:Y:S06]  /*23de0*/  @!P2 BRA `(.L_x_1676) ;  /* 0x000000000044a947 */ /* 0x008fec0003800000 */
        /* <DEDUP_REMOVED lines=10> */
.L_x_1678:
[----:B------:R-:W-:-:S13]  /*23e90*/  ISETP.NE.AND P0, PT, R3, 0x1, PT ;  /* 0x000000010300780c */ /* 0x000fda0003f05270 */
[----:B------:R-:W1:Y:S02]  /*23ea0*/  @P0 LDC.64 R4, c[0x0][0x9e8] ;  /* 0x00027a00ff040b82 */ /* 0x000e640000000a00 */
[----:B-1----:R-:W-:-:S05]  /*23eb0*/  @P0 IMAD.HI.U32 R4, R0, R4, RZ ;  /* 0x0000000400040227 */ /* 0x002fca00078e00ff */
[----:B------:R-:W-:-:S07]  /*23ec0*/  @P0 SHF.R.U32.HI R0, RZ, R5, R4 ;  /* 0x00000005ff000219 */ /* 0x000fce0000011604 */
.L_x_1679:
[----:B------:R-:W-:Y:S05]  /*23ed0*/  BSYNC B0 ;  /* 0x0000000000007941 */ /* 0x000fea0003800000 */
.L_x_1677:
[----:B------:R-:W-:-:S05]  /*23ee0*/  IMAD R0, R0, R3, RZ ;  /* 0x0000000300007224 */ /* 0x000fca00078e02ff */
[----:B------:R-:W-:-:S07]  /*23ef0*/  VIMNMX R2, R2, R0, !PT ;  /* 0x0000000002027248 */ /* 0x000fce0007fe0100 */
.L_x_1676:
[----:B------:R-:W-:-:S05]  /*23f00*/  IMAD.HI R2, R2, 0x66666667, RZ ;  /* 0x6666666702027827 */ /* 0x000fca00078e02ff */
[----:B------:R-:W-:-:S04]  /*23f10*/  SHF.R.U32.HI R0, RZ, 0x1f, R2 ;  /* 0x0000001fff007819 */ /* 0x000fc80000011602 */
[----:B------:R-:W-:-:S04]  /*23f20*/  LEA.HI.SX32 R0, R2, R0, 0x1a ;  /* 0x0000000002007211 */ /* 0x000fc800078fd2ff */
[----:B------:R-:W-:-:S04]  /*23f30*/  VIMNMX R3, RZ, R0, !PT ;  /* 0x00000000ff037248 */ /* 0x000fc80007fe0100 */
[----:B------:R-:W-:Y:S01]  /*23f40*/  ISETP.GT.AND P0, PT, R6, R3, PT ;  /* 0x000000030600720c */ /* 0x000fe20003f04270 */
[----:B------:R1:W-:-:S12]  /*23f50*/  STL [R1+0x2f0], R3 ;  /* 0x0002f00301007387 */ /* 0x0003d80000100800 */
[----:B-1----:R-:W-:Y:S05]  /*23f60*/  @P0 BRA `(.L_x_1680) ;  /* 0x0000000000440947 */ /* 0x002fea0003800000 */
[----:B------:R-:W1:Y:S02]  /*23f70*/  S2R R3, SR_TID.X ;  /* 0x0000000000037919 */ /* 0x000e640000002100 */
[----:B-1----:R-:W-:-:S04]  /*23f80*/  LOP3.LUT R3, R3, 0x7f, RZ, 0xc0, !PT ;  /* 0x0000007f03037812 */ /* 0x002fc800078ec0ff */
[----:B------:R-:W-:-:S13]  /*23f90*/  ISETP.NE.AND P0, PT, R3, RZ, PT ;  /* 0x000000ff0300720c */ /* 0x000fda0003f05270 */
[----:B------:R-:W-:Y:S05]  /*23fa0*/  @P0 BRA `(.L_x_1681) ;  /* 0x00000038001c0947 */ /* 0x000fea0003800000 */
[----:B------:R-:W1:Y:S01]  /*23fb0*/  S2R R3, SR_LANEID ;  /* 0x0000000000037919 */ /* 0x000e620000000000 */
[----:B------:R-:W-:Y:S01]  /*23fc0*/  VOTEU.ANY UR4, UPT, PT ;  /* 0x0000000000047886 */ /* 0x000fe200038e0100 */
[----:B------:R-:W2:Y:S01]  /*23fd0*/  LDC.64 R4, c[0x0][0xc60] ;  /* 0x00031800ff047b82 */ /* 0x000ea20000000a00 */
[----:B------:R-:W1:Y:S08]  /*23fe0*/  FLO.U32 R0, UR4 ;  /* 0x0000000400007d00 */ /* 0x000e7000080e0000 */
[----:B------:R-:W2:Y:S01]  /*23ff0*/  POPC R2, UR4 ;  /* 0x0000000400027d09 */ /* 0x000ea20008000000 */
[----:B-1----:R-:W-:-:S13]  /*24000*/  ISETP.EQ.U32.AND P0, PT, R0, R3, PT ;  /* 0x000000030000720c */ /* 0x002fda0003f02070 */
[----:B--2---:R-:W2:Y:S01]  /*24010*/  @P0 ATOMG.E.ADD.STRONG.GPU PT, R5, desc[UR46][R4.64], R2 ;  /* 0x00000002040509a8 */ /* 0x004ea200081ee1ee */
[----:B------:R-:W1:Y:S02]  /*24020*/  S2R R3, SR_LTMASK ;  /* 0x0000000000037919 */ /* 0x000e640000003900 */
[----:B-1----:R-:W-:-:S06]  /*24030*/  LOP3.LUT R3, R3, UR4, RZ, 0xc0, !PT ;  /* 0x0000000403037c12 */ /* 0x002fcc000f8ec0ff */
[----:B------:R-:W1:Y:S01]  /*24040*/  POPC R3, R3 ;  /* 0x0000000300037309 */ /* 0x000e620000000000 */
[----:B--2---:R-:W1:Y:S02]  /*24050*/  SHFL.IDX PT, R0, R5, R0, 0x1f ;  /* 0x00001f0005007589 */ /* 0x004e6400000e0000 */
[----:B-1----:R-:W-:Y:S01]  /*24060*/  IADD3 R16, R0, UR40, R3 ;  /* 0x0000002800107c10 */ /* 0x002fe2000fffe003 */
[----:B------:R-:W-:Y:S06]  /*24070*/  BRA `(.L_x_1681) ;  /* 0x0000003400e87947 */ /* 0x000fec0003800000 */
.L_x_1680:
[----:B------:R-:W2:Y:S01]  /*24080*/  LDL R17, [R1+0x2d4] ;  /* 0x0002d40001117983 */ /* 0x000ea20000100800 */
        /* <DEDUP_REMOVED lines=8> */
[----:B------:R-:W-:Y:S02]  /*24110*/  IMAD.U32 R4, RZ, RZ, UR6 ;  /* 0x00000006ff047e24 */ /* 0x000fe4000f8e00ff */
[----:B------:R-:W1:Y:S01]  /*24120*/  LDC.64 R2, c[0x4][R2] ;  /* 0x0100000002027b82 */ /* 0x000e620000000a00 */
[----:B------:R-:W-:Y:S02]  /*24130*/  IMAD.U32 R5, RZ, RZ, UR7 ;  /* 0x00000007ff057e24 */ /* 0x000fe4000f8e00ff */
[----:B------:R-:W-:Y:S02]  /*24140*/  IMAD.U32 R6, RZ, RZ, UR8 ;  /* 0x00000008ff067e24 */ /* 0x000fe4000f8e00ff */
[----:B------:R-:W-:-:S02]  /*24150*/  IMAD.U32 R7, RZ, RZ, UR9 ;  /* 0x00000009ff077e24 */ /* 0x000fc4000f8e00ff */
[----:B------:R-:W-:Y:S02]  /*24160*/  IMAD.U32 R10, RZ, RZ, UR4 ;  /* 0x00000004ff0a7e24 */ /* 0x000fe4000f8e00ff */
[----:B0-----:R-:W-:Y:S02]  /*24170*/  IMAD.U32 R11, RZ, RZ, UR5 ;  /* 0x00000005ff0b7e24 */ /* 0x001fe4000f8e00ff */
[----:B------:R-:W-:Y:S02]  /*24180*/  IMAD.MOV.U32 R8, RZ, RZ, 0x70 ;  /* 0x00000070ff087424 */ /* 0x000fe400078e00ff */
[----:B------:R-:W-:Y:S02]  /*24190*/  IMAD.MOV.U32 R12, RZ, RZ, 0x1 ;  /* 0x00000001ff0c7424 */ /* 0x000fe400078e00ff */
[----:B------:R-:W-:-:S07]  /*241a0*/  IMAD.MOV.U32 R13, RZ, RZ, RZ ;  /* 0x000000ffff0d7224 */ /* 0x000fce00078e00ff */
[----:B------:R-:W-:-:S07]  /*241b0*/  LEPC R20, `(.L_x_1683) ;  /* 0x000000001014794e */ /* 0x000fce0000000000 */
[----:B-1----:R-:W-:Y:S05]  /*241c0*/  CALL.ABS.NOINC R2 ;  /* 0x0000000002007343 */ /* 0x002fea0003c00000 */
.L_x_1683:
[----:B------:R-:W-:Y:S05]  /*241d0*/  BSYNC B6 ;  /* 0x0000000000067941 */ /* 0x000fea0003800000 */
.L_x_1682:
[----:B------:R-:W-:Y:S02]  /*241e0*/  IMAD.MOV.U32 R2, RZ, RZ, R17 ;  /* 0x000000ffff027224 */ /* 0x000fe400078e0011 */
[----:B------:R-:W2:Y:S01]  /*241f0*/  LDL.LU R17, [R1+0x2d0] ;  /* 0x0002d00001117983 */ /* 0x000ea20000300800 */
[----:B------:R-:W-:Y:S01]  /*24200*/  BSSY B6, `(.L_x_1684) ;  /* 0x0000017000067945 */ /* 0x000fe20003800000 */
[----:B------:R-:W-:-:S05]  /*24210*/  VIADD R0, R2, 0xf200 ;  /* 0x0000f20002007836 */ /* 0x000fca0000000000 */
[----:B------:R-:W-:Y:S02]  /*24220*/  LOP3.LUT P0, RZ, R0, 0x1bf, RZ, 0xc0, !PT ;  /* 0x000001bf00ff7812 */ /* 0x000fe4000780c0ff */
[----:B--2---:R-:W-:-:S11]  /*24230*/  LOP3.LUT R17, R17, 0xfffffffe, RZ, 0xc0, !PT ;  /* 0xfffffffe11117812 */ /* 0x004fd600078ec0ff */
[----:B------:R-:W-:-:S05]  /*24240*/  @P0 LOP3.LUT R17, R17, 0x1, RZ, 0xfc, !PT ;  /* 0x0000000111110812 */ /* 0x000fca00078efcff */
[----:B------:R1:W-:Y:S01]  /*24250*/  STL [R1+0x2d0], R17 ;  /* 0x0002d01101007387 */ /* 0x0003e20000100800 */
        /* <DEDUP_REMOVED lines=16> */
[----:B-12---:R-:W-:Y:S05]  /*24360*/  CALL.ABS.NOINC R2 ;  /* 0x0000000002007343 */ /* 0x006fea0003c00000 */
.L_x_1685:
[----:B------:R-:W-:Y:S05]  /*24370*/  BSYNC B6 ;  /* 0x0000000000067941 */ /* 0x000fea0003800000 */
.L_x_1684:
        /* <DEDUP_REMOVED lines=21> */
.L_x_1687:
[----:B------:R-:W-:Y:S05]  /*244d0*/  BSYNC B6 ;  /* 0x0000000000067941 */ /* 0x000fea0003800000 */
.L_x_1686:
        /* <DEDUP_REMOVED lines=19> */
.L_x_1689:
[----:B------:R-:W-:Y:S05]  /*24610*/  BSYNC B6 ;  /* 0x0000000000067941 */ /* 0x000fea0003800000 */
.L_x_1688:
[----:B------:R-:W-:Y:S01]  /*24620*/  ULDC.64 UR4, c[0x0][0x9f8] ;  /* 0x00027e0000047ab9 */ /* 0x000fe20000000a00 */
[----:B------:R-:W-:Y:S01]  /*24630*/  IMAD.MOV.U32 R8, RZ, RZ, R19 ;  /* 0x000000ffff087224 */ /* 0x000fe200078e0013 */
[----:B------:R-:W-:-:S04]  /*24640*/  ISETP.NE.U32.AND P0, PT, RZ, UR4, PT ;  /* 0x00000004ff007c0c */ /* 0x000fc8000bf05070 */
[----:B------:R-:W-:Y:S01]  /*24650*/  ISETP.NE.AND.EX P0, PT, RZ, UR5, PT, P0 ;  /* 0x00000005ff007c0c */ /* 0x000fe2000bf05300 */
[----:B------:R-:W-:-:S12]  /*24660*/  ULDC.64 UR4, c[0x0][0xa08] ;  /* 0x0002820000047ab9 */ /* 0x000fd80000000a00 */
[----:B------:R-:W2:Y:S02]  /*24670*/  @P0 LDC.64 R2, c[0x0][0x9f8] ;  /* 0x00027e00ff020b82 */ /* 0x000ea40000000a00 */
[----:B--2---:R-:W-:-:S05]  /*24680*/  @P0 IMAD.WIDE R2, R19, 0x4, R2 ;  /* 0x0000000413020825 */ /* 0x004fca00078e0202 */
[----:B------:R2:W3:Y:S02]  /*24690*/  @P0 LDG.E R8, desc[UR46][R2.64] ;  /* 0x0000002e02080981 */ /* 0x0004e4000c1e1900 */
[----:B--2---:R-:W2:Y:S02]  /*246a0*/  LDC.64 R2, c[0x0][0x418] ;  /* 0x00010600ff027b82 */ /* 0x004ea40000000a00 */
[----:B--2---:R-:W-:Y:S01]  /*246b0*/  LOP3.LUT P0, RZ, R2, UR4, RZ, 0xfc, !PT ;  /* 0x0000000402ff7c12 */ /* 0x004fe2000f80fcff */
[----:B------:R-:W-:-:S03]  /*246c0*/  UMOV UR4, 0xffffffff ;  /* 0xffffffff00047882 */ /* 0x000fc60000000000 */
[----:B------:R-:W-:Y:S02]  /*246d0*/  LOP3.LUT P0, RZ, R3, UR5, RZ, 0xfc, P0 ;  /* 0x0000000503ff7c12 */ /* 0x000fe4000800fcff */
[----:B---3--:R-:W-:Y:S01]  /*246e0*/  SHF.R.S32.HI R9, RZ, 0x1f, R8 ;  /* 0x0000001fff097819 */ /* 0x008fe20000011408 */
[----:B------:R2:W-:Y:S01]  /*246f0*/  STL [R1+0x2e8], R8 ;  /* 0x0002e80801007387 */ /* 0x0005e20000100800 */
[----:B-1----:R-:W-:-:S03]  /*24700*/  SEL R17, R8, RZ, !P0 ;  /* 0x000000ff08117207 */ /* 0x002fc60004000000 */
[----:B------:R2:W-:Y:S01]  /*24710*/  STL [R1+0x2ec], R9 ;  /* 0x0002ec0901007387 */ /* 0x0005e20000100800 */
[----:B------:R-:W-:Y:S05]  /*24720*/  BRA.DIV UR4, `(.L_x_1690) ;  /* 0x0000004a04d87947 */ /* 0x000fea000b800000 */
[----:B------:R-:W1:Y:S02]  /*24730*/  S2R R0, SR_TID.X ;  /* 0x0000000000007919 */ /* 0x000e640000002100 */
[----:B-1----:R-:W-:-:S04]  /*24740*/  SHF.R.U32.HI R0, RZ, 0x5, R0 ;  /* 0x00000005ff007819 */ /* 0x002fc80000011600 */
[----:B------:R-:W-:-:S05]  /*24750*/  LOP3.LUT R0, R0, 0x3, RZ, 0xc0, !PT ;  /* 0x0000000300007812 */ /* 0x000fca00078ec0ff */
[----:B------:R1:W3:Y:S02]  /*24760*/  SHFL.IDX PT, R14, R0, RZ, 0x1f ;  /* 0x00001fff000e7589 */ /* 0x0002e400000e0000 */
.L_x_1794:
[----:B-1----:R-:W4:Y:S01]  /*24770*/  LDL.LU R0, [R1+0x2d0] ;  /* 0x0002d00001007983 */ /* 0x002f220000300800 */
[----:B------:R-:W-:Y:S02]  /*24780*/  PLOP3.LUT P1, PT, PT, PT, PT, 0x8, 0x0 ;  /* 0x000000000000781c */ /* 0x000fe40003f2e170 */
[----:B---3--:R-:W-:Y:S02]  /*24790*/  ISETP.NE.AND P0, PT, R14, RZ, PT ;  /* 0x000000ff0e00720c */ /* 0x008fe40003f05270 */
[----:B----4-:R-:W-:-:S09]  /*247a0*/  LOP3.LUT R0, R0, 0xfffffffe, RZ, 0xc0, !PT ;  /* 0xfffffffe00007812 */ /* 0x010fd200078ec0ff */
[----:B------:R-:W-:-:S05]  /*247b0*/  @P1 LOP3.LUT R0, R0, 0x1, RZ, 0xfc, !PT ;  /* 0x0000000100001812 */ /* 0x000fca00078efcff */
[----:B------:R1:W-:Y:S01]  /*247c0*/  STL [R1+0x2d0], R0 ;  /* 0x0002d00001007387 */ /* 0x0003e20000100800 */
[----:B------:R-:W-:Y:S05]  /*247d0*/  @P0 BRA `(.L_x_1691) ;  /* 0x0000000400bc0947 */ /* 0x000fea0003800000 */
[----:B------:R-:W-:-:S03]  /*247e0*/  UMOV UR4, 0xffffffff ;  /* 0xffffffff00047882 */ /* 0x000fc60000000000 */
[----:B------:R-:W-:Y:S05]  /*247f0*/  BRA.DIV UR4, `(.L_x_1692) ;  /* 0x0000004a04d87947 */ /* 0x000fea000b800000 */
[----:B------:R-:W-:-:S13]  /*24800*/  ELECT P6, URZ, PT ;  /* 0x00000000003f782f */ /* 0x000fda00038c0000 */
.L_x_1797:
[----:B------:R-:W-:Y:S05]  /*24810*/  @!P6 BRA `(.L_x_1691) ;  /* 0x0000000400ace947 */ /* 0x000fea0003800000 */
[----:B-1----:R-:W3:Y:S01]  /*24820*/  LDL R0, [R1+0x310] ;  /* 0x0003100001007983 */ /* 0x002ee20000100800 */
[----:B------:R-:W-:-:S04]  /*24830*/  ISETP.NE.U32.AND P0, PT, R2, RZ, PT ;  /* 0x000000ff0200720c */ /* 0x000fc80003f05070 */
[----:B------:R-:W-:Y:S01]  /*24840*/  ISETP.NE.AND.EX P0, PT, R3, RZ, PT, P0 ;  /* 0x000000ff0300720c */ /* 0x000fe20003f05300 */
[----:B---3--:R-:W-:-:S12]  /*24850*/  VIADD R0, R0, 0xffffffff ;  /* 0xffffffff00007836 */ /* 0x008fd80000000000 */
        /* <DEDUP_REMOVED lines=18> */
.L_x_1693:
[----:B--2---:R-:W2:Y:S04]  /*24980*/  LDL R9, [R1+0x2d4] ;  /* 0x0002d40001097983 */ /* 0x004ea80000100800 */
[----:B-1----:R-:W2:Y:S04]  /*24990*/  LDL R2, [R1+0x2d8] ;  /* 0x0002d80001027983 */ /* 0x002ea80000100800 */
[----:B------:R-:W3:Y:S01]  /*249a0*/  LDL R3, [R1+0x2e0] ;  /* 0x0002e00001037983 */ /* 0x000ee20000100800 */
[----:B------:R-:W1:Y:S02]  /*249b0*/  S2R R8, SR_TID.X ;  /* 0x0000000000087919 */ /* 0x000e640000002100 */
[----:B-1----:R-:W-:-:S04]  /*249c0*/  LOP3.LUT R8, R8, 0x7f, RZ, 0xc0, !PT ;  /* 0x0000007f08087812 */ /* 0x002fc800078ec0ff */
[----:B------:R-:W-:Y:S01]  /*249d0*/  ISETP.NE.AND P1, PT, R8, RZ, PT ;  /* 0x000000ff0800720c */ /* 0x000fe20003f25270 */
[----:B--2---:R-:W-:Y:S01]  /*249e0*/  IMAD R2, R2, 0x8, R9 ;  /* 0x0000000802027824 */ /* 0x004fe200078e0209 */
[----:B---3--:R-:W-:-:S04]  /*249f0*/  SHF.L.U32 R4, R3, 0x1f, RZ ;  /* 0x0000001f03047819 */ /* 0x008fc800000006ff */
[----:B------:R-:W1:Y:S02]  /*24a00*/  SYNCS.PHASECHK.TRANS64.TRYWAIT P0, [R2+URZ+0x33480], R4 ;  /* 0x03348004020075a7 */ /* 0x000e64000800017f */
[----:B-1----:R-:W-:Y:S05]  /*24a10*/  @!P0 BRA `(.L_x_1694) ;  /* 0x0000004800708947 */ /* 0x002fea0003800000 */
.L_x_1798:
        /* <DEDUP_REMOVED lines=8> */
.L_x_1695:
[----:B------:R-:W2:Y:S04]  /*24aa0*/  LDL R6, [R1+0x2d4] ;  /* 0x0002d40001067983 */ /* 0x000ea80000100800 */
[----:B------:R-:W2:Y:S04]  /*24ab0*/  LDL R3, [R1+0x2d8] ;  /* 0x0002d80001037983 */ /* 0x000ea80000100800 */
[----:B------:R-:W3:Y:S01]  /*24ac0*/  LDL R5, [R1+0x2f4] ;  /* 0x0002f40001057983 */ /* 0x000ee20000100800 */
[----:B------:R-:W-:Y:S01]  /*24ad0*/  R2UR UR9, R2 ;  /* 0x00000000020972ca */ /* 0x000fe200000e0000 */
[----:B------:R-:W-:Y:S01]  /*24ae0*/  UIADD3 UR4, UP0, UR36, 0x470, URZ ;  /* 0x0000047024047890 */ /* 0x000fe2000ff1e03f */
[----:B------:R-:W-:Y:S01]  /*24af0*/  R2UR UR12, R18 ;  /* 0x00000000120c72ca */ /* 0x000fe200000e0000 */
[----:B------:R-:W-:Y:S01]  /*24b00*/  UMOV UR10, URZ ;  /* 0x0000003f000a7c82 */ /* 0x000fe20008000000 */
[----:B-----5:R-:W-:Y:S01]  /*24b10*/  R2UR UR13, R17 ;  /* 0x00000000110d72ca */ /* 0x020fe200000e0000 */
[----:B------:R-:W-:Y:S01]  /*24b20*/  UIADD3.X UR5, URZ, UR37, URZ, UP0, !UPT ;  /* 0x000000253f057290 */ /* 0x000fe200087fe43f */
[----:B------:R-:W-:Y:S01]  /*24b30*/  UMOV UR6, 0x0 ;  /* 0x0000000000067882 */ /* 0x000fe20000000000 */
[----:B------:R-:W-:Y:S01]  /*24b40*/  UMOV UR7, 0x14f00000 ;  /* 0x14f0000000077882 */ /* 0x000fe20000000000 */
[----:B------:R-:W-:-:S05]  /*24b50*/  UMOV UR16, 0x40 ;  /* 0x0000004000107882 */ /* 0x000fca0000000000 */
[----:B------:R-:W-:Y:S01]  /*24b60*/  UIADD3 UR9, UR9, 0x33470, URZ ;  /* 0x0003347009097890 */ /* 0x000fe2000fffe03f */
[----:B--2---:R-:W-:Y:S02]  /*24b70*/  IMAD R3, R3, 0x7800, R6 ;  /* 0x0000780003037824 */ /* 0x004fe400078e0206 */
[----:B---3--:R-:W-:-:S03]  /*24b80*/  IMAD R0, R0, 0xa0, R5 ;  /* 0x000000a000007824 */ /* 0x008fc600078e0205 */
[----:B------:R-:W-:Y:S02]  /*24b90*/  R2UR UR15, R3 ;  /* 0x00000000030f72ca */ /* 0x000fe400000e0000 */
[----:B------:R-:W-:-:S11]  /*24ba0*/  R2UR UR11, R0 ;  /* 0x00000000000b72ca */ /* 0x000fd600000e0000 */
[----:B------:R-:W-:Y:S02]  /*24bb0*/  UIADD3 UR8, UR15, 0xf200, URZ ;  /* 0x0000f2000f087890 */ /* 0x000fe4000fffe03f */
[----:B------:R-:W-:Y:S02]  /*24bc0*/  UIADD3 UR14, UR15, 0x11a00, URZ ;  /* 0x00011a000f0e7890 */ /* 0x000fe4000fffe03f */
[----:B------:R-:W-:-:S05]  /*24bd0*/  UIADD3 UR15, UR15, 0x14200, URZ ;  /* 0x000142000f0f7890 */ /* 0x000fca000fffe03f */
[----:B------:R2:W-:Y:S02]  /*24be0*/  UTMALDG.4D [UR8], [UR4], desc[UR6] ;  /* 0x00000608040075b4 */ /* 0x0005e40008019000 */
[----:B--2---:R-:W-:Y:S01]  /*24bf0*/  UMOV UR8, UR14 ;  /* 0x0000000e00087c82 */ /* 0x004fe20008000000 */
[----:B------:R-:W-:Y:S01]  /*24c00*/  UMOV UR10, UR16 ;  /* 0x00000010000a7c82 */ /* 0x000fe20008000000 */
[----:B------:R-:W-:Y:S01]  /*24c10*/  UMOV UR14, 0x80 ;  /* 0x00000080000e7882 */ /* 0x000fe20000000000 */
[----:B------:R2:W-:Y:S02]  /*24c20*/  UTMALDG.4D [UR8], [UR4], desc[UR6] ;  /* 0x00000608040075b4 */ /* 0x0005e40008019000 */
[----:B--2---:R-:W-:Y:S01]  /*24c30*/  UMOV UR8, UR15 ;  /* 0x0000000f00087c82 */ /* 0x004fe20008000000 */
[----:B------:R-:W-:Y:S02]  /*24c40*/  UMOV UR10, UR14 ;  /* 0x0000000e000a7c82 */ /* 0x000fe40008000000 */
[----:B------:R2:W-:Y:S01]  /*24c50*/  UTMALDG.4D [UR8], [UR4], desc[UR6] ;  /* 0x00000608040075b4 */ /* 0x0005e20008019000 */
[----:B------:R-:W3:Y:S02]  /*24c60*/  SYNCS.PHASECHK.TRANS64.TRYWAIT P0, [R2+URZ+0x33440], R4 ;  /* 0x03344004020075a7 */ /* 0x000ee4000800017f */
[----:B--23--:R-:W-:Y:S05]  /*24c70*/  @!P0 BRA `(.L_x_1696) ;  /* 0x0000004400ec8947 */ /* 0x00cfea0003800000 */
.L_x_1799:
        /* <DEDUP_REMOVED lines=8> */
.L_x_1697:
[----:B-12---:R-:W2:Y:S01]  /*24d00*/  LDL.LU R4, [R1+0x2d0] ;  /* 0x0002d00001047983 */ /* 0x006ea20000300800 */
        /* <DEDUP_REMOVED lines=8> */
[----:B------:R-:W-:Y:S01]  /*24d90*/  R2UR UR13, R17 ;  /* 0x00000000110d72ca */ /* 0x000fe200000e0000 */
[----:B------:R-:W-:Y:S01]  /*24da0*/  UMOV UR7, 0x14f00000 ;  /* 0x14f0000000077882 */ /* 0x000fe20000000000 */
[----:B------:R-:W-:Y:S01]  /*24db0*/  PLOP3.LUT P0, PT, PT, PT, PT, 0x80, 0x0 ;  /* 0x000000000000781c */ /* 0x000fe20003f0f070 */
[----:B------:R-:W-:-:S02]  /*24dc0*/  UMOV UR16, 0x40 ;  /* 0x0000004000107882 */ /* 0x000fc40000000000 */
[----:B------:R-:W-:Y:S02]  /*24dd0*/  UIADD3 UR8, UR15, 0x24200, URZ ;  /* 0x000242000f087890 */ /* 0x000fe4000fffe03f */
        /* <DEDUP_REMOVED lines=11> */
[----:B--2---:R-:W-:-:S04]  /*24e90*/  LOP3.LUT R4, R4, 0xfffffffe, RZ, 0xc0, !PT ;  /* 0xfffffffe04047812 */ /* 0x004fc800078ec0ff */
[----:B------:R-:W-:-:S05]  /*24ea0*/  @P0 LOP3.LUT R4, R4, 0x1, RZ, 0xfc, !PT ;  /* 0x0000000104040812 */ /* 0x000fca00078efcff */
[----:B------:R3:W-:Y:S01]  /*24eb0*/  STL [R1+0x2d0], R4 ;  /* 0x0002d00401007387 */ /* 0x0007e20000100800 */
[----:B------:R-:W-:Y:S01]  /*24ec0*/  NOP ;  /* 0x0000000000007918 */ /* 0x000fe20000000000 */
.L_x_1691:
[----:B------:R-:W1:Y:S04]  /*24ed0*/  LDL.LU R3, [R1+0x30c] ;  /* 0x00030c0001037983 */ /* 0x000e680000300800 */
[----:B---3--:R-:W3:Y:S01]  /*24ee0*/  LDL R4, [R1+0x2d4] ;  /* 0x0002d40001047983 */ /* 0x008ee20000100800 */
[----:B------:R-:W-:Y:S05]  /*24ef0*/  WARPSYNC.ALL ;  /* 0x0000000000007948 */ /* 0x000fea0003800000 */
[----:B------:R-:W-:Y:S01]  /*24f00*/  ULDC.64 UR4, c[0x0][0x298] ;  /* 0x0000a60000047ab9 */ /* 0x000fe20000000a00 */
[----:B------:R-:W-:Y:S01]  /*24f10*/  BSSY B6, `(.L_x_1698) ;  /* 0x000001c000067945 */ /* 0x000fe20003800000 */
[----:B------:R-:W-:Y:S01]  /*24f20*/  BAR.SYNC.DEFER_BLOCKING 0x8, 0x180 ;  /* 0x0206000000007b1d */ /* 0x000fe20000010000 */
[----:B-1----:R-:W-:-:S05]  /*24f30*/  SHF.R.S32.HI R0, RZ, 0x1f, R3 ;  /* 0x0000001fff007819 */ /* 0x002fca0000011403 */
[----:B------:R-:W-:Y:S02]  /*24f40*/  IMAD R2, R0, UR4, RZ ;  /* 0x0000000400027c24 */ /* 0x000fe4000f8e02ff */
[----:B---3--:R-:W-:Y:S02]  /*24f50*/  VIADD R0, R4, 0x1e200 ;  /* 0x0001e20004007836 */ /* 0x008fe40000000000 */
[C---:B------:R-:W-:Y:S02]  /*24f60*/  IMAD R2, R3.reuse, UR5, R2 ;  /* 0x0000000503027c24 */ /* 0x040fe4000f8e0202 */
[----:B------:R-:W-:Y:S01]  /*24f70*/  IMAD.WIDE.U32 R4, R3, UR4, RZ ;  /* 0x0000000403047c25 */ /* 0x000fe2000f8e00ff */
[----:B------:R-:W-:-:S03]  /*24f80*/  LOP3.LUT P0, RZ, R0, 0x1bf, RZ, 0xc0, !PT ;  /* 0x000001bf00ff7812 */ /* 0x000fc6000780c0ff */
[----:B------:R-:W-:Y:S01]  /*24f90*/  IMAD.IADD R0, R5, 0x1, R2 ;  /* 0x0000000105007824 */ /* 0x000fe200078e0202 */
[----:B------:R1:W-:Y:S04]  /*24fa0*/  STL.64 [R1+0x318], R4 ;  /* 0x0003180401007387 */ /* 0x0003e80000100a00 */
[----:B------:R1:W-:Y:S05]  /*24fb0*/  STL [R1+0x30c], R0 ;  /* 0x00030c0001007387 */ /* 0x0003ea0000100800 */
        /* <DEDUP_REMOVED lines=11> */
[----:B0-----:R-:W-:Y:S02]  /*25070*/  IMAD.U32 R11, RZ, RZ, UR9 ;  /* 0x00000009ff0b7e24 */ /* 0x001fe4000f8e00ff */
[----:B--2---:R-:W-:Y:S02]  /*25080*/  IMAD.MOV.U32 R8, RZ, RZ, 0x70 ;  /* 0x00000070ff087424 */ /* 0x004fe400078e00ff */
[----:B------:R-:W-:Y:S02]  /*25090*/  IMAD.MOV.U32 R12, RZ, RZ, 0x1 ;  /* 0x00000001ff0c7424 */ /* 0x000fe400078e00ff */
[----:B------:R-:W-:-:S07]  /*250a0*/  IMAD.MOV.U32 R13, RZ, RZ, RZ ;  /* 0x000000ffff0d7224 */ /* 0x000fce00078e00ff */
[----:B------:R-:W-:-:S07]  /*250b0*/  LEPC R20, `(.L_x_1699) ;  /* 0x000000001014794e */ /* 0x000fce0000000000 */
[----:B-1----:R-:W-:Y:S05]  /*250c0*/  CALL.ABS.NOINC R2 ;  /* 0x0000000002007343 */ /* 0x002fea0003c00000 */
.L_x_1699:
[----:B------:R-:W-:Y:S05]  /*250d0*/  BSYNC B6 ;  /* 0x0000000000067941 */ /* 0x000fea0003800000 */
.L_x_1698:
[----:B-1----:R-:W3:Y:S01]  /*250e0*/  LDL.LU R0, [R1+0x30c] ;  /* 0x00030c0001007983 */ /* 0x002ee20000300800 */
[----:B------:R-:W1:Y:S01]  /*250f0*/  LDC R7, c[0x0][0x448] ;  /* 0x00011200ff077b82 */ /* 0x000e620000000800 */
[----:B------:R-:W-:Y:S01]  /*25100*/  ULDC.64 UR4, c[0x0][0x2d8] ;  /* 0x0000b60000047ab9 */ /* 0x000fe20000000a00 */
[----:B------:R-:W-:Y:S01]  /*25110*/  ULDC.64 UR6, c[0x0][0x280] ;  /* 0x0000a00000067ab9 */ /* 0x000fe20000000a00 */
[----:B------:R-:W3:Y:S04]  /*25120*/  LDL.LU.64 R2, [R1+0x318] ;  /* 0x0003180001027983 */ /* 0x000ee80000300a00 */
[----:B------:R-:W4:Y:S01]  /*25130*/  LDL R12, [R1+0x2f8] ;  /* 0x0002f800010c7983 */ /* 0x000f220000100800 */
[----:B------:R-:W0:Y:S01]  /*25140*/  S2R R5, SR_TID.X ;  /* 0x0000000000057919 */ /* 0x000e220000002100 */
[----:B------:R-:W2:Y:S01]  /*25150*/  S2R R6, SR_TID.X ;  /* 0x0000000000067919 */ /* 0x000ea20000002100 */
[----:B0-----:R-:W-:-:S04]  /*25160*/  LOP3.LUT R5, R5, 0x7f, RZ, 0xc0, !PT ;  /* 0x0000007f05057812 */ /* 0x001fc800078ec0ff */
[----:B------:R-:W-:Y:S01]  /*25170*/  SHF.R.U32.HI R5, RZ, 0x2, R5 ;  /* 0x00000002ff057819 */ /* 0x000fe20000011605 */
[----:B--2---:R-:W-:-:S05]  /*25180*/  IMAD.SHL.U32 R8, R6, 0x20, RZ ;  /* 0x0000002006087824 */ /* 0x004fca00078e00ff */
[----:B------:R-:W-:Y:S01]  /*25190*/  LOP3.LUT R8, R5, 0x60, R8, 0xf8, !PT ;  /* 0x0000006005087812 */ /* 0x000fe200078ef808 */
[----:B------:R-:W0:Y:S02]  /*251a0*/  S2R R10, SR_TID.X ;  /* 0x00000000000a7919 */ /* 0x000e240000002100 */
[----:B0-----:R-:W-:-:S05]  /*251b0*/  IMAD.SHL.U32 R10, R10, 0x10, RZ ;  /* 0x000000100a0a7824 */ /* 0x001fca00078e00ff */
[----:B------:R-:W-:-:S04]  /*251c0*/  LOP3.LUT R10, R10, 0x30, RZ, 0xc0, !PT ;  /* 0x000000300a0a7812 */ /* 0x000fc800078ec0ff */
[C---:B------:R-:W-:Y:S02]  /*251d0*/  LOP3.LUT R11, R10.reuse, 0x40, RZ, 0xfc, !PT ;  /* 0x000000400a0b7812 */ /* 0x040fe400078efcff */
[----:B------:R-:W-:Y:S01]  /*251e0*/  LOP3.LUT R10, R10, 0x80, RZ, 0xfc, !PT ;  /* 0x000000800a0a7812 */ /* 0x000fe200078efcff */
[----:B---3--:R-:W-:Y:S01]  /*251f0*/  IMAD.MOV.U32 R3, RZ, RZ, R0 ;  /* 0x000000ffff037224 */ /* 0x008fe200078e0000 */
[----:B------:R-:W-:-:S05]  /*25200*/  SHF.R.S32.HI R0, RZ, 0x1f, R18 ;  /* 0x0000001fff007819 */ /* 0x000fca0000011412 */
[----:B------:R-:W-:Y:S02]  /*25210*/  IMAD R0, R0, UR4, RZ ;  /* 0x0000000400007c24 */ /* 0x000fe4000f8e02ff */
[----:B------:R-:W-:-:S04]  /*25220*/  IMAD.WIDE.U32 R2, R18, UR4, R2 ;  /* 0x0000000412027c25 */ /* 0x000fc8000f8e0002 */
[----:B------:R-:W-:Y:S01]  /*25230*/  IMAD R0, R18, UR5, R0 ;  /* 0x0000000512007c24 */ /* 0x000fe2000f8e0200 */
[----:B------:R-:W-:Y:S02]  /*25240*/  ULDC.64 UR4, c[0x0][0xa00] ;  /* 0x0002800000047ab9 */ /* 0x000fe40000000a00 */
[----:B------:R-:W-:Y:S01]  /*25250*/  ISETP.NE.U32.AND P0, PT, RZ, UR4, PT ;  /* 0x00000004ff007c0c */ /* 0x000fe2000bf05070 */
[----:B------:R-:W-:Y:S01]  /*25260*/  IMAD.IADD R3, R3, 0x1, R0 ;  /* 0x0000000103037824 */ /* 0x000fe200078e0200 */
[----:B------:R-:W-:Y:S02]  /*25270*/  SHF.R.S32.HI R0, RZ, 0x1f, R19 ;  /* 0x0000001fff007819 */ /* 0x000fe40000011413 */
[----:B------:R-:W-:Y:S01]  /*25280*/  ISETP.NE.AND.EX P0, PT, RZ, UR5, PT, P0 ;  /* 0x00000005ff007c0c */ /* 0x000fe2000bf05300 */
[----:B------:R-:W-:-:S03]  /*25290*/  ULDC.64 UR4, c[0x0][0x2e0] ;  /* 0x0000b80000047ab9 */ /* 0x000fc60000000a00 */
[----:B------:R-:W-:Y:S02]  /*252a0*/  SEL R4, R0, RZ, !P0 ;  /* 0x000000ff00047207 */ /* 0x000fe40004000000 */
[----:B------:R-:W-:Y:S02]  /*252b0*/  SEL R0, R19, RZ, !P0 ;  /* 0x000000ff13007207 */ /* 0x000fe40004000000 */
[----:B-1----:R-:W-:-:S13]  /*252c0*/  ISETP.NE.AND P0, PT, R7, 0x1, PT ;  /* 0x000000010700780c */ /* 0x002fda0003f05270 */
[----:B------:R-:W0:Y:S08]  /*252d0*/  @P0 LDC R5, c[0x0][0x44c] ;  /* 0x00011300ff050b82 */ /* 0x000e300000000800 */
[----:B------:R-:W1:Y:S01]  /*252e0*/  @P0 LDC R6, c[0x0][0x450] ;  /* 0x00011400ff060b82 */ /* 0x000e620000000800 */
[----:B------:R-:W-:Y:S02]  /*252f0*/  IMAD R4, R4, UR4, RZ ;  /* 0x0000000404047c24 */ /* 0x000fe4000f8e02ff */
[----:B------:R-:W-:-:S04]  /*25300*/  IMAD.WIDE.U32 R2, R0, UR4, R2 ;  /* 0x0000000400027c25 */ /* 0x000fc8000f8e0002 */
[----:B------:R-:W-:Y:S01]  /*25310*/  IMAD R0, R0, UR5, R4 ;  /* 0x0000000500007c24 */ /* 0x000fe2000f8e0204 */
[----:B------:R-:W-:Y:S01]  /*25320*/  ULDC.64 UR4, c[0x0][0x2d0] ;  /* 0x0000b40000047ab9 */ /* 0x000fe20000000a00 */
[----:B----4-:R-:W-:Y:S02]  /*25330*/  IMAD.IADD R4, R8, 0x1, R12 ;  /* 0x0000000108047824 */ /* 0x010fe400078e020c */
[----:B------:R-:W-:Y:S02]  /*25340*/  IMAD.IADD R3, R3, 0x1, R0 ;  /* 0x0000000103037824 */ /* 0x000fe400078e0200 */
[----:B0-----:R-:W-:Y:S01]  /*25350*/  @P0 IMAD.HI.U32 R5, R4, R5, RZ ;  /* 0x0000000504050227 */ /* 0x001fe200078e00ff */
[----:B------:R-:W0:Y:S03]  /*25360*/  S2R R8, SR_TID.X ;  /* 0x0000000000087919 */ /* 0x000e260000002100 */
[----:B------:R-:W-:Y:S01]  /*25370*/  IMAD.MOV.U32 R0, RZ, RZ, R4 ;  /* 0x000000ffff007224 */ /* 0x000fe200078e0004 */
[----:B-1----:R-:W-:-:S05]  /*25380*/  @P0 SHF.R.U32.HI R0, RZ, R6, R5 ;  /* 0x00000006ff000219 */ /* 0x002fca0000011605 */
[----:B------:R-:W-:-:S04]  /*25390*/  IMAD.MOV R5, RZ, RZ, -R0 ;  /* 0x000000ffff057224 */ /* 0x000fc800078e0a00 */
[----:B------:R-:W-:Y:S01]  /*253a0*/  IMAD R4, R7, R5, R4 ;  /* 0x0000000507047224 */ /* 0x000fe200078e0204 */
[----:B------:R-:W-:Y:S01]  /*253b0*/  SHF.R.S32.HI R5, RZ, 0x1f, R0 ;  /* 0x0000001fff057819 */ /* 0x000fe20000011400 */
        /* <DEDUP_REMOVED lines=8> */
[----:B------:R-:W-:Y:S01]  /*25440*/  ULDC UR4, c[0x0][0x2b8] ;  /* 0x0000ae0000047ab9 */ /* 0x000fe20000000800 */
[----:B0-----:R-:W-:Y:S01]  /*25450*/  IMAD.SHL.U32 R9, R8, 0x10, RZ ;  /* 0x0000001008097824 */ /* 0x001fe200078e00ff */
[----:B------:R-:W-:Y:S02]  /*25460*/  ISETP.GE.AND P2, PT, R10, UR4, PT ;  /* 0x000000040a007c0c */ /* 0x000fe4000bf46270 */
[----:B------:R-:W-:Y:S02]  /*25470*/  LOP3.LUT R10, R8, 0x7f, RZ, 0xc0, !PT ;  /* 0x0000007f080a7812 */ /* 0x000fe400078ec0ff */
[----:B------:R0:W5:Y:S01]  /*25480*/  LDL R8, [R1+0x304] ;  /* 0x0003040001087983 */ /* 0x0001620000100800 */
[----:B------:R-:W-:Y:S01]  /*25490*/  LOP3.LUT R9, R9, 0x30, RZ, 0xc0, !PT ;  /* 0x0000003009097812 */ /* 0x000fe200078ec0ff */
[----:B------:R-:W-:Y:S01]  /*254a0*/  IMAD R0, R4, UR5, R0 ;  /* 0x0000000504007c24 */ /* 0x000fe2000f8e0200 */
[----:B------:R-:W-:-:S02]  /*254b0*/  IADD3 R4, P3, R2, UR6, RZ ;  /* 0x0000000602047c10 */ /* 0x000fc4000ff7e0ff */
[----:B------:R-:W-:Y:S02]  /*254c0*/  ISETP.GE.AND P0, PT, R9, UR4, PT ;  /* 0x0000000409007c0c */ /* 0x000fe4000bf06270 */
[----:B------:R-:W-:Y:S01]  /*254d0*/  ISETP.GE.AND P1, PT, R11, UR4, PT ;  /* 0x000000040b007c0c */ /* 0x000fe2000bf26270 */
[----:B------:R-:W-:Y:S01]  /*254e0*/  UMOV UR4, 0xffffffff ;  /* 0xffffffff00047882 */ /* 0x000fe20000000000 */
[----:B------:R-:W-:Y:S02]  /*254f0*/  IADD3.X R3, R3, UR7, R0, P3, !PT ;  /* 0x0000000703037c10 */ /* 0x000fe40009ffe400 */
[----:B------:R-:W-:Y:S01]  /*25500*/  SHF.R.U32.HI R10, RZ, 0x2, R10 ;  /* 0x00000002ff0a7819 */ /* 0x000fe2000001160a */
[----:B0-----:R-:W-:Y:S08]  /*25510*/  BRA.DIV UR4, `(.L_x_1700) ;  /* 0x0000003e04d87947 */ /* 0x001ff0000b800000 */
[----:B------:R-:W2:Y:S04]  /*25520*/  LDL.LU R6, [R1+0x308] ;  /* 0x0003080001067983 */ /* 0x000ea80000300800 */
[----:B------:R-:W3:Y:S01]  /*25530*/  LDL.LU R11, [R1+0x2f8] ;  /* 0x0002f800010b7983 */ /* 0x000ee20000300800 */
[----:B--2---:R-:W-:-:S03]  /*25540*/  IMAD R2, R6, R7, RZ ;  /* 0x0000000706027224 */ /* 0x004fc600078e02ff */
[----:B------:R-:W0:Y:S01]  /*25550*/  SHFL.IDX PT, R7, R4, RZ, 0x1c1f ;  /* 0x001c1fff04077589 */ /* 0x000e2200000e0000 */
[----:B---3--:R-:W-:-:S03]  /*25560*/  IMAD.IADD R0, R10, 0x1, R11 ;  /* 0x000000010a007824 */ /* 0x008fc600078e020b */
[----:B------:R-:W1:Y:S01]  /*25570*/  SHFL.IDX PT, R6, R3, RZ, 0x1c1f ;  /* 0x001c1fff03067589 */ /* 0x000e6200000e0000 */
[C---:B------:R-:W-:Y:S01]  /*25580*/  VIADD R5, R0.reuse, 0x20 ;  /* 0x0000002000057836 */ /* 0x040fe20000000000 */
[----:B------:R-:W-:-:S13]  /*25590*/  ISETP.GE.AND P4, PT, R0, R2, PT ;  /* 0x000000020000720c */ /* 0x000fda0003f86270 */
        /* <DEDUP_REMOVED lines=13> */
[----:B------:R-:W-:Y:S02]  /*25670*/  @!P3 IMAD.MOV.U32 R7, RZ, RZ, R6 ;  /* 0x000000ffff07b224 */ /* 0x000fe400078e0006 */
[----:B------:R-:W-:Y:S02]  /*25680*/  @!P3 IMAD.MOV.U32 R6, RZ, RZ, R5 ;  /* 0x000000ffff06b224 */ /* 0x000fe400078e0005 */
[----:B------:R-:W-:-:S03]  /*25690*/  VIADD R5, R0, 0x40 ;  /* 0x0000004000057836 */ /* 0x000fc60000000000 */
        /* <DEDUP_REMOVED lines=15> */
.L_x_1808:
[----:B------:R-:W-:Y:S01]  /*25790*/  VIADD R0, R0, 0x60 ;  /* 0x0000006000007836 */ /* 0x000fe20000000000 */
[----:B------:R-:W-:Y:S04]  /*257a0*/  BSSY B0, `(.L_x_1701) ;  /* 0x000000b000007945 */ /* 0x000fe80003800000 */
[----:B------:R-:W-:-:S13]  /*257b0*/  ISETP.GE.AND P3, PT, R0, R2, PT ;  /* 0x000000020000720c */ /* 0x000fda0003f66270 */
[----:B------:R-:W-:Y:S05]  /*257c0*/  @P3 BRA `(.L_x_1702) ;  /* 0x0000000000203947 */ /* 0x000fea0003800000 */
[----:B---3--:R-:W-:-:S05]  /*257d0*/  IADD3 R2, P3, R9, R3, RZ ;  /* 0x0000000309027210 */ /* 0x008fca0007f7e0ff */
[----:B-12---:R-:W-:-:S05]  /*257e0*/  IMAD.X R3, RZ, RZ, R5, P3 ;  /* 0x000000ffff037224 */ /* 0x006fca00018e0605 */
[----:B------:R-:W-:Y:S01]  /*257f0*/  @!PT LDS RZ, [RZ] ;  /* 0x00000000fffff984 */ /* 0x000fe20000000800 */
[----:B------:R-:W-:Y:S01]  /*25800*/  @!PT LDS RZ, [RZ] ;  /* 0x00000000fffff984 */ /* 0x000fe20000000800 */
[----:B------:R-:W-:Y:S01]  /*25810*/  @!PT LDS RZ, [RZ] ;  /* 0x00000000fffff984 */ /* 0x000fe20000000800 */
[----:B------:R4:W-:Y:S04]  /*25820*/  LDGSTS.E.BYPASS.LTC128B.128 [R8+0x1fa00], desc[UR46][R2.64], !P0 ;  /* 0x1fa0000002087fae */ /* 0x0009e8000c101d6e */
[----:B------:R4:W-:Y:S04]  /*25830*/  LDGSTS.E.BYPASS.LTC128B.128 [R8+0x21a00], desc[UR46][R2.64+0x40], !P1 ;  /* 0x21a0004002087fae */ /* 0x0009e8000c901d6e */
[----:B------:R4:W-:Y:S02]  /*25840*/  LDGSTS.E.BYPASS.LTC128B.128 [R8+0x23a00], desc[UR46][R2.64+0x80], !P2 ;  /* 0x23a0008002087fae */ /* 0x0009e4000d101d6e */
.L_x_1702:
[----:B------:R-:W-:Y:S05]  /*25850*/  BSYNC B0 ;  /* 0x0000000000007941 */ /* 0x000fea0003800000 */
.L_x_1701:
[----:B01--4-:R0:W5:Y:S01]  /*25860*/  LDL R8, [R1+0x2d4] ;  /* 0x0002d40001087983 */ /* 0x0131620000100800 */
[----:B------:R-:W-:Y:S01]  /*25870*/  PLOP3.LUT P0, PT, PT, PT, PT, 0x80, 0x0 ;  /* 0x000000000000781c */ /* 0x000fe20003f0f070 */
[----:B------:R-:W-:-:S12]  /*25880*/  NOP ;  /* 0x0000000000007918 */ /* 0x000fd80000000000 */
.L_x_1703:
        /* <DEDUP_REMOVED lines=19> */
.L_x_1809:
[----:B------:R-:W-:Y:S05]  /*259c0*/  BSYNC B0 ;  /* 0x0000000000007941 */ /* 0x000fea0003800000 */
.L_x_1704:
[----:B-1----:R-:W3:Y:S04]  /*259d0*/  LDL.LU R2, [R1+0x310] ;  /* 0x0003100001027983 */ /* 0x002ee80000300800 */
[----:B------:R-:W4:Y:S01]  /*259e0*/  LDL R3, [R1+0x2f0] ;  /* 0x0002f00001037983 */ /* 0x000f220000100800 */
[----:B---3--:R-:W-:-:S05]  /*259f0*/  VIADD R2, R2, 0xfffffffe ;  /* 0xfffffffe02027836 */ /* 0x008fca0000000000 */
[----:B----4-:R-:W-:-:S13]  /*25a00*/  ISETP.GE.AND P0, PT, R2, R3, PT ;  /* 0x000000030200720c */ /* 0x010fda0003f06270 */
[----:B------:R-:W-:Y:S05]  /*25a10*/  @!P0 BRA `(.L_x_1706) ;  /* 0x0000001000fc8947 */ /* 0x000fea0003800000 */
[----:B------:R1:W5:Y:S04]  /*25a20*/  LDL.LU R0, [R1+0x2d8] ;  /* 0x0002d80001007983 */ /* 0x0003680000300800 */
[----:B-----5:R1:W5:Y:S02]  /*25a30*/  LDL.LU R8, [R1+0x2e0] ;  /* 0x0002e00001087983 */ /* 0x0203640000300800 */
.L_x_1730:
[----:B------:R-:W3:Y:S01]  /*25a40*/  LDL R3, [R1+0x2d0] ;  /* 0x0002d00001037983 */ /* 0x000ee20000100800 */
[----:B-----5:R-:W-:Y:S01]  /*25a50*/  VIADD R4, R0, 0x1 ;  /* 0x0000000100047836 */ /* 0x020fe20000000000 */
[----:B------:R-:W-:Y:S05]  /*25a60*/  YIELD ;  /* 0x0000000000007946 */ /* 0x000fea0003800000 */
[C---:B------:R-:W-:Y:S01]  /*25a70*/  ISETP.NE.AND P0, PT, R4.reuse, 0x2, PT ;  /* 0x000000020400780c */ /* 0x040fe20003f05270 */
[----:B------:R-:W-:Y:S03]  /*25a80*/  BSSY B0, `(.L_x_1707) ;  /* 0x00000ac000007945 */ /* 0x000fe60003800000 */
[----:B------:R-:W-:-:S05]  /*25a90*/  SEL R10, R4, RZ, P0 ;  /* 0x000000ff040a7207 */ /* 0x000fca0000000000 */
[----:B------:R4:W-:Y:S01]  /*25aa0*/  STL [R1+0x2d8], R10 ;  /* 0x0002d80a01007387 */ /* 0x0009e20000100800 */
[----:B---3--:R-:W-:Y:S02]  /*25ab0*/  LOP3.LUT P1, RZ, R3, 0x1, RZ, 0xc0, !PT ;  /* 0x0000000103ff7812 */ /* 0x008fe4000782c0ff */
[----:B------:R-:W-:-:S04]  /*25ac0*/  SEL R3, RZ, 0x1, P0 ;  /* 0x00000001ff037807 */ /* 0x000fc80000000000 */
[----:B-----5:R-:W-:-:S05]  /*25ad0*/  LOP3.LUT R9, R8, R3, RZ, 0x3c, !PT ;  /* 0x0000000308097212 */ /* 0x020fca00078e3cff */
[----:B------:R4:W-:Y:S02]  /*25ae0*/  STL [R1+0x2e0], R9 ;  /* 0x0002e00901007387 */ /* 0x0009e40000100800 */
        /* <DEDUP_REMOVED lines=9> */
[----:B------:R-:W4:Y:S01]  /*25b80*/  LDL R7, [R1+0x2e8] ;  /* 0x0002e80001077983 */ /* 0x000f220000100800 */
[----:B0-----:R-:W-:-:S13]  /*25b90*/  ISETP.NE.AND P0, PT, R6, 0x1, PT ;  /* 0x000000010600780c */ /* 0x001fda0003f05270 */
[----:B--2---:R-:W0:Y:S02]  /*25ba0*/  @P0 LDC.64 R4, c[0x0][0x440] ;  /* 0x00011000ff040b82 */ /* 0x004e240000000a00 */
[----:B0-----:R-:W-:-:S04]  /*25bb0*/  @P0 IMAD.HI.U32 R3, R2, R4, RZ ;  /* 0x0000000402030227 */ /* 0x001fc800078e00ff */
[----:B------:R-:W-:Y:S01]  /*25bc0*/  IMAD.MOV.U32 R4, RZ, RZ, R2 ;  /* 0x000000ffff047224 */ /* 0x000fe200078e0002 */
[----:B------:R-:W-:-:S04]  /*25bd0*/  @P0 SHF.R.U32.HI R4, RZ, R5, R3 ;  /* 0x00000005ff040219 */ /* 0x000fc80000011603 */
[--C-:B------:R-:W-:Y:S01]  /*25be0*/  SHF.R.S32.HI R5, RZ, 0x1f, R4.reuse ;  /* 0x0000001fff057819 */ /* 0x100fe20000011404 */
[----:B------:R-:W-:-:S04]  /*25bf0*/  IMAD.MOV R3, RZ, RZ, -R4 ;  /* 0x000000ffff037224 */ /* 0x000fc800078e0a04 */
[----:B------:R-:W-:Y:S02]  /*25c00*/  IMAD R3, R6, R3, R2 ;  /* 0x0000000306037224 */ /* 0x000fe400078e0202 */
[----:B---3--:R-:W-:-:S04]  /*25c10*/  IMAD R6, R11, UR6, RZ ;  /* 0x000000060b067c24 */ /* 0x008fc8000f8e02ff */
[C---:B----4-:R-:W-:Y:S02]  /*25c20*/  IMAD R6, R7.reuse, UR7, R6 ;  /* 0x0000000707067c24 */ /* 0x050fe4000f8e0206 */
[----:B------:R-:W-:-:S04]  /*25c30*/  IMAD.WIDE.U32 R4, R7, UR6, R4 ;  /* 0x0000000607047c25 */ /* 0x000fc8000f8e0004 */
[----:B------:R-:W-:Y:S01]  /*25c40*/  IMAD.IADD R5, R6, 0x1, R5 ;  /* 0x0000000106057824 */ /* 0x000fe200078e0205 */
[----:B------:R-:W-:-:S04]  /*25c50*/  LEA R6, P0, R4, UR4, 0x2 ;  /* 0x0000000404067c11 */ /* 0x000fc8000f8010ff */
[----:B------:R-:W-:-:S05]  /*25c60*/  LEA.HI.X R7, R4, UR5, R5, 0x2, P0 ;  /* 0x0000000504077c11 */ /* 0x000fca00080f1405 */
[----:B------:R3:W5:Y:S04]  /*25c70*/  LDG.E R17, desc[UR46][R6.64] ;  /* 0x0000002e06117981 */ /* 0x000768000c1e1900 */
.L_x_1709:
[----:B--2---:R-:W3:Y:S01]  /*25c80*/  LDL R5, [R1+0x2d4] ;  /* 0x0002d40001057983 */ /* 0x004ee20000100800 */
[----:B------:R-:W2:Y:S01]  /*25c90*/  S2R R4, SR_TID.X ;  /* 0x0000000000047919 */ /* 0x000ea20000002100 */
[----:B------:R-:W-:Y:S01]  /*25ca0*/  BSSY B1, `(.L_x_1710) ;  /* 0x0000007000017945 */ /* 0x000fe20003800000 */
[----:B--2---:R-:W-:-:S04]  /*25cb0*/  LOP3.LUT R4, R4, 0x7f, RZ, 0xc0, !PT ;  /* 0x0000007f04047812 */ /* 0x004fc800078ec0ff */
[----:B------:R-:W-:Y:S01]  /*25cc0*/  ISETP.NE.AND P1, PT, R4, RZ, PT ;  /* 0x000000ff0400720c */ /* 0x000fe20003f25270 */
[----:B---3--:R-:W-:Y:S01]  /*25cd0*/  IMAD R6, R10, 0x8, R5 ;  /* 0x000000080a067824 */ /* 0x008fe200078e0205 */
[----:B------:R-:W-:-:S04]  /*25ce0*/  SHF.L.U32 R5, R9, 0x1f, RZ ;  /* 0x0000001f09057819 */ /* 0x000fc800000006ff */
[----:B------:R-:W2:Y:S02]  /*25cf0*/  SYNCS.PHASECHK.TRANS64.TRYWAIT P0, [R6+URZ+0x33480], R5 ;  /* 0x03348005060075a7 */ /* 0x000ea4000800017f */
[----:B--2---:R-:W-:Y:S05]  /*25d00*/  @!P0 BRA `(.L_x_1711) ;  /* 0x0000003c005c8947 */ /* 0x004fea0003800000 */
.L_x_1810:
[----:B------:R-:W-:Y:S05]  /*25d10*/  BSYNC B1 ;  /* 0x0000000000017941 */ /* 0x000fea0003800000 */
.L_x_1710:
        /* <DEDUP_REMOVED lines=9> */
.L_x_1713:
[----:B------:R-:W-:Y:S05]  /*25db0*/  BSYNC B1 ;  /* 0x0000000000017941 */ /* 0x000fea0003800000 */
.L_x_1712:
[----:B----4-:R-:W3:Y:S04]  /*25dc0*/  LDL R9, [R1+0x2d4] ;  /* 0x0002d40001097983 */ /* 0x010ee80000100800 */
        /* <DEDUP_REMOVED lines=10> */
[----:B----4-:R-:W-:Y:S02]  /*25e70*/  IMAD R7, R3, 0xa0, R7 ;  /* 0x000000a003077824 */ /* 0x010fe400078e0207 */
[----:B------:R-:W-:Y:S02]  /*25e80*/  VIADD R3, R6, 0x33470 ;  /* 0x0003347006037836 */ /* 0x000fe40000000000 */
[----:B------:R-:W-:-:S07]  /*25e90*/  VIADD R9, R4, 0xf200 ;  /* 0x0000f20004097836 */ /* 0x000fce0000000000 */
.L_x_1714:
[----:B------:R-:W-:-:S13]  /*25ea0*/  @P0 ELECT P2, URZ, PT ;  /* 0x00000000003f082f */ /* 0x000fda0003840000 */
[----:B-----5:R-:W-:Y:S02]  /*25eb0*/  @P2 R2UR UR13, R17 ;  /* 0x00000000110d22ca */ /* 0x020fe400000e0000 */
[----:B------:R-:W-:Y:S02]  /*25ec0*/  @P2 R2UR UR12, R18 ;  /* 0x00000000120c22ca */ /* 0x000fe400000e0000 */
[----:B------:R-:W-:Y:S02]  /*25ed0*/  @P2 R2UR UR11, R7 ;  /* 0x00000000070b22ca */ /* 0x000fe400000e0000 */
[----:B------:R-:W-:Y:S02]  /*25ee0*/  @P2 R2UR UR9, R3 ;  /* 0x00000000030922ca */ /* 0x000fe400000e0000 */
[----:B------:R-:W-:Y:S02]  /*25ef0*/  @P2 R2UR UR8, R9 ;  /* 0x00000000090822ca */ /* 0x000fe400000e0000 */
[----:B------:R-:W-:-:S02]  /*25f00*/  @P2 PLOP3.LUT P0, PT, P2, PT, PT, 0x8, 0x0 ;  /* 0x000000000000281c */ /* 0x000fc4000170e170 */
[----:B------:R-:W-:-:S09]  /*25f10*/  PLOP3.LUT P2, PT, PT, PT, PT, 0x8, 0x0 ;  /* 0x000000000000781c */ /* 0x000fd20003f4e170 */
[----:B------:R3:W-:Y:S02]  /*25f20*/  UTMALDG.4D [UR8], [UR4], desc[UR6] ;  /* 0x00000608040075b4 */ /* 0x0007e40008019000 */
[----:B---3--:R-:W-:Y:S05]  /*25f30*/  @P0 BRA.U.ANY `(.L_x_1714) ;  /* 0xfffffffd00d80947 */ /* 0x008fea000393ffff */
[----:B------:R-:W-:Y:S01]  /*25f40*/  IMAD.MOV.U32 R13, RZ, RZ, 0x40 ;  /* 0x00000040ff0d7424 */ /* 0x000fe200078e00ff */
[----:B------:R-:W-:Y:S01]  /*25f50*/  PLOP3.LUT P0, PT, PT, PT, PT, 0x80, 0x0 ;  /* 0x000000000000781c */ /* 0x000fe20003f0f070 */
[----:B------:R-:W-:Y:S01]  /*25f60*/  VIADD R9, R4, 0x11a00 ;  /* 0x00011a0004097836 */ /* 0x000fe20000000000 */
[----:B------:R-:W-:Y:S01]  /*25f70*/  UMOV UR6, 0x0 ;  /* 0x0000000000067882 */ /* 0x000fe20000000000 */
[----:B------:R-:W-:Y:S01]  /*25f80*/  UMOV UR7, 0x14f00000 ;  /* 0x14f0000000077882 */ /* 0x000fe20000000000 */
[----:B------:R-:W-:-:S15]  /*25f90*/  R2UR UR10, R13 ;  /* 0x000000000d0a72ca */ /* 0x000fde00000e0000 */
.L_x_1715:
        /* <DEDUP_REMOVED lines=16> */
.L_x_1716:
        /* <DEDUP_REMOVED lines=10> */
[----:B------:R-:W3:Y:S01]  /*26140*/  SYNCS.PHASECHK.TRANS64.TRYWAIT P0, [R6+URZ+0x33440], R5 ;  /* 0x03344005060075a7 */ /* 0x000ee2000800017f */
[----:B------:R-:W-:Y:S04]  /*26150*/  BSSY B1, `(.L_x_1717) ;  /* 0x0000002000017945 */ /* 0x000fe80003800000 */
[----:B---3--:R-:W-:Y:S05]  /*26160*/  @!P0 BRA `(.L_x_1718) ;  /* 0x0000003800588947 */ /* 0x008fea0003800000 */
.L_x_1811:
[----:B------:R-:W-:Y:S05]  /*26170*/  BSYNC B1 ;  /* 0x0000000000017941 */ /* 0x000fea0003800000 */
.L_x_1717:
[----:B------:R-:W-:Y:S01]  /*26180*/  BSSY B1, `(.L_x_1719) ;  /* 0x000000b000017945 */ /* 0x000fe20003800000 */
[----:B------:R-:W-:Y:S02]  /*26190*/  IMAD.MOV.U32 R10, RZ, RZ, 0x0 ;  /* 0x00000000ff0a7424 */ /* 0x000fe400078e00ff */
[----:B------:R-:W-:Y:S01]  /*261a0*/  IMAD.MOV.U32 R11, RZ, RZ, 0x14f00000 ;  /* 0x14f00000ff0b7424 */ /* 0x000fe200078e00ff */
[----:B------:R-:W-:Y:S06]  /*261b0*/  @P1 BRA `(.L_x_1720) ;  /* 0x00000000001c1947 */ /* 0x000fec0003800000 */
[----:B------:R-:W4:Y:S02]  /*261c0*/  S2R R3, SR_TID.X ;  /* 0x0000000000037919 */ /* 0x000f240000002100 */
[----:B----4-:R-:W-:Y:S01]  /*261d0*/  LOP3.LUT R9, R3, 0x1f, RZ, 0xc0, !PT ;  /* 0x0000001f03097812 */ /* 0x010fe200078ec0ff */
[----:B------:R-:W-:-:S03]  /*261e0*/  IMAD.MOV.U32 R3, RZ, RZ, 0x7800 ;  /* 0x00007800ff037424 */ /* 0x000fc600078e00ff */
[----:B------:R-:W-:Y:S01]  /*261f0*/  ISETP.NE.AND P0, PT, R9, RZ, PT ;  /* 0x000000ff0900720c */ /* 0x000fe20003f05270 */
[----:B------:R4:W-:-:S12]  /*26200*/  SYNCS.ARRIVE.TRANS64 RZ, [R6+URZ+0x33430], R3 ;  /* 0x0334300306ff79a7 */ /* 0x0009d8000800003f */
[----:B----4-:R-:W-:Y:S05]  /*26210*/  @!P0 BRA `(.L_x_1720) ;  /* 0x0000000000048947 */ /* 0x010fea0003800000 */
[----:B------:R-:W-:Y:S01]  /*26220*/  BPT.TRAP 0x1 ;  /* 0x000000040000795c */ /* 0x000fe20000300000 */
.L_x_1720:
[----:B------:R-:W-:Y:S05]  /*26230*/  BSYNC B1 ;  /* 0x0000000000017941 */ /* 0x000fea0003800000 */
.L_x_1719:
[----:B------:R-:W-:Y:S01]  /*26240*/  R2UR UR10, R14 ;  /* 0x000000000e0a72ca */ /* 0x000fe200000e0000 */
[----:B------:R-:W-:Y:S01]  /*26250*/  UIADD3 UR4, UP0, UR36, 0x370, URZ ;  /* 0x0000037024047890 */ /* 0x000fe2000ff1e03f */
[----:B------:R-:W-:Y:S01]  /*26260*/  R2UR UR6, R10 ;  /* 0x000000000a0672ca */ /* 0x000fe200000e0000 */
[----:B--23--:R-:W-:Y:S01]  /*26270*/  VIADD R6, R6, 0x33430 ;  /* 0x0003343006067836 */ /* 0x00cfe20000000000 */
[----:B------:R-:W-:Y:S01]  /*26280*/  R2UR UR7, R11 ;  /* 0x000000000b0772ca */ /* 0x000fe200000e0000 */
[----:B------:R-:W-:Y:S01]  /*26290*/  VIADD R3, R4, 0x24200 ;  /* 0x0002420004037836 */ /* 0x000fe20000000000 */
[----:B------:R-:W-:Y:S01]  /*262a0*/  PLOP3.LUT P0, PT, PT, PT, PT, 0x80, 0x0 ;  /* 0x000000000000781c */ /* 0x000fe20003f0f070 */
[----:B------:R-:W-:-:S12]  /*262b0*/  UIADD3.X UR5, URZ, UR37, URZ, UP0, !UPT ;  /* 0x000000253f057290 */ /* 0x000fd800087fe43f */
.L_x_1721:
        /* <DEDUP_REMOVED lines=10> */
[----:B------:R-:W-:Y:S01]  /*26360*/  R2UR UR10, R13 ;  /* 0x000000000d0a72ca */ /* 0x000fe200000e0000 */
[----:B------:R-:W-:Y:S01]  /*26370*/  VIADD R3, R4, 0x26a00 ;  /* 0x00026a0004037836 */ /* 0x000fe20000000000 */
[----:B------:R-:W-:Y:S02]  /*26380*/  R2UR UR6, R10 ;  /* 0x000000000a0672ca */ /* 0x000fe400000e0000 */
[----:B------:R-:W-:Y:S02]  /*26390*/  R2UR UR7, R11 ;  /* 0x000000000b0772ca */ /* 0x000fe400000e0000 */
[----:B------:R-:W-:-:S13]  /*263a0*/  PLOP3.LUT P0, PT, PT, PT, PT, 0x80, 0x0 ;  /* 0x000000000000781c */ /* 0x000fda0003f0f070 */
.L_x_1722:
        /* <DEDUP_REMOVED lines=15> */
.L_x_1723:
        /* <DEDUP_REMOVED lines=10> */
.L_x_1708:
[----:B------:R-:W-:Y:S05]  /*26540*/  BSYNC B0 ;  /* 0x0000000000007941 */ /* 0x000fea0003800000 */
.L_x_1707:
[----:B------:R-:W-:-:S06]  /*26550*/  UISETP.NE.AND UP0, UPT, UR38, 0x3, UPT ;  /* 0x000000032600788c */ /* 0x000fcc000bf05270 */
[----:B------:R-:W-:-:S13]  /*26560*/  PLOP3.LUT P0, PT, PT, PT, UP0, 0x80, 0x0 ;  /* 0x000000000000781c */ /* 0x000fda0003f0f008 */
[----:B------:R-:W-:Y:S05]  /*26570*/  @!P0 BRA `(.L_x_1724) ;  /* 0x0000000000048947 */ /* 0x000fea0003800000 */
[----:B------:R-:W-:Y:S01]  /*26580*/  BPT.TRAP 0x1 ;  /* 0x000000040000795c */ /* 0x000fe20000300000 */
.L_x_1724:
        /* <DEDUP_REMOVED lines=9> */
.L_x_1812:
[----:B------:R-:W-:Y:S05]  /*26620*/  BSYNC B0 ;  /* 0x0000000000007941 */ /* 0x000fea0003800000 */
.L_x_1725:
[----:B------:R-:W-:Y:S05]  /*26630*/  @!P1 BRA `(.L_x_1727) ;  /* 0x0000000000049947 */ /* 0x000fea0003800000 */
[----:B------:R-:W-:Y:S01]  /*26640*/  BPT.TRAP 0x1 ;  /* 0x000000040000795c */ /* 0x000fe20000300000 */
.L_x_1727:
[----:B--2---:R-:W-:Y:S01]  /*26650*/  SHF.L.U32 R4, R8, 0x1f, RZ ;  /* 0x0000001f08047819 */ /* 0x004fe200000006ff */
[----:B----4-:R-:W-:-:S03]  /*26660*/  IMAD R10, R0, 0x7800, RZ ;  /* 0x00007800000a7824 */ /* 0x010fc600078e02ff */
[----:B------:R-:W2:Y:S02]  /*26670*/  SYNCS.PHASECHK.TRANS64.TRYWAIT P0, [R3+URZ+0x33460], R4 ;  /* 0x03346004030075a7 */ /* 0x000ea4000800017f */
[----:B--2---:R-:W-:Y:S05]  /*26680*/  @!P0 BRA `(.L_x_1728) ;  /* 0x0000003400388947 */ /* 0x004fea0003800000 */
.L_x_1813:
[----:B------:R-:W3:Y:S04]  /*26690*/  LDL R0, [R1+0x300] ;  /* 0x0003000001007983 */ /* 0x000ee80000100800 */
[----:B------:R-:W4:Y:S04]  /*266a0*/  LDL R13, [R1+0x2d4] ;  /* 0x0002d400010d7983 */ /* 0x000f280000100800 */
[----:B------:R-:W5:Y:S01]  /*266b0*/  LDL R11, [R1+0x2fc] ;  /* 0x0002fc00010b7983 */ /* 0x000f620000100800 */
[----:B------:R-:W-:Y:S05]  /*266c0*/  WARPSYNC.ALL ;  /* 0x0000000000007948 */ /* 0x000fea0003800000 */
[----:B---3--:R-:W-:-:S05]  /*266d0*/  LOP3.LUT R0, R10, R0, RZ, 0xfc, !PT ;  /* 0x000000000a007212 */ /* 0x008fca00078efcff */
[----:B----4-:R-:W-:-:S05]  /*266e0*/  IMAD.IADD R0, R13, 0x1, R0 ;  /* 0x000000010d007824 */ /* 0x010fca00078e0200 */
[----:B--2---:R-:W2:Y:S01]  /*266f0*/  LDSM.16.MT88.4 R4, [R0+0xf200] ;  /* 0x00f200000004783b */ /* 0x004ea20000004200 */
[----:B-----5:R-:W-:-:S05]  /*26700*/  LOP3.LUT R12, R10, R11, RZ, 0xfc, !PT ;  /* 0x0000000b0a0c7212 */ /* 0x020fca00078efcff */
[----:B------:R-:W-:Y:S01]  /*26710*/  IMAD.IADD R12, R13, 0x1, R12 ;  /* 0x000000010d0c7824 */ /* 0x000fe200078e020c */
[C-C-:B--2---:R-:W-:Y:S02]  /*26720*/  PRMT R8, R4.reuse, 0x6420, R5.reuse ;  /* 0x0000642004087816 */ /* 0x144fe40000000005 */
[----:B------:R-:W-:Y:S02]  /*26730*/  PRMT R9, R4, 0x7531, R5 ;  /* 0x0000753104097816 */ /* 0x000fe40000000005 */
[C-C-:B------:R-:W-:Y:S02]  /*26740*/  PRMT R10, R6.reuse, 0x6420, R7.reuse ;  /* 0x00006420060a7816 */ /* 0x140fe40000000007 */
[----:B------:R-:W-:-:S05]  /*26750*/  PRMT R11, R6, 0x7531, R7 ;  /* 0x00007531060b7816 */ /* 0x000fca0000000007 */
[----:B------:R-:W-:Y:S04]  /*26760*/  STSM.16.M88.4 [R12+0x200], R8 ;  /* 0x000200080c007844 */ /* 0x000fe80000000200 */
[----:B------:R-:W2:Y:S02]  /*26770*/  LDSM.16.MT88.4 R4, [R0+0x11a00] ;  /* 0x011a00000004783b */ /* 0x000ea40000004200 */
[C-C-:B--2---:R-:W-:Y:S02]  /*26780*/  PRMT R8, R4.reuse, 0x6420, R5.reuse ;  /* 0x0000642004087816 */ /* 0x144fe40000000005 */
[----:B------:R-:W-:Y:S02]  /*26790*/  PRMT R9, R4, 0x7531, R5 ;  /* 0x0000753104097816 */ /* 0x000fe40000000005 */
[----:B------:R-:W-:-:S02]  /*267a0*/  PRMT R10, R6, 0x6420, R7 ;  /* 0x00006420060a7816 */ /* 0x000fc40000000007 */
        /* <DEDUP_REMOVED lines=85> */
[----:B---3--:R-:W3:Y:S01]  /*26d00*/  FENCE.VIEW.ASYNC.S ;  /* 0x00000000000073c6 */ /* 0x008ee20000000000 */
[----:B------:R-:W-:Y:S05]  /*26d10*/  @!P1 BRA `(.L_x_1729) ;  /* 0x0000000000049947 */ /* 0x000fea0003800000 */
[----:B------:R-:W-:Y:S01]  /*26d20*/  BPT.TRAP 0x1 ;  /* 0x000000040000795c */ /* 0x000fe20000300000 */
.L_x_1729:
[----:B------:R-:W4:Y:S01]  /*26d30*/  S2R R0, SR_TID.X ;  /* 0x0000000000007919 */ /* 0x000f220000002100 */
[----:B---3--:R3:W-:Y:S01]  /*26d40*/  SYNCS.ARRIVE.TRANS64.A1T0 RZ, [R3+URZ+0x33450], RZ ;  /* 0x033450ff03ff79a7 */ /* 0x0087e2000810003f */
[----:B--2---:R2:W5:Y:S01]  /*26d50*/  LDL R8, [R1+0x2e0] ;  /* 0x0002e00001087983 */ /* 0x0045620000100800 */
[----:B----4-:R-:W-:-:S03]  /*26d60*/  LOP3.LUT R4, R0, 0x7f, RZ, 0xc0, !PT ;  /* 0x0000007f00047812 */ /* 0x010fc600078ec0ff */
[----:B------:R-:W4:Y:S01]  /*26d70*/  LDL R0, [R1+0x2f0] ;  /* 0x0002f00001007983 */ /* 0x000f220000100800 */
[----:B------:R-:W-:Y:S01]  /*26d80*/  BAR.SYNC.DEFER_BLOCKING 0x2, 0x80 ;  /* 0x0082000000007b1d */ /* 0x000fe20000010000 */
[----:B------:R-:W-:-:S13]  /*26d90*/  ISETP.NE.AND P0, PT, R4, RZ, PT ;  /* 0x000000ff0400720c */ /* 0x000fda0003f05270 */
[----:B---3--:R-:W-:-:S05]  /*26da0*/  @!P0 VIADD R3, R3, 0x33480 ;  /* 0x0003348003038836 */ /* 0x008fca0000000000 */
[----:B------:R-:W-:-:S04]  /*26db0*/  @!P0 PRMT R3, RZ, 0x654, R3 ;  /* 0x00000654ff038816 */ /* 0x000fc80000000003 */
[----:B------:R2:W-:Y:S01]  /*26dc0*/  @!P0 SYNCS.ARRIVE.TRANS64.RED.A1T0 RZ, [R3+URZ], RZ ;  /* 0x000000ff03ff89a7 */ /* 0x0005e2000810043f */
[C---:B----4-:R-:W-:Y:S01]  /*26dd0*/  ISETP.GT.AND P0, PT, R2.reuse, R0, PT ;  /* 0x000000000200720c */ /* 0x050fe20003f04270 */
[----:B------:R-:W-:Y:S01]  /*26de0*/  VIADD R2, R2, 0xffffffff ;  /* 0xffffffff02027836 */ /* 0x000fe20000000000 */
[----:B------:R2:W5:Y:S11]  /*26df0*/  LDL R0, [R1+0x2d8] ;  /* 0x0002d80001007983 */ /* 0x0005760000100800 */
[----:B--2---:R-:W-:Y:S05]  /*26e00*/  @P0 BRA `(.L_x_1730) ;  /* 0xffffffec000c0947 */ /* 0x004fea000383ffff */
.L_x_1706:
[----:B------:R-:W3:Y:S01]  /*26e10*/  S2R R3, SR_TID.X ;  /* 0x0000000000037919 */ /* 0x000ee20000002100 */
[----:B------:R-:W-:Y:S01]  /*26e20*/  BSSY B0, `(.L_x_1731) ;  /* 0x0000010000007945 */ /* 0x000fe20003800000 */
[----:B---3--:R-:W-:-:S04]  /*26e30*/  LOP3.LUT R3, R3, 0x7f, RZ, 0xc0, !PT ;  /* 0x0000007f03037812 */ /* 0x008fc800078ec0ff */
[----:B------:R-:W-:-:S13]  /*26e40*/  ISETP.NE.AND P0, PT, R3, RZ, PT ;  /* 0x000000ff0300720c */ /* 0x000fda0003f05270 */
[----:B------:R-:W-:Y:S05]  /*26e50*/  @P0 BRA `(.L_x_1732) ;  /* 0x0000000000300947 */ /* 0x000fea0003800000 */
[----:B------:R-:W3:Y:S01]  /*26e60*/  S2R R3, SR_LANEID ;  /* 0x0000000000037919 */ /* 0x000ee20000000000 */
[----:B------:R-:W-:Y:S01]  /*26e70*/  VOTEU.ANY UR4, UPT, PT ;  /* 0x0000000000047886 */ /* 0x000fe200038e0100 */
[----:B--2---:R-:W2:Y:S01]  /*26e80*/  LDC.64 R4, c[0x0][0xc60] ;  /* 0x00031800ff047b82 */ /* 0x004ea20000000a00 */
[----:B-----5:R-:W3:Y:S08]  /*26e90*/  FLO.U32 R0, UR4 ;  /* 0x0000000400007d00 */ /* 0x020ef000080e0000 */
[----:B------:R-:W2:Y:S01]  /*26ea0*/  POPC R2, UR4 ;  /* 0x0000000400027d09 */ /* 0x000ea20008000000 */
[----:B---3--:R-:W-:-:S13]  /*26eb0*/  ISETP.EQ.U32.AND P1, PT, R0, R3, PT ;  /* 0x000000030000720c */ /* 0x008fda0003f22070 */
[----:B--2---:R-:W2:Y:S01]  /*26ec0*/  @P1 ATOMG.E.ADD.STRONG.GPU PT, R5, desc[UR46][R4.64], R2 ;  /* 0x00000002040519a8 */ /* 0x004ea200081ee1ee */
[----:B------:R-:W3:Y:S02]  /*26ed0*/  S2R R3, SR_LTMASK ;  /* 0x0000000000037919 */ /* 0x000ee40000003900 */
[----:B---3--:R-:W-:-:S06]  /*26ee0*/  LOP3.LUT R3, R3, UR4, RZ, 0xc0, !PT ;  /* 0x0000000403037c12 */ /* 0x008fcc000f8ec0ff */
[----:B------:R-:W3:Y:S01]  /*26ef0*/  POPC R3, R3 ;  /* 0x0000000300037309 */ /* 0x000ee20000000000 */
[----:B--2---:R-:W3:Y:S02]  /*26f00*/  SHFL.IDX PT, R0, R5, R0, 0x1f ;  /* 0x00001f0005007589 */ /* 0x004ee400000e0000 */
[----:B---3--:R-:W-:-:S07]  /*26f10*/  IADD3 R16, R0, UR40, R3 ;  /* 0x0000002800107c10 */ /* 0x008fce000fffe003 */
.L_x_1732:
[----:B------:R-:W-:Y:S05]  /*26f20*/  BSYNC B0 ;  /* 0x0000000000007941 */ /* 0x000fea0003800000 */
.L_x_1731:
[----:B------:R-:W-:-:S06]  /*26f30*/  UISETP.NE.AND UP0, UPT, UR38, 0x3, UPT ;  /* 0x000000032600788c */ /* 0x000fcc000bf05270 */
[----:B------:R-:W-:-:S13]  /*26f40*/  PLOP3.LUT P1, PT, PT, PT, UP0, 0x80, 0x0 ;  /* 0x000000000000781c */ /* 0x000fda0003f2f008 */
[----:B------:R-:W-:Y:S05]  /*26f50*/  @!P1 BRA `(.L_x_1733) ;  /* 0x0000000000049947 */ /* 0x000fea0003800000 */
[----:B------:R-:W-:Y:S01]  /*26f60*/  BPT.TRAP 0x1 ;  /* 0x000000040000795c */ /* 0x000fe20000300000 */
.L_x_1733:
        /* <DEDUP_REMOVED lines=9> */
[----:B------:R-:W3:Y:S02]  /*27000*/  SYNCS.PHASECHK.TRANS64.TRYWAIT P1, [R3+URZ+0x33470], R0 ;  /* 0x03347000030075a7 */ /* 0x000ee4000802017f */
[----:B---3--:R-:W-:Y:S05]  /*27010*/  @!P1 BRA `(.L_x_1735) ;  /* 0x0000002800e89947 */ /* 0x008fea0003800000 */
.L_x_1814:
[----:B------:R-:W-:Y:S05]  /*27020*/  BSYNC B0 ;  /* 0x0000000000007941 */ /* 0x000fea0003800000 */
.L_x_1734:
[----:B------:R-:W-:Y:S05]  /*27030*/  @!P2 BRA `(.L_x_1736) ;  /* 0x000000000004a947 */ /* 0x000fea0003800000 */
[----:B------:R-:W-:Y:S01]  /*27040*/  BPT.TRAP 0x1 ;  /* 0x000000040000795c */ /* 0x000fe20000300000 */
.L_x_1736:
[----:B---3--:R-:W3:Y:S02]  /*27050*/  LDL R0, [R1+0x2e0] ;  /* 0x0002e00001007983 */ /* 0x008ee40000100800 */
[----:B---3--:R-:W-:-:S04]  /*27060*/  SHF.L.U32 R0, R0, 0x1f, RZ ;  /* 0x0000001f00007819 */ /* 0x008fc800000006ff */
[----:B------:R-:W3:Y:S02]  /*27070*/  SYNCS.PHASECHK.TRANS64.TRYWAIT P1, [R3+URZ+0x33460], R0 ;  /* 0x03346000030075a7 */ /* 0x000ee4000802017f */
[----:B---3--:R-:W-:Y:S05]  /*27080*/  @!P1 BRA `(.L_x_1737) ;  /* 0x0000002800e09947 */ /* 0x008fea0003800000 */
.L_x_1815:
[----:B------:R-:W4:Y:S04]  /*27090*/  LDL R12, [R1+0x2d8] ;  /* 0x0002d800010c7983 */ /* 0x000f280000100800 */
[----:B------:R-:W3:Y:S04]  /*270a0*/  LDL R4, [R1+0x300] ;  /* 0x0003000001047983 */ /* 0x000ee80000100800 */
[----:B------:R-:W5:Y:S04]  /*270b0*/  LDL R13, [R1+0x2d4] ;  /* 0x0002d400010d7983 */ /* 0x000f680000100800 */
[----:B------:R-:W2:Y:S01]  /*270c0*/  LDL R10, [R1+0x2fc] ;  /* 0x0002fc00010a7983 */ /* 0x000ea20000100800 */
[----:B------:R-:W-:Y:S05]  /*270d0*/  WARPSYNC.ALL ;  /* 0x0000000000007948 */ /* 0x000fea0003800000 */
[----:B----4-:R-:W-:-:S05]  /*270e0*/  IMAD R2, R12, 0x7800, RZ ;  /* 0x000078000c027824 */ /* 0x010fca00078e02ff */
[----:B---3--:R-:W-:-:S05]  /*270f0*/  LOP3.LUT R0, R2, R4, RZ, 0xfc, !PT ;  /* 0x0000000402007212 */ /* 0x008fca00078efcff */
[----:B-----5:R-:W-:-:S05]  /*27100*/  IMAD.IADD R0, R13, 0x1, R0 ;  /* 0x000000010d007824 */ /* 0x020fca00078e0200 */
[----:B--2---:R-:W2:Y:S01]  /*27110*/  LDSM.16.MT88.4 R4, [R0+0xf200] ;  /* 0x00f200000004783b */ /* 0x004ea20000004200 */
[----:B------:R-:W-:-:S05]  /*27120*/  LOP3.LUT R2, R2, R10, RZ, 0xfc, !PT ;  /* 0x0000000a02027212 */ /* 0x000fca00078efcff */
        /* <DEDUP_REMOVED lines=98> */
.L_x_1738:
[----:B------:R-:W4:Y:S01]  /*27750*/  LDL.LU R4, [R1+0x2e0] ;  /* 0x0002e00001047983 */ /* 0x000f220000300800 */
[----:B---3--:R3:W-:Y:S01]  /*27760*/  SYNCS.ARRIVE.TRANS64.A1T0 RZ, [R3+URZ+0x33450], RZ ;  /* 0x033450ff03ff79a7 */ /* 0x0087e2000810003f */
[----:B------:R-:W-:Y:S02]  /*27770*/  VIADD R0, R12, 0x1 ;  /* 0x000000010c007836 */ /* 0x000fe40000000000 */
[----:B---3--:R-:W-:-:S05]  /*27780*/  @!P0 VIADD R3, R3, 0x33480 ;  /* 0x0003348003038836 */ /* 0x008fca0000000000 */
[----:B------:R-:W-:Y:S01]  /*27790*/  @!P0 PRMT R3, RZ, 0x654, R3 ;  /* 0x00000654ff038816 */ /* 0x000fe20000000003 */
[----:B------:R-:W-:Y:S06]  /*277a0*/  BAR.SYNC.DEFER_BLOCKING 0x2, 0x80 ;  /* 0x0082000000007b1d */ /* 0x000fec0000010000 */
[----:B------:R3:W-:Y:S01]  /*277b0*/  @!P0 SYNCS.ARRIVE.TRANS64.RED.A1T0 RZ, [R3+URZ], RZ ;  /* 0x000000ff03ff89a7 */ /* 0x0007e2000810043f */
[----:B------:R-:W-:-:S04]  /*277c0*/  ISETP.NE.AND P0, PT, R0, 0x2, PT ;  /* 0x000000020000780c */ /* 0x000fc80003f05270 */
[----:B--2---:R-:W-:Y:S02]  /*277d0*/  SEL R2, RZ, 0x1, P0 ;  /* 0x00000001ff027807 */ /* 0x004fe40000000000 */
[----:B------:R-:W-:-:S05]  /*277e0*/  SEL R0, R0, RZ, P0 ;  /* 0x000000ff00007207 */ /* 0x000fca0000000000 */
[----:B------:R3:W-:Y:S01]  /*277f0*/  STL [R1+0x2d8], R0 ;  /* 0x0002d80001007387 */ /* 0x0007e20000100800 */
[----:B----4-:R-:W-:-:S05]  /*27800*/  LOP3.LUT R4, R4, R2, RZ, 0x3c, !PT ;  /* 0x0000000204047212 */ /* 0x010fca00078e3cff */
[----:B------:R3:W-:Y:S02]  /*27810*/  STL [R1+0x2e0], R4 ;  /* 0x0002e00401007387 */ /* 0x0007e40000100800 */
.L_x_1681:
[----:B---3--:R-:W2:Y:S02]  /*27820*/  LDL R0, [R1+0x2d0] ;  /* 0x0002d00001007983 */ /* 0x008ea40000100800 */
[----:B--2---:R-:W-:-:S13]  /*27830*/  LOP3.LUT P0, RZ, R0, 0x2, RZ, 0xc0, !PT ;  /* 0x0000000200ff7812 */ /* 0x004fda000780c0ff */
[----:B------:R-:W-:Y:S05]  /*27840*/  @!P0 BRA `(.L_x_1739) ;  /* 0x0000000000288947 */ /* 0x000fea0003800000 */
[----:B------:R-:W-:Y:S05]  /*27850*/  WARPSYNC.ALL ;  /* 0x0000000000007948 */ /* 0x000fea0003800000 */
[----:B------:R-:W2:Y:S08]  /*27860*/  S2UR UR5, SR_CgaCtaId ;  /* 0x00000000000579c3 */ /* 0x000eb00000008800 */
[----:B------:R-:W-:Y:S06]  /*27870*/  BAR.SYNC.DEFER_BLOCKING 0x5, 0x180 ;  /* 0x0146000000007b1d */ /* 0x000fec0000010000 */
[----:B------:R-:W-:-:S02]  /*27880*/  UMOV UR4, 0x400 ;  /* 0x0000040000047882 */ /* 0x000fc40000000000 */
[----:B--2---:R-:W-:-:S06]  /*27890*/  ULEA UR4, UR5, UR4, 0x18 ;  /* 0x0000000405047291 */ /* 0x004fcc000f8ec03f */
[----:B------:R-:W-:-:S05]  /*278a0*/  IMAD.U32 R0, RZ, RZ, UR4 ;  /* 0x00000004ff007e24 */ /* 0x000fca000f8e00ff */
[----:B------:R2:W3:Y:S04]  /*278b0*/  LDS.128 R16, [R0+0x334d0] ;  /* 0x0334d00000107984 */ /* 0x0004e80000000c00 */
[----:B------:R2:W-:Y:S01]  /*278c0*/  STL [R1+0x2d4], R0 ;  /* 0x0002d40001007387 */ /* 0x0005e20000100800 */
[----:B------:R-:W-:Y:S06]  /*278d0*/  BAR.ARV 0x4, 0x180 ;  /* 0x0106000000007b1d */ /* 0x000fec0000002000 */
[----:B------:R-:W-:Y:S05]  /*278e0*/  BRA `(.L_x_1740) ;  /* 0x0000000800dc7947 */ /* 0x000fea0003800000 */
.L_x_1739:
[----:B------:R-:W2:Y:S01]  /*278f0*/  S2R R0, SR_TID.X ;  /* 0x0000000000007919 */ /* 0x000ea20000002100 */
[----:B------:R-:W-:Y:S01]  /*27900*/  UMOV UR4, 0xffffffff ;  /* 0xffffffff00047882 */ /* 0x000fe20000000000 */
[----:B--2---:R-:W-:-:S04]  /*27910*/  LOP3.LUT R6, R0, 0x1f, RZ, 0xc0, !PT ;  /* 0x0000001f00067812 */ /* 0x004fc800078ec0ff */
[----:B------:R-:W-:Y:S01]  /*27920*/  ISETP.NE.AND P0, PT, R6, 0x1f, PT ;  /* 0x0000001f0600780c */ /* 0x000fe20003f05270 */
[----:B------:R-:W-:-:S12]  /*27930*/  BRA.DIV UR4, `(.L_x_1741) ;  /* 0x0000002204c87947 */ /* 0x000fd8000b800000 */
[----:B------:R-:W-:Y:S01]  /*27940*/  IMAD.IADD R0, R19, 0x1, R6 ;  /* 0x0000000113007824 */ /* 0x000fe200078e0206 */
[----:B------:R-:W-:-:S04]  /*27950*/  ULDC UR4, c[0x0][0xc3c] ;  /* 0x00030f0000047ab9 */ /* 0x000fc80000000800 */
[----:B------:R-:W-:-:S13]  /*27960*/  ISETP.GE.OR P1, PT, R0, UR4, !P0 ;  /* 0x0000000400007c0c */ /* 0x000fda000c726670 */
[----:B------:R-:W2:Y:S02]  /*27970*/  @!P1 LDC.64 R2, c[0x0][0xc80] ;  /* 0x00032000ff029b82 */ /* 0x000ea40000000a00 */
[----:B--2---:R-:W-:-:S06]  /*27980*/  @!P1 IMAD.WIDE R2, R0, 0x4, R2 ;  /* 0x0000000400029825 */ /* 0x004fcc00078e0202 */
[----:B------:R2:W3:Y:S01]  /*27990*/  @!P1 LDG.E R3, desc[UR46][R2.64] ;  /* 0x0000002e02039981 */ /* 0x0004e2000c1e1900 */
[C---:B------:R-:W-:Y:S02]  /*279a0*/  ISETP.GE.U32.AND P2, PT, R6.reuse, 0x2, PT ;  /* 0x000000020600780c */ /* 0x040fe40003f46070 */
[C---:B------:R-:W-:Y:S01]  /*279b0*/  ISETP.GE.U32.AND P3, PT, R6.reuse, 0x4, PT ;  /* 0x000000040600780c */ /* 0x040fe20003f66070 */
[----:B------:R-:W-:Y:S01]  /*279c0*/  SHFL.IDX PT, R0, R16, RZ, 0x1f ;  /* 0x00001fff10007589 */ /* 0x000fe200000e0000 */
[C---:B------:R-:W-:Y:S02]  /*279d0*/  ISETP.GE.U32.AND P4, PT, R6.reuse, 0x8, PT ;  /* 0x000000080600780c */ /* 0x040fe40003f86070 */
[C---:B------:R-:W-:Y:S01]  /*279e0*/  ISETP.GE.U32.AND P5, PT, R6.reuse, 0x10, PT ;  /* 0x000000100600780c */ /* 0x040fe20003fa6070 */
[----:B------:R-:W-:Y:S01]  /*279f0*/  SHFL.IDX PT, R5, R16, 0x1, 0x1f ;  /* 0x00201f0010057f89 */ /* 0x000fe200000e0000 */
[----:B--2---:R-:W-:Y:S02]  /*27a00*/  IMAD.MOV.U32 R2, RZ, RZ, RZ ;  /* 0x000000ffff027224 */ /* 0x004fe400078e00ff */
[----:B---3--:R-:W-:Y:S01]  /*27a10*/  @!P1 IMAD.MOV.U32 R2, RZ, RZ, R3 ;  /* 0x000000ffff029224 */ /* 0x008fe200078e0003 */
[----:B------:R-:W-:-:S04]  /*27a20*/  ISETP.NE.AND P1, PT, R6, RZ, PT ;  /* 0x000000ff0600720c */ /* 0x000fc80003f25270 */
[----:B------:R-:W2:Y:S02]  /*27a30*/  SHFL.UP PT, R3, R2, 0x1, RZ ;  /* 0x0420000002037989 */ /* 0x000ea400000e00ff */
[----:B--2---:R-:W-:-:S05]  /*27a40*/  SEL R3, R3, RZ, P1 ;  /* 0x000000ff03037207 */ /* 0x004fca0000800000 */
[----:B------:R-:W-:-:S05]  /*27a50*/  IMAD.IADD R3, R2, 0x1, R3 ;  /* 0x0000000102037824 */ /* 0x000fca00078e0203 */
        /* <DEDUP_REMOVED lines=12> */
[----:B------:R2:W3:Y:S02]  /*27b20*/  SHFL.IDX PT, R16, R3, 0x1f, 0x1f ;  /* 0x03e01f0003107f89 */ /* 0x0004e400000e0000 */
.L_x_1825:
[----:B------:R-:W-:Y:S02]  /*27b30*/  ULDC UR4, c[0x0][0xc38] ;  /* 0x00030e0000047ab9 */ /* 0x000fe40000000800 */
[----:B------:R-:W-:-:S04]  /*27b40*/  IMAD.U32 R4, RZ, RZ, UR4 ;  /* 0x00000004ff047e24 */ /* 0x000fc8000f8e00ff */
[----:B---3--:R-:W-:-:S04]  /*27b50*/  IMAD R16, R16, R4, RZ ;  /* 0x0000000410107224 */ /* 0x008fc800078e02ff */
[----:B------:R-:W-:-:S05]  /*27b60*/  IMAD.IADD R5, R5, 0x1, R16 ;  /* 0x0000000105057824 */ /* 0x000fca00078e0210 */
[----:B------:R-:W-:-:S13]  /*27b70*/  ISETP.GT.AND P6, PT, R5, R0, PT ;  /* 0x000000000500720c */ /* 0x000fda0003fc4270 */
[----:B------:R-:W-:Y:S05]  /*27b80*/  @P6 BRA `(.L_x_1742) ;  /* 0x00000000009c6947 */ /* 0x000fea0003800000 */
.L_x_1747:
[----:B------:R-:W3:Y:S01]  /*27b90*/  LDC R2, c[0x0][0xc3c] ;  /* 0x00030f00ff027b82 */ /* 0x000ee20000000800 */
[----:B------:R-:W-:-:S05]  /*27ba0*/  VIADD R19, R19, 0x1f ;  /* 0x0000001f13137836 */ /* 0x000fca0000000000 */
[----:B---3--:R-:W-:-:S13]  /*27bb0*/  ISETP.GE.AND P6, PT, R19, R2, PT ;  /* 0x000000021300720c */ /* 0x008fda0003fc6270 */
[----:B------:R-:W-:Y:S05]  /*27bc0*/  @P6 BRA `(.L_x_1743) ;  /* 0x0000000400d86947 */ /* 0x000fea0003800000 */
[----:B--2---:R-:W2:Y:S01]  /*27bd0*/  S2R R3, SR_TID.X ;  /* 0x0000000000037919 */ /* 0x004ea20000002100 */
[----:B------:R-:W-:Y:S01]  /*27be0*/  BSSY B0, `(.L_x_1744) ;  /* 0x0000009000007945 */ /* 0x000fe20003800000 */
[----:B--2---:R-:W-:-:S05]  /*27bf0*/  LOP3.LUT R3, R3, 0x1f, RZ, 0xc0, !PT ;  /* 0x0000001f03037812 */ /* 0x004fca00078ec0ff */
[----:B------:R-:W-:-:S05]  /*27c00*/  IMAD.IADD R4, R19, 0x1, R3 ;  /* 0x0000000113047824 */ /* 0x000fca00078e0203 */
[----:B------:R-:W-:Y:S01]  /*27c10*/  ISETP.GE.OR P6, PT, R4, R2, !P0 ;  /* 0x000000020400720c */ /* 0x000fe200047c6670 */
[----:B------:R-:W-:-:S12]  /*27c20*/  IMAD.MOV.U32 R2, RZ, RZ, RZ ;  /* 0x000000ffff027224 */ /* 0x000fd800078e00ff */
[----:B------:R-:W-:Y:S05]  /*27c30*/  @P6 BRA `(.L_x_1745) ;  /* 0x00000000000c6947 */ /* 0x000fea0003800000 */
[----:B------:R-:W2:Y:S02]  /*27c40*/  LDC.64 R2, c[0x0][0xc80] ;  /* 0x00032000ff027b82 */ /* 0x000ea40000000a00 */
[----:B--2---:R-:W-:-:S06]  /*27c50*/  IMAD.WIDE R2, R4, 0x4, R2 ;  /* 0x0000000404027825 */ /* 0x004fcc00078e0202 */
[----:B------:R2:W5:Y:S02]  /*27c60*/  LDG.E R2, desc[UR46][R2.64] ;  /* 0x0000002e02027981 */ /* 0x000564000c1e1900 */
.L_x_1745:
[----:B------:R-:W-:Y:S05]  /*27c70*/  BSYNC B0 ;  /* 0x0000000000007941 */ /* 0x000fea0003800000 */
.L_x_1744:
[----:B------:R-:W-:-:S03]  /*27c80*/  UMOV UR4, 0xffffffff ;  /* 0xffffffff00047882 */ /* 0x000fc60000000000 */
[----:B------:R-:W-:Y:S05]  /*27c90*/  BRA.DIV UR4, `(.L_x_1746) ;  /* 0x00000026042c7947 */ /* 0x000fea000b800000 */
[----:B--2--5:R-:W2:Y:S02]  /*27ca0*/  SHFL.UP PT, R3, R2, 0x1, RZ ;  /* 0x0420000002037989 */ /* 0x024ea400000e00ff */
        /* <DEDUP_REMOVED lines=15> */
.L_x_1833:
[----:B------:R-:W-:Y:S02]  /*27da0*/  ULDC UR4, c[0x0][0xc38] ;  /* 0x00030e0000047ab9 */ /* 0x000fe40000000800 */
[----:B------:R-:W-:-:S04]  /*27db0*/  IMAD.U32 R4, RZ, RZ, UR4 ;  /* 0x00000004ff047e24 */ /* 0x000fc8000f8e00ff */
[----:B---3--:R-:W-:-:S04]  /*27dc0*/  IMAD R16, R16, R4, RZ ;  /* 0x0000000410107224 */ /* 0x008fc800078e02ff */
[----:B------:R-:W-:-:S05]  /*27dd0*/  IMAD.IADD R5, R16, 0x1, R5 ;  /* 0x0000000110057824 */ /* 0x000fca00078e0205 */
[----:B------:R-:W-:-:S13]  /*27de0*/  ISETP.GT.AND P6, PT, R5, R0, PT ;  /* 0x000000000500720c */ /* 0x000fda0003fc4270 */
[----:B------:R-:W-:Y:S05]  /*27df0*/  @!P6 BRA `(.L_x_1747) ;  /* 0xfffffffc0064e947 */ /* 0x000fea000383ffff */
.L_x_1742:
[----:B------:R-:W-:Y:S01]  /*27e00*/  IMAD.IADD R16, R5, 0x1, -R16 ;  /* 0x0000000105107824 */ /* 0x000fe200078e0a10 */
[----:B------:R-:W-:-:S03]  /*27e10*/  UMOV UR4, 0xffffffff ;  /* 0xffffffff00047882 */ /* 0x000fc60000000000 */
[----:B------:R-:W-:-:S05]  /*27e20*/  IMAD R5, R3, R4, R16 ;  /* 0x0000000403057224 */ /* 0x000fca00078e0210 */
[----:B------:R-:W-:Y:S01]  /*27e30*/  ISETP.GT.AND P6, PT, R5, R0, PT ;  /* 0x000000000500720c */ /* 0x000fe20003fc4270 */
[----:B------:R-:W-:-:S12]  /*27e40*/  BRA.DIV UR4, `(.L_x_1748) ;  /* 0x0000002604987947 */ /* 0x000fd8000b800000 */
[----:B------:R-:W-:-:S04]  /*27e50*/  VOTE.ANY R6, PT, !P6 ;  /* 0x0000000000067806 */ /* 0x000fc800070e0100 */
[----:B------:R-:W3:Y:S02]  /*27e60*/  POPC R5, R6 ;  /* 0x0000000600057309 */ /* 0x000ee40000000000 */
[----:B---3--:R3:W4:Y:S02]  /*27e70*/  SHFL.IDX PT, R17, R2, R5, 0x1f ;  /* 0x00001f0502117589 */ /* 0x00872400000e0000 */
.L_x_1837:
[----:B------:R-:W-:Y:S01]  /*27e80*/  ISETP.NE.AND P0, PT, R6, RZ, PT ;  /* 0x000000ff0600720c */ /* 0x000fe20003f05270 */
[----:B------:R-:W-:-:S12]  /*27e90*/  IMAD.MOV.U32 R6, RZ, RZ, RZ ;  /* 0x000000ffff067224 */ /* 0x000fd800078e00ff */
[----:B------:R-:W-:Y:S05]  /*27ea0*/  @!P0 BRA `(.L_x_1749) ;  /* 0x0000000000148947 */ /* 0x000fea0003800000 */
[----:B------:R-:W-:Y:S01]  /*27eb0*/  UMOV UR4, 0xffffffff ;  /* 0xffffffff00047882 */ /* 0x000fe20000000000 */
[----:B------:R-:W-:Y:S02]  /*27ec0*/  VIADD R12, R5, 0xffffffff ;  /* 0xffffffff050c7836 */ /* 0x000fe40000000000 */
[----:B------:R-:W-:Y:S05]  /*27ed0*/  BRA.DIV UR4, `(.L_x_1750) ;  /* 0x0000002604bc7947 */ /* 0x000fea000b800000 */
[----:B--2---:R2:W0:Y:S02]  /*27ee0*/  SHFL.IDX PT, R3, R3, R12, 0x1f ;  /* 0x00001f0c03037589 */ /* 0x00442400000e0000 */
.L_x_1840:
[----:B0-----:R-:W-:-:S07]  /*27ef0*/  IMAD.MOV.U32 R6, RZ, RZ, R3 ;  /* 0x000000ffff067224 */ /* 0x001fce00078e0003 */
.L_x_1749:
[----:B--23--:R-:W2:Y:S01]  /*27f00*/  LDC.64 R2, c[0x0][0xc90] ;  /* 0x00032400ff027b82 */ /* 0x00cea20000000a00 */
[----:B------:R-:W-:-:S04]  /*27f10*/  IMAD.IADD R19, R5, 0x1, R19 ;  /* 0x0000000105137824 */ /* 0x000fc800078e0213 */
[----:B--2---:R-:W-:-:S05]  /*27f20*/  IMAD.WIDE R2, R19, 0x4, R2 ;  /* 0x0000000413027825 */ /* 0x004fca00078e0202 */
[----:B------:R-:W4:Y:S01]  /*27f30*/  LDG.E R7, desc[UR46][R2.64] ;  /* 0x0000002e02077981 */ /* 0x000f22000c1e1900 */
[----:B------:R-:W-:-:S04]  /*27f40*/  IMAD R16, R6, R4, R16 ;  /* 0x0000000406107224 */ /* 0x000fc800078e0210 */
[----:B------:R-:W-:Y:S02]  /*27f50*/  IMAD.IADD R0, R0, 0x1, -R16 ;  /* 0x0000000100007824 */ /* 0x000fe400078e0a10 */
[----:B----4-:R-:W-:-:S05]  /*27f60*/  IMAD R5, R17, R7, RZ ;  /* 0x0000000711057224 */ /* 0x010fca00078e02ff */
[----:B------:R-:W-:-:S04]  /*27f70*/  IABS R8, R5 ;  /* 0x0000000500087213 */ /* 0x000fc80000000000 */
[----:B------:R-:W2:Y:S08]  /*27f80*/  I2F.RP R2, R8 ;  /* 0x0000000800027306 */ /* 0x000eb00000209400 */
[----:B--2---:R-:W2:Y:S02]  /*27f90*/  MUFU.RCP R2, R2 ;  /* 0x0000000200027308 */ /* 0x004ea40000001000 */
[----:B--2---:R-:W-:-:S06]  /*27fa0*/  VIADD R2, R2, 0xffffffe ;  /* 0x0ffffffe02027836 */ /* 0x004fcc0000000000 */
[----:B------:R-:W2:Y:S02]  /*27fb0*/  F2I.FTZ.U32.TRUNC.NTZ R3, R2 ;  /* 0x0000000200037305 */ /* 0x000ea4000021f000 */
[----:B--2---:R-:W-:-:S04]  /*27fc0*/  IMAD.MOV R2, RZ, RZ, -R3 ;  /* 0x000000ffff027224 */ /* 0x004fc800078e0a03 */
        /* <DEDUP_REMOVED lines=15> */
[----:B------:R-:W-:-:S04]  /*280c0*/  @P0 VIADD R6, R6, 0x1 ;  /* 0x0000000106060836 */ /* 0x000fc80000000000 */
[----:B------:R-:W-:-:S04]  /*280d0*/  IMAD.MOV.U32 R2, RZ, RZ, R6 ;  /* 0x000000ffff027224 */ /* 0x000fc800078e0006 */
[----:B------:R-:W-:Y:S01]  /*280e0*/  @!P2 IMAD.MOV R2, RZ, RZ, -R2 ;  /* 0x000000ffff02a224 */ /* 0x000fe200078e0a02 */
[----:B------:R-:W-:-:S05]  /*280f0*/  @!P1 LOP3.LUT R2, RZ, R5, RZ, 0x33, !PT ;  /* 0x00000005ff029212 */ /* 0x000fca00078e33ff */
[----:B------:R-:W-:Y:S02]  /*28100*/  IMAD R6, R7, R2, RZ ;  /* 0x0000000207067224 */ /* 0x000fe400078e02ff */
[----:B------:R-:W-:Y:S02]  /*28110*/  IMAD.MOV R2, RZ, RZ, -R2 ;  /* 0x000000ffff027224 */ /* 0x000fe400078e0a02 */
[----:B------:R-:W-:Y:S02]  /*28120*/  IMAD.MOV R3, RZ, RZ, -R6 ;  /* 0x000000ffff037224 */ /* 0x000fe400078e0a06 */
[----:B------:R-:W-:-:S03]  /*28130*/  IMAD R0, R5, R2, R0 ;  /* 0x0000000205007224 */ /* 0x000fc600078e0200 */
[----:B------:R-:W-:-:S04]  /*28140*/  VIADDMNMX R4, R3, R4, R7, PT ;  /* 0x0000000403047246 */ /* 0x000fc80003800107 */
        /* <DEDUP_REMOVED lines=19> */
[C---:B------:R-:W-:Y:S01]  /*28280*/  LOP3.LUT R3, R0.reuse, R4, RZ, 0x3c, !PT ;  /* 0x0000000400037212 */ /* 0x040fe200078e3cff */
[----:B------:R-:W-:-:S03]  /*28290*/  IMAD.IADD R0, R0, 0x1, R6 ;  /* 0x0000000100007824 */ /* 0x000fc600078e0206 */
[----:B------:R-:W-:-:S07]  /*282a0*/  ISETP.GE.AND P2, PT, R3, RZ, PT ;  /* 0x000000ff0300720c */ /* 0x000fce0003f46270 */
[----:B------:R-:W-:-:S06]  /*282b0*/  @P0 VIADD R2, R2, 0x1 ;  /* 0x0000000102020836 */ /* 0x000fcc0000000000 */
[----:B------:R-:W-:Y:S01]  /*282c0*/  @!P2 IMAD.MOV R2, RZ, RZ, -R2 ;  /* 0x000000ffff02a224 */ /* 0x000fe200078e0a02 */
[----:B------:R-:W-:Y:S01]  /*282d0*/  @!P1 LOP3.LUT R2, RZ, R4, RZ, 0x33, !PT ;  /* 0x00000004ff029212 */ /* 0x000fe200078e33ff */
[----:B------:R-:W-:-:S04]  /*282e0*/  IMAD.MOV R4, RZ, RZ, -R4 ;  /* 0x000000ffff047224 */ /* 0x000fc800078e0a04 */
[----:B------:R-:W-:Y:S01]  /*282f0*/  IMAD R18, R2, R4, R0 ;  /* 0x0000000402127224 */ /* 0x000fe200078e0200 */
[----:B------:R-:W-:-:S05]  /*28300*/  LOP3.LUT R2, RZ, R2, RZ, 0x33, !PT ;  /* 0x00000002ff027212 */ /* 0x000fca00078e33ff */
[----:B------:R-:W-:Y:S01]  /*28310*/  IMAD.IADD R17, R17, 0x1, R2 ;  /* 0x0000000111117824 */ /* 0x000fe200078e0202 */
[----:B------:R-:W-:Y:S06]  /*28320*/  BRA `(.L_x_1751) ;  /* 0x00000000001c7947 */ /* 0x000fec0003800000 */
.L_x_1743:
[----:B------:R-:W-:Y:S01]  /*28330*/  UMOV UR4, URZ ;  /* 0x0000003f00047c82 */ /* 0x000fe20008000000 */
[----:B------:R-:W-:Y:S01]  /*28340*/  UMOV UR5, URZ ;  /* 0x0000003f00057c82 */ /* 0x000fe20008000000 */
[----:B------:R-:W-:Y:S01]  /*28350*/  ULDC UR6, c[0x0][0xc3c] ;  /* 0x00030f0000067ab9 */ /* 0x000fe20000000800 */
[----:B------:R-:W-:Y:S02]  /*28360*/  IMAD.MOV.U32 R16, RZ, RZ, R0 ;  /* 0x000000ffff107224 */ /* 0x000fe400078e0000 */
[----:B------:R-:W-:Y:S02]  /*28370*/  IMAD.U32 R17, RZ, RZ, UR4 ;  /* 0x00000004ff117e24 */ /* 0x000fe4000f8e00ff */
[----:B------:R-:W-:Y:S02]  /*28380*/  IMAD.U32 R18, RZ, RZ, UR5 ;  /* 0x00000005ff127e24 */ /* 0x000fe4000f8e00ff */
[----:B------:R-:W-:-:S07]  /*28390*/  IMAD.U32 R19, RZ, RZ, UR6 ;  /* 0x00000006ff137e24 */ /* 0x000fce000f8e00ff */
.L_x_1751:
[----:B--2---:R4:W2:Y:S01]  /*283a0*/  LDL R3, [R1+0x2d4] ;  /* 0x0002d40001037983 */ /* 0x0048a20000100800 */
[----:B------:R-:W3:Y:S01]  /*283b0*/  S2R R0, SR_TID.X ;  /* 0x0000000000007919 */ /* 0x000ee20000002100 */
[----:B------:R-:W-:Y:S05]  /*283c0*/  WARPSYNC.ALL ;  /* 0x0000000000007948 */ /* 0x000fea0003800000 */
[----:B---3--:R-:W-:Y:S01]  /*283d0*/  LOP3.LUT R0, R0, 0x1f, RZ, 0xc0, !PT ;  /* 0x0000001f00007812 */ /* 0x008fe200078ec0ff */
[----:B------:R-:W-:Y:S03]  /*283e0*/  BAR.SYNC.DEFER_BLOCKING 0x4, 0x180 ;  /* 0x0106000000007b1d */ /* 0x000fe60000010000 */
[----:B------:R-:W-:-:S13]  /*283f0*/  ISETP.NE.AND P0, PT, R0, RZ, PT ;  /* 0x000000ff0000720c */ /* 0x000fda0003f05270 */
[----:B------:R-:W2:Y:S01]  /*28400*/  @!P0 S2R R0, SR_CgaCtaId ;  /* 0x0000000000008919 */ /* 0x000ea20000008800 */
[----:B------:R-:W-:-:S04]  /*28410*/  @!P0 MOV R2, 0x400 ;  /* 0x0000040000028802 */ /* 0x000fc80000000f00 */
[----:B--2---:R-:W-:-:S05]  /*28420*/  @!P0 LEA R3, R0, R2, 0x18 ;  /* 0x0000000200038211 */ /* 0x004fca00078ec0ff */
[----:B------:R4:W-:Y:S04]  /*28430*/  @!P0 STS.128 [R3+0x334d0], R16 ;  /* 0x0334d01003008388 */ /* 0x0009e80000000c00 */
[----:B------:R4:W-:Y:S01]  /*28440*/  @!P0 STL [R1+0x2d4], R3 ;  /* 0x0002d40301008387 */ /* 0x0009e20000100800 */
[----:B------:R-:W-:Y:S06]  /*28450*/  BAR.ARV 0x5, 0x180 ;  /* 0x0146000000007b1d */ /* 0x000fec0000002000 */
.L_x_1740:
[----:B------:R-:W-:Y:S02]  /*28460*/  ULDC UR4, c[0x0][0xc3c] ;  /* 0x00030f0000047ab9 */ /* 0x000fe40000000800 */
[----:B---3--:R-:W-:-:S13]  /*28470*/  ISETP.GE.AND P0, PT, R19, UR4, PT ;  /* 0x0000000413007c0c */ /* 0x008fda000bf06270 */
[----:B------:R-:W-:Y:S05]  /*28480*/  @!P0 BRA `(.L_x_1752) ;  /* 0xffffff9400b88947 */ /* 0x000fea000383ffff */
[----:B------:R-:W-:Y:S05]  /*28490*/  BSYNC B7 ;  /* 0x0000000000077941 */ /* 0x000fea0003800000 */
.L_x_1620:
[----:B--2---:R-:W2:Y:S01]  /*284a0*/  LDL.LU R0, [R1+0x320] ;  /* 0x0003200001007983 */ /* 0x004ea20000300800 */
[----:B------:R-:W-:Y:S01]  /*284b0*/  BSSY B0, `(.L_x_1753) ;  /* 0x000000b000007945 */ /* 0x000fe20003800000 */
[----:B------:R-:W3:Y:S01]  /*284c0*/  S2R R5, SR_CgaCtaId ;  /* 0x0000000000057919 */ /* 0x000ee20000008800 */
[----:B--2---:R-:W-:-:S05]  /*284d0*/  VIADD R0, R0, 0x1 ;  /* 0x0000000100007836 */ /* 0x004fca0000000000 */
[----:B0-----:R-:W-:-:S04]  /*284e0*/  LEA.HI R2, R0, R0, RZ, 0x1 ;  /* 0x0000000000027211 */ /* 0x001fc800078f08ff */
[----:B----4-:R-:W-:-:S05]  /*284f0*/  LOP3.LUT R3, R2, 0xfffffffe, RZ, 0xc0, !PT ;  /* 0xfffffffe02037812 */ /* 0x010fca00078ec0ff */
[----:B------:R-:W-:Y:S01]  /*28500*/  IMAD.IADD R3, R0, 0x1, -R3 ;  /* 0x0000000100037824 */ /* 0x000fe200078e0a03 */
[----:B------:R-:W-:-:S04]  /*28510*/  MOV R0, 0x400 ;  /* 0x0000040000007802 */ /* 0x000fc80000000f00 */
[----:B---3--:R-:W-:Y:S02]  /*28520*/  LEA R0, R5, R0, 0x18 ;  /* 0x0000000005007211 */ /* 0x008fe400078ec0ff */
[----:B------:R-:W-:-:S04]  /*28530*/  SHF.L.U32 R3, R3, 0x1f, RZ ;  /* 0x0000001f03037819 */ /* 0x000fc800000006ff */
[----:B------:R-:W0:Y:S02]  /*28540*/  SYNCS.PHASECHK.TRANS64.TRYWAIT P0, [R0+URZ+0x33420], R3 ;  /* 0x03342003000075a7 */ /* 0x000e24000800017f */
[----:B0-----:R-:W-:Y:S05]  /*28550*/  @!P0 BRA `(.L_x_1754) ;  /* 0x0000002000448947 */ /* 0x001fea0003800000 */
.L_x_1841:
[----:B------:R-:W-:Y:S05]  /*28560*/  BSYNC B0 ;  /* 0x0000000000007941 */ /* 0x000fea0003800000 */
.L_x_1753:
[----:B------:R-:W-:-:S03]  /*28570*/  UMOV UR4, 0xffffffff ;  /* 0xffffffff00047882 */ /* 0x000fc60000000000 */
[----:B------:R-:W-:Y:S05]  /*28580*/  BRA.DIV UR4, `(.L_x_1755) ;  /* 0x00000022044c7947 */ /* 0x000fea000b800000 */
[----:B------:R-:W2:Y:S02]  /*28590*/  S2R R2, SR_TID.X ;  /* 0x0000000000027919 */ /* 0x000ea40000002100 */
[----:B--2---:R-:W-:-:S04]  /*285a0*/  SHF.R.U32.HI R2, RZ, 0x5, R2 ;  /* 0x00000005ff027819 */ /* 0x004fc80000011602 */
[----:B------:R-:W-:-:S05]  /*285b0*/  LOP3.LUT R2, R2, 0x3, RZ, 0xc0, !PT ;  /* 0x0000000302027812 */ /* 0x000fca00078ec0ff */
[----:B------:R2:W3:Y:S02]  /*285c0*/  SHFL.IDX PT, R14, R2, RZ, 0x1f ;  /* 0x00001fff020e7589 */ /* 0x0004e400000e0000 */
.L_x_1844:
[----:B---3--:R-:W-:Y:S01]  /*285d0*/  ISETP.NE.AND P0, PT, R14, RZ, PT ;  /* 0x000000ff0e00720c */ /* 0x008fe20003f05270 */
[----:B------:R-:W-:-:S12]  /*285e0*/  BSSY B0, `(.L_x_1756) ;  /* 0x000002e000007945 */ /* 0x000fd80003800000 */
[----:B------:R-:W-:Y:S05]  /*285f0*/  @P0 BRA `(.L_x_1757) ;  /* 0x0000000000b00947 */ /* 0x000fea0003800000 */
[----:B------:R-:W-:-:S03]  /*28600*/  UMOV UR4, 0xffffffff ;  /* 0xffffffff00047882 */ /* 0x000fc60000000000 */
[----:B------:R-:W-:Y:S05]  /*28610*/  BRA.DIV UR4, `(.L_x_1758) ;  /* 0x00000022045c7947 */ /* 0x000fea000b800000 */
[----:B------:R-:W-:-:S13]  /*28620*/  ELECT P6, URZ, PT ;  /* 0x00000000003f782f */ /* 0x000fda00038c0000 */
.L_x_1847:
[----:B------:R-:W-:Y:S05]  /*28630*/  @!P6 BRA `(.L_x_1757) ;  /* 0x0000000000a0e947 */ /* 0x000fea0003800000 */
[----:B------:R-:W-:-:S06]  /*28640*/  ULOP3.LUT UR4, UR55, 0x2, URZ, 0xfc, !UPT ;  /* 0x0000000237047892 */ /* 0x000fcc000f8efc3f */
[----:B--2---:R-:W-:-:S05]  /*28650*/  IMAD.U32 R2, RZ, RZ, UR4 ;  /* 0x00000004ff027e24 */ /* 0x004fca000f8e00ff */
[----:B------:R-:W-:-:S13]  /*28660*/  ISETP.NE.AND P0, PT, R2, 0x3, PT ;  /* 0x000000030200780c */ /* 0x000fda0003f05270 */
[----:B------:R-:W-:Y:S05]  /*28670*/  @!P0 BRA `(.L_x_1759) ;  /* 0x0000000000048947 */ /* 0x000fea0003800000 */
[----:B------:R-:W-:Y:S01]  /*28680*/  BPT.TRAP 0x1 ;  /* 0x000000040000795c */ /* 0x000fe20000300000 */
.L_x_1759:
        /* <DEDUP_REMOVED lines=14> */
.L_x_1848:
[----:B------:R-:W2:Y:S02]  /*28770*/  SYNCS.PHASECHK.TRANS64.TRYWAIT P1, [R7+URZ], R2 ;  /* 0x00000002070075a7 */ /* 0x000ea4000802017f */
[----:B--2---:R-:W-:Y:S05]  /*28780*/  @!P1 BRA `(.L_x_1761) ;  /* 0x0000002000349947 */ /* 0x004fea0003800000 */
.L_x_1849:
[----:B------:R-:W-:Y:S05]  /*28790*/  @!P0 BRA `(.L_x_1762) ;  /* 0x0000000000048947 */ /* 0x000fea0003800000 */
[----:B------:R-:W-:Y:S01]  /*287a0*/  BPT.TRAP 0x1 ;  /* 0x000000040000795c */ /* 0x000fe20000300000 */
.L_x_1762:
[----:B------:R-:W3:Y:S02]  /*287b0*/  LDL.LU R4, [R1+0x2d8] ;  /* 0x0002d80001047983 */ /* 0x000ee40000300800 */
[----:B---3--:R-:W-:-:S04]  /*287c0*/  IMAD R4, R4, 0x8, R0 ;  /* 0x0000000804047824 */ /* 0x008fc800078e0200 */
[----:B------:R-:W3:Y:S02]  /*287d0*/  SYNCS.PHASECHK.TRANS64.TRYWAIT P1, [R4+URZ+0x33460], R5 ;  /* 0x03346005040075a7 */ /* 0x000ee4000802017f */
[----:B---3--:R-:W-:Y:S05]  /*287e0*/  @!P1 BRA `(.L_x_1763) ;  /* 0x0000002000309947 */ /* 0x008fea0003800000 */
.L_x_1850:
[----:B------:R-:W-:Y:S05]  /*287f0*/  @!P0 BRA `(.L_x_1764) ;  /* 0x0000000000048947 */ /* 0x000fea0003800000 */
[----:B------:R-:W-:Y:S01]  /*28800*/  BPT.TRAP 0x1 ;  /* 0x000000040000795c */ /* 0x000fe20000300000 */
.L_x_1764:
[----:B------:R-:W-:-:S04]  /*28810*/  IMAD R3, R3, 0x8, R0 ;  /* 0x0000000803037824 */ /* 0x000fc800078e0200 */
[----:B------:R-:W4:Y:S02]  /*28820*/  SYNCS.PHASECHK.TRANS64.TRYWAIT P1, [R3+URZ+0x33460], R2 ;  /* 0x03346002030075a7 */ /* 0x000f24000802017f */
[----:B----4-:R-:W-:Y:S05]  /*28830*/  @!P1 BRA `(.L_x_1765) ;  /* 0x0000002000309947 */ /* 0x010fea0003800000 */
.L_x_1851:
[----:B------:R-:W-:Y:S05]  /*28840*/  @!P0 BRA `(.L_x_1766) ;  /* 0x0000000000048947 */ /* 0x000fea0003800000 */
[----:B------:R-:W-:Y:S01]  /*28850*/  BPT.TRAP 0x1 ;  /* 0x000000040000795c */ /* 0x000fe20000300000 */
.L_x_1766:
[----:B------:R-:W5:Y:S02]  /*28860*/  SYNCS.PHASECHK.TRANS64.TRYWAIT P0, [R4+URZ+0x33480], R5 ;  /* 0x03348005040075a7 */ /* 0x000f64000800017f */
[----:B-----5:R-:W-:Y:S05]  /*28870*/  @!P0 BRA `(.L_x_1767) ;  /* 0x0000002000348947 */ /* 0x020fea0003800000 */
.L_x_1768:
[----:B------:R0:W0:Y:S02]  /*28880*/  SYNCS.PHASECHK.TRANS64.TRYWAIT P0, [R3+URZ+0x33480], R2 ;  /* 0x03348002030075a7 */ /* 0x000024000800017f */
[----:B0-----:R-:W-:Y:S05]  /*28890*/  @!P0 NANOSLEEP.SYNCS 0x989680 ;  /* 0x009896800000895d */ /* 0x001fea0003900000 */
[----:B------:R-:W0:Y:S02]  /*288a0*/  @!P0 SYNCS.PHASECHK.TRANS64 P0, [R3+URZ+0x33480], R2 ;  /* 0x03348002030085a7 */ /* 0x000e24000800007f */
[----:B0-----:R-:W-:Y:S05]  /*288b0*/  @!P0 BRA `(.L_x_1768) ;  /* 0xfffffffc00f08947 */ /* 0x001fea000383ffff */
.L_x_1757:
[----:B------:R-:W-:Y:S05]  /*288c0*/  BSYNC B0 ;  /* 0x0000000000007941 */ /* 0x000fea0003800000 */
.L_x_1756:
[----:B------:R-:W-:Y:S05]  /*288d0*/  EXIT ;  /* 0x000000000000794d */ /* 0x000fea0003800000 */
.L_x_1475:
[----:B0-----:R0:W1:Y:S02]  /*288e0*/  SYNCS.PHASECHK.TRANS64.TRYWAIT P1, [R64+URZ+0x334b0], R3 ;  /* 0x0334b003400075a7 */ /* 0x001064000802017f */
[----:B-1----:R-:W-:Y:S05]  /*288f0*/  @!P1 NANOSLEEP.SYNCS 0x989680 ;  /* 0x009896800000995d */ /* 0x002fea0003900000 */
[----:B------:R-:W1:Y:S02]  /*28900*/  @!P1 SYNCS.PHASECHK.TRANS64 P1, [R64+URZ+0x334b0], R3 ;  /* 0x0334b003400095a7 */ /* 0x000e64000802007f */
[----:B-1----:R-:W-:Y:S05]  /*28910*/  @!P1 BRA `(.L_x_1475) ;  /* 0xfffffffc00f09947 */ /* 0x002fea000383ffff */
[----:B------:R-:W-:Y:S05]  /*28920*/  BRA `(.L_x_1769) ;  /* 0xfffffdb000b07947 */ /* 0x000fea000383ffff */
.L_x_1496:
[----:B------:R-:W-:Y:S02]  /*28930*/  IMAD.MOV.U32 R12, RZ, RZ, RZ ;  /* 0x000000ffff0c7224 */ /* 0x000fe400078e00ff */
[----:B------:R-:W-:Y:S02]  /*28940*/  IMAD.MOV.U32 R11, RZ, RZ, 0x1e1f ;  /* 0x00001e1fff0b7424 */ /* 0x000fe400078e00ff */
[----:B------:R-:W-:-:S07]  /*28950*/  IMAD.MOV.U32 R15, RZ, RZ, -0x1 ;  /* 0xffffffffff0f7424 */ /* 0x000fce00078e00ff */
[----:B------:R-:W-:Y:S05]  /*28960*/  WARPSYNC.COLLECTIVE R15, `(.L_x_1770) ;  /* 0x000000000f087348 */ /* 0x000fea0003c00000 */
[----:B------:R0:W1:Y:S02]  /*28970*/  SHFL.IDX P6, R14, R13, R12, R11 ;  /* 0x0000000c0d0e7389 */ /* 0x00006400000c000b */
[----:B01----:R-:W-:Y:S01]  /*28980*/  ENDCOLLECTIVE ;  /* 0x000000000000791b */ /* 0x003fe20003800000 */
.L_x_1770:
[----:B------:R-:W-:Y:S02]  /*28990*/  IMAD.MOV.U32 R13, RZ, RZ, R3 ;  /* 0x000000ffff0d7224 */ /* 0x000fe400078e0003 */
[----:B------:R-:W-:-:S07]  /*289a0*/  IMAD.MOV.U32 R0, RZ, RZ, R14 ;  /* 0x000000ffff007224 */ /* 0x000fce00078e000e */
[----:B------:R-:W-:Y:S05]  /*289b0*/  WARPSYNC.COLLECTIVE R15, `(.L_x_1771) ;  /* 0x000000000f087348 */ /* 0x000fea0003c00000 */
[----:B------:R0:W1:Y:S02]  /*289c0*/  SHFL.IDX P6, R14, R13, R12, R11 ;  /* 0x0000000c0d0e7389 */ /* 0x00006400000c000b */
[----:B01----:R-:W-:Y:S01]  /*289d0*/  ENDCOLLECTIVE ;  /* 0x000000000000791b */ /* 0x003fe20003800000 */
.L_x_1771:
[----:B------:R-:W-:Y:S02]  /*289e0*/  IMAD.MOV.U32 R13, RZ, RZ, R4 ;  /* 0x000000ffff0d7224 */ /* 0x000fe400078e0004 */
[----:B------:R-:W-:-:S07]  /*289f0*/  IMAD.MOV.U32 R3, RZ, RZ, R14 ;  /* 0x000000ffff037224 */ /* 0x000fce00078e000e */
[----:B------:R-:W-:Y:S05]  /*28a00*/  WARPSYNC.COLLECTIVE R15, `(.L_x_1772) ;  /* 0x000000000f087348 */ /* 0x000fea0003c00000 */
[----:B------:R0:W1:Y:S02]  /*28a10*/  SHFL.IDX P6, R14, R13, R12, R11 ;  /* 0x0000000c0d0e7389 */ /* 0x00006400000c000b */
[----:B01----:R-:W-:Y:S01]  /*28a20*/  ENDCOLLECTIVE ;  /* 0x000000000000791b */ /* 0x003fe20003800000 */
.L_x_1772:
[----:B------:R-:W-:Y:S02]  /*28a30*/  IMAD.MOV.U32 R13, RZ, RZ, R5 ;  /* 0x000000ffff0d7224 */ /* 0x000fe400078e0005 */
[----:B------:R-:W-:-:S07]  /*28a40*/  IMAD.MOV.U32 R4, RZ, RZ, R14 ;  /* 0x000000ffff047224 */ /* 0x000fce00078e000e */
[----:B------:R-:W-:Y:S05]  /*28a50*/  WARPSYNC.COLLECTIVE R15, `(.L_x_1773) ;  /* 0x000000000f087348 */ /* 0x000fea0003c00000 */
[----:B------:R0:W1:Y:S02]  /*28a60*/  SHFL.IDX P6, R14, R13, R12, R11 ;  /* 0x0000000c0d0e7389 */ /* 0x00006400000c000b */
[----:B01----:R-:W-:Y:S01]  /*28a70*/  ENDCOLLECTIVE ;  /* 0x000000000000791b */ /* 0x003fe20003800000 */
.L_x_1773:
[----:B------:R-:W-:Y:S05]  /*28a80*/  BRA `(.L_x_1774) ;  /* 0xfffffdc8007c7947 */ /* 0x000fea000383ffff */
.L_x_1499:
[----:B-1----:R-:W-:-:S04]  /*28a90*/  IMAD.U32 R3, RZ, RZ, UR39 ;  /* 0x00000027ff037e24 */ /* 0x002fc8000f8e00ff */
[----:B------:R1:W2:Y:S03]  /*28aa0*/  SYNCS.PHASECHK.TRANS64.TRYWAIT P0, [R3+URZ+0x33400], R0 ;  /* 0x03340000030075a7 */ /* 0x0002a6000800017f */
[----:B--2---:R-:W-:Y:S05]  /*28ab0*/  @!P0 NANOSLEEP.SYNCS 0x989680 ;  /* 0x009896800000895d */ /* 0x004fea0003900000 */
[----:B------:R-:W2:Y:S02]  /*28ac0*/  @!P0 SYNCS.PHASECHK.TRANS64 P0, [R3+URZ+0x33400], R0 ;  /* 0x03340000030085a7 */ /* 0x000ea4000800007f */
[----:B--2---:R-:W-:Y:S05]  /*28ad0*/  @!P0 BRA `(.L_x_1499) ;  /* 0xfffffffc00ec8947 */ /* 0x004fea000383ffff */
[----:B------:R-:W-:Y:S05]  /*28ae0*/  BRA `(.L_x_1775) ;  /* 0xfffffdcc00c47947 */ /* 0x000fea000383ffff */
.L_x_1511:
[----:B------:R-:W-:Y:S02]  /*28af0*/  IMAD.MOV.U32 R12, RZ, RZ, RZ ;  /* 0x000000ffff0c7224 */ /* 0x000fe400078e00ff */
[----:B------:R-:W-:Y:S02]  /*28b00*/  IMAD.MOV.U32 R11, RZ, RZ, 0x1e1f ;  /* 0x00001e1fff0b7424 */ /* 0x000fe400078e00ff */
[----:B------:R-:W-:-:S07]  /*28b10*/  IMAD.MOV.U32 R15, RZ, RZ, -0x1 ;  /* 0xffffffffff0f7424 */ /* 0x000fce00078e00ff */
[----:B------:R-:W-:Y:S05]  /*28b20*/  WARPSYNC.COLLECTIVE R15, `(.L_x_1776) ;  /* 0x000000000f087348 */ /* 0x000fea0003c00000 */
[----:B------:R0:W1:Y:S02]  /*28b30*/  SHFL.IDX P6, R14, R13, R12, R11 ;  /* 0x0000000c0d0e7389 */ /* 0x00006400000c000b */
[----:B01----:R-:W-:Y:S01]  /*28b40*/  ENDCOLLECTIVE ;  /* 0x000000000000791b */ /* 0x003fe20003800000 */
.L_x_1776:
[----:B------:R-:W-:Y:S02]  /*28b50*/  IMAD.MOV.U32 R13, RZ, RZ, R4 ;  /* 0x000000ffff0d7224 */ /* 0x000fe400078e0004 */
[----:B------:R-:W-:-:S07]  /*28b60*/  IMAD.MOV.U32 R0, RZ, RZ, R14 ;  /* 0x000000ffff007224 */ /* 0x000fce00078e000e */
[----:B------:R-:W-:Y:S05]  /*28b70*/  WARPSYNC.COLLECTIVE R15, `(.L_x_1777) ;  /* 0x000000000f087348 */ /* 0x000fea0003c00000 */
[----:B------:R0:W1:Y:S02]  /*28b80*/  SHFL.IDX P6, R14, R13, R12, R11 ;  /* 0x0000000c0d0e7389 */ /* 0x00006400000c000b */
[----:B01----:R-:W-:Y:S01]  /*28b90*/  ENDCOLLECTIVE ;  /* 0x000000000000791b */ /* 0x003fe20003800000 */
.L_x_1777:
[----:B------:R-:W-:Y:S02]  /*28ba0*/  IMAD.MOV.U32 R13, RZ, RZ, R3 ;  /* 0x000000ffff0d7224 */ /* 0x000fe400078e0003 */
[----:B------:R-:W-:-:S07]  /*28bb0*/  IMAD.MOV.U32 R4, RZ, RZ, R14 ;  /* 0x000000ffff047224 */ /* 0x000fce00078e000e */
[----:B------:R-:W-:Y:S05]  /*28bc0*/  WARPSYNC.COLLECTIVE R15, `(.L_x_1778) ;  /* 0x000000000f087348 */ /* 0x000fea0003c00000 */
[----:B------:R0:W1:Y:S02]  /*28bd0*/  SHFL.IDX P6, R14, R13, R12, R11 ;  /* 0x0000000c0d0e7389 */ /* 0x00006400000c000b */
[----:B01----:R-:W-:Y:S01]  /*28be0*/  ENDCOLLECTIVE ;  /* 0x000000000000791b */ /* 0x003fe20003800000 */
.L_x_1778:
[----:B------:R-:W-:Y:S02]  /*28bf0*/  IMAD.MOV.U32 R13, RZ, RZ, R5 ;  /* 0x000000ffff0d7224 */ /* 0x000fe400078e0005 */
[----:B------:R-:W-:-:S07]  /*28c00*/  IMAD.MOV.U32 R3, RZ, RZ, R14 ;  /* 0x000000ffff037224 */ /* 0x000fce00078e000e */
[----:B------:R-:W-:Y:S05]  /*28c10*/  WARPSYNC.COLLECTIVE R15, `(.L_x_1779) ;  /* 0x000000000f087348 */ /* 0x000fea0003c00000 */
[----:B------:R0:W1:Y:S02]  /*28c20*/  SHFL.IDX P6, R14, R13, R12, R11 ;  /* 0x0000000c0d0e7389 */ /* 0x00006400000c000b */
[----:B01----:R-:W-:Y:S01]  /*28c30*/  ENDCOLLECTIVE ;  /* 0x000000000000791b */ /* 0x003fe20003800000 */
.L_x_1779:
[----:B------:R-:W-:Y:S05]  /*28c40*/  BRA `(.L_x_1780) ;  /* 0xfffffdfc00c47947 */ /* 0x000fea000383ffff */
.L_x_1514:
[----:B0-----:R-:W-:-:S04]  /*28c50*/  IMAD.U32 R3, RZ, RZ, UR39 ;  /* 0x00000027ff037e24 */ /* 0x001fc8000f8e00ff */
[----:B------:R0:W1:Y:S03]  /*28c60*/  SYNCS.PHASECHK.TRANS64.TRYWAIT P0, [R3+URZ+0x33400], R0 ;  /* 0x03340000030075a7 */ /* 0x000066000800017f */
[----:B-1----:R-:W-:Y:S05]  /*28c70*/  @!P0 NANOSLEEP.SYNCS 0x989680 ;  /* 0x009896800000895d */ /* 0x002fea0003900000 */
[----:B------:R-:W1:Y:S02]  /*28c80*/  @!P0 SYNCS.PHASECHK.TRANS64 P0, [R3+URZ+0x33400], R0 ;  /* 0x03340000030085a7 */ /* 0x000e64000800007f */
[----:B-1----:R-:W-:Y:S05]  /*28c90*/  @!P0 BRA `(.L_x_1514) ;  /* 0xfffffffc00ec8947 */ /* 0x002fea000383ffff */
[----:B------:R-:W-:Y:S05]  /*28ca0*/  BRA `(.L_x_1781) ;  /* 0xfffffe0000bc7947 */ /* 0x000fea000383ffff */
.L_x_1522:
[----:B-1----:R1:W2:Y:S02]  /*28cb0*/  SYNCS.PHASECHK.TRANS64.TRYWAIT P2, [R5+URZ+0x33430], R0 ;  /* 0x03343000050075a7 */ /* 0x0022a4000804017f */
[----:B--2---:R-:W-:Y:S05]  /*28cc0*/  @!P2 NANOSLEEP.SYNCS 0x989680 ;  /* 0x009896800000a95d */ /* 0x004fea0003900000 */
[----:B------:R-:W2:Y:S02]  /*28cd0*/  @!P2 SYNCS.PHASECHK.TRANS64 P2, [R5+URZ+0x33430], R0 ;  /* 0x033430000500a5a7 */ /* 0x000ea4000804007f */
[----:B--2---:R-:W-:Y:S05]  /*28ce0*/  @!P2 BRA `(.L_x_1522) ;  /* 0xfffffffc00f0a947 */ /* 0x004fea000383ffff */
[----:B------:R-:W-:Y:S05]  /*28cf0*/  BRA `(.L_x_1521) ;  /* 0xfffffe3000e87947 */ /* 0x000fea000383ffff */
.L_x_1538:
[----:B-1----:R-:W-:-:S04]  /*28d00*/  IMAD.U32 R8, RZ, RZ, UR6 ;  /* 0x00000006ff087e24 */ /* 0x002fc8000f8e00ff */
[----:B------:R1:W2:Y:S03]  /*28d10*/  SYNCS.PHASECHK.TRANS64.TRYWAIT P2, [R8+URZ+0x33430], R7 ;  /* 0x03343007080075a7 */ /* 0x0002a6000804017f */
[----:B--2---:R-:W-:Y:S05]  /*28d20*/  @!P2 NANOSLEEP.SYNCS 0x989680 ;  /* 0x009896800000a95d */ /* 0x004fea0003900000 */
[----:B------:R-:W2:Y:S02]  /*28d30*/  @!P2 SYNCS.PHASECHK.TRANS64 P2, [R8+URZ+0x33430], R7 ;  /* 0x033430070800a5a7 */ /* 0x000ea4000804007f */
[----:B--2---:R-:W-:Y:S05]  /*28d40*/  @!P2 BRA `(.L_x_1538) ;  /* 0xfffffffc00eca947 */ /* 0x004fea000383ffff */
[----:B------:R-:W-:Y:S05]  /*28d50*/  BRA `(.L_x_1535) ;  /* 0xfffffe7800287947 */ /* 0x000fea000383ffff */
.L_x_1542:
[----:B-1----:R-:W-:-:S04]  /*28d60*/  IMAD.U32 R8, RZ, RZ, UR6 ;  /* 0x00000006ff087e24 */ /* 0x002fc8000f8e00ff */
[----:B------:R1:W2:Y:S03]  /*28d70*/  SYNCS.PHASECHK.TRANS64.TRYWAIT P2, [R8+URZ+0x33450], R7 ;  /* 0x03345007080075a7 */ /* 0x0002a6000804017f */
[----:B--2---:R-:W-:Y:S05]  /*28d80*/  @!P2 NANOSLEEP.SYNCS 0x989680 ;  /* 0x009896800000a95d */ /* 0x004fea0003900000 */
[----:B------:R-:W2:Y:S02]  /*28d90*/  @!P2 SYNCS.PHASECHK.TRANS64 P2, [R8+URZ+0x33450], R7 ;  /* 0x033450070800a5a7 */ /* 0x000ea4000804007f */
[----:B--2---:R-:W-:Y:S05]  /*28da0*/  @!P2 BRA `(.L_x_1542) ;  /* 0xfffffffc00eca947 */ /* 0x004fea000383ffff */
[----:B------:R-:W-:Y:S05]  /*28db0*/  BRA `(.L_x_1539) ;  /* 0xfffffe8400247947 */ /* 0x000fea000383ffff */
.L_x_1560:
[----:B-1----:R-:W-:-:S04]  /*28dc0*/  IMAD.U32 R3, RZ, RZ, UR5 ;  /* 0x00000005ff037e24 */ /* 0x002fc8000f8e00ff */
[----:B------:R1:W2:Y:S03]  /*28dd0*/  SYNCS.PHASECHK.TRANS64.TRYWAIT P2, [R3+URZ+0x33430], R0 ;  /* 0x03343000030075a7 */ /* 0x0002a6000804017f */
[----:B--2---:R-:W-:Y:S05]  /*28de0*/  @!P2 NANOSLEEP.SYNCS 0x989680 ;  /* 0x009896800000a95d */ /* 0x004fea0003900000 */
[----:B------:R-:W2:Y:S02]  /*28df0*/  @!P2 SYNCS.PHASECHK.TRANS64 P2, [R3+URZ+0x33430], R0 ;  /* 0x033430000300a5a7 */ /* 0x000ea4000804007f */
[----:B--2---:R-:W-:Y:S05]  /*28e00*/  @!P2 BRA `(.L_x_1560) ;  /* 0xfffffffc00eca947 */ /* 0x004fea000383ffff */
[----:B------:R-:W-:Y:S05]  /*28e10*/  BRA `(.L_x_1557) ;  /* 0xfffffec400887947 */ /* 0x000fea000383ffff */
.L_x_1564:
[----:B-1----:R-:W-:-:S04]  /*28e20*/  IMAD.U32 R3, RZ, RZ, UR6 ;  /* 0x00000006ff037e24 */ /* 0x002fc8000f8e00ff */
[----:B------:R1:W2:Y:S03]  /*28e30*/  SYNCS.PHASECHK.TRANS64.TRYWAIT P2, [R3+URZ+0x33450], R0 ;  /* 0x03345000030075a7 */ /* 0x0002a6000804017f */
[----:B--2---:R-:W-:Y:S05]  /*28e40*/  @!P2 NANOSLEEP.SYNCS 0x989680 ;  /* 0x009896800000a95d */ /* 0x004fea0003900000 */
[----:B------:R-:W2:Y:S02]  /*28e50*/  @!P2 SYNCS.PHASECHK.TRANS64 P2, [R3+URZ+0x33450], R0 ;  /* 0x033450000300a5a7 */ /* 0x000ea4000804007f */
[----:B--2---:R-:W-:Y:S05]  /*28e60*/  @!P2 BRA `(.L_x_1564) ;  /* 0xfffffffc00eca947 */ /* 0x004fea000383ffff */
[----:B------:R-:W-:Y:S05]  /*28e70*/  BRA `(.L_x_1561) ;  /* 0xfffffed000907947 */ /* 0x000fea000383ffff */
.L_x_1571:
[----:B-1----:R-:W-:-:S04]  /*28e80*/  IMAD.U32 R3, RZ, RZ, UR5 ;  /* 0x00000005ff037e24 */ /* 0x002fc8000f8e00ff */
[----:B------:R1:W2:Y:S03]  /*28e90*/  SYNCS.PHASECHK.TRANS64.TRYWAIT P2, [R3+URZ+0x33430], R0 ;  /* 0x03343000030075a7 */ /* 0x0002a6000804017f */
[----:B--2---:R-:W-:Y:S05]  /*28ea0*/  @!P2 NANOSLEEP.SYNCS 0x989680 ;  /* 0x009896800000a95d */ /* 0x004fea0003900000 */
[----:B------:R-:W2:Y:S02]  /*28eb0*/  @!P2 SYNCS.PHASECHK.TRANS64 P2, [R3+URZ+0x33430], R0 ;  /* 0x033430000300a5a7 */ /* 0x000ea4000804007f */
[----:B--2---:R-:W-:Y:S05]  /*28ec0*/  @!P2 BRA `(.L_x_1571) ;  /* 0xfffffffc00eca947 */ /* 0x004fea000383ffff */
[----:B------:R-:W-:Y:S05]  /*28ed0*/  BRA `(.L_x_1568) ;  /* 0xfffffef400207947 */ /* 0x000fea000383ffff */
.L_x_1575:
[----:B-1----:R-:W-:-:S04]  /*28ee0*/  IMAD.U32 R3, RZ, RZ, UR6 ;  /* 0x00000006ff037e24 */ /* 0x002fc8000f8e00ff */
[----:B------:R1:W2:Y:S03]  /*28ef0*/  SYNCS.PHASECHK.TRANS64.TRYWAIT P2, [R3+URZ+0x33450], R0 ;  /* 0x03345000030075a7 */ /* 0x0002a6000804017f */
[----:B--2---:R-:W-:Y:S05]  /*28f00*/  @!P2 NANOSLEEP.SYNCS 0x989680 ;  /* 0x009896800000a95d */ /* 0x004fea0003900000 */
[----:B------:R-:W2:Y:S02]  /*28f10*/  @!P2 SYNCS.PHASECHK.TRANS64 P2, [R3+URZ+0x33450], R0 ;  /* 0x033450000300a5a7 */ /* 0x000ea4000804007f */
[----:B--2---:R-:W-:Y:S05]  /*28f20*/  @!P2 BRA `(.L_x_1575) ;  /* 0xfffffffc00eca947 */ /* 0x004fea000383ffff */
[----:B------:R-:W-:Y:S05]  /*28f30*/  BRA `(.L_x_1572) ;  /* 0xffffff0000287947 */ /* 0x000fea000383ffff */
.L_x_1589:
[----:B-1----:R-:W-:-:S04]  /*28f40*/  IMAD.U32 R7, RZ, RZ, UR12 ;  /* 0x0000000cff077e24 */ /* 0x002fc8000f8e00ff */
[----:B------:R1:W2:Y:S03]  /*28f50*/  SYNCS.PHASECHK.TRANS64.TRYWAIT P1, [R7+URZ+0x33450], R4 ;  /* 0x03345004070075a7 */ /* 0x0002a6000802017f */
[----:B--2---:R-:W-:Y:S05]  /*28f60*/  @!P1 NANOSLEEP.SYNCS 0x989680 ;  /* 0x009896800000995d */ /* 0x004fea0003900000 */
[----:B------:R-:W2:Y:S02]  /*28f70*/  @!P1 SYNCS.PHASECHK.TRANS64 P1, [R7+URZ+0x33450], R4 ;  /* 0x03345004070095a7 */ /* 0x000ea4000802007f */
[----:B--2---:R-:W-:Y:S05]  /*28f80*/  @!P1 BRA `(.L_x_1589) ;  /* 0xfffffffc00ec9947 */ /* 0x004fea000383ffff */
[----:B------:R-:W-:Y:S05]  /*28f90*/  BRA `(.L_x_1588) ;  /* 0xffffff3c00b87947 */ /* 0x000fea000383ffff */
.L_x_1634:
[----:B------:R-:W1:Y:S01]  /*28fa0*/  S2R R7, SR_TID.X ;  /* 0x0000000000077919 */ /* 0x000e620000002100 */
[----:B------:R-:W-:Y:S01]  /*28fb0*/  BSSY B1, `(.L_x_1782) ;  /* 0x000000a000017945 */ /* 0x000fe20003800000 */
[----:B------:R-:W-:Y:S02]  /*28fc0*/  IMAD.MOV.U32 R12, RZ, RZ, RZ ;  /* 0x000000ffff0c7224 */ /* 0x000fe400078e00ff */
[----:B0-----:R-:W-:Y:S02]  /*28fd0*/  IMAD.MOV.U32 R11, RZ, RZ, 0x1f ;  /* 0x0000001fff0b7424 */ /* 0x001fe400078e00ff */
[----:B------:R-:W-:Y:S01]  /*28fe0*/  IMAD.MOV.U32 R15, RZ, RZ, -0x1 ;  /* 0xffffffffff0f7424 */ /* 0x000fe200078e00ff */
[----:B-1----:R-:W-:-:S04]  /*28ff0*/  SHF.R.U32.HI R7, RZ, 0x5, R7 ;  /* 0x00000005ff077819 */ /* 0x002fc80000011607 */
[----:B------:R-:W-:-:S05]  /*29000*/  LOP3.LUT R7, R7, 0x3, RZ, 0xc0, !PT ;  /* 0x0000000307077812 */ /* 0x000fca00078ec0ff */
[----:B------:R-:W-:-:S07]  /*29010*/  IMAD.MOV.U32 R13, RZ, RZ, R7 ;  /* 0x000000ffff0d7224 */ /* 0x000fce00078e0007 */
[----:B------:R-:W-:Y:S05]  /*29020*/  WARPSYNC.COLLECTIVE R15, `(.L_x_1783) ;  /* 0x000000000f087348 */ /* 0x000fea0003c00000 */
[----:B------:R0:W1:Y:S02]  /*29030*/  SHFL.IDX P6, R14, R13, R12, R11 ;  /* 0x0000000c0d0e7389 */ /* 0x00006400000c000b */
[----:B01----:R-:W-:Y:S01]  /*29040*/  ENDCOLLECTIVE ;  /* 0x000000000000791b */ /* 0x003fe20003800000 */
.L_x_1783:
[----:B------:R-:W-:Y:S05]  /*29050*/  BSYNC B1 ;  /* 0x0000000000017941 */ /* 0x000fea0003800000 */
.L_x_1782:
[----:B------:R-:W-:Y:S05]  /*29060*/  BRA `(.L_x_1784) ;  /* 0xffffff9400687947 */ /* 0x000fea000383ffff */
.L_x_1636:
[----:B------:R-:W-:Y:S01]  /*29070*/  BSSY B1, `(.L_x_1785) ;  /* 0x0000006000017945 */ /* 0x000fe20003800000 */
[----:B------:R-:W-:-:S07]  /*29080*/  IMAD.MOV.U32 R15, RZ, RZ, -0x1 ;  /* 0xffffffffff0f7424 */ /* 0x000fce00078e00ff */
[----:B01----:R-:W-:Y:S05]  /*29090*/  WARPSYNC.COLLECTIVE R15, `(.L_x_1786) ;  /* 0x000000000f0c7348 */ /* 0x003fea0003c00000 */
[----:B------:R-:W-:Y:S02]  /*290a0*/  ELECT P6, UR62, PT ;  /* 0x00000000003e782f */ /* 0x000fe400038c0000 */
[----:B------:R-:W-:Y:S01]  /*290b0*/  MOV R14, UR62 ;  /* 0x0000003e000e7c02 */ /* 0x000fe20008000f00 */
[----:B01----:R-:W-:Y:S10]  /*290c0*/  ENDCOLLECTIVE ;  /* 0x000000000000791b */ /* 0x003ff40003800000 */
.L_x_1786:
[----:B------:R-:W-:Y:S05]  /*290d0*/  BSYNC B1 ;  /* 0x0000000000017941 */ /* 0x000fea0003800000 */
.L_x_1785:
[----:B------:R-:W-:Y:S05]  /*290e0*/  BRA `(.L_x_1635) ;  /* 0xffffff9400607947 */ /* 0x000fea000383ffff */
.L_x_1638:
[----:B-1----:R-:W2:Y:S02]  /*290f0*/  LDL R5, [R1+0x2d4] ;  /* 0x0002d40001057983 */ /* 0x002ea40000100800 */
[----:B--2---:R1:W2:Y:S02]  /*29100*/  SYNCS.PHASECHK.TRANS64.TRYWAIT P0, [R5+URZ+0x33420], R4 ;  /* 0x03342004050075a7 */ /* 0x0042a4000800017f */
[----:B--2---:R-:W-:Y:S05]  /*29110*/  @!P0 NANOSLEEP.SYNCS 0x989680 ;  /* 0x009896800000895d */ /* 0x004fea0003900000 */
[----:B------:R-:W2:Y:S02]  /*29120*/  @!P0 SYNCS.PHASECHK.TRANS64 P0, [R5+URZ+0x33420], R4 ;  /* 0x03342004050085a7 */ /* 0x000ea4000800007f */
[----:B--2---:R-:W-:Y:S05]  /*29130*/  @!P0 BRA `(.L_x_1638) ;  /* 0xfffffffc00ec8947 */ /* 0x004fea000383ffff */
[----:B------:R-:W-:Y:S05]  /*29140*/  BRA `(.L_x_1787) ;  /* 0xffffff9400707947 */ /* 0x000fea000383ffff */
.L_x_1642:
[----:B-1----:R1:W2:Y:S02]  /*29150*/  SYNCS.PHASECHK.TRANS64.TRYWAIT P0, [R7+URZ+0x334a0], R10 ;  /* 0x0334a00a070075a7 */ /* 0x0022a4000800017f */
[----:B--2---:R-:W-:Y:S05]  /*29160*/  @!P0 NANOSLEEP.SYNCS 0x989680 ;  /* 0x009896800000895d */ /* 0x004fea0003900000 */
[----:B------:R-:W2:Y:S02]  /*29170*/  @!P0 SYNCS.PHASECHK.TRANS64 P0, [R7+URZ+0x334a0], R10 ;  /* 0x0334a00a070085a7 */ /* 0x000ea4000800007f */
[----:B--2---:R-:W-:Y:S05]  /*29180*/  @!P0 BRA `(.L_x_1642) ;  /* 0xfffffffc00f08947 */ /* 0x004fea000383ffff */
[----:B------:R-:W-:Y:S05]  /*29190*/  BRA `(.L_x_1788) ;  /* 0xffffff9400987947 */ /* 0x000fea000383ffff */
.L_x_1649:
[----:B--2---:R2:W3:Y:S02]  /*291a0*/  SYNCS.PHASECHK.TRANS64.TRYWAIT P0, [R7+URZ+0x334c0], R10 ;  /* 0x0334c00a070075a7 */ /* 0x0044e4000800017f */
[----:B---3--:R-:W-:Y:S05]  /*291b0*/  @!P0 NANOSLEEP.SYNCS 0x989680 ;  /* 0x009896800000895d */ /* 0x008fea0003900000 */
[----:B------:R-:W3:Y:S02]  /*291c0*/  @!P0 SYNCS.PHASECHK.TRANS64 P0, [R7+URZ+0x334c0], R10 ;  /* 0x0334c00a070085a7 */ /* 0x000ee4000800007f */
[----:B---3--:R-:W-:Y:S05]  /*291d0*/  @!P0 BRA `(.L_x_1649) ;  /* 0xfffffffc00f08947 */ /* 0x008fea000383ffff */
[----:B------:R-:W-:Y:S05]  /*291e0*/  BRA `(.L_x_1789) ;  /* 0xffffff98009c7947 */ /* 0x000fea000383ffff */
.L_x_1658:
[----:B-1----:R1:W2:Y:S02]  /*291f0*/  SYNCS.PHASECHK.TRANS64.TRYWAIT P1, [R8+URZ+0x334a0], R7 ;  /* 0x0334a007080075a7 */ /* 0x0022a4000802017f */
[----:B--2---:R-:W-:Y:S05]  /*29200*/  @!P1 NANOSLEEP.SYNCS 0x989680 ;  /* 0x009896800000995d */ /* 0x004fea0003900000 */
[----:B------:R-:W2:Y:S02]  /*29210*/  @!P1 SYNCS.PHASECHK.TRANS64 P1, [R8+URZ+0x334a0], R7 ;  /* 0x0334a007080095a7 */ /* 0x000ea4000802007f */
[----:B--2---:R-:W-:Y:S05]  /*29220*/  @!P1 BRA `(.L_x_1658) ;  /* 0xfffffffc00f09947 */ /* 0x004fea000383ffff */
[----:B------:R-:W-:Y:S05]  /*29230*/  BRA `(.L_x_1790) ;  /* 0xffffff9c00ec7947 */ /* 0x000fea000383ffff */
.L_x_1665:
[----:B--2---:R2:W3:Y:S02]  /*29240*/  SYNCS.PHASECHK.TRANS64.TRYWAIT P1, [R8+URZ+0x334c0], R7 ;  /* 0x0334c007080075a7 */ /* 0x0044e4000802017f */
[----:B---3--:R-:W-:Y:S05]  /*29250*/  @!P1 NANOSLEEP.SYNCS 0x989680 ;  /* 0x009896800000995d */ /* 0x008fea0003900000 */
[----:B------:R-:W3:Y:S02]  /*29260*/  @!P1 SYNCS.PHASECHK.TRANS64 P1, [R8+URZ+0x334c0], R7 ;  /* 0x0334c007080095a7 */ /* 0x000ee4000802007f */
[----:B---3--:R-:W-:Y:S05]  /*29270*/  @!P1 BRA `(.L_x_1665) ;  /* 0xfffffffc00f09947 */ /* 0x008fea000383ffff */
[----:B------:R-:W-:Y:S05]  /*29280*/  BRA `(.L_x_1791) ;  /* 0xffffffa000ec7947 */ /* 0x000fea000383ffff */
.L_x_1690:
        /* <DEDUP_REMOVED lines=8> */
[----:B--2---:R-:W-:Y:S05]  /*29310*/  WARPSYNC.COLLECTIVE R15, `(.L_x_1793) ;  /* 0x000000000f087348 */ /* 0x004fea0003c00000 */
[----:B------:R0:W1:Y:S02]  /*29320*/  SHFL.IDX P6, R14, R13, R12, R11 ;  /* 0x0000000c0d0e7389 */ /* 0x00006400000c000b */
[----:B012---:R-:W-:Y:S01]  /*29330*/  ENDCOLLECTIVE ;  /* 0x000000000000791b */ /* 0x007fe20003800000 */
.L_x_1793:
[----:B------:R-:W-:Y:S05]  /*29340*/  BSYNC B0 ;  /* 0x0000000000007941 */ /* 0x000fea0003800000 */
.L_x_1792:
[----:B------:R-:W-:Y:S05]  /*29350*/  BRA `(.L_x_1794) ;  /* 0xffffffb400047947 */ /* 0x000fea000383ffff */
.L_x_1692:
[----:B------:R-:W-:Y:S01]  /*29360*/  BSSY B0, `(.L_x_1795) ;  /* 0x0000006000007945 */ /* 0x000fe20003800000 */
[----:B------:R-:W-:-:S07]  /*29370*/  IMAD.MOV.U32 R15, RZ, RZ, -0x1 ;  /* 0xffffffffff0f7424 */ /* 0x000fce00078e00ff */
[----:B012---:R-:W-:Y:S05]  /*29380*/  WARPSYNC.COLLECTIVE R15, `(.L_x_1796) ;  /* 0x000000000f0c7348 */ /* 0x007fea0003c00000 */
[----:B------:R-:W-:Y:S02]  /*29390*/  ELECT P6, UR62, PT ;  /* 0x00000000003e782f */ /* 0x000fe400038c0000 */
[----:B------:R-:W-:Y:S01]  /*293a0*/  MOV R14, UR62 ;  /* 0x0000003e000e7c02 */ /* 0x000fe20008000f00 */
[----:B012---:R-:W-:Y:S10]  /*293b0*/  ENDCOLLECTIVE ;  /* 0x000000000000791b */ /* 0x007ff40003800000 */
.L_x_1796:
[----:B------:R-:W-:Y:S05]  /*293c0*/  BSYNC B0 ;  /* 0x0000000000007941 */ /* 0x000fea0003800000 */
.L_x_1795:
[----:B------:R-:W-:Y:S05]  /*293d0*/  BRA `(.L_x_1797) ;  /* 0xffffffb4000c7947 */ /* 0x000fea000383ffff */
.L_x_1694:
[----:B-1----:R1:W2:Y:S02]  /*293e0*/  SYNCS.PHASECHK.TRANS64.TRYWAIT P0, [R2+URZ+0x33480], R4 ;  /* 0x03348004020075a7 */ /* 0x0022a4000800017f */
[----:B--2---:R-:W-:Y:S05]  /*293f0*/  @!P0 NANOSLEEP.SYNCS 0x989680 ;  /* 0x009896800000895d */ /* 0x004fea0003900000 */
[----:B------:R-:W2:Y:S02]  /*29400*/  @!P0 SYNCS.PHASECHK.TRANS64 P0, [R2+URZ+0x33480], R4 ;  /* 0x03348004020085a7 */ /* 0x000ea4000800007f */
[----:B--2---:R-:W-:Y:S05]  /*29410*/  @!P0 BRA `(.L_x_1694) ;  /* 0xfffffffc00f08947 */ /* 0x004fea000383ffff */
[----:B------:R-:W-:Y:S05]  /*29420*/  BRA `(.L_x_1798) ;  /* 0xffffffb4007c7947 */ /* 0x000fea000383ffff */
.L_x_1696:
[----:B--2---:R2:W3:Y:S02]  /*29430*/  SYNCS.PHASECHK.TRANS64.TRYWAIT P0, [R2+URZ+0x33440], R4 ;  /* 0x03344004020075a7 */ /* 0x0044e4000800017f */
[----:B---3--:R-:W-:Y:S05]  /*29440*/  @!P0 NANOSLEEP.SYNCS 0x989680 ;  /* 0x009896800000895d */ /* 0x008fea0003900000 */
[----:B------:R-:W3:Y:S02]  /*29450*/  @!P0 SYNCS.PHASECHK.TRANS64 P0, [R2+URZ+0x33440], R4 ;  /* 0x03344004020085a7 */ /* 0x000ee4000800007f */
[----:B---3--:R-:W-:Y:S05]  /*29460*/  @!P0 BRA `(.L_x_1696) ;  /* 0xfffffffc00f08947 */ /* 0x008fea000383ffff */
[----:B------:R-:W-:Y:S05]  /*29470*/  BRA `(.L_x_1799) ;  /* 0xffffffb800007947 */ /* 0x000fea000383ffff */
.L_x_1700:
[----:B------:R-:W2:Y:S01]  /*29480*/  LDL.LU R11, [R1+0x308] ;  /* 0x00030800010b7983 */ /* 0x000ea20000300800 */
[----:B------:R-:W-:Y:S02]  /*29490*/  IMAD.MOV.U32 R5, RZ, RZ, R12 ;  /* 0x000000ffff057224 */ /* 0x000fe400078e000c */
[----:B------:R-:W-:Y:S02]  /*294a0*/  IMAD.MOV.U32 R13, RZ, RZ, R3 ;  /* 0x000000ffff0d7224 */ /* 0x000fe400078e0003 */
[----:B------:R-:W-:Y:S02]  /*294b0*/  IMAD.MOV.U32 R12, RZ, RZ, RZ ;  /* 0x000000ffff0c7224 */ /* 0x000fe400078e00ff */
[----:B------:R-:W-:Y:S02]  /*294c0*/  IMAD.MOV.U32 R15, RZ, RZ, -0x1 ;  /* 0xffffffffff0f7424 */ /* 0x000fe400078e00ff */
[----:B------:R-:W-:-:S04]  /*294d0*/  IMAD.IADD R0, R10, 0x1, R5 ;  /* 0x000000010a007824 */ /* 0x000fc800078e0205 */
[----:B------:R-:W-:Y:S02]  /*294e0*/  VIADD R5, R0, 0x20 ;  /* 0x0000002000057836 */ /* 0x000fe40000000000 */
[----:B--2---:R-:W-:Y:S02]  /*294f0*/  IMAD R2, R11, R7, RZ ;  /* 0x000000070b027224 */ /* 0x004fe400078e02ff */
[----:B------:R-:W-:-:S03]  /*29500*/  IMAD.MOV.U32 R11, RZ, RZ, 0x1c1f ;  /* 0x00001c1fff0b7424 */ /* 0x000fc600078e00ff */
[----:B------:R-:W-:-:S13]  /*29510*/  ISETP.GE.AND P4, PT, R0, R2, PT ;  /* 0x000000020000720c */ /* 0x000fda0003f86270 */
[----:B-----5:R-:W-:Y:S05]  /*29520*/  WARPSYNC.COLLECTIVE R15, `(.L_x_1800) ;  /* 0x000000000f087348 */ /* 0x020fea0003c00000 */
[----:B------:R0:W1:Y:S02]  /*29530*/  SHFL.IDX P6, R14, R13, R12, R11 ;  /* 0x0000000c0d0e7389 */ /* 0x00006400000c000b */
[----:B01---5:R-:W-:Y:S01]  /*29540*/  ENDCOLLECTIVE ;  /* 0x000000000000791b */ /* 0x023fe20003800000 */
.L_x_1800:
[----:B------:R-:W-:Y:S02]  /*29550*/  IMAD.MOV.U32 R13, RZ, RZ, R4 ;  /* 0x000000ffff0d7224 */ /* 0x000fe400078e0004 */
[----:B------:R-:W-:-:S07]  /*29560*/  IMAD.MOV.U32 R6, RZ, RZ, R14 ;  /* 0x000000ffff067224 */ /* 0x000fce00078e000e */
[----:B------:R-:W-:Y:S05]  /*29570*/  WARPSYNC.COLLECTIVE R15, `(.L_x_1801) ;  /* 0x000000000f087348 */ /* 0x000fea0003c00000 */
[----:B------:R0:W1:Y:S02]  /*29580*/  SHFL.IDX P6, R14, R13, R12, R11 ;  /* 0x0000000c0d0e7389 */ /* 0x00006400000c000b */
[----:B01----:R-:W-:Y:S01]  /*29590*/  ENDCOLLECTIVE ;  /* 0x000000000000791b */ /* 0x003fe20003800000 */
.L_x_1801:
[----:B------:R-:W-:Y:S02]  /*295a0*/  IMAD.MOV.U32 R13, RZ, RZ, R3 ;  /* 0x000000ffff0d7224 */ /* 0x000fe400078e0003 */
[----:B------:R-:W-:Y:S02]  /*295b0*/  IMAD.MOV.U32 R12, RZ, RZ, 0x1 ;  /* 0x00000001ff0c7424 */ /* 0x000fe400078e00ff */
[----:B------:R-:W-:-:S07]  /*295c0*/  IMAD.MOV.U32 R7, RZ, RZ, R14 ;  /* 0x000000ffff077224 */ /* 0x000fce00078e000e */
[----:B------:R-:W-:Y:S05]  /*295d0*/  WARPSYNC.COLLECTIVE R15, `(.L_x_1802) ;  /* 0x000000000f087348 */ /* 0x000fea0003c00000 */
[----:B------:R0:W1:Y:S02]  /*295e0*/  SHFL.IDX P6, R14, R13, R12, R11 ;  /* 0x0000000c0d0e7389 */ /* 0x00006400000c000b */
[----:B01----:R-:W-:Y:S01]  /*295f0*/  ENDCOLLECTIVE ;  /* 0x000000000000791b */ /* 0x003fe20003800000 */
.L_x_1802:
        /* <DEDUP_REMOVED lines=17> */
.L_x_1803:
[----:B------:R-:W-:Y:S02]  /*29710*/  IMAD.MOV.U32 R13, RZ, RZ, R3 ;  /* 0x000000ffff0d7224 */ /* 0x000fe400078e0003 */
[----:B------:R-:W-:Y:S02]  /*29720*/  IMAD.MOV.U32 R12, RZ, RZ, 0x2 ;  /* 0x00000002ff0c7424 */ /* 0x000fe400078e00ff */
[----:B------:R-:W-:-:S07]  /*29730*/  IMAD.MOV.U32 R5, RZ, RZ, R14 ;  /* 0x000000ffff057224 */ /* 0x000fce00078e000e */
[----:B------:R-:W-:Y:S05]  /*29740*/  WARPSYNC.COLLECTIVE R15, `(.L_x_1804) ;  /* 0x000000000f087348 */ /* 0x000fea0003c00000 */
[----:B------:R0:W1:Y:S02]  /*29750*/  SHFL.IDX P6, R14, R13, R12, R11 ;  /* 0x0000000c0d0e7389 */ /* 0x00006400000c000b */
[----:B01----:R-:W-:Y:S01]  /*29760*/  ENDCOLLECTIVE ;  /* 0x000000000000791b */ /* 0x003fe20003800000 */
.L_x_1804:
        /* <DEDUP_REMOVED lines=17> */
.L_x_1805:
[----:B------:R-:W-:Y:S02]  /*29880*/  IMAD.MOV.U32 R13, RZ, RZ, R3 ;  /* 0x000000ffff0d7224 */ /* 0x000fe400078e0003 */
[----:B------:R-:W-:Y:S02]  /*29890*/  IMAD.MOV.U32 R12, RZ, RZ, 0x3 ;  /* 0x00000003ff0c7424 */ /* 0x000fe400078e00ff */
[----:B------:R-:W-:-:S07]  /*298a0*/  IMAD.MOV.U32 R5, RZ, RZ, R14 ;  /* 0x000000ffff057224 */ /* 0x000fce00078e000e */
[----:B------:R-:W-:Y:S05]  /*298b0*/  WARPSYNC.COLLECTIVE R15, `(.L_x_1806) ;  /* 0x000000000f087348 */ /* 0x000fea0003c00000 */
[----:B------:R0:W1:Y:S02]  /*298c0*/  SHFL.IDX P6, R14, R13, R12, R11 ;  /* 0x0000000c0d0e7389 */ /* 0x00006400000c000b */
[----:B01----:R-:W-:Y:S01]  /*298d0*/  ENDCOLLECTIVE ;  /* 0x000000000000791b */ /* 0x003fe20003800000 */
.L_x_1806:
[----:B------:R-:W-:-:S05]  /*298e0*/  @!P3 IADD3 R5, P4, R9, R5, RZ ;  /* 0x000000050905b210 */ /* 0x000fca0007f9e0ff */
[----:B------:R-:W-:-:S04]  /*298f0*/  @!P3 IMAD.X R6, RZ, RZ, R6, P4 ;  /* 0x000000ffff06b224 */ /* 0x000fc800020e0606 */
[----:B------:R-:W-:Y:S02]  /*29900*/  @!P3 IMAD.MOV.U32 R7, RZ, RZ, R6 ;  /* 0x000000ffff07b224 */ /* 0x000fe400078e0006 */
[----:B------:R-:W-:Y:S02]  /*29910*/  IMAD.MOV.U32 R13, RZ, RZ, R4 ;  /* 0x000000ffff0d7224 */ /* 0x000fe400078e0004 */
[----:B------:R-:W-:-:S05]  /*29920*/  @!P3 IMAD.MOV.U32 R6, RZ, RZ, R5 ;  /* 0x000000ffff06b224 */ /* 0x000fca00078e0005 */
[----:B------:R-:W-:Y:S01]  /*29930*/  @!PT LDS RZ, [RZ] ;  /* 0x00000000fffff984 */ /* 0x000fe20000000800 */
[----:B------:R-:W-:Y:S01]  /*29940*/  @!PT LDS RZ, [RZ] ;  /* 0x00000000fffff984 */ /* 0x000fe20000000800 */
[----:B------:R-:W-:Y:S01]  /*29950*/  @!PT LDS RZ, [RZ] ;  /* 0x00000000fffff984 */ /* 0x000fe20000000800 */
[----:B------:R0:W-:Y:S01]  /*29960*/  @!P3 LDGSTS.E.BYPASS.LTC128B.128 [R8+0x1f200], desc[UR46][R6.64], !P0 ;  /* 0x1f2000000608bfae */ /* 0x0001e2000c101d6e */
[----:B------:R-:W-:-:S03]  /*29970*/  IMAD.MOV.U32 R5, RZ, RZ, R14 ;  /* 0x000000ffff057224 */ /* 0x000fc600078e000e */
[----:B------:R0:W-:Y:S04]  /*29980*/  @!P3 LDGSTS.E.BYPASS.LTC128B.128 [R8+0x21200], desc[UR46][R6.64+0x40], !P1 ;  /* 0x212000400608bfae */ /* 0x0001e8000c901d6e */
[----:B0-----:R-:W-:Y:S05]  /*29990*/  WARPSYNC.COLLECTIVE R15, `(.L_x_1807) ;  /* 0x000000000f087348 */ /* 0x001fea0003c00000 */
[----:B------:R1:W2:Y:S02]  /*299a0*/  SHFL.IDX P6, R14, R13, R12, R11 ;  /* 0x0000000c0d0e7389 */ /* 0x0002a400000c000b */
[----:B012---:R-:W-:Y:S01]  /*299b0*/  ENDCOLLECTIVE ;  /* 0x000000000000791b */ /* 0x007fe20003800000 */
.L_x_1807:
[----:B------:R-:W-:Y:S01]  /*299c0*/  @!PT LDS RZ, [RZ] ;  /* 0x00000000fffff984 */ /* 0x000fe20000000800 */
[----:B------:R-:W-:Y:S01]  /*299d0*/  @!PT LDS RZ, [RZ] ;  /* 0x00000000fffff984 */ /* 0x000fe20000000800 */
[----:B------:R-:W-:Y:S01]  /*299e0*/  @!PT LDS RZ, [RZ] ;  /* 0x00000000fffff984 */ /* 0x000fe20000000800 */
[----:B------:R0:W-:Y:S01]  /*299f0*/  @!P3 LDGSTS.E.BYPASS.LTC128B.128 [R8+0x23200], desc[UR46][R6.64+0x80], !P2 ;  /* 0x232000800608bfae */ /* 0x0001e2000d101d6e */
[----:B------:R-:W-:Y:S01]  /*29a00*/  IMAD.MOV.U32 R3, RZ, RZ, R14 ;  /* 0x000000ffff037224 */ /* 0x000fe200078e000e */
[----:B------:R-:W-:Y:S06]  /*29a10*/  BRA `(.L_x_1808) ;  /* 0xffffffbc005c7947 */ /* 0x000fec000383ffff */
.L_x_1705:
[----:B-1----:R-:W3:Y:S02]  /*29a20*/  LDL R2, [R1+0x2d4] ;  /* 0x0002d40001027983 */ /* 0x002ee40000100800 */
[----:B---3--:R1:W3:Y:S02]  /*29a30*/  SYNCS.PHASECHK.TRANS64.TRYWAIT P0, [R2+URZ+0x33420], R0 ;  /* 0x03342000020075a7 */ /* 0x0082e4000800017f */
[----:B---3--:R-:W-:Y:S05]  /*29a40*/  @!P0 NANOSLEEP.SYNCS 0x989680 ;  /* 0x009896800000895d */ /* 0x008fea0003900000 */
[----:B------:R-:W3:Y:S02]  /*29a50*/  @!P0 SYNCS.PHASECHK.TRANS64 P0, [R2+URZ+0x33420], R0 ;  /* 0x03342000020085a7 */ /* 0x000ee4000800007f */
[----:B---3--:R-:W-:Y:S05]  /*29a60*/  @!P0 BRA `(.L_x_1705) ;  /* 0xfffffffc00ec8947 */ /* 0x008fea000383ffff */
[----:B------:R-:W-:Y:S05]  /*29a70*/  BRA `(.L_x_1809) ;  /* 0xffffffbc00d07947 */ /* 0x000fea000383ffff */
.L_x_1711:
[----:B--2---:R2:W3:Y:S02]  /*29a80*/  SYNCS.PHASECHK.TRANS64.TRYWAIT P0, [R6+URZ+0x33480], R5 ;  /* 0x03348005060075a7 */ /* 0x0044e4000800017f */
[----:B---3--:R-:W-:Y:S05]  /*29a90*/  @!P0 NANOSLEEP.SYNCS 0x989680 ;  /* 0x009896800000895d */ /* 0x008fea0003900000 */
[----:B------:R-:W3:Y:S02]  /*29aa0*/  @!P0 SYNCS.PHASECHK.TRANS64 P0, [R6+URZ+0x33480], R5 ;  /* 0x03348005060085a7 */ /* 0x000ee4000800007f */
[----:B---3--:R-:W-:Y:S05]  /*29ab0*/  @!P0 BRA `(.L_x_1711) ;  /* 0xfffffffc00f08947 */ /* 0x008fea000383ffff */
[----:B------:R-:W-:Y:S05]  /*29ac0*/  BRA `(.L_x_1810) ;  /* 0xffffffc000907947 */ /* 0x000fea000383ffff */
.L_x_1718:
[----:B---3--:R3:W4:Y:S02]  /*29ad0*/  SYNCS.PHASECHK.TRANS64.TRYWAIT P0, [R6+URZ+0x33440], R5 ;  /* 0x03344005060075a7 */ /* 0x008724000800017f */
[----:B----4-:R-:W-:Y:S05]  /*29ae0*/  @!P0 NANOSLEEP.SYNCS 0x989680 ;  /* 0x009896800000895d */ /* 0x010fea0003900000 */
[----:B------:R-:W4:Y:S02]  /*29af0*/  @!P0 SYNCS.PHASECHK.TRANS64 P0, [R6+URZ+0x33440], R5 ;  /* 0x03344005060085a7 */ /* 0x000f24000800007f */
[----:B----4-:R-:W-:Y:S05]  /*29b00*/  @!P0 BRA `(.L_x_1718) ;  /* 0xfffffffc00f08947 */ /* 0x010fea000383ffff */
[----:B------:R-:W-:Y:S05]  /*29b10*/  BRA `(.L_x_1811) ;  /* 0xffffffc400947947 */ /* 0x000fea000383ffff */
.L_x_1726:
[----:B--2---:R2:W3:Y:S02]  /*29b20*/  SYNCS.PHASECHK.TRANS64.TRYWAIT P0, [R3+URZ+0x33470], R4 ;  /* 0x03347004030075a7 */ /* 0x0044e4000800017f */
[----:B---3--:R-:W-:Y:S05]  /*29b30*/  @!P0 NANOSLEEP.SYNCS 0x989680 ;  /* 0x009896800000895d */ /* 0x008fea0003900000 */
[----:B------:R-:W3:Y:S02]  /*29b40*/  @!P0 SYNCS.PHASECHK.TRANS64 P0, [R3+URZ+0x33470], R4 ;  /* 0x03347004030085a7 */ /* 0x000ee4000800007f */
[----:B---3--:R-:W-:Y:S05]  /*29b50*/  @!P0 BRA `(.L_x_1726) ;  /* 0xfffffffc00f08947 */ /* 0x008fea000383ffff */
[----:B------:R-:W-:Y:S05]  /*29b60*/  BRA `(.L_x_1812) ;  /* 0xffffffc800ac7947 */ /* 0x000fea000383ffff */
.L_x_1728:
[----:B--2---:R2:W3:Y:S02]  /*29b70*/  SYNCS.PHASECHK.TRANS64.TRYWAIT P0, [R3+URZ+0x33460], R4 ;  /* 0x03346004030075a7 */ /* 0x0044e4000800017f */
[----:B---3--:R-:W-:Y:S05]  /*29b80*/  @!P0 NANOSLEEP.SYNCS 0x989680 ;  /* 0x009896800000895d */ /* 0x008fea0003900000 */
[----:B------:R-:W3:Y:S02]  /*29b90*/  @!P0 SYNCS.PHASECHK.TRANS64 P0, [R3+URZ+0x33460], R4 ;  /* 0x03346004030085a7 */ /* 0x000ee4000800007f */
[----:B---3--:R-:W-:Y:S05]  /*29ba0*/  @!P0 BRA `(.L_x_1728) ;  /* 0xfffffffc00f08947 */ /* 0x008fea000383ffff */
[----:B------:R-:W-:Y:S05]  /*29bb0*/  BRA `(.L_x_1813) ;  /* 0xffffffc800b47947 */ /* 0x000fea000383ffff */
.L_x_1735:
[----:B---3--:R3:W4:Y:S02]  /*29bc0*/  SYNCS.PHASECHK.TRANS64.TRYWAIT P1, [R3+URZ+0x33470], R0 ;  /* 0x03347000030075a7 */ /* 0x008724000802017f */
[----:B----4-:R-:W-:Y:S05]  /*29bd0*/  @!P1 NANOSLEEP.SYNCS 0x989680 ;  /* 0x009896800000995d */ /* 0x010fea0003900000 */
[----:B------:R-:W4:Y:S02]  /*29be0*/  @!P1 SYNCS.PHASECHK.TRANS64 P1, [R3+URZ+0x33470], R0 ;  /* 0x03347000030095a7 */ /* 0x000f24000802007f */
[----:B----4-:R-:W-:Y:S05]  /*29bf0*/  @!P1 BRA `(.L_x_1735) ;  /* 0xfffffffc00f09947 */ /* 0x010fea000383ffff */
[----:B------:R-:W-:Y:S05]  /*29c00*/  BRA `(.L_x_1814) ;  /* 0xffffffd400047947 */ /* 0x000fea000383ffff */
.L_x_1737:
[----:B---3--:R3:W4:Y:S02]  /*29c10*/  SYNCS.PHASECHK.TRANS64.TRYWAIT P1, [R3+URZ+0x33460], R0 ;  /* 0x03346000030075a7 */ /* 0x008724000802017f */
[----:B----4-:R-:W-:Y:S05]  /*29c20*/  @!P1 NANOSLEEP.SYNCS 0x989680 ;  /* 0x009896800000995d */ /* 0x010fea0003900000 */
[----:B------:R-:W4:Y:S02]  /*29c30*/  @!P1 SYNCS.PHASECHK.TRANS64 P1, [R3+URZ+0x33460], R0 ;  /* 0x03346000030095a7 */ /* 0x000f24000802007f */
[----:B----4-:R-:W-:Y:S05]  /*29c40*/  @!P1 BRA `(.L_x_1737) ;  /* 0xfffffffc00f09947 */ /* 0x010fea000383ffff */
[----:B------:R-:W-:Y:S05]  /*29c50*/  BRA `(.L_x_1815) ;  /* 0xffffffd4000c7947 */ /* 0x000fea000383ffff */
.L_x_1741:
[----:B------:R-:W-:Y:S01]  /*29c60*/  BSSY B0, `(.L_x_1816) ;  /* 0x0000008000007945 */ /* 0x000fe20003800000 */
[----:B------:R-:W-:Y:S02]  /*29c70*/  IMAD.MOV.U32 R13, RZ, RZ, R16 ;  /* 0x000000ffff0d7224 */ /* 0x000fe400078e0010 */
[----:B------:R-:W-:Y:S02]  /*29c80*/  IMAD.MOV.U32 R12, RZ, RZ, RZ ;  /* 0x000000ffff0c7224 */ /* 0x000fe400078e00ff */
[----:B0-----:R-:W-:Y:S02]  /*29c90*/  IMAD.MOV.U32 R11, RZ, RZ, 0x1f ;  /* 0x0000001fff0b7424 */ /* 0x001fe400078e00ff */
[----:B------:R-:W-:-:S07]  /*29ca0*/  IMAD.MOV.U32 R15, RZ, RZ, -0x1 ;  /* 0xffffffffff0f7424 */ /* 0x000fce00078e00ff */
[----:B-1----:R-:W-:Y:S05]  /*29cb0*/  WARPSYNC.COLLECTIVE R15, `(.L_x_1817) ;  /* 0x000000000f087348 */ /* 0x002fea0003c00000 */
[----:B------:R0:W2:Y:S02]  /*29cc0*/  SHFL.IDX P6, R14, R13, R12, R11 ;  /* 0x0000000c0d0e7389 */ /* 0x0000a400000c000b */
[----:B012---:R-:W-:Y:S01]  /*29cd0*/  ENDCOLLECTIVE ;  /* 0x000000000000791b */ /* 0x007fe20003800000 */
.L_x_1817:
[----:B------:R-:W-:Y:S05]  /*29ce0*/  BSYNC B0 ;  /* 0x0000000000007941 */ /* 0x000fea0003800000 */
.L_x_1816:
[----:B------:R-:W-:Y:S02]  /*29cf0*/  IMAD.MOV.U32 R13, RZ, RZ, R16 ;  /* 0x000000ffff0d7224 */ /* 0x000fe400078e0010 */
[----:B------:R-:W-:Y:S02]  /*29d00*/  IMAD.MOV.U32 R12, RZ, RZ, 0x1 ;  /* 0x00000001ff0c7424 */ /* 0x000fe400078e00ff */
[----:B------:R-:W-:Y:S02]  /*29d10*/  IMAD.MOV.U32 R11, RZ, RZ, 0x1f ;  /* 0x0000001fff0b7424 */ /* 0x000fe400078e00ff */
[----:B------:R-:W-:Y:S02]  /*29d20*/  IMAD.MOV.U32 R15, RZ, RZ, -0x1 ;  /* 0xffffffffff0f7424 */ /* 0x000fe400078e00ff */
[----:B------:R-:W-:Y:S02]  /*29d30*/  IMAD.IADD R4, R19, 0x1, R6 ;  /* 0x0000000113047824 */ /* 0x000fe400078e0206 */
[----:B------:R-:W-:-:S07]  /*29d40*/  IMAD.MOV.U32 R0, RZ, RZ, R14 ;  /* 0x000000ffff007224 */ /* 0x000fce00078e000e */
[----:B------:R-:W-:Y:S05]  /*29d50*/  WARPSYNC.COLLECTIVE R15, `(.L_x_1818) ;  /* 0x000000000f087348 */ /* 0x000fea0003c00000 */
[----:B------:R0:W1:Y:S02]  /*29d60*/  SHFL.IDX P6, R14, R13, R12, R11 ;  /* 0x0000000c0d0e7389 */ /* 0x00006400000c000b */
[----:B01----:R-:W-:Y:S01]  /*29d70*/  ENDCOLLECTIVE ;  /* 0x000000000000791b */ /* 0x003fe20003800000 */
.L_x_1818:
        /* <DEDUP_REMOVED lines=11> */
[----:B0-----:R-:W-:Y:S02]  /*29e30*/  IMAD.MOV.U32 R2, RZ, RZ, RZ ;  /* 0x000000ffff027224 */ /* 0x001fe400078e00ff */
[----:B--2---:R-:W-:Y:S01]  /*29e40*/  @!P1 IMAD.MOV.U32 R2, RZ, RZ, R3 ;  /* 0x000000ffff029224 */ /* 0x004fe200078e0003 */
[----:B------:R-:W-:-:S03]  /*29e50*/  ISETP.NE.AND P1, PT, R6, RZ, PT ;  /* 0x000000ff0600720c */ /* 0x000fc60003f25270 */
[----:B------:R-:W-:-:S10]  /*29e60*/  IMAD.MOV.U32 R13, RZ, RZ, R2 ;  /* 0x000000ffff0d7224 */ /* 0x000fd400078e0002 */
[----:B------:R-:W-:Y:S05]  /*29e70*/  WARPSYNC.COLLECTIVE R15, `(.L_x_1819) ;  /* 0x000000000f087348 */ /* 0x000fea0003c00000 */
[----:B------:R0:W1:Y:S02]  /*29e80*/  SHFL.UP P6, R14, R13, R12, R11 ;  /* 0x0400000c0d0e7389 */ /* 0x00006400000c000b */
[----:B01----:R-:W-:Y:S01]  /*29e90*/  ENDCOLLECTIVE ;  /* 0x000000000000791b */ /* 0x003fe20003800000 */
.L_x_1819:
        /* <DEDUP_REMOVED lines=8> */
.L_x_1820:
        /* <DEDUP_REMOVED lines=8> */
.L_x_1821:
        /* <DEDUP_REMOVED lines=8> */
.L_x_1822:
        /* <DEDUP_REMOVED lines=8> */
.L_x_1823:
[----:B------:R-:W-:Y:S02]  /*2a0a0*/  IMAD.MOV.U32 R12, RZ, RZ, 0x1f ;  /* 0x0000001fff0c7424 */ /* 0x000fe400078e00ff */
        /* <DEDUP_REMOVED lines=8> */
.L_x_1824:
[----:B------:R-:W-:Y:S01]  /*2a130*/  IMAD.MOV.U32 R16, RZ, RZ, R14 ;  /* 0x000000ffff107224 */ /* 0x000fe200078e000e */
[----:B------:R-:W-:Y:S06]  /*2a140*/  BRA `(.L_x_1825) ;  /* 0xffffffd800787947 */ /* 0x000fec000383ffff */
.L_x_1746:
[----:B------:R-:W-:Y:S01]  /*2a150*/  BSSY B0, `(.L_x_1826) ;  /* 0x0000008000007945 */ /* 0x000fe20003800000 */
[----:B-----5:R-:W-:Y:S02]  /*2a160*/  IMAD.MOV.U32 R13, RZ, RZ, R2 ;  /* 0x000000ffff0d7224 */ /* 0x020fe400078e0002 */
[----:B------:R-:W-:Y:S02]  /*2a170*/  IMAD.MOV.U32 R12, RZ, RZ, 0x1 ;  /* 0x00000001ff0c7424 */ /* 0x000fe400078e00ff */
[----:B0-----:R-:W-:Y:S02]  /*2a180*/  IMAD.MOV.U32 R11, RZ, RZ, RZ ;  /* 0x000000ffff0b7224 */ /* 0x001fe400078e00ff */
[----:B------:R-:W-:-:S07]  /*2a190*/  IMAD.MOV.U32 R15, RZ, RZ, -0x1 ;  /* 0xffffffffff0f7424 */ /* 0x000fce00078e00ff */
[----:B-12---:R-:W-:Y:S05]  /*2a1a0*/  WARPSYNC.COLLECTIVE R15, `(.L_x_1827) ;  /* 0x000000000f087348 */ /* 0x006fea0003c00000 */
[----:B------:R0:W3:Y:S02]  /*2a1b0*/  SHFL.UP P6, R14, R13, R12, R11 ;  /* 0x0400000c0d0e7389 */ /* 0x0000e400000c000b */
[----:B0123--:R-:W-:Y:S01]  /*2a1c0*/  ENDCOLLECTIVE ;  /* 0x000000000000791b */ /* 0x00ffe20003800000 */
.L_x_1827:
[----:B------:R-:W-:Y:S05]  /*2a1d0*/  BSYNC B0 ;  /* 0x0000000000007941 */ /* 0x000fea0003800000 */
.L_x_1826:
[----:B------:R-:W-:Y:S02]  /*2a1e0*/  IMAD.MOV.U32 R3, RZ, RZ, R14 ;  /* 0x000000ffff037224 */ /* 0x000fe400078e000e */
[----:B------:R-:W-:Y:S02]  /*2a1f0*/  IMAD.MOV.U32 R12, RZ, RZ, 0x2 ;  /* 0x00000002ff0c7424 */ /* 0x000fe400078e00ff */
[----:B------:R-:W-:Y:S01]  /*2a200*/  IMAD.MOV.U32 R11, RZ, RZ, RZ ;  /* 0x000000ffff0b7224 */ /* 0x000fe200078e00ff */
[----:B------:R-:W-:Y:S01]  /*2a210*/  SEL R3, R3, RZ, P1 ;  /* 0x000000ff03037207 */ /* 0x000fe20000800000 */
[----:B------:R-:W-:-:S04]  /*2a220*/  IMAD.MOV.U32 R15, RZ, RZ, -0x1 ;  /* 0xffffffffff0f7424 */ /* 0x000fc800078e00ff */
[----:B------:R-:W-:-:S04]  /*2a230*/  IMAD.IADD R3, R2, 0x1, R3 ;  /* 0x0000000102037824 */ /* 0x000fc800078e0203 */
[----:B------:R-:W-:-:S07]  /*2a240*/  IMAD.MOV.U32 R13, RZ, RZ, R3 ;  /* 0x000000ffff0d7224 */ /* 0x000fce00078e0003 */
[----:B------:R-:W-:Y:S05]  /*2a250*/  WARPSYNC.COLLECTIVE R15, `(.L_x_1828) ;  /* 0x000000000f087348 */ /* 0x000fea0003c00000 */
[----:B------:R0:W1:Y:S02]  /*2a260*/  SHFL.UP P6, R14, R13, R12, R11 ;  /* 0x0400000c0d0e7389 */ /* 0x00006400000c000b */
[----:B01----:R-:W-:Y:S01]  /*2a270*/  ENDCOLLECTIVE ;  /* 0x000000000000791b */ /* 0x003fe20003800000 */
.L_x_1828:
        /* <DEDUP_REMOVED lines=8> */
.L_x_1829:
        /* <DEDUP_REMOVED lines=8> */
.L_x_1830:
        /* <DEDUP_REMOVED lines=8> */
.L_x_1831:
        /* <DEDUP_REMOVED lines=9> */
.L_x_1832:
[----:B------:R-:W-:Y:S01]  /*2a490*/  IMAD.MOV.U32 R16, RZ, RZ, R14 ;  /* 0x000000ffff107224 */ /* 0x000fe200078e000e */
[----:B------:R-:W-:Y:S06]  /*2a4a0*/  BRA `(.L_x_1833) ;  /* 0xffffffd8003c7947 */ /* 0x000fec000383ffff */
.L_x_1748:
[----:B------:R-:W-:Y:S01]  /*2a4b0*/  BSSY B0, `(.L_x_1834) ;  /* 0x0000006000007945 */ /* 0x000fe20003800000 */
[----:B------:R-:W-:Y:S01]  /*2a4c0*/  PLOP3.LUT P6, PT, P6, PT, PT, 0x8, 0x0 ;  /* 0x000000000000781c */ /* 0x000fe200037ce170 */
[----:B------:R-:W-:-:S12]  /*2a4d0*/  IMAD.MOV.U32 R15, RZ, RZ, -0x1 ;  /* 0xffffffffff0f7424 */ /* 0x000fd800078e00ff */
[----:B012---:R-:W-:Y:S05]  /*2a4e0*/  WARPSYNC.COLLECTIVE R15, `(.L_x_1835) ;  /* 0x000000000f087348 */ /* 0x007fea0003c00000 */
[----:B------:R-:W-:Y:S01]  /*2a4f0*/  VOTE.ANY R14, PT, P6 ;  /* 0x00000000000e7806 */ /* 0x000fe200030e0100 */
[----:B012---:R-:W-:Y:S06]  /*2a500*/  ENDCOLLECTIVE ;  /* 0x000000000000791b */ /* 0x007fec0003800000 */
.L_x_1835:
[----:B------:R-:W-:Y:S05]  /*2a510*/  BSYNC B0 ;  /* 0x0000000000007941 */ /* 0x000fea0003800000 */
.L_x_1834:
[----:B------:R-:W-:Y:S02]  /*2a520*/  IMAD.MOV.U32 R6, RZ, RZ, R14 ;  /* 0x000000ffff067224 */ /* 0x000fe400078e000e */
[----:B------:R-:W-:Y:S02]  /*2a530*/  IMAD.MOV.U32 R13, RZ, RZ, R2 ;  /* 0x000000ffff0d7224 */ /* 0x000fe400078e0002 */
[----:B------:R-:W0:Y:S01]  /*2a540*/  POPC R5, R6 ;  /* 0x0000000600057309 */ /* 0x000e220000000000 */
[----:B------:R-:W-:Y:S02]  /*2a550*/  IMAD.MOV.U32 R11, RZ, RZ, 0x1f ;  /* 0x0000001fff0b7424 */ /* 0x000fe400078e00ff */
[----:B------:R-:W-:Y:S02]  /*2a560*/  IMAD.MOV.U32 R15, RZ, RZ, -0x1 ;  /* 0xffffffffff0f7424 */ /* 0x000fe400078e00ff */
[----:B0-----:R-:W-:-:S07]  /*2a570*/  IMAD.MOV.U32 R12, RZ, RZ, R5 ;  /* 0x000000ffff0c7224 */ /* 0x001fce00078e0005 */
[----:B------:R-:W-:Y:S05]  /*2a580*/  WARPSYNC.COLLECTIVE R15, `(.L_x_1836) ;  /* 0x000000000f087348 */ /* 0x000fea0003c00000 */
[----:B------:R0:W1:Y:S02]  /*2a590*/  SHFL.IDX P6, R14, R13, R12, R11 ;  /* 0x0000000c0d0e7389 */ /* 0x00006400000c000b */
[----:B01----:R-:W-:Y:S01]  /*2a5a0*/  ENDCOLLECTIVE ;  /* 0x000000000000791b */ /* 0x003fe20003800000 */
.L_x_1836:
[----:B------:R-:W-:Y:S01]  /*2a5b0*/  IMAD.MOV.U32 R17, RZ, RZ, R14 ;  /* 0x000000ffff117224 */ /* 0x000fe200078e000e */
[----:B------:R-:W-:Y:S06]  /*2a5c0*/  BRA `(.L_x_1837) ;  /* 0xffffffd8002c7947 */ /* 0x000fec000383ffff */
.L_x_1750:
[----:B------:R-:W-:Y:S01]  /*2a5d0*/  BSSY B0, `(.L_x_1838) ;  /* 0x0000007000007945 */ /* 0x000fe20003800000 */
[----:B------:R-:W-:Y:S02]  /*2a5e0*/  IMAD.MOV.U32 R13, RZ, RZ, R3 ;  /* 0x000000ffff0d7224 */ /* 0x000fe400078e0003 */
[----:B0-----:R-:W-:Y:S02]  /*2a5f0*/  IMAD.MOV.U32 R11, RZ, RZ, 0x1f ;  /* 0x0000001fff0b7424 */ /* 0x001fe400078e00ff */
[----:B------:R-:W-:-:S07]  /*2a600*/  IMAD.MOV.U32 R15, RZ, RZ, -0x1 ;  /* 0xffffffffff0f7424 */ /* 0x000fce00078e00ff */
[----:B-1234-:R-:W-:Y:S05]  /*2a610*/  WARPSYNC.COLLECTIVE R15, `(.L_x_1839) ;  /* 0x000000000f087348 */ /* 0x01efea0003c00000 */
[----:B------:R0:W0:Y:S02]  /*2a620*/  SHFL.IDX P6, R14, R13, R12, R11 ;  /* 0x0000000c0d0e7389 */ /* 0x00002400000c000b */
[----:B01234-:R-:W-:Y:S01]  /*2a630*/  ENDCOLLECTIVE ;  /* 0x000000000000791b */ /* 0x01ffe20003800000 */
.L_x_1839:
[----:B------:R-:W-:Y:S05]  /*2a640*/  BSYNC B0 ;  /* 0x0000000000007941 */ /* 0x000fea0003800000 */
.L_x_1838:
[----:B------:R-:W-:Y:S01]  /*2a650*/  IMAD.MOV.U32 R3, RZ, RZ, R14 ;  /* 0x000000ffff037224 */ /* 0x000fe200078e000e */
[----:B------:R-:W-:Y:S06]  /*2a660*/  BRA `(.L_x_1840) ;  /* 0xffffffd800207947 */ /* 0x000fec000383ffff */
.L_x_1754:
[----:B0-----:R0:W2:Y:S02]  /*2a670*/  SYNCS.PHASECHK.TRANS64.TRYWAIT P0, [R0+URZ+0x33420], R3 ;  /* 0x03342003000075a7 */ /* 0x0010a4000800017f */
[----:B--2---:R-:W-:Y:S05]  /*2a680*/  @!P0 NANOSLEEP.SYNCS 0x989680 ;  /* 0x009896800000895d */ /* 0x004fea0003900000 */
[----:B------:R-:W2:Y:S02]  /*2a690*/  @!P0 SYNCS.PHASECHK.TRANS64 P0, [R0+URZ+0x33420], R3 ;  /* 0x03342003000085a7 */ /* 0x000ea4000800007f */
[----:B--2---:R-:W-:Y:S05]  /*2a6a0*/  @!P0 BRA `(.L_x_1754) ;  /* 0xfffffffc00f08947 */ /* 0x004fea000383ffff */
[----:B------:R-:W-:Y:S05]  /*2a6b0*/  BRA `(.L_x_1841) ;  /* 0xffffffdc00a87947 */ /* 0x000fea000383ffff */
.L_x_1755:
[----:B------:R-:W2:Y:S01]  /*2a6c0*/  S2R R2, SR_TID.X ;  /* 0x0000000000027919 */ /* 0x000ea20000002100 */
[----:B------:R-:W-:Y:S01]  /*2a6d0*/  BSSY B0, `(.L_x_1842) ;  /* 0x000000a000007945 */ /* 0x000fe20003800000 */
[----:B------:R-:W-:Y:S02]  /*2a6e0*/  IMAD.MOV.U32 R12, RZ, RZ, RZ ;  /* 0x000000ffff0c7224 */ /* 0x000fe400078e00ff */
[----:B------:R-:W-:Y:S02]  /*2a6f0*/  IMAD.MOV.U32 R11, RZ, RZ, 0x1f ;  /* 0x0000001fff0b7424 */ /* 0x000fe400078e00ff */
[----:B------:R-:W-:Y:S01]  /*2a700*/  IMAD.MOV.U32 R15, RZ, RZ, -0x1 ;  /* 0xffffffffff0f7424 */ /* 0x000fe200078e00ff */
[----:B--2---:R-:W-:-:S04]  /*2a710*/  SHF.R.U32.HI R2, RZ, 0x5, R2 ;  /* 0x00000005ff027819 */ /* 0x004fc80000011602 */
[----:B------:R-:W-:-:S05]  /*2a720*/  LOP3.LUT R2, R2, 0x3, RZ, 0xc0, !PT ;  /* 0x0000000302027812 */ /* 0x000fca00078ec0ff */
[----:B------:R-:W-:-:S07]  /*2a730*/  IMAD.MOV.U32 R13, RZ, RZ, R2 ;  /* 0x000000ffff0d7224 */ /* 0x000fce00078e0002 */
[----:B01----:R-:W-:Y:S05]  /*2a740*/  WARPSYNC.COLLECTIVE R15, `(.L_x_1843) ;  /* 0x000000000f087348 */ /* 0x003fea0003c00000 */
[----:B------:R2:W3:Y:S02]  /*2a750*/  SHFL.IDX P6, R14, R13, R12, R11 ;  /* 0x0000000c0d0e7389 */ /* 0x0004e400000c000b */
[----:B0123--:R-:W-:Y:S01]  /*2a760*/  ENDCOLLECTIVE ;  /* 0x000000000000791b */ /* 0x00ffe20003800000 */
.L_x_1843:
[----:B------:R-:W-:Y:S05]  /*2a770*/  BSYNC B0 ;  /* 0x0000000000007941 */ /* 0x000fea0003800000 */
.L_x_1842:
[----:B------:R-:W-:Y:S05]  /*2a780*/  BRA `(.L_x_1844) ;  /* 0xffffffdc00907947 */ /* 0x000fea000383ffff */
.L_x_1758:
[----:B------:R-:W-:Y:S01]  /*2a790*/  BSSY B1, `(.L_x_1845) ;  /* 0x0000006000017945 */ /* 0x000fe20003800000 */
[----:B------:R-:W-:-:S07]  /*2a7a0*/  IMAD.MOV.U32 R15, RZ, RZ, -0x1 ;  /* 0xffffffffff0f7424 */ /* 0x000fce00078e00ff */
[----:B012---:R-:W-:Y:S05]  /*2a7b0*/  WARPSYNC.COLLECTIVE R15, `(.L_x_1846) ;  /* 0x000000000f0c7348 */ /* 0x007fea0003c00000 */
[----:B------:R-:W-:Y:S02]  /*2a7c0*/  ELECT P6, UR62, PT ;  /* 0x00000000003e782f */ /* 0x000fe400038c0000 */
[----:B------:R-:W-:Y:S01]  /*2a7d0*/  MOV R14, UR62 ;  /* 0x0000003e000e7c02 */ /* 0x000fe20008000f00 */
[----:B012---:R-:W-:Y:S10]  /*2a7e0*/  ENDCOLLECTIVE ;  /* 0x000000000000791b */ /* 0x007ff40003800000 */
.L_x_1846:
[----:B------:R-:W-:Y:S05]  /*2a7f0*/  BSYNC B1 ;  /* 0x0000000000017941 */ /* 0x000fea0003800000 */
.L_x_1845:
[----:B------:R-:W-:Y:S05]  /*2a800*/  BRA `(.L_x_1847) ;  /* 0xffffffdc00887947 */ /* 0x000fea000383ffff */
.L_x_1760:
[----:B0-----:R0:W2:Y:S02]  /*2a810*/  SYNCS.PHASECHK.TRANS64.TRYWAIT P1, [R6+URZ], R5 ;  /* 0x00000005060075a7 */ /* 0x0010a4000802017f */
[----:B--2---:R-:W-:Y:S05]  /*2a820*/  @!P1 NANOSLEEP.SYNCS 0x989680 ;  /* 0x009896800000995d */ /* 0x004fea0003900000 */
[----:B------:R-:W2:Y:S02]  /*2a830*/  @!P1 SYNCS.PHASECHK.TRANS64 P1, [R6+URZ], R5 ;  /* 0x00000005060095a7 */ /* 0x000ea4000802007f */
[----:B--2---:R-:W-:Y:S05]  /*2a840*/  @!P1 BRA `(.L_x_1760) ;  /* 0xfffffffc00f09947 */ /* 0x004fea000383ffff */
[----:B------:R-:W-:Y:S05]  /*2a850*/  BRA `(.L_x_1848) ;  /* 0xffffffdc00c47947 */ /* 0x000fea000383ffff */
.L_x_1761:
[----:B--2---:R2:W3:Y:S02]  /*2a860*/  SYNCS.PHASECHK.TRANS64.TRYWAIT P1, [R7+URZ], R2 ;  /* 0x00000002070075a7 */ /* 0x0044e4000802017f */
[----:B---3--:R-:W-:Y:S05]  /*2a870*/  @!P1 NANOSLEEP.SYNCS 0x989680 ;  /* 0x009896800000995d */ /* 0x008fea0003900000 */
[----:B------:R-:W3:Y:S02]  /*2a880*/  @!P1 SYNCS.PHASECHK.TRANS64 P1, [R7+URZ], R2 ;  /* 0x00000002070095a7 */ /* 0x000ee4000802007f */
[----:B---3--:R-:W-:Y:S05]  /*2a890*/  @!P1 BRA `(.L_x_1761) ;  /* 0xfffffffc00f09947 */ /* 0x008fea000383ffff */
[----:B------:R-:W-:Y:S05]  /*2a8a0*/  BRA `(.L_x_1849) ;  /* 0xffffffdc00b87947 */ /* 0x000fea000383ffff */
.L_x_1763:
[----:B---3--:R3:W4:Y:S02]  /*2a8b0*/  SYNCS.PHASECHK.TRANS64.TRYWAIT P1, [R4+URZ+0x33460], R5 ;  /* 0x03346005040075a7 */ /* 0x008724000802017f */
[----:B----4-:R-:W-:Y:S05]  /*2a8c0*/  @!P1 NANOSLEEP.SYNCS 0x989680 ;  /* 0x009896800000995d */ /* 0x010fea0003900000 */
[----:B------:R-:W4:Y:S02]  /*2a8d0*/  @!P1 SYNCS.PHASECHK.TRANS64 P1, [R4+URZ+0x33460], R5 ;  /* 0x03346005040095a7 */ /* 0x000f24000802007f */
[----:B----4-:R-:W-:Y:S05]  /*2a8e0*/  @!P1 BRA `(.L_x_1763) ;  /* 0xfffffffc00f09947 */ /* 0x010fea000383ffff */
[----:B------:R-:W-:Y:S05]  /*2a8f0*/  BRA `(.L_x_1850) ;  /* 0xffffffdc00bc7947 */ /* 0x000fea000383ffff */
.L_x_1765:
[----:B----4-:R4:W0:Y:S02]  /*2a900*/  SYNCS.PHASECHK.TRANS64.TRYWAIT P1, [R3+URZ+0x33460], R2 ;  /* 0x03346002030075a7 */ /* 0x010824000802017f */
[----:B0-----:R-:W-:Y:S05]  /*2a910*/  @!P1 NANOSLEEP.SYNCS 0x989680 ;  /* 0x009896800000995d */ /* 0x001fea0003900000 */
[----:B------:R-:W0:Y:S02]  /*2a920*/  @!P1 SYNCS.PHASECHK.TRANS64 P1, [R3+URZ+0x33460], R2 ;  /* 0x03346002030095a7 */ /* 0x000e24000802007f */
[----:B0-----:R-:W-:Y:S05]  /*2a930*/  @!P1 BRA `(.L_x_1765) ;  /* 0xfffffffc00f09947 */ /* 0x001fea000383ffff */
[----:B------:R-:W-:Y:S05]  /*2a940*/  BRA `(.L_x_1851) ;  /* 0xffffffdc00bc7947 */ /* 0x000fea000383ffff */
.L_x_1767:
[----:B------:R0:W0:Y:S02]  /*2a950*/  SYNCS.PHASECHK.TRANS64.TRYWAIT P0, [R4+URZ+0x33480], R5 ;  /* 0x03348005040075a7 */ /* 0x000024000800017f */
[----:B0-----:R-:W-:Y:S05]  /*2a960*/  @!P0 NANOSLEEP.SYNCS 0x989680 ;  /* 0x009896800000895d */ /* 0x001fea0003900000 */
[----:B------:R-:W0:Y:S02]  /*2a970*/  @!P0 SYNCS.PHASECHK.TRANS64 P0, [R4+URZ+0x33480], R5 ;  /* 0x03348005040085a7 */ /* 0x000e24000800007f */
[----:B0-----:R-:W-:Y:S05]  /*2a980*/  @!P0 BRA `(.L_x_1767) ;  /* 0xfffffffc00f08947 */ /* 0x001fea000383ffff */
[----:B------:R-:W-:Y:S05]  /*2a990*/  BRA `(.L_x_1768) ;  /* 0xffffffdc00b87947 */ /* 0x000fea000383ffff */
        .type           $_ZN7cutlass13device_kernelIN5flash11enable_sm90INS1_16FlashAttnFwdSm90INS1_25CollectiveMainloopFwdSm90ILi2EN4cute5tupleIJNS5_1CILi1EEES8_S8_EEENS6_IJNS7_ILi128EEENS7_ILi160EEENS7_ILi192EEEEEELi192ENS_12float_e4m3_tEfNS_4arch4Sm90ELb0ELb1ELb0ELb1ELb0ELb1ELb0ELb1ELb1ELb1ELb0ELb0EEENS1_21CollectiveEpilogueFwdINS6_IJSA_SC_SB_EEES9_NS_10bfloat16_tESG_Li256ELb1ELb1ELb0ELb1EEENS1_36VarlenDynamicPersistentTileSchedulerILi128ELi160ELi256ELi128ELb0ELb1ELb1ELb1ELb0ELb1EEEEEEEEEvNT_6ParamsE$_ZZN5flash25CollectiveMainloopFwdSm90ILi2EN4cute5tupleIJNS1_1CILi1EEES4_S4_EEENS2_IJNS3_ILi128EEENS3_ILi160EEENS3_ILi192EEEEEELi192EN7cutlass12float_e4m3_tEfNSA_4arch4Sm90ELb0ELb1ELb0ELb1ELb0ELb1ELb0ELb1ELb1ELb1ELb0ELb0EE12store_kv_newINS_16FlashAttnFwdSm90ISE_NS_21CollectiveEpilogueFwdINS2_IJS6_S8_S7_EEES5_NSA_10bfloat16_tESD_Li256ELb1ELb1ELb0ELb1EEENS_36VarlenDynamicPersistentTileSchedulerILi128ELi160ELi256ELi128ELb0ELb1ELb1ELb1ELb0ELb1EEEE13SharedStorageEEEbRKNSE_6ParamsENSA_25PipelineTmaAsyncNoClusterILi2ENSA_16PipelineTmaAsyncILi2EEEEESV_RNSA_13PipelineStateILj2EEEiRT_RKNS_16SeqlenInfoQKNewKILb1ELb1EEENS2_IJiiiiEEEENKUliRKT_E_clISX_EEDaiS18_,@function
        .size           $_ZN7cutlass13device_kernelIN5flash11enable_sm90INS1_16FlashAttnFwdSm90INS1_25CollectiveMainloopFwdSm90ILi2EN4cute5tupleIJNS5_1CILi1EEES8_S8_EEENS6_IJNS7_ILi128EEENS7_ILi160EEENS7_ILi192EEEEEELi192ENS_12float_e4m3_tEfNS_4arch4Sm90ELb0ELb1ELb0ELb1ELb0ELb1ELb0ELb1ELb1ELb1ELb0ELb0EEENS1_21CollectiveEpilogueFwdINS6_IJSA_SC_SB_EEES9_NS_10bfloat16_tESG_Li256ELb1ELb1ELb0ELb1EEENS1_36VarlenDynamicPersistentTileSchedulerILi128ELi160ELi256ELi128ELb0ELb1ELb1ELb1ELb0ELb1EEEEEEEEEvNT_6ParamsE$_ZZN5flash25CollectiveMainloopFwdSm90ILi2EN4cute5tupleIJNS1_1CILi1EEES4_S4_EEENS2_IJNS3_ILi128EEENS3_ILi160EEENS3_ILi192EEEEEELi192EN7cutlass12float_e4m3_tEfNSA_4arch4Sm90ELb0ELb1ELb0ELb1ELb0ELb1ELb0ELb1ELb1ELb1ELb0ELb0EE12store_kv_newINS_16FlashAttnFwdSm90ISE_NS_21CollectiveEpilogueFwdINS2_IJS6_S8_S7_EEES5_NSA_10bfloat16_tESD_Li256ELb1ELb1ELb0ELb1EEENS_36VarlenDynamicPersistentTileSchedulerILi128ELi160ELi256ELi128ELb0ELb1ELb1ELb1ELb0ELb1EEEE13SharedStorageEEEbRKNSE_6ParamsENSA_25PipelineTmaAsyncNoClusterILi2ENSA_16PipelineTmaAsyncILi2EEEEESV_RNSA_13PipelineStateILj2EEEiRT_RKNS_16SeqlenInfoQKNewKILb1ELb1EEENS2_IJiiiiEEEENKUliRKT_E_clISX_EEDaiS18_,(.L_x_2868 - $_ZN7cutlass13device_kernelIN5flash11enable_sm90INS1_16FlashAttnFwdSm90INS1_25CollectiveMainloopFwdSm90ILi2EN4cute5tupleIJNS5_1CILi1EEES8_S8_EEENS6_IJNS7_ILi128EEENS7_ILi160EEENS7_ILi192EEEEEELi192ENS_12float_e4m3_tEfNS_4arch4Sm90ELb0ELb1ELb0ELb1ELb0ELb1ELb0ELb1ELb1ELb1ELb0ELb0EEENS1_21CollectiveEpilogueFwdINS6_IJSA_SC_SB_EEES9_NS_10bfloat16_tESG_Li256ELb1ELb1ELb0ELb1EEENS1_36VarlenDynamicPersistentTileSchedulerILi128ELi160ELi256ELi128ELb0ELb1ELb1ELb1ELb0ELb1EEEEEEEEEvNT_6ParamsE$_ZZN5flash25CollectiveMainloopFwdSm90ILi2EN4cute5tupleIJNS1_1CILi1EEES4_S4_EEENS2_IJNS3_ILi128EEENS3_ILi160EEENS3_ILi192EEEEEELi192EN7cutlass12float_e4m3_tEfNSA_4arch4Sm90ELb0ELb1ELb0ELb1ELb0ELb1ELb0ELb1ELb1ELb1ELb0ELb0EE12store_kv_newINS_16FlashAttnFwdSm90ISE_NS_21CollectiveEpilogueFwdINS2_IJS6_S8_S7_EEES5_NSA_10bfloat16_tESD_Li256ELb1ELb1ELb0ELb1EEENS_36VarlenDynamicPersistentTileSchedulerILi128ELi160ELi256ELi128ELb0ELb1ELb1ELb1ELb0ELb1EEEE13SharedStorageEEEbRKNSE_6ParamsENSA_25PipelineTmaAsyncNoClusterILi2ENSA_16PipelineTmaAsyncILi2EEEEESV_RNSA_13PipelineStateILj2EEEiRT_RKNS_16SeqlenInfoQKNewKILb1ELb1EEENS2_IJiiiiEEEENKUliRKT_E_clISX_EEDaiS18_)
$_ZN7cutlass13device_kernelIN5flash11enable_sm90INS1_16FlashAttnFwdSm90INS1_25CollectiveMainloopFwdSm90ILi2EN4cute5tupleIJNS5_1CILi1EEES8_S8_EEENS6_IJNS7_ILi128EEENS7_ILi160EEENS7_ILi192EEEEEELi192ENS_12float_e4m3_tEfNS_4arch4Sm90ELb0ELb1ELb0ELb1ELb0ELb1ELb0ELb1ELb1ELb1ELb0ELb0EEENS1_21CollectiveEpilogueFwdINS6_IJSA_SC_SB_EEES9_NS_10bfloat16_tESG_Li256ELb1ELb1ELb0ELb1EEENS1_36VarlenDynamicPersistentTileSchedulerILi128ELi160ELi256ELi128ELb0ELb1ELb1ELb1ELb0ELb1EEEEEEEEEvNT_6ParamsE$_ZZN5flash25CollectiveMainloopFwdSm90ILi2EN4cute5tupleIJNS1_1CILi1EEES4_S4_EEENS2_IJNS3_ILi128EEENS3_ILi160EEENS3_ILi192EEEEEELi192EN7cutlass12float_e4m3_tEfNSA_4arch4Sm90ELb0ELb1ELb0ELb1ELb0ELb1ELb0ELb1ELb1ELb1ELb0ELb0EE12store_kv_newINS_16FlashAttnFwdSm90ISE_NS_21CollectiveEpilogueFwdINS2_IJS6_S8_S7_EEES5_NSA_10bfloat16_tESD_Li256ELb1ELb1ELb0ELb1EEENS_36VarlenDynamicPersistentTileSchedulerILi128ELi160ELi256ELi128ELb0ELb1ELb1ELb1ELb0ELb1EEEE13SharedStorageEEEbRKNSE_6ParamsENSA_25PipelineTmaAsyncNoClusterILi2ENSA_16PipelineTmaAsyncILi2EEEEESV_RNSA_13PipelineStateILj2EEEiRT_RKNS_16SeqlenInfoQKNewKILb1ELb1EEENS2_IJiiiiEEEENKUliRKT_E_clISX_EEDaiS18_:
[----:B------:R-:W-:Y:S05]  /*2a9a0*/  YIELD ;  /* 0x0000000000007946 */ /* 0x000fea0003800000 */
[----:B------:R-:W-:Y:S02]  /*2a9b0*/  ULDC UR4, c[0x0][0x20] ;  /* 0x0000080000047ab9 */ /* 0x000fe40000000800 */
[----:B------:R-:W-:-:S05]  /*2a9c0*/  VIADD R7, R27, -UR4 ;  /* 0x800000041b077c36 */ /* 0x000fca0008000000 */
[----:B------:R-:W2:Y:S01]  /*2a9d0*/  LDL.64 R28, [R7+0x8] ;  /* 0x00000800071c7983 */ /* 0x000ea20000100a00 */
[----:B------:R-:W0:Y:S02]  /*2a9e0*/  LDC.64 R40, c[0x0][0x208] ;  /* 0x00008200ff287b82 */ /* 0x000e240000000a00 */
[----:B0-----:R-:W-:Y:S02]  /*2a9f0*/  R2UR UR6, R40 ;  /* 0x00000000280672ca */ /* 0x001fe400000e0000 */
[----:B------:R-:W-:-:S13]  /*2aa00*/  R2UR UR7, R41 ;  /* 0x00000000290772ca */ /* 0x000fda00000e0000 */
[----:B--2---:R-:W2:Y:S01]  /*2aa10*/  LD.E R3, desc[UR6][R28.64+0x174] ;  /* 0x000174061c037980 */ /* 0x004ea2000c101900 */
[----:B------:R-:W-:Y:S01]  /*2aa20*/  BSSY B0, `(.L_x_1852) ;  /* 0x00010c0000007945 */ /* 0x000fe20003800000 */
[----:B--2---:R-:W-:Y:S01]  /*2aa30*/  ISETP.GE.AND P1, PT, R3, 0x1, PT ;  /* 0x000000010300780c */ /* 0x004fe20003f26270 */
[----:B------:R-:W-:-:S12]  /*2aa40*/  VIADD R3, R13, -UR4 ;  /* 0x800000040d037c36 */ /* 0x000fd80008000000 */
[----:B------:R-:W-:Y:S05]  /*2aa50*/  @!P1 BRA `(.L_x_1853) ;  /* 0x000000fc00cc9947 */ /* 0x000fea0003800000 */
[----:B------:R-:W2:Y:S01]  /*2aa60*/  LDL.64 R30, [R7+0x40] ;  /* 0x00004000071e7983 */ /* 0x000ea20000100a00 */
[C---:B------:R-:W-:Y:S02]  /*2aa70*/  R2UR UR6, R40.reuse ;  /* 0x00000000280672ca */ /* 0x040fe400000e0000 */
[C---:B------:R-:W-:Y:S01]  /*2aa80*/  R2UR UR7, R41.reuse ;  /* 0x00000000290772ca */ /* 0x040fe200000e0000 */
[----:B------:R0:W5:Y:S01]  /*2aa90*/  LDL.64 R112, [R7+0x50] ;  /* 0x0000500007707983 */ /* 0x0001620000100a00 */
[----:B------:R-:W-:Y:S02]  /*2aaa0*/  R2UR UR4, R40 ;  /* 0x00000000280472ca */ /* 0x000fe400000e0000 */
[----:B------:R-:W-:-:S09]  /*2aab0*/  R2UR UR5, R41 ;  /* 0x00000000290572ca */ /* 0x000fd200000e0000 */
[----:B------:R-:W3:Y:S04]  /*2aac0*/  LD.E.U8 R28, desc[UR6][R28.64+0x190] ;  /* 0x000190061c1c7980 */ /* 0x000ee8000c101100 */
[----:B--2---:R-:W2:Y:S01]  /*2aad0*/  LD.E.64 R114, desc[UR4][R30.64+0x10] ;  /* 0x000010041e727980 */ /* 0x004ea2000c101b00 */
[----:B------:R-:W-:-:S03]  /*2aae0*/  SHF.R.S32.HI R99, RZ, 0x1f, R98 ;  /* 0x0000001fff637819 */ /* 0x000fc60000011462 */
[----:B------:R0:W5:Y:S04]  /*2aaf0*/  LD.E.64 R102, desc[UR4][R30.64+0x8] ;  /* 0x000008041e667980 */ /* 0x000168000c101b00 */
[----:B------:R0:W5:Y:S01]  /*2ab00*/  LD.E.64 R100, desc[UR6][R30.64+0x18] ;  /* 0x000018061e647980 */ /* 0x000162000c101b00 */
[----:B---3--:R-:W-:Y:S01]  /*2ab10*/  ISETP.NE.AND P1, PT, R28, RZ, PT ;  /* 0x000000ff1c00720c */ /* 0x008fe20003f25270 */
[-C--:B--2---:R-:W-:Y:S02]  /*2ab20*/  IMAD R13, R115, R98.reuse, RZ ;  /* 0x00000062730d7224 */ /* 0x084fe400078e02ff */
[----:B------:R-:W-:-:S04]  /*2ab30*/  IMAD.WIDE.U32 R90, R114, R98, RZ ;  /* 0x00000062725a7225 */ /* 0x000fc800078e00ff */
[----:B------:R-:W-:-:S04]  /*2ab40*/  IMAD R13, R114, R99, R13 ;  /* 0x00000063720d7224 */ /* 0x000fc800078e020d */
[----:B------:R-:W-:Y:S02]  /*2ab50*/  IMAD.IADD R89, R91, 0x1, R13 ;  /* 0x000000015b597824 */ /* 0x000fe400078e020d */
[----:B0-----:R-:W-:Y:S05]  /*2ab60*/  @!P1 BRA `(.L_x_1854) ;  /* 0x0000007800b49947 */ /* 0x001fea0003800000 */
[C---:B------:R-:W-:Y:S01]  /*2ab70*/  R2UR UR6, R40.reuse ;  /* 0x00000000280672ca */ /* 0x040fe200000e0000 */
[----:B------:R0:W5:Y:S01]  /*2ab80*/  LDL.64 R28, [R7+0x10] ;  /* 0x00001000071c7983 */ /* 0x0001620000100a00 */
[C---:B------:R-:W-:Y:S02]  /*2ab90*/  R2UR UR7, R41.reuse ;  /* 0x00000000290772ca */ /* 0x040fe400000e0000 */
[----:B------:R-:W-:Y:S02]  /*2aba0*/  R2UR UR4, R40 ;  /* 0x00000000280472ca */ /* 0x000fe400000e0000 */
[----:B------:R-:W-:-:S09]  /*2abb0*/  R2UR UR5, R41 ;  /* 0x00000000290572ca */ /* 0x000fd200000e0000 */
[----:B-----5:R-:W2:Y:S04]  /*2abc0*/  LD.E R31, desc[UR6][R112.64+0xc] ;  /* 0x00000c06701f7980 */ /* 0x020ea8000c101900 */
[----:B------:R-:W3:Y:S04]  /*2abd0*/  LD.E R13, desc[UR4][R112.64+0x10] ;  /* 0x00001004700d7980 */ /* 0x000ee8000c101900 */
[----:B------:R-:W4:Y:S04]  /*2abe0*/  LD.E.64 R34, desc[UR4][R112.64+0x60] ;  /* 0x0000600470227980 */ /* 0x000f28000c101b00 */
[----:B------:R-:W4:Y:S01]  /*2abf0*/  LD.E.64 R46, desc[UR6][R112.64+0x80] ;  /* 0x00008006702e7980 */ /* 0x000f22000c101b00 */
[----:B------:R-:W-:-:S02]  /*2ac00*/  R2UR UR8, R40 ;  /* 0x00000000280872ca */ /* 0x000fc400000e0000 */
[C---:B------:R-:W-:Y:S01]  /*2ac10*/  R2UR UR9, R41.reuse ;  /* 0x00000000290972ca */ /* 0x040fe200000e0000 */
[----:B------:R0:W5:Y:S01]  /*2ac20*/  LD.E.64 R44, desc[UR6][R112.64+0x68] ;  /* 0x00006806702c7980 */ /* 0x000162000c101b00 */
[C---:B------:R-:W-:Y:S02]  /*2ac30*/  R2UR UR10, R40.reuse ;  /* 0x00000000280a72ca */ /* 0x040fe400000e0000 */
[C---:B------:R-:W-:Y:S02]  /*2ac40*/  R2UR UR11, R41.reuse ;  /* 0x00000000290b72ca */ /* 0x040fe400000e0000 */
[----:B------:R-:W-:Y:S02]  /*2ac50*/  R2UR UR12, R40 ;  /* 0x00000000280c72ca */ /* 0x000fe400000e0000 */
[----:B------:R-:W-:Y:S01]  /*2ac60*/  R2UR UR13, R41 ;  /* 0x00000000290d72ca */ /* 0x000fe200000e0000 */
[----:B------:R-:W-:Y:S01]  /*2ac70*/  BSSY B2, `(.L_x_1855) ;  /* 0x0000058000027945 */ /* 0x000fe20003800000 */
[----:B------:R-:W-:-:S02]  /*2ac80*/  CS2R R66, SRZ ;  /* 0x0000000000427805 */ /* 0x000fc4000001ff00 */
[----:B------:R-:W-:Y:S02]  /*2ac90*/  CS2R R80, SRZ ;  /* 0x0000000000507805 */ /* 0x000fe4000001ff00 */
[----:B------:R-:W-:Y:S02]  /*2aca0*/  CS2R R86, SRZ ;  /* 0x0000000000567805 */ /* 0x000fe4000001ff00 */
[----:B------:R-:W-:Y:S02]  /*2acb0*/  CS2R R92, SRZ ;  /* 0x00000000005c7805 */ /* 0x000fe4000001ff00 */
[----:B------:R-:W-:Y:S01]  /*2acc0*/  CS2R R108, SRZ ;  /* 0x00000000006c7805 */ /* 0x000fe2000001ff00 */
[----:B------:R0:W5:Y:S01]  /*2acd0*/  LD.E.64 R48, desc[UR10][R112.64+0x88] ;  /* 0x0000880a70307980 */ /* 0x000162000c101b00 */
[----:B------:R-:W-:-:S03]  /*2ace0*/  CS2R R114, SRZ ;  /* 0x0000000000727805 */ /* 0x000fc6000001ff00 */
[----:B------:R0:W5:Y:S01]  /*2acf0*/  LD.E.U8 R105, desc[UR12][R112.64+0x18] ;  /* 0x0000180c70697980 */ /* 0x000162000c101100 */
[----:B------:R-:W-:Y:S02]  /*2ad00*/  CS2R R68, SRZ ;  /* 0x0000000000447805 */ /* 0x000fe4000001ff00 */
[----:B------:R-:W-:Y:S02]  /*2ad10*/  CS2R R82, SRZ ;  /* 0x0000000000527805 */ /* 0x000fe4000001ff00 */
[----:B------:R-:W-:Y:S02]  /*2ad20*/  CS2R R84, SRZ ;  /* 0x0000000000547805 */ /* 0x000fe4000001ff00 */
[----:B------:R-:W-:Y:S02]  /*2ad30*/  CS2R R94, SRZ ;  /* 0x00000000005e7805 */ /* 0x000fe4000001ff00 */
[----:B------:R-:W-:Y:S02]  /*2ad40*/  CS2R R110, SRZ ;  /* 0x00000000006e7805 */ /* 0x000fe4000001ff00 */
[----:B------:R-:W-:Y:S01]  /*2ad50*/  CS2R R116, SRZ ;  /* 0x0000000000747805 */ /* 0x000fe2000001ff00 */
[----:B--2---:R-:W-:Y:S01]  /*2ad60*/  IMAD R31, R98, -0xa0, R31 ;  /* 0xffffff60621f7824 */ /* 0x004fe200078e021f */
[----:B---3--:R-:W-:-:S04]  /*2ad70*/  LEA.HI R13, R13, R13, RZ, 0x1 ;  /* 0x0000000d0d0d7211 */ /* 0x008fc800078f08ff */
[----:B------:R-:W-:Y:S02]  /*2ad80*/  VIMNMX R52, R31, 0xa0, PT ;  /* 0x000000a01f347848 */ /* 0x000fe40003fe0100 */
[----:B------:R-:W-:Y:S01]  /*2ad90*/  SHF.R.S32.HI R13, RZ, 0x1, R13 ;  /* 0x00000001ff0d7819 */ /* 0x000fe2000001140d */
[----:B----4-:R-:W-:Y:S01]  /*2ada0*/  IMAD R33, R35, R98, RZ ;  /* 0x0000006223217224 */ /* 0x010fe200078e02ff */
[----:B------:R0:W5:Y:S02]  /*2adb0*/  LD.E.64 R30, desc[UR4][R112.64+0x58] ;  /* 0x00005804701e7980 */ /* 0x000164000c101b00 */
[----:B------:R-:W-:Y:S01]  /*2adc0*/  ISETP.GE.AND P1, PT, R13, R52, PT ;  /* 0x000000340d00720c */ /* 0x000fe20003f26270 */
[----:B------:R-:W-:Y:S02]  /*2add0*/  IMAD R37, R47, R98, RZ ;  /* 0x000000622f257224 */ /* 0x000fe400078e02ff */
[-C--:B------:R-:W-:Y:S02]  /*2ade0*/  IMAD R35, R34, R99.reuse, R33 ;  /* 0x0000006322237224 */ /* 0x080fe400078e0221 */
[----:B------:R-:W-:-:S02]  /*2adf0*/  IMAD R37, R46, R99, R37 ;  /* 0x000000632e257224 */ /* 0x000fc400078e0225 */
[----:B------:R-:W-:-:S04]  /*2ae00*/  IMAD.WIDE.U32 R74, R34, R98, RZ ;  /* 0x00000062224a7225 */ /* 0x000fc800078e00ff */
[----:B------:R-:W-:Y:S02]  /*2ae10*/  IMAD.WIDE.U32 R118, R46, R98, RZ ;  /* 0x000000622e767225 */ /* 0x000fe400078e00ff */
[----:B------:R0:W5:Y:S01]  /*2ae20*/  LD.E.64 R46, desc[UR8][R112.64+0x78] ;  /* 0x00007808702e7980 */ /* 0x000162000c101b00 */
[----:B------:R-:W-:Y:S01]  /*2ae30*/  CS2R R32, SRZ ;  /* 0x0000000000207805 */ /* 0x000fe2000001ff00 */
[----:B------:R-:W-:Y:S02]  /*2ae40*/  IMAD.IADD R99, R75, 0x1, R35 ;  /* 0x000000014b637824 */ /* 0x000fe400078e0223 */
[----:B------:R-:W-:Y:S02]  /*2ae50*/  VIADD R13, R13, 0x80 ;  /* 0x000000800d0d7836 */ /* 0x000fe40000000000 */
[----:B------:R-:W-:Y:S01]  /*2ae60*/  IMAD.IADD R37, R119, 0x1, R37 ;  /* 0x0000000177257824 */ /* 0x000fe200078e0225 */
[----:B------:R-:W-:Y:S06]  /*2ae70*/  @P1 BRA `(.L_x_1856) ;  /* 0x0000000000dc1947 */ /* 0x000fec0003800000 */
[----:B-----5:R-:W-:Y:S02]  /*2ae80*/  LOP3.LUT R34, R105, 0x1, RZ, 0xc0, !PT ;  /* 0x0000000169227812 */ /* 0x020fe400078ec0ff */
[----:B------:R-:W-:Y:S02]  /*2ae90*/  CS2R R114, SRZ ;  /* 0x0000000000727805 */ /* 0x000fe4000001ff00 */
[----:B------:R-:W-:Y:S02]  /*2aea0*/  IADD3 R50, P3, R48, R118, RZ ;  /* 0x0000007630327210 */ /* 0x000fe40007f7e0ff */
[----:B------:R-:W-:Y:S02]  /*2aeb0*/  CS2R R116, SRZ ;  /* 0x0000000000747805 */ /* 0x000fe4000001ff00 */
[----:B------:R-:W-:Y:S02]  /*2aec0*/  ISETP.NE.U32.AND P1, PT, R34, 0x1, PT ;  /* 0x000000012200780c */ /* 0x000fe40003f25070 */
[----:B------:R-:W-:Y:S01]  /*2aed0*/  IADD3 R34, P2, R44, R74, RZ ;  /* 0x0000004a2c227210 */ /* 0x000fe20007f5e0ff */
[----:B------:R-:W-:-:S04]  /*2aee0*/  IMAD.X R51, R49, 0x1, R37, P3 ;  /* 0x0000000131337824 */ /* 0x000fc800018e0625 */
[----:B------:R-:W-:-:S06]  /*2aef0*/  IMAD.X R35, R45, 0x1, R99, P2 ;  /* 0x000000012d237824 */ /* 0x000fcc00010e0663 */
[C---:B------:R-:W-:Y:S02]  /*2af00*/  @!P1 R2UR UR4, R40.reuse ;  /* 0x00000000280492ca */ /* 0x040fe400000e0000 */
[C---:B------:R-:W-:Y:S02]  /*2af10*/  @!P1 R2UR UR5, R41.reuse ;  /* 0x00000000290592ca */ /* 0x040fe400000e0000 */
[----:B------:R-:W-:Y:S02]  /*2af20*/  @!P1 R2UR UR6, R40 ;  /* 0x00000000280692ca */ /* 0x000fe400000e0000 */
[----:B------:R-:W-:-:S09]  /*2af30*/  @!P1 R2UR UR7, R41 ;  /* 0x00000000290792ca */ /* 0x000fd200000e0000 */
[----:B------:R1:W5:Y:S04]  /*2af40*/  @!P1 LD.E.64 R114, desc[UR4][R34.64] ;  /* 0x0000000422729980 */ /* 0x000368000c101b00 */
[----:B------:R1:W5:Y:S01]  /*2af50*/  @!P1 LD.E.64 R116, desc[UR6][R50.64] ;  /* 0x0000000632749980 */ /* 0x000362000c101b00 */
[----:B------:R-:W-:Y:S02]  /*2af60*/  R2P PR, R105, 0x3e ;  /* 0x0000003e69007804 */ /* 0x000fe40000000000 */
[----:B------:R-:W-:Y:S02]  /*2af70*/  CS2R R108, SRZ ;  /* 0x00000000006c7805 */ /* 0x000fe4000001ff00 */
[----:B------:R-:W-:Y:S02]  /*2af80*/  CS2R R92, SRZ ;  /* 0x00000000005c7805 */ /* 0x000fe4000001ff00 */
[----:B------:R-:W-:-:S02]  /*2af90*/  CS2R R86, SRZ ;  /* 0x0000000000567805 */ /* 0x000fc4000001ff00 */
[----:B------:R-:W-:Y:S02]  /*2afa0*/  CS2R R80, SRZ ;  /* 0x0000000000507805 */ /* 0x000fe4000001ff00 */
[----:B------:R-:W-:Y:S02]  /*2afb0*/  CS2R R66, SRZ ;  /* 0x0000000000427805 */ /* 0x000fe4000001ff00 */
[----:B------:R-:W-:Y:S02]  /*2afc0*/  CS2R R110, SRZ ;  /* 0x00000000006e7805 */ /* 0x000fe4000001ff00 */
[C---:B------:R-:W-:Y:S02]  /*2afd0*/  @P1 R2UR UR4, R40.reuse ;  /* 0x00000000280412ca */ /* 0x040fe400000e0000 */
[----:B------:R-:W-:Y:S02]  /*2afe0*/  @P1 R2UR UR5, R41 ;  /* 0x00000000290512ca */ /* 0x000fe400000e0000 */
[----:B------:R-:W-:-:S02]  /*2aff0*/  @P2 R2UR UR8, R40 ;  /* 0x00000000280822ca */ /* 0x000fc400000e0000 */
[C---:B------:R-:W-:Y:S02]  /*2b000*/  @P2 R2UR UR9, R41.reuse ;  /* 0x00000000290922ca */ /* 0x040fe400000e0000 */
[C---:B------:R-:W-:Y:S02]  /*2b010*/  @P3 R2UR UR12, R40.reuse ;  /* 0x00000000280c32ca */ /* 0x040fe400000e0000 */
[C---:B------:R-:W-:Y:S02]  /*2b020*/  @P3 R2UR UR13, R41.reuse ;  /* 0x00000000290d32ca */ /* 0x040fe400000e0000 */
[----:B------:R-:W-:Y:S02]  /*2b030*/  @P4 R2UR UR16, R40 ;  /* 0x00000000281042ca */ /* 0x000fe400000e0000 */
[----:B------:R-:W-:Y:S02]  /*2b040*/  @P4 R2UR UR17, R41 ;  /* 0x00000000291142ca */ /* 0x000fe400000e0000 */
[----:B------:R-:W-:-:S02]  /*2b050*/  CS2R R94, SRZ ;  /* 0x00000000005e7805 */ /* 0x000fc4000001ff00 */
[C---:B------:R-:W-:Y:S02]  /*2b060*/  @P5 R2UR UR20, R40.reuse ;  /* 0x00000000281452ca */ /* 0x040fe400000e0000 */
[----:B------:R-:W-:Y:S02]  /*2b070*/  CS2R R84, SRZ ;  /* 0x0000000000547805 */ /* 0x000fe4000001ff00 */
[----:B------:R-:W-:Y:S02]  /*2b080*/  @P5 R2UR UR21, R41 ;  /* 0x00000000291552ca */ /* 0x000fe400000e0000 */
[----:B------:R-:W-:Y:S02]  /*2b090*/  CS2R R82, SRZ ;  /* 0x0000000000527805 */ /* 0x000fe4000001ff00 */
[----:B------:R-:W-:Y:S02]  /*2b0a0*/  @P1 R2UR UR6, R40 ;  /* 0x00000000280612ca */ /* 0x000fe400000e0000 */
[----:B------:R-:W-:-:S02]  /*2b0b0*/  CS2R R68, SRZ ;  /* 0x0000000000447805 */ /* 0x000fc4000001ff00 */
[C---:B------:R-:W-:Y:S01]  /*2b0c0*/  @P1 R2UR UR7, R41.reuse ;  /* 0x00000000290712ca */ /* 0x040fe200000e0000 */
[----:B------:R1:W5:Y:S01]  /*2b0d0*/  @P1 LD.E.64 R108, desc[UR4][R34.64+0x10] ;  /* 0x00001004226c1980 */ /* 0x000362000c101b00 */
[C---:B------:R-:W-:Y:S02]  /*2b0e0*/  @P2 R2UR UR10, R40.reuse ;  /* 0x00000000280a22ca */ /* 0x040fe400000e0000 */
[C---:B------:R-:W-:Y:S01]  /*2b0f0*/  @P2 R2UR UR11, R41.reuse ;  /* 0x00000000290b22ca */ /* 0x040fe200000e0000 */
[----:B------:R1:W5:Y:S01]  /*2b100*/  @P2 LD.E.64 R92, desc[UR8][R34.64+0x20] ;  /* 0x00002008225c2980 */ /* 0x000362000c101b00 */
[C---:B------:R-:W-:Y:S02]  /*2b110*/  @P3 R2UR UR14, R40.reuse ;  /* 0x00000000280e32ca */ /* 0x040fe400000e0000 */
[----:B------:R-:W-:Y:S01]  /*2b120*/  @P3 R2UR UR15, R41 ;  /* 0x00000000290f32ca */ /* 0x000fe200000e0000 */
[----:B------:R1:W5:Y:S01]  /*2b130*/  @P3 LD.E.64 R86, desc[UR12][R34.64+0x30] ;  /* 0x0000300c22563980 */ /* 0x000362000c101b00 */
[----:B------:R-:W-:-:S02]  /*2b140*/  @P4 R2UR UR18, R40 ;  /* 0x00000000281242ca */ /* 0x000fc400000e0000 */
[C---:B------:R-:W-:Y:S01]  /*2b150*/  @P4 R2UR UR19, R41.reuse ;  /* 0x00000000291342ca */ /* 0x040fe200000e0000 */
[----:B------:R1:W5:Y:S01]  /*2b160*/  @P4 LD.E.64 R80, desc[UR16][R34.64+0x40] ;  /* 0x0000401022504980 */ /* 0x000362000c101b00 */
[----:B------:R-:W-:Y:S02]  /*2b170*/  @P5 R2UR UR22, R40 ;  /* 0x00000000281652ca */ /* 0x000fe400000e0000 */
[----:B------:R-:W-:Y:S01]  /*2b180*/  @P5 R2UR UR23, R41 ;  /* 0x00000000291752ca */ /* 0x000fe200000e0000 */
[----:B------:R1:W5:Y:S04]  /*2b190*/  @P5 LD.E.64 R66, desc[UR20][R34.64+0x50] ;  /* 0x0000501422425980 */ /* 0x000368000c101b00 */
[----:B------:R1:W5:Y:S04]  /*2b1a0*/  @P1 LD.E.64 R110, desc[UR6][R50.64+0x10] ;  /* 0x00001006326e1980 */ /* 0x000368000c101b00 */
[----:B------:R1:W5:Y:S04]  /*2b1b0*/  @P2 LD.E.64 R94, desc[UR10][R50.64+0x20] ;  /* 0x0000200a325e2980 */ /* 0x000368000c101b00 */
[----:B------:R1:W5:Y:S04]  /*2b1c0*/  @P3 LD.E.64 R84, desc[UR14][R50.64+0x30] ;  /* 0x0000300e32543980 */ /* 0x000368000c101b00 */
[----:B------:R1:W5:Y:S04]  /*2b1d0*/  @P4 LD.E.64 R82, desc[UR18][R50.64+0x40] ;  /* 0x0000401232524980 */ /* 0x000368000c101b00 */
[----:B------:R1:W5:Y:S02]  /*2b1e0*/  @P5 LD.E.64 R68, desc[UR22][R50.64+0x50] ;  /* 0x0000501632445980 */ /* 0x000364000c101b00 */
.L_x_1856:
[----:B------:R-:W-:Y:S05]  /*2b1f0*/  BSYNC B2 ;  /* 0x0000000000027941 */ /* 0x000fea0003800000 */
.L_x_1855:
[----:B------:R-:W-:Y:S01]  /*2b200*/  ISETP.GE.AND P1, PT, R13, R52, PT ;  /* 0x000000340d00720c */ /* 0x000fe20003f26270 */
[----:B------:R-:W-:Y:S01]  /*2b210*/  BSSY B2, `(.L_x_1857) ;  /* 0x0000044000027945 */ /* 0x000fe20003800000 */
[----:B------:R-:W-:Y:S02]  /*2b220*/  CS2R R52, SRZ ;  /* 0x0000000000347805 */ /* 0x000fe4000001ff00 */
[----:B------:R-:W-:Y:S02]  /*2b230*/  CS2R R54, SRZ ;  /* 0x0000000000367805 */ /* 0x000fe4000001ff00 */
[----:B------:R-:W-:Y:S02]  /*2b240*/  CS2R R58, SRZ ;  /* 0x00000000003a7805 */ /* 0x000fe4000001ff00 */
[----:B------:R-:W-:Y:S02]  /*2b250*/  CS2R R62, SRZ ;  /* 0x00000000003e7805 */ /* 0x000fe4000001ff00 */
[----:B------:R-:W-:-:S02]  /*2b260*/  CS2R R70, SRZ ;  /* 0x0000000000467805 */ /* 0x000fc4000001ff00 */
[----:B-1----:R-:W-:Y:S02]  /*2b270*/  CS2R R34, SRZ ;  /* 0x0000000000227805 */ /* 0x002fe4000001ff00 */
[----:B------:R-:W-:Y:S02]  /*2b280*/  CS2R R50, SRZ ;  /* 0x0000000000327805 */ /* 0x000fe4000001ff00 */
[----:B------:R-:W-:Y:S02]  /*2b290*/  CS2R R56, SRZ ;  /* 0x0000000000387805 */ /* 0x000fe4000001ff00 */
[----:B------:R-:W-:Y:S02]  /*2b2a0*/  CS2R R60, SRZ ;  /* 0x00000000003c7805 */ /* 0x000fe4000001ff00 */
[----:B------:R-:W-:Y:S02]  /*2b2b0*/  CS2R R64, SRZ ;  /* 0x0000000000407805 */ /* 0x000fe4000001ff00 */
[----:B------:R-:W-:Y:S01]  /*2b2c0*/  CS2R R72, SRZ ;  /* 0x0000000000487805 */ /* 0x000fe2000001ff00 */
[----:B------:R-:W-:Y:S06]  /*2b2d0*/  @P1 BRA `(.L_x_1858) ;  /* 0x0000000000dc1947 */ /* 0x000fec0003800000 */
[----:B-----5:R-:W-:Y:S02]  /*2b2e0*/  LOP3.LUT R13, R105, 0x1, RZ, 0xc0, !PT ;  /* 0x00000001690d7812 */ /* 0x020fe400078ec0ff */
[----:B------:R-:W-:Y:S02]  /*2b2f0*/  CS2R R70, SRZ ;  /* 0x0000000000467805 */ /* 0x000fe4000001ff00 */
[----:B------:R-:W-:Y:S02]  /*2b300*/  IADD3 R74, P1, P2, R44, R30, R74 ;  /* 0x0000001e2c4a7210 */ /* 0x000fe40007a3e04a */
[----:B------:R-:W-:Y:S02]  /*2b310*/  CS2R R72, SRZ ;  /* 0x0000000000487805 */ /* 0x000fe4000001ff00 */
[----:B------:R-:W-:Y:S02]  /*2b320*/  ISETP.NE.U32.AND P5, PT, R13, 0x1, PT ;  /* 0x000000010d00780c */ /* 0x000fe40003fa5070 */
[----:B------:R-:W-:-:S02]  /*2b330*/  IADD3 R118, P3, P4, R48, R46, R118 ;  /* 0x0000002e30767210 */ /* 0x000fc40007c7e076 */
[----:B------:R-:W-:Y:S02]  /*2b340*/  IADD3.X R75, R45, R31, R99, P1, P2 ;  /* 0x0000001f2d4b7210 */ /* 0x000fe40000fe4463 */
[----:B------:R-:W-:-:S07]  /*2b350*/  IADD3.X R119, R49, R47, R37, P3, P4 ;  /* 0x0000002f31777210 */ /* 0x000fce0001fe8425 */
        /* <DEDUP_REMOVED lines=47> */
.L_x_1858:
[----:B------:R-:W-:Y:S05]  /*2b650*/  BSYNC B2 ;  /* 0x0000000000027941 */ /* 0x000fea0003800000 */
.L_x_1857:
[----:B------:R-:W-:Y:S01]  /*2b660*/  R2UR UR4, R40 ;  /* 0x00000000280472ca */ /* 0x000fe200000e0000 */
[----:B------:R2:W5:Y:S01]  /*2b670*/  LDL R13, [R3] ;  /* 0x00000000030d7983 */ /* 0x0005620000100800 */
[----:B------:R-:W-:-:S03]  /*2b680*/  R2UR UR5, R41 ;  /* 0x00000000290572ca */ /* 0x000fc600000e0000 */
[----:B-----5:R2:W5:Y:S10]  /*2b690*/  LDL R30, [R3+0x4] ;  /* 0x00000400031e7983 */ /* 0x0205740000100800 */
[----:B------:R-:W3:Y:S01]  /*2b6a0*/  LD.E R31, desc[UR4][R28.64+0x1c] ;  /* 0x00001c041c1f7980 */ /* 0x000ee2000c101900 */
[----:B------:R-:W-:Y:S01]  /*2b6b0*/  BSSY B2, `(.L_x_1859) ;  /* 0x0000005000027945 */ /* 0x000fe20003800000 */
[----:B---3--:R-:W-:-:S04]  /*2b6c0*/  LOP3.LUT R31, R31, 0x1, RZ, 0xfc, !PT ;  /* 0x000000011f1f7812 */ /* 0x008fc800078efcff */
[----:B------:R-:W-:-:S13]  /*2b6d0*/  ISETP.NE.AND P1, PT, R31, 0x3, PT ;  /* 0x000000031f00780c */ /* 0x000fda0003f25270 */
[----:B--2---:R-:W-:Y:S05]  /*2b6e0*/  @!P1 BRA `(.L_x_1860) ;  /* 0x0000000000049947 */ /* 0x004fea0003800000 */
[----:B------:R-:W-:Y:S01]  /*2b6f0*/  BPT.TRAP 0x1 ;  /* 0x000000040000795c */ /* 0x000fe20000300000 */
.L_x_1860:
[----:B------:R-:W-:Y:S05]  /*2b700*/  BSYNC B2 ;  /* 0x0000000000027941 */ /* 0x000fea0003800000 */
.L_x_1859:
[----:B------:R-:W-:Y:S02]  /*2b710*/  R2UR UR4, R40 ;  /* 0x00000000280472ca */ /* 0x000fe400000e0000 */
[----:B------:R-:W-:-:S13]  /*2b720*/  R2UR UR5, R41 ;  /* 0x00000000290572ca */ /* 0x000fda00000e0000 */
[----:B------:R-:W2:Y:S01]  /*2b730*/  LD.E.64 R28, desc[UR4][R28.64+0x8] ;  /* 0x000008041c1c7980 */ /* 0x000ea2000c101b00 */
[----:B-----5:R-:W-:Y:S01]  /*2b740*/  SHF.L.U32 R30, R30, 0x1f, RZ ;  /* 0x0000001f1e1e7819 */ /* 0x020fe200000006ff */
[----:B------:R-:W-:Y:S01]  /*2b750*/  BSSY B2, `(.L_x_1861) ;  /* 0x0000005000027945 */ /* 0x000fe20003800000 */
[----:B--2---:R-:W-:-:S05]  /*2b760*/  MOV R44, R28 ;  /* 0x0000001c002c7202 */ /* 0x004fca0000000f00 */
[----:B------:R-:W-:-:S04]  /*2b770*/  IMAD R13, R13, 0x8, R44 ;  /* 0x000000080d0d7824 */ /* 0x000fc800078e022c */
[----:B------:R-:W2:Y:S02]  /*2b780*/  SYNCS.PHASECHK.TRANS64.TRYWAIT P1, [R13+URZ], R30 ;  /* 0x0000001e0d0075a7 */ /* 0x000ea4000802017f */
[----:B--2---:R-:W-:Y:S05]  /*2b790*/  @!P1 BRA `(.L_x_1862) ;  /* 0x0000010000009947 */ /* 0x004fea0003800000 */
.L_x_1967:
[----:B------:R-:W-:Y:S05]  /*2b7a0*/  BSYNC B2 ;  /* 0x0000000000027941 */ /* 0x000fea0003800000 */
.L_x_1861:
[----:B------:R-:W3:Y:S04]  /*2b7b0*/  LDL.64 R48, [R7+0x50] ;  /* 0x0000500007307983 */ /* 0x000ee80000100a00 */
[----:B------:R-:W4:Y:S01]  /*2b7c0*/  LDL.64 R46, [R7+0x58] ;  /* 0x00005800072e7983 */ /* 0x000f220000100a00 */
[C---:B------:R-:W-:Y:S02]  /*2b7d0*/  R2UR UR4, R40.reuse ;  /* 0x00000000280472ca */ /* 0x040fe400000e0000 */
[C---:B------:R-:W-:Y:S01]  /*2b7e0*/  R2UR UR5, R41.reuse ;  /* 0x00000000290572ca */ /* 0x040fe200000e0000 */
[----:B--2---:R-:W2:Y:S01]  /*2b7f0*/  LDL R13, [R3] ;  /* 0x00000000030d7983 */ /* 0x004ea20000100800 */
[----:B------:R-:W-:Y:S02]  /*2b800*/  R2UR UR6, R40 ;  /* 0x00000000280672ca */ /* 0x000fe400000e0000 */
[----:B------:R-:W-:Y:S01]  /*2b810*/  R2UR UR7, R41 ;  /* 0x00000000290772ca */ /* 0x000fe200000e0000 */
[----:B------:R0:W5:Y:S08]  /*2b820*/  LDL.64 R44, [R7+0x38] ;  /* 0x00003800072c7983 */ /* 0x0001700000100a00 */
[----:B---3--:R-:W3:Y:S04]  /*2b830*/  LD.E R28, desc[UR4][R48.64+0x8] ;  /* 0x00000804301c7980 */ /* 0x008ee8000c101900 */
[----:B-1----:R-:W2:Y:S04]  /*2b840*/  LD.E R75, desc[UR4][R48.64+0xc] ;  /* 0x00000c04304b7980 */ /* 0x002ea8000c101900 */
[----:B----4-:R-:W4:Y:S01]  /*2b850*/  LD.E.64 R46, desc[UR6][R46.64] ;  /* 0x000000062e2e7980 */ /* 0x010f22000c101b00 */
[----:B------:R-:W-:Y:S01]  /*2b860*/  IMAD.MOV.U32 R99, RZ, RZ, 0x20 ;  /* 0x00000020ff637424 */ /* 0x000fe200078e00ff */
[----:B------:R-:W-:Y:S01]  /*2b870*/  BSSY B2, `(.L_x_1863) ;  /* 0x000037b000027945 */ /* 0x000fe20003800000 */
[----:B---3--:R-:W-:-:S04]  /*2b880*/  SHF.R.S32.HI R31, RZ, 0x1f, R28 ;  /* 0x0000001fff1f7819 */ /* 0x008fc8000001141c */
[----:B------:R-:W-:-:S04]  /*2b890*/  LEA.HI R29, R31, R28, RZ, 0x2 ;  /* 0x0000001c1f1d7211 */ /* 0x000fc800078f10ff */
[--C-:B------:R-:W-:Y:S02]  /*2b8a0*/  SHF.R.S32.HI R37, RZ, 0x2, R29.reuse ;  /* 0x00000002ff257819 */ /* 0x100fe4000001141d */
[----:B------:R-:W-:-:S04]  /*2b8b0*/  SHF.R.S32.HI R30, RZ, 0x1f, R29 ;  /* 0x0000001fff1e7819 */ /* 0x000fc8000001141d */
[----:B------:R-:W-:Y:S02]  /*2b8c0*/  LEA.HI R29, R30, R37, RZ, 0x2 ;  /* 0x000000251e1d7211 */ /* 0x000fe400078f10ff */
[----:B------:R-:W-:Y:S02]  /*2b8d0*/  LEA.HI R30, R28, R28, RZ, 0x1 ;  /* 0x0000001c1c1e7211 */ /* 0x000fe400078f08ff */
[----:B------:R-:W-:Y:S02]  /*2b8e0*/  LOP3.LUT R74, R29, 0xfffffffc, RZ, 0xc0, !PT ;  /* 0xfffffffc1d4a7812 */ /* 0x000fe400078ec0ff */
[----:B------:R-:W-:-:S03]  /*2b8f0*/  LOP3.LUT R29, R30, 0xffffffe, RZ, 0xc0, !PT ;  /* 0x0ffffffe1e1d7812 */ /* 0x000fc600078ec0ff */
[----:B------:R-:W-:Y:S01]  /*2b900*/  IMAD.IADD R74, R37, 0x1, -R74 ;  /* 0x00000001254a7824 */ /* 0x000fe200078e0a4a */
[----:B------:R-:W-:Y:S01]  /*2b910*/  SHF.R.S32.HI R105, RZ, 0x1, R30 ;  /* 0x00000001ff697819 */ /* 0x000fe2000001141e */
[----:B------:R-:W-:Y:S01]  /*2b920*/  IMAD.IADD R29, R28, 0x1, -R29 ;  /* 0x000000011c1d7824 */ /* 0x000fe200078e0a1d */
[----:B------:R-:W-:Y:S01]  /*2b930*/  LEA.HI R31, R31, R28, RZ, 0x4 ;  /* 0x0000001c1f1f7211 */ /* 0x000fe200078f20ff */
[----:B------:R-:W-:Y:S01]  /*2b940*/  IMAD.SHL.U32 R28, R74, 0x80, RZ ;  /* 0x000000804a1c7824 */ /* 0x000fe200078e00ff */
[----:B------:R-:W-:Y:S01]  /*2b950*/  LEA.HI R30, R30, R105, RZ, 0x1 ;  /* 0x000000691e1e7211 */ /* 0x000fe200078f08ff */
[----:B------:R-:W-:Y:S02]  /*2b960*/  IMAD.SHL.U32 R107, R29, 0x10, RZ ;  /* 0x000000101d6b7824 */ /* 0x000fe400078e00ff */
[----:B------:R-:W-:Y:S01]  /*2b970*/  IMAD.SHL.U32 R31, R31, 0x20, RZ ;  /* 0x000000201f1f7824 */ /* 0x000fe200078e00ff */
[----:B------:R-:W-:Y:S02]  /*2b980*/  LOP3.LUT R28, R28, 0x180, RZ, 0xc0, !PT ;  /* 0x000001801c1c7812 */ /* 0x000fe400078ec0ff */
[----:B------:R-:W-:-:S02]  /*2b990*/  LOP3.LUT R30, R30, 0x3fffffe, RZ, 0xc0, !PT ;  /* 0x03fffffe1e1e7812 */ /* 0x000fc400078ec0ff */
[----:B------:R-:W-:Y:S02]  /*2b9a0*/  LOP3.LUT R29, R28, 0x10, R107, 0xf8, !PT ;  /* 0x000000101c1d7812 */ /* 0x000fe400078ef86b */
[----:B------:R-:W-:Y:S01]  /*2b9b0*/  LOP3.LUT R31, R31, 0xfffffe00, RZ, 0xc0, !PT ;  /* 0xfffffe001f1f7812 */ /* 0x000fe200078ec0ff */
[----:B------:R-:W-:Y:S01]  /*2b9c0*/  IMAD.IADD R30, R105, 0x1, -R30 ;  /* 0x00000001691e7824 */ /* 0x000fe200078e0a1e */
[----:B------:R-:W-:-:S03]  /*2b9d0*/  SHF.R.U32.HI R28, RZ, 0x3, R28 ;  /* 0x00000003ff1c7819 */ /* 0x000fc6000001161c */
[----:B------:R-:W-:Y:S01]  /*2b9e0*/  IMAD R30, R30, 0x40, R31 ;  /* 0x000000401e1e7824 */ /* 0x000fe200078e021f */
[----:B------:R-:W-:Y:S01]  /*2b9f0*/  LOP3.LUT R29, R29, R28, RZ, 0x3c, !PT ;  /* 0x0000001c1d1d7212 */ /* 0x000fe200078e3cff */
[----:B--2---:R-:W-:Y:S02]  /*2ba00*/  IMAD R37, R13, 0x7800, RZ ;  /* 0x000078000d257824 */ /* 0x004fe400078e02ff */
[----:B------:R-:W-:Y:S02]  /*2ba10*/  IMAD R75, R98, -0xa0, R75 ;  /* 0xffffff60624b7824 */ /* 0x000fe400078e024b */
[----:B------:R-:W-:-:S03]  /*2ba20*/  IMAD.IADD R30, R30, 0x1, R29 ;  /* 0x000000011e1e7824 */ /* 0x000fc600078e021d */
[----:B------:R-:W-:Y:S02]  /*2ba30*/  VIMNMX R28, R75, 0xa0, PT ;  /* 0x000000a04b1c7848 */ /* 0x000fe40003fe0100 */
[----:B------:R-:W-:-:S04]  /*2ba40*/  IADD3 R13, P2, R37, R30, RZ ;  /* 0x0000001e250d7210 */ /* 0x000fc80007f5e0ff */
[----:B------:R-:W-:Y:S02]  /*2ba50*/  LEA.HI.X.SX32 R37, R37, RZ, 0x1, P2 ;  /* 0x000000ff25257211 */ /* 0x000fe400010f0eff */
[----:B------:R-:W-:Y:S02]  /*2ba60*/  ISETP.GE.AND P2, PT, R105, R28, PT ;  /* 0x0000001c6900720c */ /* 0x000fe40003f46270 */
[----:B------:R-:W-:Y:S02]  /*2ba70*/  LOP3.LUT P1, RZ, R74, 0x2, RZ, 0xc0, !PT ;  /* 0x000000024aff7812 */ /* 0x000fe4000782c0ff */
[----:B----4-:R-:W-:Y:S02]  /*2ba80*/  IADD3 R74, P3, R46, R13, RZ ;  /* 0x0000000d2e4a7210 */ /* 0x010fe40007f7e0ff */
[----:B------:R-:W-:Y:S02]  /*2ba90*/  SHF.R.S32.HI R119, RZ, 0x1f, R105 ;  /* 0x0000001fff777819 */ /* 0x000fe40000011469 */
[----:B------:R-:W-:Y:S01]  /*2baa0*/  SHF.R.S32.HI R121, RZ, 0x1f, R107 ;  /* 0x0000001fff797819 */ /* 0x000fe2000001146b */
[----:B------:R-:W-:Y:S01]  /*2bab0*/  IMAD.X R75, R47, 0x1, R37, P3 ;  /* 0x000000012f4b7824 */ /* 0x000fe200018e0625 */
[----:B------:R-:W-:-:S03]  /*2bac0*/  SEL R99, R99, 0xffffffe0, !P1 ;  /* 0xffffffe063637807 */ /* 0x000fc60004800000 */
[----:B0-----:R-:W-:Y:S05]  /*2bad0*/  @P2 BRA `(.L_x_1864) ;  /* 0x0000003400502947 */ /* 0x001fea0003800000 */
[----:B------:R-:W-:Y:S02]  /*2bae0*/  R2UR UR4, R40 ;  /* 0x00000000280472ca */ /* 0x000fe400000e0000 */
[----:B------:R-:W-:-:S13]  /*2baf0*/  R2UR UR5, R41 ;  /* 0x00000000290572ca */ /* 0x000fda00000e0000 */
[----:B-----5:R-:W2:Y:S01]  /*2bb00*/  LD.E.U8 R118, desc[UR4][R44.64] ;  /* 0x000000042c767980 */ /* 0x020ea2000c101100 */
[----:B------:R-:W-:Y:S01]  /*2bb10*/  IADD3 R28, P1, R107, R90, RZ ;  /* 0x0000005a6b1c7210 */ /* 0x000fe20007f3e0ff */
[----:B------:R-:W-:Y:S01]  /*2bb20*/  IMAD R31, R103, R105, RZ ;  /* 0x00000069671f7224 */ /* 0x000fe200078e02ff */
[----:B------:R-:W-:Y:S03]  /*2bb30*/  BSSY B3, `(.L_x_1865) ;  /* 0x000008f000037945 */ /* 0x000fe60003800000 */
[----:B------:R-:W-:Y:S02]  /*2bb40*/  IMAD.X R29, R121, 0x1, R89, P1 ;  /* 0x00000001791d7824 */ /* 0x000fe400008e0659 */
[C---:B------:R-:W-:Y:S02]  /*2bb50*/  IMAD R31, R102.reuse, R119, R31 ;  /* 0x00000077661f7224 */ /* 0x040fe400078e021f */
[----:B------:R-:W-:-:S03]  /*2bb60*/  IMAD.WIDE.U32 R28, R102, R105, R28 ;  /* 0x00000069661c7225 */ /* 0x000fc600078e001c */
[----:B------:R-:W-:-:S04]  /*2bb70*/  IADD3 R112, P2, R100, R28, RZ ;  /* 0x0000001c64707210 */ /* 0x000fc80007f5e0ff */
[----:B------:R-:W-:Y:S02]  /*2bb80*/  IADD3.X R113, R101, R29, R31, P2, !PT ;  /* 0x0000001d65717210 */ /* 0x000fe400017fe41f */
[----:B--2---:R-:W-:-:S04]  /*2bb90*/  LOP3.LUT R30, R118, 0x1, RZ, 0xc0, !PT ;  /* 0x00000001761e7812 */ /* 0x004fc800078ec0ff */
[----:B------:R-:W-:-:S13]  /*2bba0*/  ISETP.NE.U32.AND P1, PT, R30, 0x1, PT ;  /* 0x000000011e00780c */ /* 0x000fda0003f25070 */
[----:B------:R-:W-:Y:S05]  /*2bbb0*/  @P1 BRA `(.L_x_1866) ;  /* 0x0000000800181947 */ /* 0x000fea0003800000 */
[----:B------:R-:W-:Y:S02]  /*2bbc0*/  R2UR UR4, R40 ;  /* 0x00000000280472ca */ /* 0x000fe400000e0000 */
[----:B------:R-:W-:-:S13]  /*2bbd0*/  R2UR UR5, R41 ;  /* 0x00000000290572ca */ /* 0x000fda00000e0000 */
[----:B------:R-:W2:Y:S01]  /*2bbe0*/  LD.E.U8 R28, desc[UR4][R48.64+0x18] ;  /* 0x00001804301c7980 */ /* 0x000ea2000c101100 */
[----:B------:R-:W-:Y:S01]  /*2bbf0*/  BSSY B4, `(.L_x_1867) ;  /* 0x000007c000047945 */ /* 0x000fe20003800000 */
[----:B--2---:R-:W-:-:S04]  /*2bc00*/  LOP3.LUT R28, R28, 0x1, RZ, 0xc0, !PT ;  /* 0x000000011c1c7812 */ /* 0x004fc800078ec0ff */
[----:B------:R-:W-:Y:S02]  /*2bc10*/  ISETP.NE.U32.AND P1, PT, R28, 0x1, PT ;  /* 0x000000011c00780c */ /* 0x000fe40003f25070 */
[----:B------:R0:W5:Y:S11]  /*2bc20*/  LD.E.128 R28, desc[UR4][R74.64] ;  /* 0x000000044a1c7980 */ /* 0x000176000c101d00 */
[----:B0-----:R-:W-:Y:S05]  /*2bc30*/  @P1 BRA `(.L_x_1868) ;  /* 0x0000000400dc1947 */ /* 0x001fea0003800000 */
[----:B------:R-:W-:Y:S01]  /*2bc40*/  SHF.R.U32.HI R123, RZ, 0x8, R115 ;  /* 0x00000008ff7b7819 */ /* 0x000fe20000011673 */
[----:B-----5:R-:W-:Y:S01]  /*2bc50*/  IMAD.MOV.U32 R120, RZ, RZ, R31 ;  /* 0x000000ffff787224 */ /* 0x020fe200078e001f */
[----:B------:R-:W-:Y:S01]  /*2bc60*/  SHF.R.U32.HI R31, RZ, 0x8, R114 ;  /* 0x00000008ff1f7819 */ /* 0x000fe20000011672 */
[----:B------:R-:W-:Y:S01]  /*2bc70*/  IMAD.MOV.U32 R118, RZ, RZ, R30 ;  /* 0x000000ffff767224 */ /* 0x000fe200078e001e */
[----:B------:R-:W-:Y:S02]  /*2bc80*/  LOP3.LUT R122, R115, 0xff, RZ, 0xc0, !PT ;  /* 0x000000ff737a7812 */ /* 0x000fe400078ec0ff */
[----:B------:R-:W-:Y:S02]  /*2bc90*/  LOP3.LUT R123, R123, 0xff, RZ, 0xc0, !PT ;  /* 0x000000ff7b7b7812 */ /* 0x000fe400078ec0ff */
[----:B------:R-:W-:Y:S02]  /*2bca0*/  LOP3.LUT R30, R114, 0xff, RZ, 0xc0, !PT ;  /* 0x000000ff721e7812 */ /* 0x000fe400078ec0ff */
[----:B------:R-:W-:-:S02]  /*2bcb0*/  LOP3.LUT R31, R31, 0xff, RZ, 0xc0, !PT ;  /* 0x000000ff1f1f7812 */ /* 0x000fc400078ec0ff */
[----:B------:R-:W-:Y:S02]  /*2bcc0*/  PRMT R122, R123, 0x7604, R122 ;  /* 0x000076047b7a7816 */ /* 0x000fe4000000007a */
[----:B------:R-:W-:Y:S02]  /*2bcd0*/  SHF.R.U32.HI R123, RZ, 0x8, R116 ;  /* 0x00000008ff7b7819 */ /* 0x000fe40000011674 */
[----:B------:R-:W-:Y:S02]  /*2bce0*/  PRMT R31, R31, 0x7604, R30 ;  /* 0x000076041f1f7816 */ /* 0x000fe4000000001e */
[----:B------:R-:W-:Y:S02]  /*2bcf0*/  LOP3.LUT R30, R116, 0xff, RZ, 0xc0, !PT ;  /* 0x000000ff741e7812 */ /* 0x000fe400078ec0ff */
[----:B------:R-:W-:Y:S02]  /*2bd00*/  LOP3.LUT R123, R123, 0xff, RZ, 0xc0, !PT ;  /* 0x000000ff7b7b7812 */ /* 0x000fe400078ec0ff */
[----:B------:R-:W-:-:S02]  /*2bd10*/  SHF.R.U32.HI R127, RZ, 0x8, R117 ;  /* 0x00000008ff7f7819 */ /* 0x000fc40000011675 */
[----:B------:R-:W-:Y:S02]  /*2bd20*/  SHF.R.U32.HI R128, RZ, 0x10, R115 ;  /* 0x00000010ff807819 */ /* 0x000fe40000011673 */
[----:B------:R-:W-:Y:S02]  /*2bd30*/  PRMT R125, R123, 0x7604, R30 ;  /* 0x000076047b7d7816 */ /* 0x000fe4000000001e */
[----:B------:R-:W-:Y:S01]  /*2bd40*/  LOP3.LUT R124, R117, 0xff, RZ, 0xc0, !PT ;  /* 0x000000ff757c7812 */ /* 0x000fe200078ec0ff */
[----:B------:R-:W-:Y:S01]  /*2bd50*/  IMAD.U32 R123, R128, 0x10000, RZ ;  /* 0x00010000807b7824 */ /* 0x000fe200078e00ff */
[----:B------:R-:W-:Y:S02]  /*2bd60*/  LOP3.LUT R127, R127, 0xff, RZ, 0xc0, !PT ;  /* 0x000000ff7f7f7812 */ /* 0x000fe400078ec0ff */
[----:B------:R-:W-:Y:S02]  /*2bd70*/  SHF.R.U32.HI R126, RZ, 0x10, R117 ;  /* 0x00000010ff7e7819 */ /* 0x000fe40000011675 */
[----:B------:R-:W-:-:S02]  /*2bd80*/  LOP3.LUT R125, R125, 0xff0000, R116, 0xf8, !PT ;  /* 0x00ff00007d7d7812 */ /* 0x000fc400078ef874 */
[----:B------:R-:W-:Y:S02]  /*2bd90*/  LOP3.LUT R31, R31, 0xff0000, R114, 0xf8, !PT ;  /* 0x00ff00001f1f7812 */ /* 0x000fe400078ef872 */
[----:B------:R-:W-:Y:S01]  /*2bda0*/  PRMT R124, R127, 0x7604, R124 ;  /* 0x000076047f7c7816 */ /* 0x000fe2000000007c */
[----:B------:R-:W-:Y:S01]  /*2bdb0*/  IMAD.U32 R127, R126, 0x10000, RZ ;  /* 0x000100007e7f7824 */ /* 0x000fe200078e00ff */
[----:B------:R-:W-:Y:S02]  /*2bdc0*/  LOP3.LUT R123, R122, 0xff0000, R123, 0xf8, !PT ;  /* 0x00ff00007a7b7812 */ /* 0x000fe400078ef87b */
[----:B------:R-:W-:Y:S02]  /*2bdd0*/  LOP3.LUT R125, R125, 0xff000000, R116, 0xf8, !PT ;  /* 0xff0000007d7d7812 */ /* 0x000fe400078ef874 */
[----:B------:R-:W-:Y:S02]  /*2bde0*/  LOP3.LUT R122, R31, 0xff000000, R114, 0xf8, !PT ;  /* 0xff0000001f7a7812 */ /* 0x000fe400078ef872 */
[----:B------:R-:W-:-:S02]  /*2bdf0*/  F2FP.F16.E4M3.UNPACK_B R30, R29 ;  /* 0x0000001dff1e723e */ /* 0x000fc400020006ff */
[----:B------:R-:W-:Y:S02]  /*2be00*/  LOP3.LUT R127, R124, 0xff0000, R127, 0xf8, !PT ;  /* 0x00ff00007c7f7812 */ /* 0x000fe400078ef87f */
[----:B------:R-:W-:Y:S01]  /*2be10*/  LOP3.LUT R123, R123, 0xff000000, R115, 0xf8, !PT ;  /* 0xff0000007b7b7812 */ /* 0x000fe200078ef873 */
[--C-:B------:R-:W-:Y:S01]  /*2be20*/  HADD2.F32 R31, -RZ, R30.reuse.H0_H0 ;  /* 0x2000001eff1f7230 */ /* 0x100fe20000004100 */
[----:B------:R-:W-:Y:S01]  /*2be30*/  F2FP.F16.E4M3.UNPACK_B R114, R125.H1 ;  /* 0x0000007dff72723e */ /* 0x000fe200030006ff */
[----:B------:R-:W-:Y:S01]  /*2be40*/  HADD2.F32 R30, -RZ, R30.H1_H1 ;  /* 0x3000001eff1e7230 */ /* 0x000fe20000004100 */
[----:B------:R-:W-:Y:S02]  /*2be50*/  F2FP.F16.E4M3.UNPACK_B R115, R122.H1 ;  /* 0x0000007aff73723e */ /* 0x000fe400030006ff */
[----:B------:R-:W-:Y:S01]  /*2be60*/  LOP3.LUT R127, R127, 0xff000000, R117, 0xf8, !PT ;  /* 0xff0000007f7f7812 */ /* 0x000fe200078ef875 */
[--C-:B------:R-:W-:Y:S01]  /*2be70*/  HADD2.F32 R117, -RZ, R114.reuse.H0_H0 ;  /* 0x20000072ff757230 */ /* 0x100fe20000004100 */
[----:B------:R-:W-:Y:S01]  /*2be80*/  F2FP.F16.E4M3.UNPACK_B R29, R29.H1 ;  /* 0x0000001dff1d723e */ /* 0x000fe200030006ff */
[----:B------:R-:W-:Y:S01]  /*2be90*/  HADD2.F32 R116, -RZ, R115.H0_H0 ;  /* 0x20000073ff747230 */ /* 0x000fe20000004100 */
[----:B------:R-:W-:Y:S01]  /*2bea0*/  F2FP.F16.E4M3.UNPACK_B R125, R125 ;  /* 0x0000007dff7d723e */ /* 0x000fe200020006ff */
[----:B------:R-:W-:-:S02]  /*2beb0*/  HADD2.F32 R124, -RZ, R114.H1_H1 ;  /* 0x30000072ff7c7230 */ /* 0x000fc40000004100 */
[CC--:B------:R-:W-:Y:S01]  /*2bec0*/  FMUL.FTZ R126, R30.reuse, R117.reuse ;  /* 0x000000751e7e7220 */ /* 0x0c0fe20000410000 */
[----:B------:R-:W-:Y:S02]  /*2bed0*/  HADD2.F32 R114, -RZ, R29.H1_H1 ;  /* 0x3000001dff727230 */ /* 0x000fe40000004100 */
[-C--:B------:R-:W-:Y:S01]  /*2bee0*/  FMUL.FTZ R30, R30, R116.reuse ;  /* 0x000000741e1e7220 */ /* 0x080fe20000410000 */
[----:B------:R-:W-:Y:S02]  /*2bef0*/  HADD2.F32 R115, -RZ, R115.H1_H1 ;  /* 0x30000073ff737230 */ /* 0x000fe40000004100 */
[C---:B------:R-:W-:Y:S01]  /*2bf00*/  FFMA.FTZ R126, R31.reuse, R116, -R126 ;  /* 0x000000741f7e7223 */ /* 0x040fe2000001087e */
[----:B------:R-:W-:Y:S02]  /*2bf10*/  HADD2.F32 R29, -RZ, R29.H0_H0 ;  /* 0x2000001dff1d7230 */ /* 0x000fe40000004100 */
[----:B------:R-:W-:Y:S01]  /*2bf20*/  FFMA.FTZ R129, R31, R117, R30 ;  /* 0x000000751f817223 */ /* 0x000fe2000001001e */
[C---:B------:R-:W-:Y:S01]  /*2bf30*/  FMUL.FTZ R128, R114.reuse, R124 ;  /* 0x0000007c72807220 */ /* 0x040fe20000410000 */
[----:B------:R-:W-:Y:S01]  /*2bf40*/  FMUL.FTZ R131, R114, R115 ;  /* 0x0000007372837220 */ /* 0x000fe20000410000 */
[----:B------:R-:W-:-:S02]  /*2bf50*/  F2FP.F16.E4M3.UNPACK_B R30, R120 ;  /* 0x00000078ff1e723e */ /* 0x000fc400020006ff */
[----:B------:R-:W-:Y:S01]  /*2bf60*/  F2FP.F16.E4M3.UNPACK_B R31, R127.H1 ;  /* 0x0000007fff1f723e */ /* 0x000fe200030006ff */
[C---:B------:R-:W-:Y:S01]  /*2bf70*/  FFMA.FTZ R128, R29.reuse, R115, -R128 ;  /* 0x000000731d807223 */ /* 0x040fe20000010880 */
[----:B------:R-:W-:Y:S01]  /*2bf80*/  F2FP.F16.E4M3.UNPACK_B R114, R123.H1 ;  /* 0x0000007bff72723e */ /* 0x000fe200030006ff */
[----:B------:R-:W-:Y:S01]  /*2bf90*/  FFMA.FTZ R131, R29, R124, R131 ;  /* 0x0000007c1d837223 */ /* 0x000fe20000010083 */
        /* <DEDUP_REMOVED lines=16> */
[----:B------:R-:W-:Y:S01]  /*2c0a0*/  F2FP.F16.E4M3.UNPACK_B R29, R118 ;  /* 0x00000076ff1d723e */ /* 0x000fe200020006ff */
[C---:B------:R-:W-:Y:S01]  /*2c0b0*/  FMUL.FTZ R30, R31.reuse, R114 ;  /* 0x000000721f1e7220 */ /* 0x040fe20000410000 */
[----:B------:R-:W-:Y:S01]  /*2c0c0*/  FMUL.FTZ R137, R31, R117 ;  /* 0x000000751f897220 */ /* 0x000fe20000410000 */
[----:B------:R-:W-:Y:S01]  /*2c0d0*/  F2FP.F16.E4M3.UNPACK_B R118, R118.H1 ;  /* 0x00000076ff76723e */ /* 0x000fe200030006ff */
[----:B------:R-:W-:-:S02]  /*2c0e0*/  HADD2.F32 R115, -RZ, R127.H0_H0 ;  /* 0x2000007fff737230 */ /* 0x000fc40000004100 */
[C---:B------:R-:W-:Y:S01]  /*2c0f0*/  FFMA.FTZ R132, R120.reuse, R117, R30 ;  /* 0x0000007578847223 */ /* 0x040fe2000001001e */
[--C-:B------:R-:W-:Y:S02]  /*2c100*/  HADD2.F32 R30, -RZ, R29.reuse.H0_H0 ;  /* 0x2000001dff1e7230 */ /* 0x100fe40000004100 */
[----:B------:R-:W-:Y:S01]  /*2c110*/  FFMA.FTZ R137, R120, R114, -R137 ;  /* 0x0000007278897223 */ /* 0x000fe20000010889 */
[----:B------:R-:W-:Y:S01]  /*2c120*/  HADD2.F32 R29, -RZ, R29.H1_H1 ;  /* 0x3000001dff1d7230 */ /* 0x000fe20000004100 */
[----:B------:R-:W-:Y:S01]  /*2c130*/  F2FP.SATFINITE.E4M3.F32.PACK_AB_MERGE_C R128, R131, R128, RZ ;  /* 0x000000808380723e */ /* 0x000fe200048070ff */
[----:B------:R-:W-:Y:S02]  /*2c140*/  HADD2.F32 R114, -RZ, R123.H0_H0 ;  /* 0x2000007bff727230 */ /* 0x000fe40000004100 */
[----:B------:R-:W-:Y:S02]  /*2c150*/  HADD2.F32 R127, -RZ, R127.H1_H1 ;  /* 0x3000007fff7f7230 */ /* 0x000fe40000004100 */
[----:B------:R-:W-:Y:S01]  /*2c160*/  FMUL.FTZ R117, R29, R115 ;  /* 0x000000731d757220 */ /* 0x000fe20000410000 */
[----:B------:R-:W-:-:S02]  /*2c170*/  HADD2.F32 R31, -RZ, R118.H1_H1 ;  /* 0x30000076ff1f7230 */ /* 0x000fc40000004100 */
[-C--:B------:R-:W-:Y:S01]  /*2c180*/  FMUL.FTZ R116, R29, R114.reuse ;  /* 0x000000721d747220 */ /* 0x080fe20000410000 */
[----:B------:R-:W-:Y:S02]  /*2c190*/  HADD2.F32 R123, -RZ, R123.H1_H1 ;  /* 0x3000007bff7b7230 */ /* 0x000fe40000004100 */
[C---:B------:R-:W-:Y:S01]  /*2c1a0*/  FFMA.FTZ R120, R30.reuse, R114, -R117 ;  /* 0x000000721e787223 */ /* 0x040fe20000010875 */
[----:B------:R-:W-:Y:S02]  /*2c1b0*/  HADD2.F32 R118, -RZ, R118.H0_H0 ;  /* 0x20000076ff767230 */ /* 0x000fe40000004100 */
[C---:B------:R-:W-:Y:S01]  /*2c1c0*/  FMUL.FTZ R29, R31.reuse, R127 ;  /* 0x0000007f1f1d7220 */ /* 0x040fe20000410000 */
[----:B------:R-:W-:Y:S01]  /*2c1d0*/  FFMA.FTZ R133, R30, R115, R116 ;  /* 0x000000731e857223 */ /* 0x000fe20000010074 */
[-C--:B------:R-:W-:Y:S01]  /*2c1e0*/  FMUL.FTZ R114, R31, R123.reuse ;  /* 0x0000007b1f727220 */ /* 0x080fe20000410000 */
[----:B------:R-:W-:Y:S02]  /*2c1f0*/  HADD2.F32 R115, -RZ, R125.H1_H1 ;  /* 0x3000007dff737230 */ /* 0x000fe40000004100 */
[C---:B------:R-:W-:Y:S01]  /*2c200*/  FFMA.FTZ R123, R118.reuse, R123, -R29 ;  /* 0x0000007b767b7223 */ /* 0x040fe2000001081d */
[-C--:B------:R-:W-:Y:S01]  /*2c210*/  F2FP.F16.E4M3.UNPACK_B R29, R28.reuse.H1 ;  /* 0x0000001cff1d723e */ /* 0x080fe200030006ff */
[----:B------:R-:W-:Y:S01]  /*2c220*/  FFMA.FTZ R124, R118, R127, R114 ;  /* 0x0000007f767c7223 */ /* 0x000fe20000010072 */
[----:B------:R-:W-:Y:S01]  /*2c230*/  F2FP.F16.E4M3.UNPACK_B R28, R28 ;  /* 0x0000001cff1c723e */ /* 0x000fe200020006ff */
[----:B------:R-:W-:Y:S01]  /*2c240*/  HADD2.F32 R114, -RZ, R122.H1_H1 ;  /* 0x3000007aff727230 */ /* 0x000fe20000004100 */
[----:B------:R-:W-:Y:S01]  /*2c250*/  F2FP.SATFINITE.E4M3.F32.PACK_AB_MERGE_C R132, R132, R137, RZ ;  /* 0x000000898484723e */ /* 0x000fe200048070ff */
[--C-:B------:R-:W-:Y:S01]  /*2c260*/  HADD2.F32 R31, -RZ, R29.reuse.H1_H1 ;  /* 0x3000001dff1f7230 */ /* 0x100fe20000004100 */
[----:B------:R-:W-:Y:S01]  /*2c270*/  F2FP.SATFINITE.E4M3.F32.PACK_AB_MERGE_C R123, R124, R123, RZ ;  /* 0x0000007b7c7b723e */ /* 0x000fe200048070ff */
[----:B------:R-:W-:Y:S01]  /*2c280*/  HADD2.F32 R30, -RZ, R29.H0_H0 ;  /* 0x2000001dff1e7230 */ /* 0x000fe20000004100 */
[----:B------:R-:W-:Y:S01]  /*2c290*/  F2FP.SATFINITE.E4M3.F32.PACK_AB_MERGE_C R135, R135, R130, R132 ;  /* 0x000000828787723e */ /* 0x000fe20004807084 */
        /* <DEDUP_REMOVED lines=10> */
[----:B------:R-:W-:Y:S01]  /*2c340*/  F2FP.SATFINITE.E4M3.F32.PACK_AB_MERGE_C R29, R129, R126, R128 ;  /* 0x0000007e811d723e */ /* 0x000fe20004807080 */
[C---:B------:R-:W-:Y:S01]  /*2c350*/  FFMA.FTZ R31, R28.reuse, R122, -R31 ;  /* 0x0000007a1c1f7223 */ /* 0x040fe2000001081f */
[----:B------:R-:W-:Y:S01]  /*2c360*/  F2FP.SATFINITE.E4M3.F32.PACK_AB_MERGE_C R30, R133, R120, R123 ;  /* 0x00000078851e723e */ /* 0x000fe2000480707b */
[----:B------:R-:W-:Y:S01]  /*2c370*/  FFMA.FTZ R116, R28, R125, R116 ;  /* 0x0000007d1c747223 */ /* 0x000fe20000010074 */
[----:B------:R-:W-:-:S04]  /*2c380*/  F2FP.SATFINITE.E4M3.F32.PACK_AB_MERGE_C R117, R118, R117, RZ ;  /* 0x000000757675723e */ /* 0x000fc800048070ff */
[----:B------:R-:W-:Y:S01]  /*2c390*/  F2FP.SATFINITE.E4M3.F32.PACK_AB_MERGE_C R28, R116, R31, R117 ;  /* 0x0000001f741c723e */ /* 0x000fe20004807075 */
[----:B------:R-:W-:-:S07]  /*2c3a0*/  IMAD.MOV.U32 R31, RZ, RZ, R135 ;  /* 0x000000ffff1f7224 */ /* 0x000fce00078e0087 */
.L_x_1868:
[----:B------:R-:W-:Y:S05]  /*2c3b0*/  BSYNC B4 ;  /* 0x0000000000047941 */ /* 0x000fea0003800000 */
.L_x_1867:
[C---:B------:R-:W-:Y:S02]  /*2c3c0*/  R2UR UR4, R40.reuse ;  /* 0x00000000280472ca */ /* 0x040fe400000e0000 */
[C---:B------:R-:W-:Y:S02]  /*2c3d0*/  R2UR UR5, R41.reuse ;  /* 0x00000000290572ca */ /* 0x040fe400000e0000 */
[----:B------:R-:W-:Y:S02]  /*2c3e0*/  R2UR UR6, R40 ;  /* 0x00000000280672ca */ /* 0x000fe400000e0000 */
[----:B------:R-:W-:-:S09]  /*2c3f0*/  R2UR UR7, R41 ;  /* 0x00000000290772ca */ /* 0x000fd200000e0000 */
[----:B-----5:R0:W-:Y:S04]  /*2c400*/  ST.E.128 desc[UR4][R112.64], R28 ;  /* 0x0000001c70007985 */ /* 0x0201e8000c101d04 */
[----:B------:R0:W5:Y:S02]  /*2c410*/  LD.E.U8 R118, desc[UR6][R44.64] ;  /* 0x000000062c767980 */ /* 0x000164000c101100 */
.L_x_1866:
[----:B------:R-:W-:Y:S05]  /*2c420*/  BSYNC B3 ;  /* 0x0000000000037941 */ /* 0x000fea0003800000 */
.L_x_1865:
[----:B-----5:R-:W-:Y:S01]  /*2c430*/  LOP3.LUT P1, RZ, R118, 0x2, RZ, 0xc0, !PT ;  /* 0x0000000276ff7812 */ /* 0x020fe2000782c0ff */
[----:B------:R-:W-:-:S12]  /*2c440*/  BSSY B3, `(.L_x_1869) ;  /* 0x000008e000037945 */ /* 0x000fd80003800000 */
[----:B------:R-:W-:Y:S05]  /*2c450*/  @!P1 BRA `(.L_x_1870) ;  /* 0x0000000800309947 */ /* 0x000fea0003800000 */
[----:B------:R-:W-:Y:S02]  /*2c460*/  R2UR UR4, R40 ;  /* 0x00000000280472ca */ /* 0x000fe400000e0000 */
[----:B------:R-:W-:-:S13]  /*2c470*/  R2UR UR5, R41 ;  /* 0x00000000290572ca */ /* 0x000fda00000e0000 */
[----:B0-----:R-:W2:Y:S01]  /*2c480*/  LD.E.U8 R30, desc[UR4][R48.64+0x18] ;  /* 0x00001804301e7980 */ /* 0x001ea2000c101100 */
[--C-:B------:R-:W-:Y:S02]  /*2c490*/  SHF.R.S32.HI R29, RZ, 0x1f, R99.reuse ;  /* 0x0000001fff1d7819 */ /* 0x100fe40000011463 */
[----:B------:R-:W-:-:S04]  /*2c4a0*/  IADD3 R28, P2, P3, R46, R13, R99 ;  /* 0x0000000d2e1c7210 */ /* 0x000fc80007b5e063 */
[----:B------:R-:W-:Y:S01]  /*2c4b0*/  IADD3.X R29, R47, R37, R29, P2, P3 ;  /* 0x000000252f1d7210 */ /* 0x000fe200017e641d */
[----:B------:R-:W-:Y:S01]  /*2c4c0*/  BSSY B4, `(.L_x_1871) ;  /* 0x000007f000047945 */ /* 0x000fe20003800000 */
[----:B--2---:R-:W-:-:S04]  /*2c4d0*/  LOP3.LUT P1, RZ, R30, 0x2, RZ, 0xc0, !PT ;  /* 0x000000021eff7812 */ /* 0x004fc8000782c0ff */
[----:B------:R-:W5:Y:S09]  /*2c4e0*/  LD.E.128 R28, desc[UR4][R28.64] ;  /* 0x000000041c1c7980 */ /* 0x000f72000c101d00 */
[----:B------:R-:W-:Y:S05]  /*2c4f0*/  @!P1 BRA `(.L_x_1872) ;  /* 0x0000000400ec9947 */ /* 0x000fea0003800000 */
[----:B-----5:R-:W-:Y:S01]  /*2c500*/  IMAD.MOV.U32 R114, RZ, RZ, R30 ;  /* 0x000000ffff727224 */ /* 0x020fe200078e001e */
[----:B------:R-:W-:Y:S01]  /*2c510*/  SHF.R.U32.HI R116, RZ, 0x8, R109 ;  /* 0x00000008ff747819 */ /* 0x000fe2000001166d */
[----:B------:R-:W-:Y:S01]  /*2c520*/  IMAD.MOV.U32 R115, RZ, RZ, R31 ;  /* 0x000000ffff737224 */ /* 0x000fe200078e001f */
[----:B------:R-:W-:Y:S02]  /*2c530*/  SHF.R.U32.HI R30, RZ, 0x8, R108 ;  /* 0x00000008ff1e7819 */ /* 0x000fe4000001166c */
[----:B------:R-:W-:Y:S02]  /*2c540*/  LOP3.LUT R117, R109, 0xff, RZ, 0xc0, !PT ;  /* 0x000000ff6d757812 */ /* 0x000fe400078ec0ff */
[----:B------:R-:W-:Y:S02]  /*2c550*/  SHF.R.U32.HI R118, RZ, 0x8, R110 ;  /* 0x00000008ff767819 */ /* 0x000fe4000001166e */
[----:B------:R-:W-:Y:S02]  /*2c560*/  LOP3.LUT R116, R116, 0xff, RZ, 0xc0, !PT ;  /* 0x000000ff74747812 */ /* 0x000fe400078ec0ff */
[----:B------:R-:W-:-:S02]  /*2c570*/  LOP3.LUT R31, R108, 0xff, RZ, 0xc0, !PT ;  /* 0x000000ff6c1f7812 */ /* 0x000fc400078ec0ff */
[----:B------:R-:W-:Y:S02]  /*2c580*/  LOP3.LUT R30, R30, 0xff, RZ, 0xc0, !PT ;  /* 0x000000ff1e1e7812 */ /* 0x000fe400078ec0ff */
[----:B------:R-:W-:Y:S02]  /*2c590*/  LOP3.LUT R123, R110, 0xff, RZ, 0xc0, !PT ;  /* 0x000000ff6e7b7812 */ /* 0x000fe400078ec0ff */
[----:B------:R-:W-:Y:S02]  /*2c5a0*/  SHF.R.U32.HI R120, RZ, 0x8, R111 ;  /* 0x00000008ff787819 */ /* 0x000fe4000001166f */
        /* <DEDUP_REMOVED lines=20> */
[----:B------:R-:W-:-:S02]  /*2c6f0*/  F2FP.F16.E4M3.UNPACK_B R30, R29 ;  /* 0x0000001dff1e723e */ /* 0x000fc400020006ff */
[----:B------:R-:W-:Y:S02]  /*2c700*/  PRMT R125, R120, 0x7054, R125 ;  /* 0x00007054787d7816 */ /* 0x000fe4000000007d */
        /* <DEDUP_REMOVED lines=35> */
[--C-:B------:R-:W-:Y:S02]  /*2c940*/  HADD2.F32 R31, -RZ, R115.reuse.H1_H1 ;  /* 0x30000073ff1f7230 */ /* 0x100fe40000004100 */
[-C--:B------:R-:W-:Y:S01]  /*2c950*/  FMUL.FTZ R111, R30, R109.reuse ;  /* 0x0000006d1e6f7220 */ /* 0x080fe20000410000 */
[----:B------:R-:W-:Y:S02]  /*2c960*/  HADD2.F32 R108, -RZ, R108.H1_H1 ;  /* 0x3000006cff6c7230 */ /* 0x000fe40000004100 */
[C---:B------:R-:W-:Y:S01]  /*2c970*/  FFMA.FTZ R126, R29.reuse, R109, -R124 ;  /* 0x0000006d1d7e7223 */ /* 0x040fe2000001087c */
[----:B------:R-:W-:Y:S02]  /*2c980*/  HADD2.F32 R115, -RZ, R115.H0_H0 ;  /* 0x20000073ff737230 */ /* 0x000fe40000004100 */
[----:B------:R-:W-:Y:S01]  /*2c990*/  FFMA.FTZ R131, R29, R110, R111 ;  /* 0x0000006e1d837223 */ /* 0x000fe2000001006f */
[C---:B------:R-:W-:Y:S01]  /*2c9a0*/  FMUL.FTZ R30, R31.reuse, R118 ;  /* 0x000000761f1e7220 */ /* 0x040fe20000410000 */
[----:B------:R-:W-:Y:S01]  /*2c9b0*/  F2FP.F16.E4M3.UNPACK_B R29, R114 ;  /* 0x00000072ff1d723e */ /* 0x000fe200020006ff */
[----:B------:R-:W-:Y:S01]  /*2c9c0*/  FMUL.FTZ R31, R31, R108 ;  /* 0x0000006c1f1f7220 */ /* 0x000fe20000410000 */
[----:B------:R-:W-:Y:S01]  /*2c9d0*/  F2FP.F16.E4M3.UNPACK_B R114, R114.H1 ;  /* 0x00000072ff72723e */ /* 0x000fe200030006ff */
[----:B------:R-:W-:Y:S01]  /*2c9e0*/  FFMA.FTZ R128, R115, R108, -R30 ;  /* 0x0000006c73807223 */ /* 0x000fe2000001081e */
[----:B------:R-:W-:-:S02]  /*2c9f0*/  HADD2.F32 R109, -RZ, R125.H0_H0 ;  /* 0x2000007dff6d7230 */ /* 0x000fc40000004100 */
[----:B------:R-:W-:Y:S01]  /*2ca00*/  FFMA.FTZ R133, R115, R118, R31 ;  /* 0x0000007673857223 */ /* 0x000fe2000001001f */
[--C-:B------:R-:W-:Y:S01]  /*2ca10*/  HADD2.F32 R30, -RZ, R29.reuse.H0_H0 ;  /* 0x2000001dff1e7230 */ /* 0x100fe20000004100 */
[----:B------:R-:W-:Y:S01]  /*2ca20*/  F2FP.SATFINITE.E4M3.F32.PACK_AB_MERGE_C R122, R129, R122, RZ ;  /* 0x0000007a817a723e */ /* 0x000fe200048070ff */
[----:B------:R-:W-:Y:S02]  /*2ca30*/  HADD2.F32 R29, -RZ, R29.H1_H1 ;  /* 0x3000001dff1d7230 */ /* 0x000fe40000004100 */
[----:B------:R-:W-:Y:S01]  /*2ca40*/  HADD2.F32 R108, -RZ, R117.H0_H0 ;  /* 0x20000075ff6c7230 */ /* 0x000fe20000004100 */
[----:B------:R-:W-:Y:S01]  /*2ca50*/  F2FP.SATFINITE.E4M3.F32.PACK_AB_MERGE_C R128, R133, R128, RZ ;  /* 0x000000808580723e */ /* 0x000fe200048070ff */
        /* <DEDUP_REMOVED lines=16> */
[----:B------:R-:W-:Y:S01]  /*2cb60*/  F2FP.SATFINITE.E4M3.F32.PACK_AB_MERGE_C R131, R131, R126, R128 ;  /* 0x0000007e8383723e */ /* 0x000fe20004807080 */
[--C-:B------:R-:W-:Y:S01]  /*2cb70*/  HADD2.F32 R31, -RZ, R29.reuse.H1_H1 ;  /* 0x3000001dff1f7230 */ /* 0x100fe20000004100 */
[----:B------:R-:W-:Y:S01]  /*2cb80*/  F2FP.SATFINITE.E4M3.F32.PACK_AB_MERGE_C R117, R124, R117, RZ ;  /* 0x000000757c75723e */ /* 0x000fe200048070ff */
[----:B------:R-:W-:-:S02]  /*2cb90*/  HADD2.F32 R30, -RZ, R29.H0_H0 ;  /* 0x2000001dff1e7230 */ /* 0x000fc40000004100 */
[----:B------:R-:W-:Y:S02]  /*2cba0*/  HADD2.F32 R123, -RZ, R123.H0_H0 ;  /* 0x2000007bff7b7230 */ /* 0x000fe40000004100 */
        /* <DEDUP_REMOVED lines=10> */
[----:B------:R-:W-:Y:S01]  /*2cc50*/  FFMA.FTZ R31, R28, R116, -R31 ;  /* 0x000000741c1f7223 */ /* 0x000fe2000001081f */
[----:B------:R-:W-:Y:S01]  /*2cc60*/  F2FP.SATFINITE.E4M3.F32.PACK_AB_MERGE_C R30, R118, R115, R117 ;  /* 0x00000073761e723e */ /* 0x000fe20004807075 */
[----:B------:R-:W-:Y:S01]  /*2cc70*/  FFMA.FTZ R110, R28, R123, R110 ;  /* 0x0000007b1c6e7223 */ /* 0x000fe2000001006e */
[----:B------:R-:W-:-:S04]  /*2cc80*/  F2FP.SATFINITE.E4M3.F32.PACK_AB_MERGE_C R111, R114, R111, RZ ;  /* 0x0000006f726f723e */ /* 0x000fc800048070ff */
[----:B------:R-:W-:Y:S01]  /*2cc90*/  F2FP.SATFINITE.E4M3.F32.PACK_AB_MERGE_C R28, R110, R31, R111 ;  /* 0x0000001f6e1c723e */ /* 0x000fe2000480706f */
[----:B------:R-:W-:-:S07]  /*2cca0*/  IMAD.MOV.U32 R31, RZ, RZ, R131 ;  /* 0x000000ffff1f7224 */ /* 0x000fce00078e0083 */
.L_x_1872:
[----:B------:R-:W-:Y:S05]  /*2ccb0*/  BSYNC B4 ;  /* 0x0000000000047941 */ /* 0x000fea0003800000 */
.L_x_1871:
[C---:B------:R-:W-:Y:S02]  /*2ccc0*/  R2UR UR4, R40.reuse ;  /* 0x00000000280472ca */ /* 0x040fe400000e0000 */
[C---:B------:R-:W-:Y:S02]  /*2ccd0*/  R2UR UR5, R41.reuse ;  /* 0x00000000290572ca */ /* 0x040fe400000e0000 */
[----:B------:R-:W-:Y:S02]  /*2cce0*/  R2UR UR6, R40 ;  /* 0x00000000280672ca */ /* 0x000fe400000e0000 */
[----:B------:R-:W-:-:S09]  /*2ccf0*/  R2UR UR7, R41 ;  /* 0x00000000290772ca */ /* 0x000fd200000e0000 */
[----:B-----5:R1:W-:Y:S04]  /*2cd00*/  ST.E.128 desc[UR4][R112.64+0x20], R28 ;  /* 0x0000201c70007985 */ /* 0x0203e8000c101d04 */
[----:B------:R1:W5:Y:S02]  /*2cd10*/  LD.E.U8 R118, desc[UR6][R44.64] ;  /* 0x000000062c767980 */ /* 0x000364000c101100 */
.L_x_1870:
[----:B------:R-:W-:Y:S05]  /*2cd20*/  BSYNC B3 ;  /* 0x0000000000037941 */ /* 0x000fea0003800000 */
.L_x_1869:
[----:B-----5:R-:W-:Y:S01]  /*2cd30*/  LOP3.LUT P1, RZ, R118, 0x4, RZ, 0xc0, !PT ;  /* 0x0000000476ff7812 */ /* 0x020fe2000782c0ff */
[----:B------:R-:W-:-:S12]  /*2cd40*/  BSSY B3, `(.L_x_1873) ;  /* 0x0000087000037945 */ /* 0x000fd80003800000 */
[----:B------:R-:W-:Y:S05]  /*2cd50*/  @!P1 BRA `(.L_x_1874) ;  /* 0x0000000800149947 */ /* 0x000fea0003800000 */
[----:B------:R-:W-:Y:S02]  /*2cd60*/  R2UR UR4, R40 ;  /* 0x00000000280472ca */ /* 0x000fe400000e0000 */
[----:B------:R-:W-:-:S13]  /*2cd70*/  R2UR UR5, R41 ;  /* 0x00000000290572ca */ /* 0x000fda00000e0000 */
[----:B01----:R-:W2:Y:S01]  /*2cd80*/  LD.E.U8 R28, desc[UR4][R48.64+0x18] ;  /* 0x00001804301c7980 */ /* 0x003ea2000c101100 */
[----:B------:R-:W-:Y:S01]  /*2cd90*/  BSSY B4, `(.L_x_1875) ;  /* 0x000007b000047945 */ /* 0x000fe20003800000 */
[----:B--2---:R-:W-:Y:S02]  /*2cda0*/  LOP3.LUT P1, RZ, R28, 0x4, RZ, 0xc0, !PT ;  /* 0x000000041cff7812 */ /* 0x004fe4000782c0ff */
[----:B------:R0:W5:Y:S11]  /*2cdb0*/  LD.E.128 R28, desc[UR4][R74.64+0x2800] ;  /* 0x002800044a1c7980 */ /* 0x000176000c101d00 */
[----:B0-----:R-:W-:Y:S05]  /*2cdc0*/  @!P1 BRA `(.L_x_1876) ;  /* 0x0000000400dc9947 */ /* 0x001fea0003800000 */
        /* <DEDUP_REMOVED lines=119> */
.L_x_1876:
[----:B------:R-:W-:Y:S05]  /*2d540*/  BSYNC B4 ;  /* 0x0000000000047941 */ /* 0x000fea0003800000 */
.L_x_1875:
[C---:B------:R-:W-:Y:S02]  /*2d550*/  R2UR UR4, R40.reuse ;  /* 0x00000000280472ca */ /* 0x040fe400000e0000 */
[C---:B------:R-:W-:Y:S02]  /*2d560*/  R2UR UR5, R41.reuse ;  /* 0x00000000290572ca */ /* 0x040fe400000e0000 */
[----:B------:R-:W-:Y:S02]  /*2d570*/  R2UR UR6, R40 ;  /* 0x00000000280672ca */ /* 0x000fe400000e0000 */
[----:B------:R-:W-:-:S09]  /*2d580*/  R2UR UR7, R41 ;  /* 0x00000000290772ca */ /* 0x000fd200000e0000 */
[----:B-----5:R2:W-:Y:S04]  /*2d590*/  ST.E.128 desc[UR4][R112.64+0x40], R28 ;  /* 0x0000401c70007985 */ /* 0x0205e8000c101d04 */
[----:B------:R2:W5:Y:S02]  /*2d5a0*/  LD.E.U8 R118, desc[UR6][R44.64] ;  /* 0x000000062c767980 */ /* 0x000564000c101100 */
.L_x_1874:
[----:B------:R-:W-:Y:S05]  /*2d5b0*/  BSYNC B3 ;  /* 0x0000000000037941 */ /* 0x000fea0003800000 */
.L_x_1873:
[----:B-----5:R-:W-:Y:S01]  /*2d5c0*/  LOP3.LUT P1, RZ, R118, 0x8, RZ, 0xc0, !PT ;  /* 0x0000000876ff7812 */ /* 0x020fe2000782c0ff */
[----:B------:R-:W-:-:S12]  /*2d5d0*/  BSSY B3, `(.L_x_1877) ;  /* 0x000008f000037945 */ /* 0x000fd80003800000 */
[----:B------:R-:W-:Y:S05]  /*2d5e0*/  @!P1 BRA `(.L_x_1878) ;  /* 0x0000000800349947 */ /* 0x000fea0003800000 */
[----:B------:R-:W-:Y:S02]  /*2d5f0*/  R2UR UR4, R40 ;  /* 0x00000000280472ca */ /* 0x000fe400000e0000 */
[----:B------:R-:W-:-:S13]  /*2d600*/  R2UR UR5, R41 ;  /* 0x00000000290572ca */ /* 0x000fda00000e0000 */
[----:B012---:R-:W2:Y:S01]  /*2d610*/  LD.E.U8 R30, desc[UR4][R48.64+0x18] ;  /* 0x00001804301e7980 */ /* 0x007ea2000c101100 */
[----:B------:R-:W-:-:S05]  /*2d620*/  VIADD R28, R99, 0x2800 ;  /* 0x00002800631c7836 */ /* 0x000fca0000000000 */
        /* <DEDUP_REMOVED lines=11> */
[----:B------:R-:W-:Y:S02]  /*2d6e0*/  SHF.R.U32.HI R110, RZ, 0x8, R85 ;  /* 0x00000008ff6e7819 */ /* 0x000fe40000011655 */
[----:B------:R-:W-:Y:S02]  /*2d6f0*/  LOP3.LUT R31, R86, 0xff, RZ, 0xc0, !PT ;  /* 0x000000ff561f7812 */ /* 0x000fe400078ec0ff */
[----:B------:R-:W-:Y:S02]  /*2d700*/  LOP3.LUT R95, R87, 0xff, RZ, 0xc0, !PT ;  /* 0x000000ff575f7812 */ /* 0x000fe400078ec0ff */
[----:B------:R-:W-:-:S02]  /*2d710*/  SHF.R.U32.HI R108, RZ, 0x8, R84 ;  /* 0x00000008ff6c7819 */ /* 0x000fc40000011654 */
[----:B------:R-:W-:Y:S02]  /*2d720*/  LOP3.LUT R30, R30, 0xff, RZ, 0xc0, !PT ;  /* 0x000000ff1e1e7812 */ /* 0x000fe400078ec0ff */
[----:B------:R-:W-:Y:S02]  /*2d730*/  LOP3.LUT R94, R94, 0xff, RZ, 0xc0, !PT ;  /* 0x000000ff5e5e7812 */ /* 0x000fe400078ec0ff */
[----:B------:R-:W-:Y:S02]  /*2d740*/  LOP3.LUT R111, R85, 0xff, RZ, 0xc0, !PT ;  /* 0x000000ff556f7812 */ /* 0x000fe400078ec0ff */
[----:B------:R-:W-:Y:S02]  /*2d750*/  LOP3.LUT R110, R110, 0xff, RZ, 0xc0, !PT ;  /* 0x000000ff6e6e7812 */ /* 0x000fe400078ec0ff */
[----:B------:R-:W-:Y:S02]  /*2d760*/  LOP3.LUT R109, R84, 0xff, RZ, 0xc0, !PT ;  /* 0x000000ff546d7812 */ /* 0x000fe400078ec0ff */
[----:B------:R-:W-:-:S02]  /*2d770*/  LOP3.LUT R108, R108, 0xff, RZ, 0xc0, !PT ;  /* 0x000000ff6c6c7812 */ /* 0x000fc400078ec0ff */
[----:B------:R-:W-:Y:S02]  /*2d780*/  PRMT R31, R30, 0x7604, R31 ;  /* 0x000076041e1f7816 */ /* 0x000fe4000000001f */
[----:B------:R-:W-:Y:S02]  /*2d790*/  PRMT R95, R94, 0x7604, R95 ;  /* 0x000076045e5f7816 */ /* 0x000fe4000000005f */
[----:B------:R-:W-:Y:S02]  /*2d7a0*/  SHF.R.U32.HI R30, RZ, 0x10, R86 ;  /* 0x00000010ff1e7819 */ /* 0x000fe40000011656 */
[----:B------:R-:W-:Y:S02]  /*2d7b0*/  SHF.R.U32.HI R94, RZ, 0x10, R84 ;  /* 0x00000010ff5e7819 */ /* 0x000fe40000011654 */
[----:B------:R-:W-:Y:S02]  /*2d7c0*/  PRMT R111, R110, 0x7604, R111 ;  /* 0x000076046e6f7816 */ /* 0x000fe4000000006f */
[----:B------:R-:W-:-:S02]  /*2d7d0*/  PRMT R109, R108, 0x7604, R109 ;  /* 0x000076046c6d7816 */ /* 0x000fc4000000006d */
[----:B------:R-:W-:Y:S02]  /*2d7e0*/  SHF.R.U32.HI R110, RZ, 0x10, R85 ;  /* 0x00000010ff6e7819 */ /* 0x000fe40000011655 */
[----:B------:R-:W-:Y:S02]  /*2d7f0*/  LOP3.LUT R30, R30, 0xff, RZ, 0xc0, !PT ;  /* 0x000000ff1e1e7812 */ /* 0x000fe400078ec0ff */
[----:B------:R-:W-:Y:S02]  /*2d800*/  LOP3.LUT R108, R94, 0xff, RZ, 0xc0, !PT ;  /* 0x000000ff5e6c7812 */ /* 0x000fe400078ec0ff */
[----:B------:R-:W-:Y:S02]  /*2d810*/  LOP3.LUT R110, R110, 0xff, RZ, 0xc0, !PT ;  /* 0x000000ff6e6e7812 */ /* 0x000fe400078ec0ff */
[----:B------:R-:W-:Y:S02]  /*2d820*/  SHF.R.U32.HI R114, RZ, 0x10, R87 ;  /* 0x00000010ff727819 */ /* 0x000fe40000011657 */
[----:B------:R-:W-:-:S02]  /*2d830*/  PRMT R31, R30, 0x7054, R31 ;  /* 0x000070541e1f7816 */ /* 0x000fc4000000001f */
[----:B------:R-:W-:Y:S02]  /*2d840*/  PRMT R109, R108, 0x7054, R109 ;  /* 0x000070546c6d7816 */ /* 0x000fe4000000006d */
[----:B------:R-:W-:Y:S02]  /*2d850*/  PRMT R111, R110, 0x7054, R111 ;  /* 0x000070546e6f7816 */ /* 0x000fe4000000006f */
[----:B------:R-:W-:Y:S02]  /*2d860*/  LOP3.LUT R94, R114, 0xff, RZ, 0xc0, !PT ;  /* 0x000000ff725e7812 */ /* 0x000fe400078ec0ff */
[----:B------:R-:W-:Y:S02]  /*2d870*/  LOP3.LUT R86, R31, 0xff000000, R86, 0xf8, !PT ;  /* 0xff0000001f567812 */ /* 0x000fe400078ef856 */
[----:B------:R-:W-:Y:S02]  /*2d880*/  LOP3.LUT R109, R109, 0xff000000, R84, 0xf8, !PT ;  /* 0xff0000006d6d7812 */ /* 0x000fe400078ef854 */
[----:B------:R-:W-:-:S02]  /*2d890*/  F2FP.F16.E4M3.UNPACK_B R30, R29 ;  /* 0x0000001dff1e723e */ /* 0x000fc400020006ff */
[----:B------:R-:W-:Y:S02]  /*2d8a0*/  LOP3.LUT R111, R111, 0xff000000, R85, 0xf8, !PT ;  /* 0xff0000006f6f7812 */ /* 0x000fe400078ef855 */
[----:B------:R-:W-:Y:S01]  /*2d8b0*/  PRMT R95, R94, 0x7054, R95 ;  /* 0x000070545e5f7816 */ /* 0x000fe2000000005f */
[--C-:B------:R-:W-:Y:S01]  /*2d8c0*/  HADD2.F32 R31, -RZ, R30.reuse.H0_H0 ;  /* 0x2000001eff1f7230 */ /* 0x100fe20000004100 */
[----:B------:R-:W-:Y:S01]  /*2d8d0*/  F2FP.F16.E4M3.UNPACK_B R84, R109.H1 ;  /* 0x0000006dff54723e */ /* 0x000fe200030006ff */
[----:B------:R-:W-:Y:S01]  /*2d8e0*/  HADD2.F32 R30, -RZ, R30.H1_H1 ;  /* 0x3000001eff1e7230 */ /* 0x000fe20000004100 */
[----:B------:R-:W-:Y:S02]  /*2d8f0*/  F2FP.F16.E4M3.UNPACK_B R85, R86.H1 ;  /* 0x00000056ff55723e */ /* 0x000fe400030006ff */
[----:B------:R-:W-:Y:S01]  /*2d900*/  F2FP.F16.E4M3.UNPACK_B R29, R29.H1 ;  /* 0x0000001dff1d723e */ /* 0x000fe200030006ff */
[--C-:B------:R-:W-:Y:S01]  /*2d910*/  HADD2.F32 R94, -RZ, R84.reuse.H0_H0 ;  /* 0x20000054ff5e7230 */ /* 0x100fe20000004100 */
[----:B------:R-:W-:Y:S01]  /*2d920*/  LOP3.LUT R95, R95, 0xff000000, R87, 0xf8, !PT ;  /* 0xff0000005f5f7812 */ /* 0x000fe200078ef857 */
[----:B------:R-:W-:Y:S01]  /*2d930*/  HADD2.F32 R108, -RZ, R84.H1_H1 ;  /* 0x30000054ff6c7230 */ /* 0x000fe20000004100 */
[----:B------:R-:W-:Y:S01]  /*2d940*/  F2FP.F16.E4M3.UNPACK_B R109, R109 ;  /* 0x0000006dff6d723e */ /* 0x000fe200020006ff */
[----:B------:R-:W-:-:S02]  /*2d950*/  HADD2.F32 R87, -RZ, R85.H0_H0 ;  /* 0x20000055ff577230 */ /* 0x000fc40000004100 */
[C---:B------:R-:W-:Y:S01]  /*2d960*/  FMUL.FTZ R110, R30.reuse, R94 ;  /* 0x0000005e1e6e7220 */ /* 0x040fe20000410000 */
[----:B------:R-:W-:Y:S01]  /*2d970*/  HADD2.F32 R84, -RZ, R29.H1_H1 ;  /* 0x3000001dff547230 */ /* 0x000fe20000004100 */
[----:B------:R-:W-:Y:S01]  /*2d980*/  F2FP.F16.E4M3.UNPACK_B R86, R86 ;  /* 0x00000056ff56723e */ /* 0x000fe200020006ff */
[----:B------:R-:W-:Y:S02]  /*2d990*/  HADD2.F32 R85, -RZ, R85.H1_H1 ;  /* 0x30000055ff557230 */ /* 0x000fe40000004100 */
[-C--:B------:R-:W-:Y:S01]  /*2d9a0*/  FMUL.FTZ R115, R30, R87.reuse ;  /* 0x000000571e737220 */ /* 0x080fe20000410000 */
[----:B------:R-:W-:Y:S02]  /*2d9b0*/  HADD2.F32 R29, -RZ, R29.H0_H0 ;  /* 0x2000001dff1d7230 */ /* 0x000fe40000004100 */
[C---:B------:R-:W-:Y:S01]  /*2d9c0*/  FMUL.FTZ R30, R84.reuse, R108 ;  /* 0x0000006c541e7220 */ /* 0x040fe20000410000 */
[C---:B------:R-:W-:Y:S01]  /*2d9d0*/  FFMA.FTZ R110, R31.reuse, R87, -R110 ;  /* 0x000000571f6e7223 */ /* 0x040fe2000001086e */
[-C--:B------:R-:W-:Y:S01]  /*2d9e0*/  FMUL.FTZ R87, R84, R85.reuse ;  /* 0x0000005554577220 */ /* 0x080fe20000410000 */
[----:B------:R-:W-:Y:S01]  /*2d9f0*/  FFMA.FTZ R115, R31, R94, R115 ;  /* 0x0000005e1f737223 */ /* 0x000fe20000010073 */
[C---:B------:R-:W-:Y:S01]  /*2da00*/  FFMA.FTZ R114, R29.reuse, R85, -R30 ;  /* 0x000000551d727223 */ /* 0x040fe2000001081e */
[----:B------:R-:W-:Y:S01]  /*2da10*/  F2FP.F16.E4M3.UNPACK_B R30, R93 ;  /* 0x0000005dff1e723e */ /* 0x000fe200020006ff */
[----:B------:R-:W-:Y:S01]  /*2da20*/  FFMA.FTZ R117, R29, R108, R87 ;  /* 0x0000006c1d757223 */ /* 0x000fe20000010057 */
[----:B------:R-:W-:-:S02]  /*2da30*/  F2FP.F16.E4M3.UNPACK_B R31, R111.H1 ;  /* 0x0000006fff1f723e */ /* 0x000fc400030006ff */
        /* <DEDUP_REMOVED lines=22> */
[C---:B------:R-:W-:Y:S01]  /*2dba0*/  FFMA.FTZ R120, R93.reuse, R84, -R116 ;  /* 0x000000545d787223 */ /* 0x040fe20000010874 */
[--C-:B------:R-:W-:Y:S02]  /*2dbb0*/  HADD2.F32 R30, -RZ, R29.reuse.H0_H0 ;  /* 0x2000001dff1e7230 */ /* 0x100fe40000004100 */
[----:B------:R-:W-:Y:S01]  /*2dbc0*/  FFMA.FTZ R125, R93, R94, R31 ;  /* 0x0000005e5d7d7223 */ /* 0x000fe2000001001f */
[----:B------:R-:W-:Y:S02]  /*2dbd0*/  HADD2.F32 R29, -RZ, R29.H1_H1 ;  /* 0x3000001dff1d7230 */ /* 0x000fe40000004100 */
        /* <DEDUP_REMOVED lines=39> */
.L_x_1880:
[----:B------:R-:W-:Y:S05]  /*2de50*/  BSYNC B4 ;  /* 0x0000000000047941 */ /* 0x000fea0003800000 */
.L_x_1879:
[C---:B------:R-:W-:Y:S02]  /*2de60*/  R2UR UR4, R40.reuse ;  /* 0x00000000280472ca */ /* 0x040fe400000e0000 */
[C---:B------:R-:W-:Y:S02]  /*2de70*/  R2UR UR5, R41.reuse ;  /* 0x00000000290572ca */ /* 0x040fe400000e0000 */
[----:B------:R-:W-:Y:S02]  /*2de80*/  R2UR UR6, R40 ;  /* 0x00000000280672ca */ /* 0x000fe400000e0000 */
[----:B------:R-:W-:-:S09]  /*2de90*/  R2UR UR7, R41 ;  /* 0x00000000290772ca */ /* 0x000fd200000e0000 */
[----:B-----5:R3:W-:Y:S04]  /*2dea0*/  ST.E.128 desc[UR4][R112.64+0x60], R28 ;  /* 0x0000601c70007985 */ /* 0x0207e8000c101d04 */
[----:B------:R3:W5:Y:S02]  /*2deb0*/  LD.E.U8 R118, desc[UR6][R44.64] ;  /* 0x000000062c767980 */ /* 0x000764000c101100 */
.L_x_1878:
[----:B------:R-:W-:Y:S05]  /*2dec0*/  BSYNC B3 ;  /* 0x0000000000037941 */ /* 0x000fea0003800000 */
.L_x_1877:
[----:B-----5:R-:W-:Y:S01]  /*2ded0*/  LOP3.LUT P1, RZ, R118, 0x10, RZ, 0xc0, !PT ;  /* 0x0000001076ff7812 */ /* 0x020fe2000782c0ff */
[----:B------:R-:W-:-:S12]  /*2dee0*/  BSSY B3, `(.L_x_1881) ;  /* 0x0000087000037945 */ /* 0x000fd80003800000 */
[----:B------:R-:W-:Y:S05]  /*2def0*/  @!P1 BRA `(.L_x_1882) ;  /* 0x0000000800149947 */ /* 0x000fea0003800000 */
[----:B------:R-:W-:Y:S02]  /*2df00*/  R2UR UR4, R40 ;  /* 0x00000000280472ca */ /* 0x000fe400000e0000 */
[----:B------:R-:W-:-:S13]  /*2df10*/  R2UR UR5, R41 ;  /* 0x00000000290572ca */ /* 0x000fda00000e0000 */
[----:B0123--:R-:W2:Y:S01]  /*2df20*/  LD.E.U8 R28, desc[UR4][R48.64+0x18] ;  /* 0x00001804301c7980 */ /* 0x00fea2000c101100 */
        /* <DEDUP_REMOVED lines=123> */
.L_x_1884:
[----:B------:R-:W-:Y:S05]  /*2e6e0*/  BSYNC B4 ;  /* 0x0000000000047941 */ /* 0x000fea0003800000 */
.L_x_1883:
[C---:B------:R-:W-:Y:S02]  /*2e6f0*/  R2UR UR4, R40.reuse ;  /* 0x00000000280472ca */ /* 0x040fe400000e0000 */
[C---:B------:R-:W-:Y:S02]  /*2e700*/  R2UR UR5, R41.reuse ;  /* 0x00000000290572ca */ /* 0x040fe400000e0000 */
[----:B------:R-:W-:Y:S02]  /*2e710*/  R2UR UR6, R40 ;  /* 0x00000000280672ca */ /* 0x000fe400000e0000 */
[----:B------:R-:W-:-:S09]  /*2e720*/  R2UR UR7, R41 ;  /* 0x00000000290772ca */ /* 0x000fd200000e0000 */
[----:B-----5:R4:W-:Y:S04]  /*2e730*/  ST.E.128 desc[UR4][R112.64+0x80], R28 ;  /* 0x0000801c70007985 */ /* 0x0209e8000c101d04 */
[----:B------:R4:W5:Y:S02]  /*2e740*/  LD.E.U8 R118, desc[UR6][R44.64] ;  /* 0x000000062c767980 */ /* 0x000964000c101100 */
.L_x_1882:
[----:B------:R-:W-:Y:S05]  /*2e750*/  BSYNC B3 ;  /* 0x0000000000037941 */ /* 0x000fea0003800000 */
.L_x_1881:
[----:B-----5:R-:W-:-:S13]  /*2e760*/  LOP3.LUT P1, RZ, R118, 0x20, RZ, 0xc0, !PT ;  /* 0x0000002076ff7812 */ /* 0x020fda000782c0ff */
[----:B------:R-:W-:Y:S05]  /*2e770*/  @!P1 BRA `(.L_x_1864) ;  /* 0x0000000800289947 */ /* 0x000fea0003800000 */
[----:B------:R-:W-:Y:S02]  /*2e780*/  R2UR UR4, R40 ;  /* 0x00000000280472ca */ /* 0x000fe400000e0000 */
[----:B------:R-:W-:-:S13]  /*2e790*/  R2UR UR5, R41 ;  /* 0x00000000290572ca */ /* 0x000fda00000e0000 */
[----:B------:R-:W2:Y:S02]  /*2e7a0*/  LD.E.U8 R80, desc[UR4][R48.64+0x18] ;  /* 0x0000180430507980 */ /* 0x000ea4000c101100 */
[----:B01234-:R-:W-:-:S05]  /*2e7b0*/  VIADD R28, R99, 0x5000 ;  /* 0x00005000631c7836 */ /* 0x01ffca0000000000 */
[--C-:B------:R-:W-:Y:S02]  /*2e7c0*/  SHF.R.S32.HI R29, RZ, 0x1f, R28.reuse ;  /* 0x0000001fff1d7819 */ /* 0x100fe4000001141c */
[----:B------:R-:W-:-:S04]  /*2e7d0*/  IADD3 R28, P1, P2, R46, R13, R28 ;  /* 0x0000000d2e1c7210 */ /* 0x000fc80007a3e01c */
[----:B------:R-:W-:Y:S01]  /*2e7e0*/  IADD3.X R29, R47, R37, R29, P1, P2 ;  /* 0x000000252f1d7210 */ /* 0x000fe20000fe441d */
[----:B------:R-:W-:Y:S05]  /*2e7f0*/  BSSY B3, `(.L_x_1885) ;  /* 0x000007f000037945 */ /* 0x000fea0003800000 */
[----:B------:R-:W5:Y:S01]  /*2e800*/  LD.E.128 R28, desc[UR4][R28.64] ;  /* 0x000000041c1c7980 */ /* 0x000f62000c101d00 */
[----:B------:R-:W-:-:S13]  /*2e810*/  LOP3.LUT P1, RZ, R80, 0x20, RZ, 0xc0, !PT ;  /* 0x0000002050ff7812 */ /* 0x000fda000782c0ff */
        /* <DEDUP_REMOVED lines=124> */
.L_x_1886:
[----:B------:R-:W-:Y:S05]  /*2efe0*/  BSYNC B3 ;  /* 0x0000000000037941 */ /* 0x000fea0003800000 */
.L_x_1885:
[----:B------:R-:W-:Y:S02]  /*2eff0*/  R2UR UR4, R40 ;  /* 0x00000000280472ca */ /* 0x000fe400000e0000 */
[----:B------:R-:W-:-:S13]  /*2f000*/  R2UR UR5, R41 ;  /* 0x00000000290572ca */ /* 0x000fda00000e0000 */
[----:B-----5:R0:W-:Y:S02]  /*2f010*/  ST.E.128 desc[UR4][R112.64+0xa0], R28 ;  /* 0x0000a01c70007985 */ /* 0x0201e4000c101d04 */
.L_x_1864:
[----:B------:R-:W-:Y:S05]  /*2f020*/  BSYNC B2 ;  /* 0x0000000000027941 */ /* 0x000fea0003800000 */
.L_x_1863:
[----:B------:R-:W-:Y:S02]  /*2f030*/  R2UR UR4, R40 ;  /* 0x00000000280472ca */ /* 0x000fe400000e0000 */
[----:B------:R-:W-:-:S13]  /*2f040*/  R2UR UR5, R41 ;  /* 0x00000000290572ca */ /* 0x000fda00000e0000 */
[----:B01234-:R-:W2:Y:S01]  /*2f050*/  LD.E R29, desc[UR4][R48.64+0xc] ;  /* 0x00000c04301d7980 */ /* 0x01fea2000c101900 */
[----:B------:R-:W-:Y:S02]  /*2f060*/  VIADD R28, R105, 0x80 ;  /* 0x00000080691c7836 */ /* 0x000fe40000000000 */
[----:B--2---:R-:W-:-:S05]  /*2f070*/  IMAD R29, R98, -0xa0, R29 ;  /* 0xffffff60621d7824 */ /* 0x004fca00078e021d */
[----:B------:R-:W-:-:S04]  /*2f080*/  VIMNMX R29, R29, 0xa0, PT ;  /* 0x000000a01d1d7848 */ /* 0x000fc80003fe0100 */
[----:B------:R-:W-:-:S13]  /*2f090*/  ISETP.GE.AND P1, PT, R28, R29, PT ;  /* 0x0000001d1c00720c */ /* 0x000fda0003f26270 */
[----:B------:R-:W-:Y:S05]  /*2f0a0*/  @P1 BRA `(.L_x_1887) ;  /* 0x000000c4005c1947 */ /* 0x000fea0003800000 */
[----:B------:R-:W-:Y:S02]  /*2f0b0*/  R2UR UR4, R40 ;  /* 0x00000000280472ca */ /* 0x000fe400000e0000 */
[----:B------:R-:W-:-:S13]  /*2f0c0*/  R2UR UR5, R41 ;  /* 0x00000000290572ca */ /* 0x000fda00000e0000 */
[----:B-----5:R-:W2:Y:S01]  /*2f0d0*/  LD.E.U8 R68, desc[UR4][R44.64] ;  /* 0x000000042c447980 */ /* 0x020ea2000c101100 */
[----:B------:R-:W-:Y:S01]  /*2f0e0*/  IADD3 R105, P1, R105, 0x80, RZ ;  /* 0x0000008069697810 */ /* 0x000fe20007f3e0ff */
[----:B------:R-:W-:Y:S01]  /*2f0f0*/  BSSY B2, `(.L_x_1888) ;  /* 0x0000096000027945 */ /* 0x000fe20003800000 */
[----:B------:R-:W-:-:S03]  /*2f100*/  IADD3 R28, P2, R107, R90, RZ ;  /* 0x0000005a6b1c7210 */ /* 0x000fc60007f5e0ff */
[----:B------:R-:W-:Y:S02]  /*2f110*/  IMAD.X R119, RZ, RZ, R119, P1 ;  /* 0x000000ffff777224 */ /* 0x000fe400008e0677 */
[----:B------:R-:W-:Y:S02]  /*2f120*/  IMAD.X R29, R121, 0x1, R89, P2 ;  /* 0x00000001791d7824 */ /* 0x000fe400010e0659 */
[----:B------:R-:W-:Y:S02]  /*2f130*/  IMAD R119, R119, R102, RZ ;  /* 0x0000006677777224 */ /* 0x000fe400078e02ff */
[----:B------:R-:W-:-:S04]  /*2f140*/  IMAD.WIDE.U32 R28, R102, R105, R28 ;  /* 0x00000069661c7225 */ /* 0x000fc800078e001c */
[----:B------:R-:W-:Y:S01]  /*2f150*/  IMAD R119, R103, R105, R119 ;  /* 0x0000006967777224 */ /* 0x000fe200078e0277 */
        /* <DEDUP_REMOVED lines=93> */
[----:B------:R-:W-:Y:S01]  /*2f730*/  FFMA.FTZ R93, R80, R68, -R93 ;  /* 0x00000044505d7223 */ /* 0x000fe2000001085d */
[--C-:B------:R-:W-:Y:S01]  /*2f740*/  HADD2.F32 R30, -RZ, R29.reuse.H0_H0 ;  /* 0x2000001dff1e7230 */ /* 0x100fe20000004100 */
[----:B------:R-:W-:Y:S01]  /*2f750*/  F2FP.SATFINITE.E4M3.F32.PACK_AB_MERGE_C R86, R89, R86, RZ ;  /* 0x000000565956723e */ /* 0x000fe200048070ff */
[----:B------:R-:W-:Y:S02]  /*2f760*/  HADD2.F32 R29, -RZ, R29.H1_H1 ;  /* 0x3000001dff1d7230 */ /* 0x000fe40000004100 */
[----:B------:R-:W-:Y:S01]  /*2f770*/  HADD2.F32 R80, -RZ, R85.H1_H1 ;  /* 0x30000055ff507230 */ /* 0x000fe20000004100 */
[----:B------:R-:W-:Y:S01]  /*2f780*/  F2FP.SATFINITE.E4M3.F32.PACK_AB_MERGE_C R92, R92, R93, RZ ;  /* 0x0000005d5c5c723e */ /* 0x000fe200048070ff */
[----:B------:R-:W-:Y:S02]  /*2f790*/  HADD2.F32 R68, -RZ, R81.H0_H0 ;  /* 0x20000051ff447230 */ /* 0x000fe40000004100 */
[----:B------:R-:W-:Y:S01]  /*2f7a0*/  FMUL.FTZ R73, R29, R71 ;  /* 0x000000471d497220 */ /* 0x000fe20000410000 */
[----:B------:R-:W-:Y:S01]  /*2f7b0*/  HADD2.F32 R31, -RZ, R69.H1_H1 ;  /* 0x30000045ff1f7230 */ /* 0x000fe20000004100 */
[----:B------:R-:W-:Y:S01]  /*2f7c0*/  F2FP.SATFINITE.E4M3.F32.PACK_AB_MERGE_C R91, R91, R90, R92 ;  /* 0x0000005a5b5b723e */ /* 0x000fe2000480705c */
[----:B------:R-:W-:-:S02]  /*2f7d0*/  HADD2.F32 R72, -RZ, R81.H1_H1 ;  /* 0x30000051ff487230 */ /* 0x000fc40000004100 */
[----:B------:R-:W-:Y:S01]  /*2f7e0*/  FMUL.FTZ R82, R29, R68 ;  /* 0x000000441d527220 */ /* 0x000fe20000410000 */
[----:B------:R-:W-:Y:S02]  /*2f7f0*/  HADD2.F32 R69, -RZ, R69.H0_H0 ;  /* 0x20000045ff457230 */ /* 0x000fe40000004100 */
[C---:B------:R-:W-:Y:S01]  /*2f800*/  FMUL.FTZ R88, R31.reuse, R80 ;  /* 0x000000501f587220 */ /* 0x040fe20000410000 */
[----:B------:R-:W-:Y:S01]  /*2f810*/  F2FP.F16.E4M3.UNPACK_B R29, R28.H1 ;  /* 0x0000001cff1d723e */ /* 0x000fe200030006ff */
[----:B------:R-:W-:Y:S01]  /*2f820*/  FMUL.FTZ R31, R31, R72 ;  /* 0x000000481f1f7220 */ /* 0x000fe20000410000 */
[----:B------:R-:W-:Y:S01]  /*2f830*/  FFMA.FTZ R73, R30, R68, -R73 ;  /* 0x000000441e497223 */ /* 0x000fe20000010849 */
[C---:B------:R-:W-:Y:S01]  /*2f840*/  FFMA.FTZ R88, R69.reuse, R72, -R88 ;  /* 0x0000004845587223 */ /* 0x040fe20000010858 */
[----:B------:R-:W-:Y:S01]  /*2f850*/  F2FP.F16.E4M3.UNPACK_B R28, R28 ;  /* 0x0000001cff1c723e */ /* 0x000fe200020006ff */
[----:B------:R-:W-:Y:S01]  /*2f860*/  FFMA.FTZ R81, R69, R80, R31 ;  /* 0x0000005045517223 */ /* 0x000fe2000001001f */
[----:B------:R-:W-:-:S02]  /*2f870*/  HADD2.F32 R31, -RZ, R29.H1_H1 ;  /* 0x3000001dff1f7230 */ /* 0x000fc40000004100 */
[----:B------:R-:W-:Y:S01]  /*2f880*/  FFMA.FTZ R82, R30, R71, R82 ;  /* 0x000000471e527223 */ /* 0x000fe20000010052 */
[----:B------:R-:W-:Y:S02]  /*2f890*/  HADD2.F32 R69, -RZ, R83.H1_H1 ;  /* 0x30000053ff457230 */ /* 0x000fe40000004100 */
[----:B------:R-:W-:Y:S01]  /*2f8a0*/  HADD2.F32 R68, -RZ, R70.H1_H1 ;  /* 0x30000046ff447230 */ /* 0x000fe20000004100 */
[----:B------:R-:W-:Y:S01]  /*2f8b0*/  F2FP.SATFINITE.E4M3.F32.PACK_AB_MERGE_C R81, R81, R88, RZ ;  /* 0x000000585151723e */ /* 0x000fe200048070ff */
[----:B------:R-:W-:Y:S02]  /*2f8c0*/  HADD2.F32 R30, -RZ, R29.H0_H0 ;  /* 0x2000001dff1e7230 */ /* 0x000fe40000004100 */
[C---:B------:R-:W-:Y:S01]  /*2f8d0*/  FMUL.FTZ R71, R31.reuse, R69 ;  /* 0x000000451f477220 */ /* 0x040fe20000410000 */
[----:B------:R-:W-:Y:S02]  /*2f8e0*/  HADD2.F32 R83, -RZ, R83.H0_H0 ;  /* 0x20000053ff537230 */ /* 0x000fe40000004100 */
[----:B------:R-:W-:Y:S01]  /*2f8f0*/  FMUL.FTZ R80, R31, R68 ;  /* 0x000000441f507220 */ /* 0x000fe20000410000 */
[----:B------:R-:W-:-:S02]  /*2f900*/  HADD2.F32 R29, -RZ, R28.H1_H1 ;  /* 0x3000001cff1d7230 */ /* 0x000fc40000004100 */
[C---:B------:R-:W-:Y:S01]  /*2f910*/  FFMA.FTZ R71, R30.reuse, R68, -R71 ;  /* 0x000000441e477223 */ /* 0x040fe20000010847 */
[----:B------:R-:W-:Y:S02]  /*2f920*/  HADD2.F32 R70, -RZ, R70.H0_H0 ;  /* 0x20000046ff467230 */ /* 0x000fe40000004100 */
[----:B------:R-:W-:Y:S01]  /*2f930*/  FFMA.FTZ R80, R30, R69, R80 ;  /* 0x000000451e507223 */ /* 0x000fe20000010050 */
[----:B------:R-:W-:Y:S02]  /*2f940*/  HADD2.F32 R28, -RZ, R28.H0_H0 ;  /* 0x2000001cff1c7230 */ /* 0x000fe40000004100 */
[C---:B------:R-:W-:Y:S01]  /*2f950*/  FMUL.FTZ R31, R29.reuse, R83 ;  /* 0x000000531d1f7220 */ /* 0x040fe20000410000 */
[----:B------:R-:W-:Y:S01]  /*2f960*/  F2FP.SATFINITE.E4M3.F32.PACK_AB_MERGE_C R30, R82, R73, R81 ;  /* 0x00000049521e723e */ /* 0x000fe20004807051 */
[-C--:B------:R-:W-:Y:S01]  /*2f970*/  FMUL.FTZ R72, R29, R70.reuse ;  /* 0x000000461d487220 */ /* 0x080fe20000410000 */
[----:B------:R-:W-:Y:S01]  /*2f980*/  F2FP.SATFINITE.E4M3.F32.PACK_AB_MERGE_C R71, R80, R71, RZ ;  /* 0x000000475047723e */ /* 0x000fe200048070ff */
[C---:B------:R-:W-:Y:S01]  /*2f990*/  FFMA.FTZ R31, R28.reuse, R70, -R31 ;  /* 0x000000461c1f7223 */ /* 0x040fe2000001081f */
[----:B------:R-:W-:Y:S01]  /*2f9a0*/  F2FP.SATFINITE.E4M3.F32.PACK_AB_MERGE_C R29, R87, R84, R86 ;  /* 0x00000054571d723e */ /* 0x000fe20004807056 */
[----:B------:R-:W-:-:S05]  /*2f9b0*/  FFMA.FTZ R72, R28, R83, R72 ;  /* 0x000000531c487223 */ /* 0x000fca0000010048 */
[----:B------:R-:W-:Y:S01]  /*2f9c0*/  F2FP.SATFINITE.E4M3.F32.PACK_AB_MERGE_C R28, R72, R31, R71 ;  /* 0x0000001f481c723e */ /* 0x000fe20004807047 */
[----:B------:R-:W-:-:S07]  /*2f9d0*/  IMAD.MOV.U32 R31, RZ, RZ, R91 ;  /* 0x000000ffff1f7224 */ /* 0x000fce00078e005b */
.L_x_1891:
[----:B------:R-:W-:Y:S05]  /*2f9e0*/  BSYNC B3 ;  /* 0x0000000000037941 */ /* 0x000fea0003800000 */
.L_x_1890:
[C---:B------:R-:W-:Y:S02]  /*2f9f0*/  R2UR UR4, R40.reuse ;  /* 0x00000000280472ca */ /* 0x040fe400000e0000 */
[C---:B------:R-:W-:Y:S02]  /*2fa00*/  R2UR UR5, R41.reuse ;  /* 0x00000000290572ca */ /* 0x040fe400000e0000 */
[----:B------:R-:W-:Y:S02]  /*2fa10*/  R2UR UR6, R40 ;  /* 0x00000000280672ca */ /* 0x000fe400000e0000 */
[----:B------:R-:W-:-:S09]  /*2fa20*/  R2UR UR7, R41 ;  /* 0x00000000290772ca */ /* 0x000fd200000e0000 */
[----:B-----5:R0:W-:Y:S04]  /*2fa30*/  ST.E.128 desc[UR4][R66.64], R28 ;  /* 0x0000001c42007985 */ /* 0x0201e8000c101d04 */
[----:B------:R0:W5:Y:S02]  /*2fa40*/  LD.E.U8 R68, desc[UR6][R44.64] ;  /* 0x000000062c447980 */ /* 0x000164000c101100 */
.L_x_1889:
[----:B------:R-:W-:Y:S05]  /*2fa50*/  BSYNC B2 ;  /* 0x0000000000027941 */ /* 0x000fea0003800000 */
.L_x_1888:
[----:B-----5:R-:W-:Y:S01]  /*2fa60*/  LOP3.LUT P1, RZ, R68, 0x2, RZ, 0xc0, !PT ;  /* 0x0000000244ff7812 */ /* 0x020fe2000782c0ff */
[----:B------:R-:W-:-:S12]  /*2fa70*/  BSSY B2, `(.L_x_1892) ;  /* 0x000008b000027945 */ /* 0x000fd80003800000 */
[----:B------:R-:W-:Y:S05]  /*2fa80*/  @!P1 BRA `(.L_x_1893) ;  /* 0x0000000800249947 */ /* 0x000fea0003800000 */
[----:B------:R-:W-:Y:S02]  /*2fa90*/  R2UR UR4, R40 ;  /* 0x00000000280472ca */ /* 0x000fe400000e0000 */
[----:B------:R-:W-:-:S13]  /*2faa0*/  R2UR UR5, R41 ;  /* 0x00000000290572ca */ /* 0x000fda00000e0000 */
[----:B0-----:R-:W2:Y:S01]  /*2fab0*/  LD.E.U8 R30, desc[UR4][R48.64+0x18] ;  /* 0x00001804301e7980 */ /* 0x001ea2000c101100 */
        /* <DEDUP_REMOVED lines=127> */
.L_x_1895:
[----:B------:R-:W-:Y:S05]  /*302b0*/  BSYNC B3 ;  /* 0x0000000000037941 */ /* 0x000fea0003800000 */
.L_x_1894:
[C---:B------:R-:W-:Y:S02]  /*302c0*/  R2UR UR4, R40.reuse ;  /* 0x00000000280472ca */ /* 0x040fe400000e0000 */
[C---:B------:R-:W-:Y:S02]  /*302d0*/  R2UR UR5, R41.reuse ;  /* 0x00000000290572ca */ /* 0x040fe400000e0000 */
[----:B------:R-:W-:Y:S02]  /*302e0*/  R2UR UR6, R40 ;  /* 0x00000000280672ca */ /* 0x000fe400000e0000 */
[----:B------:R-:W-:-:S09]  /*302f0*/  R2UR UR7, R41 ;  /* 0x00000000290772ca */ /* 0x000fd200000e0000 */
[----:B-----5:R1:W-:Y:S04]  /*30300*/  ST.E.128 desc[UR4][R66.64+0x20], R28 ;  /* 0x0000201c42007985 */ /* 0x0203e8000c101d04 */
[----:B------:R1:W5:Y:S02]  /*30310*/  LD.E.U8 R68, desc[UR6][R44.64] ;  /* 0x000000062c447980 */ /* 0x000364000c101100 */
.L_x_1893:
[----:B------:R-:W-:Y:S05]  /*30320*/  BSYNC B2 ;  /* 0x0000000000027941 */ /* 0x000fea0003800000 */
.L_x_1892:
        /* <DEDUP_REMOVED lines=133> */
.L_x_1899:
[----:B------:R-:W-:Y:S05]  /*30b80*/  BSYNC B3 ;  /* 0x0000000000037941 */ /* 0x000fea0003800000 */
.L_x_1898:
[C---:B------:R-:W-:Y:S02]  /*30b90*/  R2UR UR4, R40.reuse ;  /* 0x00000000280472ca */ /* 0x040fe400000e0000 */
[C---:B------:R-:W-:Y:S02]  /*30ba0*/  R2UR UR5, R41.reuse ;  /* 0x00000000290572ca */ /* 0x040fe400000e0000 */
[----:B------:R-:W-:Y:S02]  /*30bb0*/  R2UR UR6, R40 ;  /* 0x00000000280672ca */ /* 0x000fe400000e0000 */
[----:B------:R-:W-:-:S09]  /*30bc0*/  R2UR UR7, R41 ;  /* 0x00000000290772ca */ /* 0x000fd200000e0000 */
[----:B-----5:R2:W-:Y:S04]  /*30bd0*/  ST.E.128 desc[UR4][R66.64+0x40], R28 ;  /* 0x0000401c42007985 */ /* 0x0205e8000c101d04 */
[----:B------:R2:W5:Y:S02]  /*30be0*/  LD.E.U8 R68, desc[UR6][R44.64] ;  /* 0x000000062c447980 */ /* 0x000564000c101100 */
.L_x_1897:
[----:B------:R-:W-:Y:S05]  /*30bf0*/  BSYNC B2 ;  /* 0x0000000000027941 */ /* 0x000fea0003800000 */
.L_x_1896:
        /* <DEDUP_REMOVED lines=133> */
.L_x_1903:
[----:B------:R-:W-:Y:S05]  /*31450*/  BSYNC B3 ;  /* 0x0000000000037941 */ /* 0x000fea0003800000 */
.L_x_1902:
[C---:B------:R-:W-:Y:S02]  /*31460*/  R2UR UR4, R40.reuse ;  /* 0x00000000280472ca */ /* 0x040fe400000e0000 */
[C---:B------:R-:W-:Y:S02]  /*31470*/  R2UR UR5, R41.reuse ;  /* 0x00000000290572ca */ /* 0x040fe400000e0000 */
[----:B------:R-:W-:Y:S02]  /*31480*/  R2UR UR6, R40 ;  /* 0x00000000280672ca */ /* 0x000fe400000e0000 */
[----:B------:R-:W-:-:S09]  /*31490*/  R2UR UR7, R41 ;  /* 0x00000000290772ca */ /* 0x000fd200000e0000 */
[----:B-----5:R3:W-:Y:S04]  /*314a0*/  ST.E.128 desc[UR4][R66.64+0x60], R28 ;  /* 0x0000601c42007985 */ /* 0x0207e8000c101d04 */
[----:B------:R3:W5:Y:S02]  /*314b0*/  LD.E.U8 R68, desc[UR6][R44.64] ;  /* 0x000000062c447980 */ /* 0x000764000c101100 */
.L_x_1901:
[----:B------:R-:W-:Y:S05]  /*314c0*/  BSYNC B2 ;  /* 0x0000000000027941 */ /* 0x000fea0003800000 */
.L_x_1900:
        /* <DEDUP_REMOVED lines=133> */
.L_x_1907:
[----:B------:R-:W-:Y:S05]  /*31d20*/  BSYNC B3 ;  /* 0x0000000000037941 */ /* 0x000fea0003800000 */
.L_x_1906:
[C---:B------:R-:W-:Y:S02]  /*31d30*/  R2UR UR4, R40.reuse ;  /* 0x00000000280472ca */ /* 0x040fe400000e0000 */
[C---:B------:R-:W-:Y:S02]  /*31d40*/  R2UR UR5, R41.reuse ;  /* 0x00000000290572ca */ /* 0x040fe400000e0000 */
[----:B------:R-:W-:Y:S02]  /*31d50*/  R2UR UR6, R40 ;  /* 0x00000000280672ca */ /* 0x000fe400000e0000 */
[----:B------:R-:W-:-:S09]  /*31d60*/  R2UR UR7, R41 ;  /* 0x00000000290772ca */ /* 0x000fd200000e0000 */
[----:B-----5:R4:W-:Y:S04]  /*31d70*/  ST.E.128 desc[UR4][R66.64+0x80], R28 ;  /* 0x0000801c42007985 */ /* 0x0209e8000c101d04 */
[----:B------:R4:W5:Y:S02]  /*31d80*/  LD.E.U8 R68, desc[UR6][R44.64] ;  /* 0x000000062c447980 */ /* 0x000964000c101100 */
.L_x_1905:
[----:B------:R-:W-:Y:S05]  /*31d90*/  BSYNC B2 ;  /* 0x0000000000027941 */ /* 0x000fea0003800000 */
.L_x_1904:
[----:B-----5:R-:W-:-:S13]  /*31da0*/  LOP3.LUT P1, RZ, R68, 0x20, RZ, 0xc0, !PT ;  /* 0x0000002044ff7812 */ /* 0x020fda000782c0ff */
[----:B------:R-:W-:Y:S05]  /*31db0*/  @!P1 BRA `(.L_x_1887) ;  /* 0x0000009800189947 */ /* 0x000fea0003800000 */
[----:B------:R-:W-:Y:S02]  /*31dc0*/  R2UR UR4, R40 ;  /* 0x00000000280472ca */ /* 0x000fe400000e0000 */
[----:B------:R-:W-:-:S13]  /*31dd0*/  R2UR UR5, R41 ;  /* 0x00000000290572ca */ /* 0x000fda00000e0000 */
[----:B------:R-:W2:Y:S01]  /*31de0*/  LD.E.U8 R48, desc[UR4][R48.64+0x18] ;  /* 0x0000180430307980 */ /* 0x000ea2000c101100 */
[----:B------:R-:W-:-:S05]  /*31df0*/  VIADD R99, R99, 0x7000 ;  /* 0x0000700063637836 */ /* 0x000fca0000000000 */
[--C-:B01234-:R-:W-:Y:S02]  /*31e00*/  IADD3 R28, P1, P2, R46, R13, R99.reuse ;  /* 0x0000000d2e1c7210 */ /* 0x11ffe40007a3e063 */
[----:B------:R-:W-:-:S04]  /*31e10*/  SHF.R.S32.HI R46, RZ, 0x1f, R99 ;  /* 0x0000001fff2e7819 */ /* 0x000fc80000011463 */
        /* <DEDUP_REMOVED lines=10> */
[----:B------:R-:W-:Y:S02]  /*31ec0*/  LOP3.LUT R30, R30, 0xff, RZ, 0xc0, !PT ;  /* 0x000000ff1e1e7812 */ /* 0x000fe400078ec0ff */
[----:B------:R-:W-:Y:S02]  /*31ed0*/  LOP3.LUT R31, R33, 0xff, RZ, 0xc0, !PT ;  /* 0x000000ff211f7812 */ /* 0x000fe400078ec0ff */
[----:B------:R-:W-:-:S02]  /*31ee0*/  LOP3.LUT R46, R46, 0xff, RZ, 0xc0, !PT ;  /* 0x000000ff2e2e7812 */ /* 0x000fc400078ec0ff */
[----:B------:R-:W-:Y:S02]  /*31ef0*/  SHF.R.U32.HI R45, RZ, 0x8, R34 ;  /* 0x00000008ff2d7819 */ /* 0x000fe40000011622 */
[----:B------:R-:W-:Y:S02]  /*31f00*/  SHF.R.U32.HI R47, RZ, 0x8, R35 ;  /* 0x00000008ff2f7819 */ /* 0x000fe40000011623 */
[----:B------:R-:W-:Y:S02]  /*31f10*/  PRMT R13, R30, 0x7604, R13 ;  /* 0x000076041e0d7816 */ /* 0x000fe4000000000d */
[----:B------:R-:W-:Y:S02]  /*31f20*/  PRMT R31, R46, 0x7604, R31 ;  /* 0x000076042e1f7816 */ /* 0x000fe4000000001f */
[----:B------:R-:W-:Y:S02]  /*31f30*/  LOP3.LUT R30, R34, 0xff, RZ, 0xc0, !PT ;  /* 0x000000ff221e7812 */ /* 0x000fe400078ec0ff */
[----:B------:R-:W-:-:S02]  /*31f40*/  LOP3.LUT R45, R45, 0xff, RZ, 0xc0, !PT ;  /* 0x000000ff2d2d7812 */ /* 0x000fc400078ec0ff */
[----:B------:R-:W-:Y:S02]  /*31f50*/  LOP3.LUT R46, R35, 0xff, RZ, 0xc0, !PT ;  /* 0x000000ff232e7812 */ /* 0x000fe400078ec0ff */
[----:B------:R-:W-:Y:S02]  /*31f60*/  LOP3.LUT R47, R47, 0xff, RZ, 0xc0, !PT ;  /* 0x000000ff2f2f7812 */ /* 0x000fe400078ec0ff */
[----:B------:R-:W-:Y:S02]  /*31f70*/  SHF.R.U32.HI R49, RZ, 0x10, R33 ;  /* 0x00000010ff317819 */ /* 0x000fe40000011621 */
[----:B------:R-:W-:Y:S02]  /*31f80*/  SHF.R.U32.HI R48, RZ, 0x10, R35 ;  /* 0x00000010ff307819 */ /* 0x000fe40000011623 */
[----:B------:R-:W-:Y:S01]  /*31f90*/  PRMT R45, R45, 0x7604, R30 ;  /* 0x000076042d2d7816 */ /* 0x000fe2000000001e */
[----:B------:R-:W-:Y:S01]  /*31fa0*/  IMAD.U32 R30, R49, 0x10000, RZ ;  /* 0x00010000311e7824 */ /* 0x000fe200078e00ff */
[----:B------:R-:W-:Y:S01]  /*31fb0*/  PRMT R46, R47, 0x7604, R46 ;  /* 0x000076042f2e7816 */ /* 0x000fe2000000002e */
        /* <DEDUP_REMOVED lines=8> */
[----:B------:R-:W-:Y:S02]  /*32040*/  F2FP.F16.E4M3.UNPACK_B R13, R29 ;  /* 0x0000001dff0d723e */ /* 0x000fe400020006ff */
[----:B------:R-:W-:Y:S02]  /*32050*/  F2FP.F16.E4M3.UNPACK_B R31, R47.H1 ;  /* 0x0000002fff1f723e */ /* 0x000fe400030006ff */
[----:B------:R-:W-:Y:S01]  /*32060*/  F2FP.F16.E4M3.UNPACK_B R29, R29.H1 ;  /* 0x0000001dff1d723e */ /* 0x000fe200030006ff */
[----:B------:R-:W-:Y:S01]  /*32070*/  HADD2.F32 R30, -RZ, R13.H0_H0 ;  /* 0x2000000dff1e7230 */ /* 0x000fe20000004100 */
[-C--:B------:R-:W-:Y:S01]  /*32080*/  F2FP.F16.E4M3.UNPACK_B R33, R32.reuse.H1 ;  /* 0x00000020ff21723e */ /* 0x080fe200030006ff */
[--C-:B------:R-:W-:Y:S01]  /*32090*/  HADD2.F32 R48, -RZ, R31.reuse.H1_H1 ;  /* 0x3000001fff307230 */ /* 0x100fe20000004100 */
[----:B------:R-:W-:Y:S01]  /*320a0*/  LOP3.LUT R49, R49, 0xff000000, R35, 0xf8, !PT ;  /* 0xff00000031317812 */ /* 0x000fe200078ef823 */
[----:B------:R-:W-:Y:S01]  /*320b0*/  HADD2.F32 R35, -RZ, R31.H0_H0 ;  /* 0x2000001fff237230 */ /* 0x000fe20000004100 */
[----:B------:R-:W-:Y:S01]  /*320c0*/  F2FP.F16.E4M3.UNPACK_B R47, R47 ;  /* 0x0000002fff2f723e */ /* 0x000fe200020006ff */
[----:B------:R-:W-:Y:S01]  /*320d0*/  HADD2.F32 R13, -RZ, R13.H1_H1 ;  /* 0x3000000dff0d7230 */ /* 0x000fe20000004100 */
[----:B------:R-:W-:Y:S01]  /*320e0*/  F2FP.F16.E4M3.UNPACK_B R32, R32 ;  /* 0x00000020ff20723e */ /* 0x000fe200020006ff */
[----:B------:R-:W-:-:S02]  /*320f0*/  HADD2.F32 R34, -RZ, R33.H0_H0 ;  /* 0x20000021ff227230 */ /* 0x000fc40000004100 */
[----:B------:R-:W-:Y:S02]  /*32100*/  HADD2.F32 R31, -RZ, R29.H1_H1 ;  /* 0x3000001dff1f7230 */ /* 0x000fe40000004100 */
[----:B------:R-:W-:Y:S02]  /*32110*/  HADD2.F32 R46, -RZ, R33.H1_H1 ;  /* 0x30000021ff2e7230 */ /* 0x000fe40000004100 */
[CC--:B------:R-:W-:Y:S01]  /*32120*/  FMUL.FTZ R33, R13.reuse, R35.reuse ;  /* 0x000000230d217220 */ /* 0x0c0fe20000410000 */
[----:B------:R-:W-:Y:S02]  /*32130*/  HADD2.F32 R29, -RZ, R29.H0_H0 ;  /* 0x2000001dff1d7230 */ /* 0x000fe40000004100 */
[----:B------:R-:W-:Y:S01]  /*32140*/  FMUL.FTZ R52, R13, R34 ;  /* 0x000000220d347220 */ /* 0x000fe20000410000 */
[C---:B------:R-:W-:Y:S01]  /*32150*/  FMUL.FTZ R54, R31.reuse, R48 ;  /* 0x000000301f367220 */ /* 0x040fe20000410000 */
[----:B------:R-:W-:Y:S01]  /*32160*/  FMUL.FTZ R31, R31, R46 ;  /* 0x0000002e1f1f7220 */ /* 0x000fe20000410000 */
[C---:B------:R-:W-:Y:S01]  /*32170*/  FFMA.FTZ R50, R30.reuse, R34, -R33 ;  /* 0x000000221e327223 */ /* 0x040fe20000010821 */
[----:B------:R-:W-:Y:S01]  /*32180*/  FFMA.FTZ R51, R30, R35, R52 ;  /* 0x000000231e337223 */ /* 0x000fe20000010034 */
[----:B------:R-:W-:Y:S01]  /*32190*/  F2FP.F16.E4M3.UNPACK_B R13, R44 ;  /* 0x0000002cff0d723e */ /* 0x000fe200020006ff */
[C---:B------:R-:W-:Y:S01]  /*321a0*/  FFMA.FTZ R53, R29.reuse, R48, R31 ;  /* 0x000000301d357223 */ /* 0x040fe2000001001f */
[----:B------:R-:W-:Y:S01]  /*321b0*/  F2FP.F16.E4M3.UNPACK_B R30, R49.H1 ;  /* 0x00000031ff1e723e */ /* 0x000fe200030006ff */
[----:B------:R-:W-:Y:S01]  /*321c0*/  FFMA.FTZ R54, R29, R46, -R54 ;  /* 0x0000002e1d367223 */ /* 0x000fe20000010836 */
        /* <DEDUP_REMOVED lines=9> */
[----:B------:R-:W-:-:S02]  /*32260*/  HADD2.F32 R33, -RZ, R30.H1_H1 ;  /* 0x3000001eff217230 */ /* 0x000fc40000004100 */
[C---:B------:R-:W-:Y:S01]  /*32270*/  FMUL.FTZ R48, R13.reuse, R46 ;  /* 0x0000002e0d307220 */ /* 0x040fe20000410000 */
        /* <DEDUP_REMOVED lines=14> */
[----:B------:R-:W-:Y:S01]  /*32360*/  F2FP.SATFINITE.E4M3.F32.PACK_AB_MERGE_C R51, R51, R50, R53 ;  /* 0x000000323333723e */ /* 0x000fe20004807035 */
[----:B------:R-:W-:Y:S02]  /*32370*/  HADD2.F32 R13, -RZ, R13.H1_H1 ;  /* 0x3000000dff0d7230 */ /* 0x000fe40000004100 */
[--C-:B------:R-:W-:Y:S01]  /*32380*/  HADD2.F32 R44, -RZ, R49.reuse.H0_H0 ;  /* 0x20000031ff2c7230 */ /* 0x100fe20000004100 */
[----:B------:R-:W-:Y:S01]  /*32390*/  F2FP.SATFINITE.E4M3.F32.PACK_AB_MERGE_C R56, R59, R56, RZ ;  /* 0x000000383b38723e */ /* 0x000fe200048070ff */
[----:B------:R-:W-:Y:S02]  /*323a0*/  HADD2.F32 R49, -RZ, R49.H1_H1 ;  /* 0x30000031ff317230 */ /* 0x000fe40000004100 */
[----:B------:R-:W-:Y:S02]  /*323b0*/  HADD2.F32 R30, -RZ, R37.H1_H1 ;  /* 0x30000025ff1e7230 */ /* 0x000fe40000004100 */
[----:B------:R-:W-:Y:S01]  /*323c0*/  FMUL.FTZ R46, R13, R44 ;  /* 0x0000002c0d2e7220 */ /* 0x000fe20000410000 */
[----:B------:R-:W-:-:S02]  /*323d0*/  HADD2.F32 R45, -RZ, R45.H1_H1 ;  /* 0x3000002dff2d7230 */ /* 0x000fc40000004100 */
[----:B------:R-:W-:Y:S01]  /*323e0*/  FMUL.FTZ R13, R13, R34 ;  /* 0x000000220d0d7220 */ /* 0x000fe20000410000 */
[----:B------:R-:W-:Y:S02]  /*323f0*/  HADD2.F32 R37, -RZ, R37.H0_H0 ;  /* 0x20000025ff257230 */ /* 0x000fe40000004100 */
[C---:B------:R-:W-:Y:S01]  /*32400*/  FMUL.FTZ R48, R30.reuse, R49 ;  /* 0x000000311e307220 */ /* 0x040fe20000410000 */
[----:B------:R-:W-:Y:S02]  /*32410*/  HADD2.F32 R33, -RZ, R47.H1_H1 ;  /* 0x3000002fff217230 */ /* 0x000fe40000004100 */
[----:B------:R-:W-:Y:S01]  /*32420*/  FFMA.FTZ R55, R29, R44, R13 ;  /* 0x0000002c1d377223 */ /* 0x000fe2000001000d */
[-C--:B------:R-:W-:Y:S01]  /*32430*/  FMUL.FTZ R30, R30, R45.reuse ;  /* 0x0000002d1e1e7220 */ /* 0x080fe20000410000 */
[-C--:B------:R-:W-:Y:S01]  /*32440*/  F2FP.F16.E4M3.UNPACK_B R13, R28.reuse.H1 ;  /* 0x0000001cff0d723e */ /* 0x080fe200030006ff */
[C---:B------:R-:W-:Y:S01]  /*32450*/  FFMA.FTZ R48, R37.reuse, R45, -R48 ;  /* 0x0000002d25307223 */ /* 0x040fe20000010830 */
[----:B------:R-:W-:Y:S01]  /*32460*/  F2FP.F16.E4M3.UNPACK_B R28, R28 ;  /* 0x0000001cff1c723e */ /* 0x000fe200020006ff */
[----:B------:R-:W-:Y:S01]  /*32470*/  FFMA.FTZ R37, R37, R49, R30 ;  /* 0x0000003125257223 */ /* 0x000fe2000001001e */
[----:B------:R-:W-:-:S02]  /*32480*/  HADD2.F32 R31, -RZ, R32.H1_H1 ;  /* 0x30000020ff1f7230 */ /* 0x000fc40000004100 */
[----:B------:R-:W-:Y:S01]  /*32490*/  FFMA.FTZ R46, R29, R34, -R46 ;  /* 0x000000221d2e7223 */ /* 0x000fe2000001082e */
[--C-:B------:R-:W-:Y:S02]  /*324a0*/  HADD2.F32 R30, -RZ, R13.reuse.H1_H1 ;  /* 0x3000000dff1e7230 */ /* 0x100fe40000004100 */
[----:B------:R-:W-:Y:S01]  /*324b0*/  HADD2.F32 R29, -RZ, R13.H0_H0 ;  /* 0x2000000dff1d7230 */ /* 0x000fe20000004100 */
[----:B------:R-:W-:Y:S01]  /*324c0*/  F2FP.SATFINITE.E4M3.F32.PACK_AB_MERGE_C R37, R37, R48, RZ ;  /* 0x000000302525723e */ /* 0x000fe200048070ff */
[----:B------:R-:W-:Y:S02]  /*324d0*/  HADD2.F32 R47, -RZ, R47.H0_H0 ;  /* 0x2000002fff2f7230 */ /* 0x000fe40000004100 */
[C---:B------:R-:W-:Y:S01]  /*324e0*/  FMUL.FTZ R34, R30.reuse, R33 ;  /* 0x000000211e227220 */ /* 0x040fe20000410000 */
[----:B------:R-:W-:Y:S02]  /*324f0*/  HADD2.F32 R13, -RZ, R28.H1_H1 ;  /* 0x3000001cff0d7230 */ /* 0x000fe40000004100 */
[----:B------:R-:W-:Y:S01]  /*32500*/  FMUL.FTZ R44, R30, R31 ;  /* 0x0000001f1e2c7220 */ /* 0x000fe20000410000 */
[----:B------:R-:W-:-:S02]  /*32510*/  HADD2.F32 R32, -RZ, R32.H0_H0 ;  /* 0x20000020ff207230 */ /* 0x000fc40000004100 */
[----:B------:R-:W-:Y:S01]  /*32520*/  FFMA.FTZ R34, R29, R31, -R34 ;  /* 0x0000001f1d227223 */ /* 0x000fe20000010822 */
[----:B------:R-:W-:Y:S02]  /*32530*/  HADD2.F32 R28, -RZ, R28.H0_H0 ;  /* 0x2000001cff1c7230 */ /* 0x000fe40000004100 */
[----:B------:R-:W-:Y:S01]  /*32540*/  FMUL.FTZ R35, R13, R47 ;  /* 0x0000002f0d237220 */ /* 0x000fe20000410000 */
        /* <DEDUP_REMOVED lines=8> */
[----:B------:R-:W-:Y:S02]  /*325d0*/  IMAD.MOV.U32 R30, RZ, RZ, R37 ;  /* 0x000000ffff1e7224 */ /* 0x000fe400078e0025 */
[----:B------:R-:W-:-:S07]  /*325e0*/  IMAD.MOV.U32 R29, RZ, RZ, R51 ;  /* 0x000000ffff1d7224 */ /* 0x000fce00078e0033 */
.L_x_1909:
[----:B------:R-:W-:Y:S05]  /*325f0*/  BSYNC B2 ;  /* 0x0000000000027941 */ /* 0x000fea0003800000 */
.L_x_1908:
[----:B------:R-:W-:Y:S02]  /*32600*/  R2UR UR4, R40 ;  /* 0x00000000280472ca */ /* 0x000fe400000e0000 */
[----:B------:R-:W-:-:S13]  /*32610*/  R2UR UR5, R41 ;  /* 0x00000000290572ca */ /* 0x000fda00000e0000 */
[----:B-----5:R0:W-:Y:S01]  /*32620*/  ST.E.128 desc[UR4][R66.64+0xa0], R28 ;  /* 0x0000a01c42007985 */ /* 0x0201e2000c101d04 */
[----:B------:R-:W-:Y:S05]  /*32630*/  BRA `(.L_x_1887) ;  /* 0x0000008c00f87947 */ /* 0x000fea0003800000 */
.L_x_1854:
[C---:B------:R-:W-:Y:S01]  /*32640*/  R2UR UR10, R40.reuse ;  /* 0x00000000280a72ca */ /* 0x040fe200000e0000 */
[----:B------:R0:W5:Y:S01]  /*32650*/  LDL.64 R92, [R7+0x10] ;  /* 0x00001000075c7983 */ /* 0x0001620000100a00 */
[C---:B------:R-:W-:Y:S02]  /*32660*/  R2UR UR11, R41.reuse ;  /* 0x00000000290b72ca */ /* 0x040fe400000e0000 */
[C---:B------:R-:W-:Y:S02]  /*32670*/  R2UR UR8, R40.reuse ;  /* 0x00000000280872ca */ /* 0x040fe400000e0000 */
[C---:B------:R-:W-:Y:S02]  /*32680*/  R2UR UR9, R41.reuse ;  /* 0x00000000290972ca */ /* 0x040fe400000e0000 */
[----:B------:R-:W-:Y:S02]  /*32690*/  R2UR UR4, R40 ;  /* 0x00000000280472ca */ /* 0x000fe400000e0000 */
[----:B------:R-:W-:-:S02]  /*326a0*/  R2UR UR5, R41 ;  /* 0x00000000290572ca */ /* 0x000fc400000e0000 */
[C---:B------:R-:W-:Y:S02]  /*326b0*/  R2UR UR6, R40.reuse ;  /* 0x00000000280672ca */ /* 0x040fe400000e0000 */
[----:B------:R-:W-:Y:S01]  /*326c0*/  R2UR UR7, R41 ;  /* 0x00000000290772ca */ /* 0x000fe200000e0000 */
[----:B-----5:R-:W2:Y:S04]  /*326d0*/  LD.E R29, desc[UR10][R112.64+0xc] ;  /* 0x00000c0a701d7980 */ /* 0x020ea8000c101900 */
[----:B------:R-:W3:Y:S04]  /*326e0*/  LD.E R13, desc[UR8][R112.64+0x14] ;  /* 0x00001408700d7980 */ /* 0x000ee8000c101900 */
[----:B------:R-:W4:Y:S04]  /*326f0*/  LD.E.64 R108, desc[UR4][R112.64+0xa0] ;  /* 0x0000a004706c7980 */ /* 0x000f28000c101b00 */
[----:B------:R-:W4:Y:S01]  /*32700*/  LD.E.64 R110, desc[UR6][R112.64+0xc0] ;  /* 0x0000c006706e7980 */ /* 0x000f22000c101b00 */
[----:B------:R-:W-:-:S02]  /*32710*/  R2UR UR12, R40 ;  /* 0x00000000280c72ca */ /* 0x000fc400000e0000 */
[----:B------:R-:W-:Y:S01]  /*32720*/  R2UR UR13, R41 ;  /* 0x00000000290d72ca */ /* 0x000fe200000e0000 */
[----:B------:R0:W5:Y:S01]  /*32730*/  LD.E.64 R94, desc[UR4][R112.64+0x98] ;  /* 0x00009804705e7980 */ /* 0x000162000c101b00 */
[----:B------:R-:W-:Y:S03]  /*32740*/  BSSY B2, `(.L_x_1910) ;  /* 0x0000052000027945 */ /* 0x000fe60003800000 */
[----:B------:R0:W5:Y:S01]  /*32750*/  LD.E.64 R116, desc[UR10][R112.64+0xc8] ;  /* 0x0000c80a70747980 */ /* 0x000162000c101b00 */
        /* <DEDUP_REMOVED lines=24> */
[----:B------:R-:W-:-:S04]  /*328e0*/  SHF.R.S32.HI R13, RZ, 0x1, R13 ;  /* 0x00000001ff0d7819 */ /* 0x000fc8000001140d */
[----:B------:R-:W-:Y:S01]  /*328f0*/  ISETP.GE.AND P1, PT, R13, R29, PT ;  /* 0x0000001d0d00720c */ /* 0x000fe20003f26270 */
[-C--:B----4-:R-:W-:Y:S02]  /*32900*/  IMAD R31, R109, R98.reuse, RZ ;  /* 0x000000626d1f7224 */ /* 0x090fe400078e02ff */
[-C--:B------:R-:W-:Y:S02]  /*32910*/  IMAD R33, R111, R98.reuse, RZ ;  /* 0x000000626f217224 */ /* 0x080fe400078e02ff */
[----:B------:R-:W-:Y:S02]  /*32920*/  VIADD R28, R13, 0x80 ;  /* 0x000000800d1c7836 */ /* 0x000fe40000000000 */
[-C--:B------:R-:W-:Y:S01]  /*32930*/  IMAD R37, R108, R99.reuse, R31 ;  /* 0x000000636c257224 */ /* 0x080fe200078e021f */
[----:B------:R0:W5:Y:S01]  /*32940*/  LD.E.U8 R13, desc[UR12][R112.64+0x19] ;  /* 0x0000190c700d7980 */ /* 0x000162000c101100 */
[----:B------:R-:W-:Y:S02]  /*32950*/  IMAD R99, R110, R99, R33 ;  /* 0x000000636e637224 */ /* 0x000fe400078e0221 */
[----:B------:R-:W-:-:S02]  /*32960*/  IMAD.WIDE.U32 R118, R108, R98, RZ ;  /* 0x000000626c767225 */ /* 0x000fc400078e00ff */
[----:B------:R0:W5:Y:S02]  /*32970*/  LD.E.64 R108, desc[UR6][R112.64+0xa8] ;  /* 0x0000a806706c7980 */ /* 0x000164000c101b00 */
[----:B------:R-:W-:Y:S02]  /*32980*/  IMAD.WIDE.U32 R120, R110, R98, RZ ;  /* 0x000000626e787225 */ /* 0x000fe400078e00ff */
[----:B------:R0:W5:Y:S01]  /*32990*/  LD.E.64 R110, desc[UR8][R112.64+0xb8] ;  /* 0x0000b808706e7980 */ /* 0x000162000c101b00 */
[----:B------:R-:W-:Y:S02]  /*329a0*/  ISETP.GE.AND P3, PT, R28, R29, PT ;  /* 0x0000001d1c00720c */ /* 0x000fe40003f66270 */
[----:B------:R-:W-:Y:S02]  /*329b0*/  CS2R R32, SRZ ;  /* 0x0000000000207805 */ /* 0x000fe4000001ff00 */
[----:B------:R-:W-:Y:S02]  /*329c0*/  CS2R R28, SRZ ;  /* 0x00000000001c7805 */ /* 0x000fe4000001ff00 */
[----:B------:R-:W-:Y:S01]  /*329d0*/  CS2R R30, SRZ ;  /* 0x00000000001e7805 */ /* 0x000fe2000001ff00 */
[----:B------:R-:W-:-:S02]  /*329e0*/  IMAD.IADD R37, R119, 0x1, R37 ;  /* 0x0000000177257824 */ /* 0x000fc400078e0225 */
[----:B------:R-:W-:Y:S01]  /*329f0*/  IMAD.IADD R99, R121, 0x1, R99 ;  /* 0x0000000179637824 */ /* 0x000fe200078e0263 */
[----:B0-----:R-:W-:Y:S06]  /*32a00*/  @P1 BRA `(.L_x_1911) ;  /* 0x0000000000941947 */ /* 0x001fec0003800000 */
[----:B-----5:R-:W-:Y:S02]  /*32a10*/  LOP3.LUT R56, R13, 0x1, RZ, 0xc0, !PT ;  /* 0x000000010d387812 */ /* 0x020fe400078ec0ff */
[----:B------:R-:W-:Y:S02]  /*32a20*/  CS2R R84, SRZ ;  /* 0x0000000000547805 */ /* 0x000fe4000001ff00 */
[----:B------:R-:W-:Y:S02]  /*32a30*/  IADD3 R112, P5, R108, R118, RZ ;  /* 0x000000766c707210 */ /* 0x000fe40007fbe0ff */
[----:B------:R-:W-:Y:S02]  /*32a40*/  CS2R R86, SRZ ;  /* 0x0000000000567805 */ /* 0x000fe4000001ff00 */
[----:B------:R-:W-:Y:S02]  /*32a50*/  ISETP.NE.U32.AND P4, PT, R56, 0x1, PT ;  /* 0x000000013800780c */ /* 0x000fe40003f85070 */
[----:B------:R-:W-:-:S02]  /*32a60*/  CS2R R60, SRZ ;  /* 0x00000000003c7805 */ /* 0x000fc4000001ff00 */
[----:B------:R-:W-:Y:S01]  /*32a70*/  CS2R R62, SRZ ;  /* 0x00000000003e7805 */ /* 0x000fe2000001ff00 */
[----:B------:R-:W-:Y:S01]  /*32a80*/  IMAD.X R113, R109, 0x1, R37, P5 ;  /* 0x000000016d717824 */ /* 0x000fe200028e0625 */
[----:B------:R-:W-:Y:S02]  /*32a90*/  R2P PR, R13, 0x6 ;  /* 0x000000060d007804 */ /* 0x000fe40000000000 */
[----:B------:R-:W-:Y:S02]  /*32aa0*/  CS2R R56, SRZ ;  /* 0x0000000000387805 */ /* 0x000fe4000001ff00 */
[----:B------:R-:W-:Y:S02]  /*32ab0*/  IADD3 R122, P5, R116, R120, RZ ;  /* 0x00000078747a7210 */ /* 0x000fe40007fbe0ff */
[----:B------:R-:W-:Y:S02]  /*32ac0*/  CS2R R58, SRZ ;  /* 0x00000000003a7805 */ /* 0x000fe4000001ff00 */
[----:B------:R-:W-:-:S02]  /*32ad0*/  CS2R R80, SRZ ;  /* 0x0000000000507805 */ /* 0x000fc4000001ff00 */
[----:B------:R-:W-:Y:S02]  /*32ae0*/  CS2R R82, SRZ ;  /* 0x0000000000527805 */ /* 0x000fe4000001ff00 */
[----:B------:R-:W-:Y:S02]  /*32af0*/  CS2R R68, SRZ ;  /* 0x0000000000447805 */ /* 0x000fe4000001ff00 */
[----:B------:R-:W-:Y:S02]  /*32b00*/  CS2R R70, SRZ ;  /* 0x0000000000467805 */ /* 0x000fe4000001ff00 */
[----:B------:R-:W-:Y:S02]  /*32b10*/  CS2R R64, SRZ ;  /* 0x0000000000407805 */ /* 0x000fe4000001ff00 */
[----:B------:R-:W-:Y:S02]  /*32b20*/  @!P4 R2UR UR4, R40 ;  /* 0x000000002804c2ca */ /* 0x000fe400000e0000 */
[----:B------:R-:W-:-:S02]  /*32b30*/  CS2R R66, SRZ ;  /* 0x0000000000427805 */ /* 0x000fc4000001ff00 */
[----:B------:R-:W-:Y:S01]  /*32b40*/  @!P4 R2UR UR5, R41 ;  /* 0x000000002905c2ca */ /* 0x000fe200000e0000 */
[----:B------:R-:W-:Y:S01]  /*32b50*/  IMAD.X R123, R117, 0x1, R99, P5 ;  /* 0x00000001757b7824 */ /* 0x000fe200028e0663 */
[C---:B------:R-:W-:Y:S02]  /*32b60*/  @P1 R2UR UR8, R40.reuse ;  /* 0x00000000280812ca */ /* 0x040fe400000e0000 */
[C---:B------:R-:W-:Y:S02]  /*32b70*/  @P1 R2UR UR9, R41.reuse ;  /* 0x00000000290912ca */ /* 0x040fe400000e0000 */
[C---:B------:R-:W-:Y:S02]  /*32b80*/  @P2 R2UR UR12, R40.reuse ;  /* 0x00000000280c22ca */ /* 0x040fe400000e0000 */
[----:B------:R-:W-:Y:S02]  /*32b90*/  @P2 R2UR UR13, R41 ;  /* 0x00000000290d22ca */ /* 0x000fe400000e0000 */
[----:B------:R-:W-:-:S02]  /*32ba0*/  @!P4 R2UR UR6, R40 ;  /* 0x000000002806c2ca */ /* 0x000fc400000e0000 */
[C---:B------:R-:W-:Y:S01]  /*32bb0*/  @!P4 R2UR UR7, R41.reuse ;  /* 0x000000002907c2ca */ /* 0x040fe200000e0000 */
[----:B------:R0:W5:Y:S01]  /*32bc0*/  @!P4 LD.E.128 R84, desc[UR4][R112.64] ;  /* 0x000000047054c980 */ /* 0x000162000c101d00 */
[C---:B------:R-:W-:Y:S02]  /*32bd0*/  @P1 R2UR UR10, R40.reuse ;  /* 0x00000000280a12ca */ /* 0x040fe400000e0000 */
[C---:B------:R-:W-:Y:S01]  /*32be0*/  @P1 R2UR UR11, R41.reuse ;  /* 0x00000000290b12ca */ /* 0x040fe200000e0000 */
[----:B------:R0:W5:Y:S01]  /*32bf0*/  @P1 LD.E.128 R60, desc[UR8][R112.64+0x20] ;  /* 0x00002008703c1980 */ /* 0x000162000c101d00 */
[----:B------:R-:W-:Y:S02]  /*32c00*/  @P2 R2UR UR14, R40 ;  /* 0x00000000280e22ca */ /* 0x000fe400000e0000 */
[----:B------:R-:W-:Y:S01]  /*32c10*/  @P2 R2UR UR15, R41 ;  /* 0x00000000290f22ca */ /* 0x000fe200000e0000 */
[----:B------:R0:W5:Y:S04]  /*32c20*/  @P2 LD.E.128 R56, desc[UR12][R112.64+0x40] ;  /* 0x0000400c70382980 */ /* 0x000168000c101d00 */
[----:B------:R0:W5:Y:S04]  /*32c30*/  @!P4 LD.E.128 R80, desc[UR6][R122.64] ;  /* 0x000000067a50c980 */ /* 0x000168000c101d00 */
[----:B------:R0:W5:Y:S04]  /*32c40*/  @P1 LD.E.128 R68, desc[UR10][R122.64+0x20] ;  /* 0x0000200a7a441980 */ /* 0x000168000c101d00 */
[----:B------:R0:W5:Y:S02]  /*32c50*/  @P2 LD.E.128 R64, desc[UR14][R122.64+0x40] ;  /* 0x0000400e7a402980 */ /* 0x000164000c101d00 */
.L_x_1911:
[----:B------:R-:W-:Y:S05]  /*32c60*/  BSYNC B2 ;  /* 0x0000000000027941 */ /* 0x000fea0003800000 */
.L_x_1910:
[----:B------:R-:W-:Y:S04]  /*32c70*/  BSSY B2, `(.L_x_1912) ;  /* 0x0000027000027945 */ /* 0x000fe80003800000 */
[----:B------:R-:W-:Y:S05]  /*32c80*/  @P3 BRA `(.L_x_1913) ;  /* 0x0000000000943947 */ /* 0x000fea0003800000 */
[----:B-----5:R-:W-:Y:S02]  /*32c90*/  IADD3 R118, P4, P5, R108, R94, R118 ;  /* 0x0000005e6c767210 */ /* 0x020fe40007d9e076 */
[----:B------:R-:W-:Y:S02]  /*32ca0*/  CS2R R44, SRZ ;  /* 0x00000000002c7805 */ /* 0x000fe4000001ff00 */
[C---:B------:R-:W-:Y:S02]  /*32cb0*/  LOP3.LUT R28, R13.reuse, 0x1, RZ, 0xc0, !PT ;  /* 0x000000010d1c7812 */ /* 0x040fe400078ec0ff */
[----:B------:R-:W-:Y:S02]  /*32cc0*/  CS2R R46, SRZ ;  /* 0x00000000002e7805 */ /* 0x000fe4000001ff00 */
[----:B------:R-:W-:Y:S02]  /*32cd0*/  R2P PR, R13, 0x6 ;  /* 0x000000060d007804 */ /* 0x000fe40000000000 */
[----:B------:R-:W-:-:S02]  /*32ce0*/  CS2R R32, SRZ ;  /* 0x0000000000207805 */ /* 0x000fc4000001ff00 */
[----:B------:R-:W-:Y:S02]  /*32cf0*/  ISETP.NE.U32.AND P3, PT, R28, 0x1, PT ;  /* 0x000000011c00780c */ /* 0x000fe40003f65070 */
[----:B------:R-:W-:Y:S02]  /*32d00*/  CS2R R34, SRZ ;  /* 0x0000000000227805 */ /* 0x000fe4000001ff00 */
[----:B------:R-:W-:Y:S02]  /*32d10*/  IADD3.X R119, R109, R95, R37, P4, P5 ;  /* 0x0000005f6d777210 */ /* 0x000fe400027ea425 */
[----:B------:R-:W-:Y:S02]  /*32d20*/  CS2R R28, SRZ ;  /* 0x00000000001c7805 */ /* 0x000fe4000001ff00 */
[----:B------:R-:W-:Y:S02]  /*32d30*/  IADD3 R120, P4, P5, R116, R110, R120 ;  /* 0x0000006e74787210 */ /* 0x000fe40007d9e078 */
[----:B------:R-:W-:-:S02]  /*32d40*/  CS2R R30, SRZ ;  /* 0x00000000001e7805 */ /* 0x000fc4000001ff00 */
[----:B------:R-:W-:Y:S02]  /*32d50*/  CS2R R72, SRZ ;  /* 0x0000000000487805 */ /* 0x000fe4000001ff00 */
[----:B------:R-:W-:Y:S02]  /*32d60*/  CS2R R74, SRZ ;  /* 0x00000000004a7805 */ /* 0x000fe4000001ff00 */
[----:B------:R-:W-:Y:S02]  /*32d70*/  CS2R R52, SRZ ;  /* 0x0000000000347805 */ /* 0x000fe4000001ff00 */
[----:B------:R-:W-:Y:S02]  /*32d80*/  CS2R R54, SRZ ;  /* 0x0000000000367805 */ /* 0x000fe4000001ff00 */
[----:B------:R-:W-:Y:S02]  /*32d90*/  CS2R R48, SRZ ;  /* 0x0000000000307805 */ /* 0x000fe4000001ff00 */
[----:B------:R-:W-:-:S02]  /*32da0*/  @P1 R2UR UR8, R40 ;  /* 0x00000000280812ca */ /* 0x000fc400000e0000 */
[----:B------:R-:W-:Y:S02]  /*32db0*/  CS2R R50, SRZ ;  /* 0x0000000000327805 */ /* 0x000fe4000001ff00 */
[C---:B------:R-:W-:Y:S02]  /*32dc0*/  @!P3 R2UR UR4, R40.reuse ;  /* 0x000000002804b2ca */ /* 0x040fe400000e0000 */
[C---:B------:R-:W-:Y:S02]  /*32dd0*/  @!P3 R2UR UR5, R41.reuse ;  /* 0x000000002905b2ca */ /* 0x040fe400000e0000 */
[C---:B------:R-:W-:Y:S02]  /*32de0*/  @P1 R2UR UR9, R41.reuse ;  /* 0x00000000290912ca */ /* 0x040fe400000e0000 */
[----:B------:R-:W-:Y:S02]  /*32df0*/  @P2 R2UR UR12, R40 ;  /* 0x00000000280c22ca */ /* 0x000fe400000e0000 */
[----:B------:R-:W-:-:S02]  /*32e00*/  @P2 R2UR UR13, R41 ;  /* 0x00000000290d22ca */ /* 0x000fc400000e0000 */
[C---:B------:R-:W-:Y:S02]  /*32e10*/  @!P3 R2UR UR6, R40.reuse ;  /* 0x000000002806b2ca */ /* 0x040fe400000e0000 */
[C---:B------:R-:W-:Y:S02]  /*32e20*/  @!P3 R2UR UR7, R41.reuse ;  /* 0x000000002907b2ca */ /* 0x040fe400000e0000 */
[C---:B------:R-:W-:Y:S01]  /*32e30*/  @P1 R2UR UR10, R40.reuse ;  /* 0x00000000280a12ca */ /* 0x040fe200000e0000 */
[----:B------:R1:W5:Y:S01]  /*32e40*/  @!P3 LD.E.128 R44, desc[UR4][R118.64] ;  /* 0x00000004762cb980 */ /* 0x000362000c101d00 */
[C---:B------:R-:W-:Y:S02]  /*32e50*/  @P1 R2UR UR11, R41.reuse ;  /* 0x00000000290b12ca */ /* 0x040fe400000e0000 */
[----:B------:R-:W-:Y:S01]  /*32e60*/  @P2 R2UR UR14, R40 ;  /* 0x00000000280e22ca */ /* 0x000fe200000e0000 */
[----:B------:R1:W5:Y:S01]  /*32e70*/  @P1 LD.E.128 R32, desc[UR8][R118.64+0x20] ;  /* 0x0000200876201980 */ /* 0x000362000c101d00 */
[----:B------:R-:W-:-:S02]  /*32e80*/  @P2 R2UR UR15, R41 ;  /* 0x00000000290f22ca */ /* 0x000fc400000e0000 */
[----:B------:R-:W-:Y:S01]  /*32e90*/  IADD3.X R121, R117, R111, R99, P4, P5 ;  /* 0x0000006f75797210 */ /* 0x000fe200027ea463 */
[----:B------:R1:W5:Y:S04]  /*32ea0*/  @P2 LD.E.128 R28, desc[UR12][R118.64+0x40] ;  /* 0x0000400c761c2980 */ /* 0x000368000c101d00 */
[----:B------:R1:W5:Y:S04]  /*32eb0*/  @!P3 LD.E.128 R72, desc[UR6][R120.64] ;  /* 0x000000067848b980 */ /* 0x000368000c101d00 */
[----:B------:R1:W5:Y:S04]  /*32ec0*/  @P1 LD.E.128 R52, desc[UR10][R120.64+0x20] ;  /* 0x0000200a78341980 */ /* 0x000368000c101d00 */
[----:B------:R1:W5:Y:S02]  /*32ed0*/  @P2 LD.E.128 R48, desc[UR14][R120.64+0x40] ;  /* 0x0000400e78302980 */ /* 0x000364000c101d00 */
.L_x_1913:
[----:B------:R-:W-:Y:S05]  /*32ee0*/  BSYNC B2 ;  /* 0x0000000000027941 */ /* 0x000fea0003800000 */
.L_x_1912:
[----:B------:R-:W-:Y:S01]  /*32ef0*/  R2UR UR4, R40 ;  /* 0x00000000280472ca */ /* 0x000fe200000e0000 */
[----:B-----5:R2:W5:Y:S01]  /*32f00*/  LDL R13, [R3] ;  /* 0x00000000030d7983 */ /* 0x0205620000100800 */
[----:B------:R-:W-:-:S03]  /*32f10*/  R2UR UR5, R41 ;  /* 0x00000000290572ca */ /* 0x000fc600000e0000 */
[----:B------:R2:W5:Y:S10]  /*32f20*/  LDL R37, [R3+0x4] ;  /* 0x0000040003257983 */ /* 0x0005740000100800 */
[----:B------:R-:W3:Y:S01]  /*32f30*/  LD.E R94, desc[UR4][R92.64+0x1c] ;  /* 0x00001c045c5e7980 */ /* 0x000ee2000c101900 */
[----:B------:R-:W-:Y:S01]  /*32f40*/  BSSY B2, `(.L_x_1914) ;  /* 0x0000005000027945 */ /* 0x000fe20003800000 */
[----:B---3--:R-:W-:-:S04]  /*32f50*/  LOP3.LUT R94, R94, 0x1, RZ, 0xfc, !PT ;  /* 0x000000015e5e7812 */ /* 0x008fc800078efcff */
[----:B------:R-:W-:-:S13]  /*32f60*/  ISETP.NE.AND P1, PT, R94, 0x3, PT ;  /* 0x000000035e00780c */ /* 0x000fda0003f25270 */
[----:B--2---:R-:W-:Y:S05]  /*32f70*/  @!P1 BRA `(.L_x_1915) ;  /* 0x0000000000049947 */ /* 0x004fea0003800000 */
[----:B------:R-:W-:Y:S01]  /*32f80*/  BPT.TRAP 0x1 ;  /* 0x000000040000795c */ /* 0x000fe20000300000 */
.L_x_1915:
[----:B------:R-:W-:Y:S05]  /*32f90*/  BSYNC B2 ;  /* 0x0000000000027941 */ /* 0x000fea0003800000 */
.L_x_1914:
        /* <DEDUP_REMOVED lines=9> */
.L_x_1968:
[----:B------:R-:W-:Y:S05]  /*33030*/  BSYNC B2 ;  /* 0x0000000000027941 */ /* 0x000fea0003800000 */
.L_x_1916:
[----:B0-----:R-:W3:Y:S01]  /*33040*/  LDL.64 R112, [R7+0x50] ;  /* 0x0000500007707983 */ /* 0x001ee20000100a00 */
[C---:B------:R-:W-:Y:S02]  /*33050*/  R2UR UR6, R40.reuse ;  /* 0x00000000280672ca */ /* 0x040fe400000e0000 */
[C---:B------:R-:W-:Y:S01]  /*33060*/  R2UR UR7, R41.reuse ;  /* 0x00000000290772ca */ /* 0x040fe200000e0000 */
[----:B------:R-:W4:Y:S01]  /*33070*/  LDL.64 R92, [R7+0x8] ;  /* 0x00000800075c7983 */ /* 0x000f220000100a00 */
[C---:B------:R-:W-:Y:S02]  /*33080*/  R2UR UR4, R40.reuse ;  /* 0x00000000280472ca */ /* 0x040fe400000e0000 */
[----:B------:R-:W-:Y:S01]  /*33090*/  R2UR UR5, R41 ;  /* 0x00000000290572ca */ /* 0x000fe200000e0000 */
[----:B------:R-:W4:Y:S04]  /*330a0*/  LDL R37, [R3] ;  /* 0x0000000003257983 */ /* 0x000f280000100800 */
[----:B--2---:R-:W2:Y:S04]  /*330b0*/  LDL.64 R108, [R7+0x58] ;  /* 0x00005800076c7983 */ /* 0x004ea80000100a00 */
[----:B------:R-:W5:Y:S04]  /*330c0*/  LDL.64 R110, [R7+0x38] ;  /* 0x00003800076e7983 */ /* 0x000f680000100a00 */
[----:B---3--:R-:W3:Y:S04]  /*330d0*/  LD.E R91, desc[UR6][R112.64+0xc] ;  /* 0x00000c06705b7980 */ /* 0x008ee8000c101900 */
[----:B-1----:R-:W3:Y:S01]  /*330e0*/  LD.E R120, desc[UR4][R112.64+0x8] ;  /* 0x0000080470787980 */ /* 0x002ee2000c101900 */
[----:B------:R-:W-:-:S02]  /*330f0*/  R2UR UR8, R40 ;  /* 0x00000000280872ca */ /* 0x000fc400000e0000 */
[----:B------:R-:W-:Y:S01]  /*33100*/  R2UR UR9, R41 ;  /* 0x00000000290972ca */ /* 0x000fe200000e0000 */
[----:B----4-:R-:W-:Y:S01]  /*33110*/  IMAD R37, R37, 0x7800, RZ ;  /* 0x0000780025257824 */ /* 0x010fe200078e02ff */
[----:B------:R-:W5:Y:S01]  /*33120*/  LD.E R118, desc[UR6][R112.64+0x4] ;  /* 0x0000040670767980 */ /* 0x000f62000c101900 */
[----:B------:R-:W-:Y:S03]  /*33130*/  BSSY B2, `(.L_x_1918) ;  /* 0x00003be000027945 */ /* 0x000fe60003800000 */
[----:B--2---:R-:W5:Y:S07]  /*33140*/  LD.E.64 R108, desc[UR4][R108.64] ;  /* 0x000000046c6c7980 */ /* 0x004f6e000c101b00 */
[----:B------:R0:W5:Y:S01]  /*33150*/  LD.E R13, desc[UR8][R92.64+0x74] ;  /* 0x000074085c0d7980 */ /* 0x000162000c101900 */
[----:B------:R-:W-:Y:S01]  /*33160*/  SHF.R.S32.HI R99, RZ, 0x1f, R37 ;  /* 0x0000001fff637819 */ /* 0x000fe20000011425 */
[----:B---3--:R-:W-:Y:S01]  /*33170*/  IMAD R91, R98, -0xa0, R91 ;  /* 0xffffff60625b7824 */ /* 0x008fe200078e025b */
[----:B------:R-:W-:-:S04]  /*33180*/  LEA.HI R107, R120, R120, RZ, 0x1 ;  /* 0x00000078786b7211 */ /* 0x000fc800078f08ff */
[----:B------:R-:W-:Y:S02]  /*33190*/  VIMNMX R88, R91, 0xa0, PT ;  /* 0x000000a05b587848 */ /* 0x000fe40003fe0100 */
[----:B------:R-:W-:-:S04]  /*331a0*/  SHF.R.S32.HI R121, RZ, 0x1, R107 ;  /* 0x00000001ff797819 */ /* 0x000fc8000001146b */
[----:B------:R-:W-:Y:S02]  /*331b0*/  ISETP.GE.AND P1, PT, R121, R88, PT ;  /* 0x000000587900720c */ /* 0x000fe40003f26270 */
[----:B------:R-:W-:Y:S01]  /*331c0*/  LOP3.LUT R91, R107, 0xffffffe, RZ, 0xc0, !PT ;  /* 0x0ffffffe6b5b7812 */ /* 0x000fe200078ec0ff */
[----:B------:R-:W-:Y:S01]  /*331d0*/  IMAD R88, R103, R121, RZ ;  /* 0x0000007967587224 */ /* 0x000fe200078e02ff */
[----:B0-----:R-:W-:-:S03]  /*331e0*/  SHF.R.S32.HI R93, RZ, 0x1f, R121 ;  /* 0x0000001fff5d7819 */ /* 0x001fc60000011479 */
[----:B------:R-:W-:Y:S02]  /*331f0*/  IMAD.IADD R91, R120, 0x1, -R91 ;  /* 0x00000001785b7824 */ /* 0x000fe400078e0a5b */
[----:B------:R-:W-:Y:S02]  /*33200*/  IMAD R93, R102, R93, R88 ;  /* 0x0000005d665d7224 */ /* 0x000fe400078e0258 */
[----:B------:R-:W-:Y:S02]  /*33210*/  IMAD.SHL.U32 R105, R91, 0x10, RZ ;  /* 0x000000105b697824 */ /* 0x000fe400078e00ff */
[----:B------:R-:W-:Y:S01]  /*33220*/  IMAD.MOV.U32 R88, RZ, RZ, R90 ;  /* 0x000000ffff587224 */ /* 0x000fe200078e005a */
[----:B------:R-:W-:Y:S06]  /*33230*/  @P1 BRA `(.L_x_1919) ;  /* 0x0000003800b41947 */ /* 0x000fec0003800000 */
[----:B------:R-:W-:Y:S02]  /*33240*/  R2UR UR4, R40 ;  /* 0x00000000280472ca */ /* 0x000fe400000e0000 */
[----:B------:R-:W-:-:S13]  /*33250*/  R2UR UR5, R41 ;  /* 0x00000000290572ca */ /* 0x000fda00000e0000 */
[----:B-----5:R-:W2:Y:S01]  /*33260*/  LD.E.U8 R90, desc[UR4][R110.64] ;  /* 0x000000046e5a7980 */ /* 0x020ea2000c101100 */
[----:B------:R-:W-:Y:S01]  /*33270*/  IMAD.WIDE.U32 R116, R102, R121, R88 ;  /* 0x0000007966747225 */ /* 0x000fe200078e0058 */
[----:B------:R-:W-:Y:S03]  /*33280*/  BSSY B3, `(.L_x_1920) ;  /* 0x0000133000037945 */ /* 0x000fe60003800000 */
[----:B------:R-:W-:Y:S01]  /*33290*/  IMAD.IADD R119, R117, 0x1, R93 ;  /* 0x0000000175777824 */ /* 0x000fe200078e025d */
[----:B--2---:R-:W-:-:S04]  /*332a0*/  LOP3.LUT R90, R90, 0x1, RZ, 0xc0, !PT ;  /* 0x000000015a5a7812 */ /* 0x004fc800078ec0ff */
[----:B------:R-:W-:-:S13]  /*332b0*/  ISETP.NE.U32.AND P1, PT, R90, 0x1, PT ;  /* 0x000000015a00780c */ /* 0x000fda0003f25070 */
[----:B------:R-:W-:Y:S05]  /*332c0*/  @P1 BRA `(.L_x_1921) ;  /* 0x0000001000b81947 */ /* 0x000fea0003800000 */
[----:B------:R-:W-:Y:S01]  /*332d0*/  LEA.HI R88, R118, R118, RZ, 0x1 ;  /* 0x0000007676587211 */ /* 0x000fe200078f08ff */
[----:B------:R-:W-:Y:S01]  /*332e0*/  IMAD.IADD R89, R13, 0x1, -R118 ;  /* 0x000000010d597824 */ /* 0x000fe200078e0a76 */
[----:B------:R-:W-:Y:S02]  /*332f0*/  SHF.R.S32.HI R93, RZ, 0x1f, R120 ;  /* 0x0000001fff5d7819 */ /* 0x000fe40000011478 */
[----:B------:R-:W-:Y:S02]  /*33300*/  SHF.R.S32.HI R122, RZ, 0x1, R88 ;  /* 0x00000001ff7a7819 */ /* 0x000fe40000011458 */
[----:B------:R-:W-:Y:S02]  /*33310*/  LEA.HI R95, R93, R120, RZ, 0x4 ;  /* 0x000000785d5f7211 */ /* 0x000fe400078f20ff */
[----:B------:R-:W-:Y:S02]  /*33320*/  ISETP.GE.AND P1, PT, R105, R122, PT ;  /* 0x0000007a6900720c */ /* 0x000fe40003f26270 */
[----:B------:R-:W-:Y:S01]  /*33330*/  LEA.HI R93, R93, R120, RZ, 0x2 ;  /* 0x000000785d5d7211 */ /* 0x000fe200078f10ff */
[----:B------:R-:W-:Y:S01]  /*33340*/  IMAD.SHL.U32 R95, R95, 0x20, RZ ;  /* 0x000000205f5f7824 */ /* 0x000fe200078e00ff */
[----:B------:R-:W-:-:S02]  /*33350*/  SEL R88, R122, RZ, P1 ;  /* 0x000000ff7a587207 */ /* 0x000fc40000800000 */
[----:B------:R-:W-:Y:S01]  /*33360*/  SEL R90, R118, R89, !P1 ;  /* 0x00000059765a7207 */ /* 0x000fe20004800000 */
[----:B------:R-:W-:Y:S01]  /*33370*/  IMAD.SHL.U32 R93, R93, 0x20, RZ ;  /* 0x000000205d5d7824 */ /* 0x000fe200078e00ff */
[----:B------:R-:W-:Y:S01]  /*33380*/  LOP3.LUT R95, R95, 0xfffffe00, RZ, 0xc0, !PT ;  /* 0xfffffe005f5f7812 */ /* 0x000fe200078ec0ff */
[----:B------:R-:W-:Y:S01]  /*33390*/  IMAD.IADD R88, R105, 0x1, R88 ;  /* 0x0000000169587824 */ /* 0x000fe200078e0258 */
[----:B------:R-:W-:Y:S02]  /*333a0*/  SHF.R.S32.HI R91, RZ, 0x1f, R90 ;  /* 0x0000001fff5b7819 */ /* 0x000fe4000001145a */
[----:B------:R-:W-:Y:S02]  /*333b0*/  LOP3.LUT R93, R93, 0x180, RZ, 0xc0, !PT ;  /* 0x000001805d5d7812 */ /* 0x000fe400078ec0ff */
[----:B------:R-:W-:Y:S02]  /*333c0*/  SHF.R.S32.HI R89, RZ, 0x1f, R88 ;  /* 0x0000001fff597819 */ /* 0x000fe40000011458 */
[----:B------:R-:W-:-:S02]  /*333d0*/  LEA.HI R92, R91, R90, RZ, 0x5 ;  /* 0x0000005a5b5c7211 */ /* 0x000fc400078f28ff */
[-C--:B------:R-:W-:Y:S02]  /*333e0*/  LEA.HI R90, R89, R88.reuse, RZ, 0x4 ;  /* 0x00000058595a7211 */ /* 0x080fe400078f20ff */
[----:B------:R-:W-:Y:S02]  /*333f0*/  LEA.HI R91, R121, R121, RZ, 0x1 ;  /* 0x00000079795b7211 */ /* 0x000fe400078f08ff */
[----:B------:R-:W-:Y:S02]  /*33400*/  SHF.R.S32.HI R125, RZ, 0x4, R90 ;  /* 0x00000004ff7d7819 */ /* 0x000fe4000001145a */
[----:B------:R-:W-:Y:S02]  /*33410*/  LOP3.LUT R94, R91, 0x3fffffe, RZ, 0xc0, !PT ;  /* 0x03fffffe5b5e7812 */ /* 0x000fe400078ec0ff */
[----:B------:R-:W-:Y:S02]  /*33420*/  LEA.HI.SX32 R92, R92, R125, 0x1b ;  /* 0x0000007d5c5c7211 */ /* 0x000fe400078fdaff */
[----:B------:R-:W-:Y:S01]  /*33430*/  LEA.HI R88, R89, R88, RZ, 0x6 ;  /* 0x0000005859587211 */ /* 0x000fe200078f30ff */
[----:B------:R-:W-:Y:S01]  /*33440*/  IMAD.IADD R94, R121, 0x1, -R94 ;  /* 0x00000001795e7824 */ /* 0x000fe200078e0a5e */
[----:B------:R-:W-:-:S02]  /*33450*/  SHF.R.S32.HI R123, RZ, 0x1f, R92 ;  /* 0x0000001fff7b7819 */ /* 0x000fc4000001145c */
[----:B------:R-:W-:Y:S01]  /*33460*/  SHF.R.U32.HI R91, RZ, 0x3, R93 ;  /* 0x00000003ff5b7819 */ /* 0x000fe2000001165d */
[----:B------:R-:W-:Y:S01]  /*33470*/  IMAD R94, R94, 0x40, R95 ;  /* 0x000000405e5e7824 */ /* 0x000fe200078e025f */
[----:B------:R-:W-:Y:S01]  /*33480*/  LEA.HI R95, R123, R92, RZ, 0x2 ;  /* 0x0000005c7b5f7211 */ /* 0x000fe200078f10ff */
[----:B------:R-:W-:Y:S01]  /*33490*/  IMAD.SHL.U32 R123, R92, 0x10, RZ ;  /* 0x000000105c7b7824 */ /* 0x000fe200078e00ff */
[----:B------:R-:W-:Y:S02]  /*334a0*/  SHF.R.S32.HI R89, RZ, 0x6, R88 ;  /* 0x00000006ff597819 */ /* 0x000fe40000011458 */
[----:B------:R-:W-:Y:S02]  /*334b0*/  LOP3.LUT R90, R93, 0x30, R90, 0xf8, !PT ;  /* 0x000000305d5a7812 */ /* 0x000fe400078ef85a */
[----:B------:R-:W-:Y:S01]  /*334c0*/  SHF.R.S32.HI R95, RZ, 0x2, R95 ;  /* 0x00000002ff5f7819 */ /* 0x000fe2000001145f */
[----:B------:R-:W-:Y:S01]  /*334d0*/  IMAD R89, R89, 0x2800, R94 ;  /* 0x0000280059597824 */ /* 0x000fe200078e025e */
[----:B------:R-:W-:-:S02]  /*334e0*/  LOP3.LUT R88, R93, 0x30, R123, 0xf8, !PT ;  /* 0x000000305d587812 */ /* 0x000fc400078ef87b */
[-C--:B------:R-:W-:Y:S01]  /*334f0*/  LOP3.LUT R90, R90, R91.reuse, RZ, 0x3c, !PT ;  /* 0x0000005b5a5a7212 */ /* 0x080fe200078e3cff */
[----:B------:R-:W-:Y:S01]  /*33500*/  IMAD R95, R95, 0x2800, R94 ;  /* 0x000028005f5f7824 */ /* 0x000fe200078e025e */
[----:B------:R-:W-:Y:S02]  /*33510*/  LOP3.LUT R88, R88, R91, RZ, 0x3c, !PT ;  /* 0x0000005b58587212 */ /* 0x000fe400078e3cff */
[C---:B------:R-:W-:Y:S01]  /*33520*/  R2UR UR4, R40.reuse ;  /* 0x00000000280472ca */ /* 0x040fe200000e0000 */
[----:B------:R-:W-:Y:S01]  /*33530*/  IMAD.IADD R89, R89, 0x1, R90 ;  /* 0x0000000159597824 */ /* 0x000fe200078e025a */
[----:B------:R-:W-:Y:S01]  /*33540*/  R2UR UR5, R41 ;  /* 0x00000000290572ca */ /* 0x000fe200000e0000 */
[----:B------:R-:W-:Y:S01]  /*33550*/  IMAD.IADD R95, R95, 0x1, R88 ;  /* 0x000000015f5f7824 */ /* 0x000fe200078e0258 */
[----:B------:R-:W-:Y:S02]  /*33560*/  R2UR UR6, R40 ;  /* 0x00000000280672ca */ /* 0x000fe400000e0000 */
[----:B------:R-:W-:-:S02]  /*33570*/  IADD3 R88, P1, P2, R108, R89, R37 ;  /* 0x000000596c587210 */ /* 0x000fc40007a3e025 */
[----:B------:R-:W-:Y:S02]  /*33580*/  R2UR UR7, R41 ;  /* 0x00000000290772ca */ /* 0x000fe400000e0000 */
[----:B------:R-:W-:Y:S02]  /*33590*/  IADD3.X R89, R109, RZ, R99, P1, P2 ;  /* 0x000000ff6d597210 */ /* 0x000fe40000fe4463 */
[----:B------:R-:W-:Y:S02]  /*335a0*/  ISETP.GE.AND P2, PT, R105, R122, PT ;  /* 0x0000007a6900720c */ /* 0x000fe40003f46270 */
[----:B------:R-:W-:Y:S01]  /*335b0*/  IADD3 R92, P3, P4, R108, R95, R37 ;  /* 0x0000005f6c5c7210 */ /* 0x000fe20007c7e025 */
[----:B------:R-:W-:Y:S01]  /*335c0*/  IMAD.SHL.U32 R125, R125, 0x10, RZ ;  /* 0x000000107d7d7824 */ /* 0x000fe200078e00ff */
[----:B------:R-:W5:Y:S02]  /*335d0*/  LD.E.128 R88, desc[UR4][R88.64] ;  /* 0x0000000458587980 */ /* 0x000f64000c101d00 */
[----:B------:R-:W-:Y:S01]  /*335e0*/  IADD3.X R93, R109, RZ, R99, P3, P4 ;  /* 0x000000ff6d5d7210 */ /* 0x000fe20001fe8463 */
[----:B------:R-:W-:Y:S01]  /*335f0*/  BSSY B4, `(.L_x_1922) ;  /* 0x00000f0000047945 */ /* 0x000fe20003800000 */
[----:B------:R-:W-:-:S04]  /*33600*/  ISETP.GE.AND P1, PT, R123, R13, PT ;  /* 0x0000000d7b00720c */ /* 0x000fc80003f26270 */
[----:B------:R-:W5:Y:S01]  /*33610*/  LD.E.128 R92, desc[UR6][R92.64] ;  /* 0x000000065c5c7980 */ /* 0x000f62000c101d00 */
[----:B------:R-:W-:Y:S01]  /*33620*/  SHF.R.S32.HI R122, RZ, 0x1f, R125 ;  /* 0x0000001fff7a7819 */ /* 0x000fe2000001147d */
[----:B------:R-:W-:Y:S07]  /*33630*/  @P2 BRA `(.L_x_1923) ;  /* 0x0000000c00ac2947 */ /* 0x000fee0003800000 */
[----:B------:R-:W-:Y:S01]  /*33640*/  SHF.R.U32.HI R126, RZ, 0x8, R84 ;  /* 0x00000008ff7e7819 */ /* 0x000fe20000011654 */
[----:B-----5:R-:W-:Y:S01]  /*33650*/  IMAD.MOV.U32 R124, RZ, RZ, R89 ;  /* 0x000000ffff7c7224 */ /* 0x020fe200078e0059 */
[----:B------:R-:W-:Y:S02]  /*33660*/  LOP3.LUT R89, R84, 0xff, RZ, 0xc0, !PT ;  /* 0x000000ff54597812 */ /* 0x000fe400078ec0ff */
[----:B------:R-:W-:Y:S01]  /*33670*/  LOP3.LUT R128, R126, 0xff, RZ, 0xc0, !PT ;  /* 0x000000ff7e807812 */ /* 0x000fe200078ec0ff */
[----:B------:R-:W-:Y:S01]  /*33680*/  IMAD.MOV.U32 R126, RZ, RZ, R95 ;  /* 0x000000ffff7e7224 */ /* 0x000fe200078e005f */
[----:B------:R-:W-:Y:S02]  /*33690*/  SHF.R.U32.HI R129, RZ, 0x8, R86 ;  /* 0x00000008ff817819 */ /* 0x000fe40000011656 */
[----:B------:R-:W-:Y:S02]  /*336a0*/  PRMT R89, R128, 0x7604, R89 ;  /* 0x0000760480597816 */ /* 0x000fe40000000059 */
[----:B------:R-:W-:-:S02]  /*336b0*/  SHF.R.U32.HI R128, RZ, 0x8, R85 ;  /* 0x00000008ff807819 */ /* 0x000fc40000011655 */
[----:B------:R-:W-:Y:S02]  /*336c0*/  SHF.R.U32.HI R132, RZ, 0x8, R87 ;  /* 0x00000008ff847819 */ /* 0x000fe40000011657 */
[----:B------:R-:W-:Y:S02]  /*336d0*/  LOP3.LUT R95, R85, 0xff, RZ, 0xc0, !PT ;  /* 0x000000ff555f7812 */ /* 0x000fe400078ec0ff */
[----:B------:R-:W-:Y:S02]  /*336e0*/  LOP3.LUT R128, R128, 0xff, RZ, 0xc0, !PT ;  /* 0x000000ff80807812 */ /* 0x000fe400078ec0ff */
[----:B------:R-:W-:Y:S02]  /*336f0*/  LOP3.LUT R130, R129, 0xff, RZ, 0xc0, !PT ;  /* 0x000000ff81827812 */ /* 0x000fe400078ec0ff */
[----:B------:R-:W-:Y:S02]  /*33700*/  SHF.R.U32.HI R129, RZ, 0x8, R81 ;  /* 0x00000008ff817819 */ /* 0x000fe40000011651 */
[----:B------:R-:W-:-:S02]  /*33710*/  LOP3.LUT R131, R87, 0xff, RZ, 0xc0, !PT ;  /* 0x000000ff57837812 */ /* 0x000fc400078ec0ff */
[----:B------:R-:W-:Y:S02]  /*33720*/  LOP3.LUT R132, R132, 0xff, RZ, 0xc0, !PT ;  /* 0x000000ff84847812 */ /* 0x000fe400078ec0ff */
[----:B------:R-:W-:Y:S02]  /*33730*/  PRMT R95, R128, 0x7604, R95 ;  /* 0x00007604805f7816 */ /* 0x000fe4000000005f */
[----:B------:R-:W-:Y:S02]  /*33740*/  LOP3.LUT R128, R81, 0xff, RZ, 0xc0, !PT ;  /* 0x000000ff51807812 */ /* 0x000fe400078ec0ff */
[----:B------:R-:W-:Y:S02]  /*33750*/  LOP3.LUT R129, R129, 0xff, RZ, 0xc0, !PT ;  /* 0x000000ff81817812 */ /* 0x000fe400078ec0ff */
[----:B------:R-:W-:Y:S02]  /*33760*/  SHF.R.U32.HI R134, RZ, 0x8, R80 ;  /* 0x00000008ff867819 */ /* 0x000fe40000011650 */
[----:B------:R-:W-:-:S02]  /*33770*/  LOP3.LUT R127, R86, 0xff, RZ, 0xc0, !PT ;  /* 0x000000ff567f7812 */ /* 0x000fc400078ec0ff */
[----:B------:R-:W-:Y:S02]  /*33780*/  PRMT R131, R132, 0x7604, R131 ;  /* 0x0000760484837816 */ /* 0x000fe40000000083 */
[----:B------:R-:W-:Y:S02]  /*33790*/  SHF.R.U32.HI R132, RZ, 0x8, R82 ;  /* 0x00000008ff847819 */ /* 0x000fe40000011652 */
[----:B------:R-:W-:Y:S02]  /*337a0*/  PRMT R129, R129, 0x7604, R128 ;  /* 0x0000760481817816 */ /* 0x000fe40000000080 */
[----:B------:R-:W-:Y:S02]  /*337b0*/  LOP3.LUT R133, R80, 0xff, RZ, 0xc0, !PT ;  /* 0x000000ff50857812 */ /* 0x000fe400078ec0ff */
[----:B------:R-:W-:Y:S02]  /*337c0*/  LOP3.LUT R134, R134, 0xff, RZ, 0xc0, !PT ;  /* 0x000000ff86867812 */ /* 0x000fe400078ec0ff */
[----:B------:R-:W-:-:S02]  /*337d0*/  SHF.R.U32.HI R128, RZ, 0x10, R85 ;  /* 0x00000010ff807819 */ /* 0x000fc40000011655 */
[----:B------:R-:W-:Y:S02]  /*337e0*/  PRMT R127, R130, 0x7604, R127 ;  /* 0x00007604827f7816 */ /* 0x000fe4000000007f */
[----:B------:R-:W-:Y:S01]  /*337f0*/  SHF.R.U32.HI R137, RZ, 0x8, R83 ;  /* 0x00000008ff897819 */ /* 0x000fe20000011653 */
[----:B------:R-:W-:Y:S01]  /*33800*/  IMAD.U32 R128, R128, 0x10000, RZ ;  /* 0x0001000080807824 */ /* 0x000fe200078e00ff */
[----:B------:R-:W-:Y:S02]  /*33810*/  LOP3.LUT R130, R82, 0xff, RZ, 0xc0, !PT ;  /* 0x000000ff52827812 */ /* 0x000fe400078ec0ff */
[----:B------:R-:W-:Y:S02]  /*33820*/  LOP3.LUT R135, R132, 0xff, RZ, 0xc0, !PT ;  /* 0x000000ff84877812 */ /* 0x000fe400078ec0ff */
[----:B------:R-:W-:Y:S02]  /*33830*/  PRMT R133, R134, 0x7604, R133 ;  /* 0x0000760486857816 */ /* 0x000fe40000000085 */
[----:B------:R-:W-:-:S02]  /*33840*/  LOP3.LUT R134, R83, 0xff, RZ, 0xc0, !PT ;  /* 0x000000ff53867812 */ /* 0x000fc400078ec0ff */
[----:B------:R-:W-:Y:S02]  /*33850*/  LOP3.LUT R137, R137, 0xff, RZ, 0xc0, !PT ;  /* 0x000000ff89897812 */ /* 0x000fe400078ec0ff */
[----:B------:R-:W-:Y:S02]  /*33860*/  PRMT R135, R135, 0x7604, R130 ;  /* 0x0000760487877816 */ /* 0x000fe40000000082 */
[----:B------:R-:W-:Y:S02]  /*33870*/  SHF.R.U32.HI R132, RZ, 0x10, R81 ;  /* 0x00000010ff847819 */ /* 0x000fe40000011651 */
[----:B------:R-:W-:Y:S02]  /*33880*/  SHF.R.U32.HI R130, RZ, 0x10, R87 ;  /* 0x00000010ff827819 */ /* 0x000fe40000011657 */
[----:B------:R-:W-:Y:S02]  /*33890*/  PRMT R134, R137, 0x7604, R134 ;  /* 0x0000760489867816 */ /* 0x000fe40000000086 */
[----:B------:R-:W-:Y:S01]  /*338a0*/  SHF.R.U32.HI R137, RZ, 0x10, R83 ;  /* 0x00000010ff897819 */ /* 0x000fe20000011653 */
[----:B------:R-:W-:Y:S01]  /*338b0*/  IMAD.U32 R130, R130, 0x10000, RZ ;  /* 0x0001000082827824 */ /* 0x000fe200078e00ff */
[----:B------:R-:W-:Y:S01]  /*338c0*/  LOP3.LUT R95, R95, 0xff0000, R128, 0xf8, !PT ;  /* 0x00ff00005f5f7812 */ /* 0x000fe200078ef880 */
[----:B------:R-:W-:Y:S01]  /*338d0*/  IMAD.U32 R128, R132, 0x10000, RZ ;  /* 0x0001000084807824 */ /* 0x000fe200078e00ff */
        /* <DEDUP_REMOVED lines=9> */
[--C-:B------:R-:W-:Y:S02]  /*33970*/  LOP3.LUT R89, R89, 0xff0000, R84.reuse, 0xf8, !PT ;  /* 0x00ff000059597812 */ /* 0x100fe400078ef854 */
[----:B------:R-:W-:Y:S02]  /*33980*/  F2FP.F16.E4M3.UNPACK_B R87, R93 ;  /* 0x0000005dff57723e */ /* 0x000fe400020006ff */
[----:B------:R-:W-:Y:S02]  /*33990*/  F2FP.F16.E4M3.UNPACK_B R127, R95 ;  /* 0x0000005fff7f723e */ /* 0x000fe400020006ff */
[----:B------:R-:W-:Y:S02]  /*339a0*/  F2FP.F16.E4M3.UNPACK_B R132, R130 ;  /* 0x00000082ff84723e */ /* 0x000fe400020006ff */
[----:B------:R-:W-:Y:S01]  /*339b0*/  LOP3.LUT R89, R89, 0xff000000, R84, 0xf8, !PT ;  /* 0xff00000059597812 */ /* 0x000fe200078ef854 */
[----:B------:R-:W-:Y:S01]  /*339c0*/  HADD2.F32 R84, -RZ, R87.H0_H0 ;  /* 0x20000057ff547230 */ /* 0x000fe20000004100 */
[----:B------:R-:W-:Y:S01]  /*339d0*/  F2FP.F16.E4M3.UNPACK_B R85, R124 ;  /* 0x0000007cff55723e */ /* 0x000fe200020006ff */
[----:B------:R-:W-:Y:S01]  /*339e0*/  HADD2.F32 R131, -RZ, R127.H0_H0 ;  /* 0x2000007fff837230 */ /* 0x000fe20000004100 */
[----:B------:R-:W-:Y:S01]  /*339f0*/  LOP3.LUT R129, R133, 0xff0000, R80, 0xf8, !PT ;  /* 0x00ff000085817812 */ /* 0x000fe200078ef850 */
[----:B------:R-:W-:Y:S01]  /*33a00*/  HADD2.F32 R133, -RZ, R132.H0_H0 ;  /* 0x20000084ff857230 */ /* 0x000fe20000004100 */
[----:B------:R-:W-:Y:S01]  /*33a10*/  LOP3.LUT R135, R135, 0xff0000, R82, 0xf8, !PT ;  /* 0x00ff000087877812 */ /* 0x000fe200078ef852 */
[----:B------:R-:W-:-:S02]  /*33a20*/  HADD2.F32 R86, -RZ, R85.H0_H0 ;  /* 0x20000055ff567230 */ /* 0x000fc40000004100 */
[C---:B------:R-:W-:Y:S01]  /*33a30*/  FMUL.FTZ R128, R84.reuse, R131 ;  /* 0x0000008354807220 */ /* 0x040fe20000410000 */
[----:B------:R-:W-:Y:S01]  /*33a40*/  F2FP.F16.E4M3.UNPACK_B R93, R93.H1 ;  /* 0x0000005dff5d723e */ /* 0x000fe200030006ff */
[-C--:B------:R-:W-:Y:S01]  /*33a50*/  FMUL.FTZ R139, R84, R133.reuse ;  /* 0x00000085548b7220 */ /* 0x080fe20000410000 */
[----:B------:R-:W-:Y:S01]  /*33a60*/  LOP3.LUT R84, R135, 0xff000000, R82, 0xf8, !PT ;  /* 0xff00000087547812 */ /* 0x000fe200078ef852 */
[C---:B------:R-:W-:Y:S01]  /*33a70*/  FFMA.FTZ R82, R86.reuse, R133, R128 ;  /* 0x0000008556527223 */ /* 0x040fe20000010080 */
[----:B------:R-:W-:Y:S01]  /*33a80*/  F2FP.F16.E4M3.UNPACK_B R133, R130.H1 ;  /* 0x00000082ff85723e */ /* 0x000fe200030006ff */
[----:B------:R-:W-:Y:S01]  /*33a90*/  HADD2.F32 R128, -RZ, R127.H1_H1 ;  /* 0x3000007fff807230 */ /* 0x000fe20000004100 */
[----:B------:R-:W-:Y:S01]  /*33aa0*/  F2FP.F16.E4M3.UNPACK_B R95, R95.H1 ;  /* 0x0000005fff5f723e */ /* 0x000fe200030006ff */
[----:B------:R-:W-:Y:S01]  /*33ab0*/  HADD2.F32 R132, -RZ, R132.H1_H1 ;  /* 0x30000084ff847230 */ /* 0x000fe20000004100 */
[----:B------:R-:W-:Y:S01]  /*33ac0*/  LOP3.LUT R129, R129, 0xff000000, R80, 0xf8, !PT ;  /* 0xff00000081817812 */ /* 0x000fe200078ef850 */
[----:B------:R-:W-:Y:S01]  /*33ad0*/  FFMA.FTZ R80, R86, R131, -R139 ;  /* 0x0000008356507223 */ /* 0x000fe2000001088b */
[----:B------:R-:W-:Y:S01]  /*33ae0*/  F2FP.F16.E4M3.UNPACK_B R124, R124.H1 ;  /* 0x0000007cff7c723e */ /* 0x000fe200030006ff */
[----:B------:R-:W-:Y:S01]  /*33af0*/  HADD2.F32 R86, -RZ, R93.H0_H0 ;  /* 0x2000005dff567230 */ /* 0x000fe20000004100 */
[----:B------:R-:W-:Y:S01]  /*33b00*/  LOP3.LUT R137, R137, 0xff000000, R83, 0xf8, !PT ;  /* 0xff00000089897812 */ /* 0x000fe200078ef853 */
[----:B------:R-:W-:-:S02]  /*33b10*/  HADD2.F32 R130, -RZ, R133.H0_H0 ;  /* 0x20000085ff827230 */ /* 0x000fc40000004100 */
[----:B------:R-:W-:Y:S01]  /*33b20*/  HADD2.F32 R83, -RZ, R87.H1_H1 ;  /* 0x30000057ff537230 */ /* 0x000fe20000004100 */
[----:B------:R-:W-:Y:S01]  /*33b30*/  F2FP.F16.E4M3.UNPACK_B R141, R137.H1 ;  /* 0x00000089ff8d723e */ /* 0x000fe200030006ff */
[----:B------:R-:W-:Y:S02]  /*33b40*/  HADD2.F32 R127, -RZ, R95.H0_H0 ;  /* 0x2000005fff7f7230 */ /* 0x000fe40000004100 */
[C---:B------:R-:W-:Y:S01]  /*33b50*/  FMUL.FTZ R138, R86.reuse, R130 ;  /* 0x00000082568a7220 */ /* 0x040fe20000410000 */
[----:B------:R-:W-:Y:S02]  /*33b60*/  HADD2.F32 R87, -RZ, R124.H0_H0 ;  /* 0x2000007cff577230 */ /* 0x000fe40000004100 */
[C---:B------:R-:W-:Y:S01]  /*33b70*/  FMUL.FTZ R136, R83.reuse, R132 ;  /* 0x0000008453887220 */ /* 0x040fe20000410000 */
[----:B------:R-:W-:Y:S02]  /*33b80*/  HADD2.F32 R85, -RZ, R85.H1_H1 ;  /* 0x30000055ff557230 */ /* 0x000fe40000004100 */
[-C--:B------:R-:W-:Y:S01]  /*33b90*/  FMUL.FTZ R135, R86, R127.reuse ;  /* 0x0000007f56877220 */ /* 0x080fe20000410000 */
[----:B------:R-:W-:Y:S01]  /*33ba0*/  FMUL.FTZ R131, R83, R128 ;  /* 0x0000008053837220 */ /* 0x000fe20000410000 */
[----:B------:R-:W-:Y:S01]  /*33bb0*/  FFMA.FTZ R86, R87, R127, -R138 ;  /* 0x0000007f57567223 */ /* 0x000fe2000001088a */
[----:B------:R-:W-:-:S02]  /*33bc0*/  HADD2.F32 R93, -RZ, R93.H1_H1 ;  /* 0x3000005dff5d7230 */ /* 0x000fc40000004100 */
[----:B------:R-:W-:Y:S01]  /*33bd0*/  FFMA.FTZ R83, R85, R128, -R136 ;  /* 0x0000008055537223 */ /* 0x000fe20000010888 */
[----:B------:R-:W-:Y:S02]  /*33be0*/  HADD2.F32 R133, -RZ, R133.H1_H1 ;  /* 0x30000085ff857230 */ /* 0x000fe40000004100 */
[----:B------:R-:W-:Y:S01]  /*33bf0*/  FFMA.FTZ R87, R87, R130, R135 ;  /* 0x0000008257577223 */ /* 0x000fe20000010087 */
[----:B------:R-:W-:Y:S01]  /*33c00*/  FFMA.FTZ R85, R85, R132, R131 ;  /* 0x0000008455557223 */ /* 0x000fe20000010083 */
[----:B------:R-:W-:Y:S01]  /*33c10*/  F2FP.F16.E4M3.UNPACK_B R130, R126 ;  /* 0x0000007eff82723e */ /* 0x000fe200020006ff */
[----:B------:R-:W-:Y:S01]  /*33c20*/  HADD2.F32 R131, -RZ, R95.H1_H1 ;  /* 0x3000005fff837230 */ /* 0x000fe20000004100 */
[----:B------:R-:W-:Y:S01]  /*33c30*/  F2FP.F16.E4M3.UNPACK_B R138, R137 ;  /* 0x00000089ff8a723e */ /* 0x000fe200020006ff */
[----:B------:R-:W-:Y:S01]  /*33c40*/  HADD2.F32 R124, -RZ, R124.H1_H1 ;  /* 0x3000007cff7c7230 */ /* 0x000fe20000004100 */
[----:B------:R-:W-:Y:S01]  /*33c50*/  F2FP.F16.E4M3.UNPACK_B R132, R134 ;  /* 0x00000086ff84723e */ /* 0x000fe200020006ff */
[----:B------:R-:W-:Y:S01]  /*33c60*/  FMUL.FTZ R135, R93, R133 ;  /* 0x000000855d877220 */ /* 0x000fe20000410000 */
[----:B------:R-:W-:Y:S01]  /*33c70*/  F2FP.F16.E4M3.UNPACK_B R128, R91 ;  /* 0x0000005bff80723e */ /* 0x000fe200020006ff */
[----:B------:R-:W-:-:S02]  /*33c80*/  HADD2.F32 R95, -RZ, R130.H0_H0 ;  /* 0x20000082ff5f7230 */ /* 0x000fc40000004100 */
[-C--:B------:R-:W-:Y:S01]  /*33c90*/  FMUL.FTZ R142, R93, R131.reuse ;  /* 0x000000835d8e7220 */ /* 0x080fe20000410000 */
[----:B------:R-:W-:Y:S02]  /*33ca0*/  HADD2.F32 R140, -RZ, R138.H0_H0 ;  /* 0x2000008aff8c7230 */ /* 0x000fe40000004100 */
[C---:B------:R-:W-:Y:S01]  /*33cb0*/  FFMA.FTZ R93, R124.reuse, R131, -R135 ;  /* 0x000000837c5d7223 */ /* 0x040fe20000010887 */
[--C-:B------:R-:W-:Y:S01]  /*33cc0*/  HADD2.F32 R136, -RZ, R132.reuse.H0_H0 ;  /* 0x20000084ff887230 */ /* 0x100fe20000004100 */
[----:B------:R-:W-:Y:S01]  /*33cd0*/  F2FP.F16.E4M3.UNPACK_B R134, R134.H1 ;  /* 0x00000086ff86723e */ /* 0x000fe200030006ff */
[----:B------:R-:W-:Y:S01]  /*33ce0*/  HADD2.F32 R135, -RZ, R132.H1_H1 ;  /* 0x30000084ff877230 */ /* 0x000fe20000004100 */
[----:B------:R-:W-:Y:S01]  /*33cf0*/  F2FP.F16.E4M3.UNPACK_B R132, R126.H1 ;  /* 0x0000007eff84723e */ /* 0x000fe200030006ff */
[----:B------:R-:W-:Y:S02]  /*33d00*/  HADD2.F32 R127, -RZ, R128.H0_H0 ;  /* 0x20000080ff7f7230 */ /* 0x000fe40000004100 */
[C---:B------:R-:W-:Y:S01]  /*33d10*/  FMUL.FTZ R144, R95.reuse, R140 ;  /* 0x0000008c5f907220 */ /* 0x040fe20000410000 */
[-C--:B------:R-:W-:Y:S01]  /*33d20*/  FMUL.FTZ R139, R95, R136.reuse ;  /* 0x000000885f8b7220 */ /* 0x080fe20000410000 */
[----:B------:R-:W-:Y:S01]  /*33d30*/  FFMA.FTZ R124, R124, R133, R142 ;  /* 0x000000857c7c7223 */ /* 0x000fe2000001008e */
[----:B------:R-:W-:Y:S01]  /*33d40*/  F2FP.F16.E4M3.UNPACK_B R131, R91.H1 ;  /* 0x0000005bff83723e */ /* 0x000fe200030006ff */
[----:B------:R-:W-:Y:S01]  /*33d50*/  FFMA.FTZ R95, R127, R136, -R144 ;  /* 0x000000887f5f7223 */ /* 0x000fe20000010890 */
[----:B------:R-:W-:-:S02]  /*33d60*/  HADD2.F32 R133, -RZ, R130.H1_H1 ;  /* 0x30000082ff857230 */ /* 0x000fc40000004100 */
[----:B------:R-:W-:Y:S01]  /*33d70*/  FFMA.FTZ R127, R127, R140, R139 ;  /* 0x0000008c7f7f7223 */ /* 0x000fe2000001008b */
[----:B------:R-:W-:Y:S01]  /*33d80*/  HADD2.F32 R138, -RZ, R138.H1_H1 ;  /* 0x3000008aff8a7230 */ /* 0x000fe20000004100 */
[----:B------:R-:W-:Y:S01]  /*33d90*/  F2FP.SATFINITE.E4M3.F32.PACK_AB_MERGE_C R86, R93, R86, RZ ;  /* 0x000000565d56723e */ /* 0x000fe200048070ff */
[----:B------:R-:W-:Y:S01]  /*33da0*/  HADD2.F32 R91, -RZ, R132.H0_H0 ;  /* 0x20000084ff5b7230 */ /* 0x000fe20000004100 */
[----:B------:R-:W-:Y:S01]  /*33db0*/  F2FP.SATFINITE.E4M3.F32.PACK_AB_MERGE_C R87, R124, R87, RZ ;  /* 0x000000577c57723e */ /* 0x000fe200048070ff */
[----:B------:R-:W-:Y:S02]  /*33dc0*/  HADD2.F32 R137, -RZ, R141.H0_H0 ;  /* 0x2000008dff897230 */ /* 0x000fe40000004100 */
[C---:B------:R-:W-:Y:S01]  /*33dd0*/  FMUL.FTZ R139, R133.reuse, R138 ;  /* 0x0000008a858b7220 */ /* 0x040fe20000410000 */
[----:B------:R-:W-:Y:S02]  /*33de0*/  HADD2.F32 R136, -RZ, R134.H0_H0 ;  /* 0x20000086ff887230 */ /* 0x000fe40000004100 */
[----:B------:R-:W-:Y:S01]  /*33df0*/  FMUL.FTZ R133, R133, R135 ;  /* 0x0000008785857220 */ /* 0x000fe20000410000 */
[----:B------:R-:W-:-:S02]  /*33e00*/  HADD2.F32 R128, -RZ, R128.H1_H1 ;  /* 0x30000080ff807230 */ /* 0x000fc40000004100 */
[C---:B------:R-:W-:Y:S01]  /*33e10*/  FMUL.FTZ R143, R91.reuse, R137 ;  /* 0x000000895b8f7220 */ /* 0x040fe20000410000 */
[----:B------:R-:W-:Y:S02]  /*33e20*/  HADD2.F32 R130, -RZ, R131.H0_H0 ;  /* 0x20000083ff827230 */ /* 0x000fe40000004100 */
[-C--:B------:R-:W-:Y:S01]  /*33e30*/  FMUL.FTZ R140, R91, R136.reuse ;  /* 0x000000885b8c7220 */ /* 0x080fe20000410000 */
[----:B------:R-:W-:Y:S02]  /*33e40*/  HADD2.F32 R142, -RZ, R141.H1_H1 ;  /* 0x3000008dff8e7230 */ /* 0x000fe40000004100 */
[----:B------:R-:W-:Y:S01]  /*33e50*/  FFMA.FTZ R126, R128, R135, -R139 ;  /* 0x00000087807e7223 */ /* 0x000fe2000001088b */
[----:B------:R-:W-:Y:S02]  /*33e60*/  HADD2.F32 R139, -RZ, R134.H1_H1 ;  /* 0x30000086ff8b7230 */ /* 0x000fe40000004100 */
[C---:B------:R-:W-:Y:S01]  /*33e70*/  FFMA.FTZ R91, R130.reuse, R136, -R143 ;  /* 0x00000088825b7223 */ /* 0x040fe2000001088f */
[----:B------:R-:W-:Y:S01]  /*33e80*/  FFMA.FTZ R130, R130, R137, R140 ;  /* 0x0000008982827223 */ /* 0x000fe2000001008c */
[----:B------:R-:W-:Y:S01]  /*33e90*/  F2FP.F16.E4M3.UNPACK_B R134, R92.H1 ;  /* 0x0000005cff86723e */ /* 0x000fe200030006ff */
[----:B------:R-:W-:Y:S01]  /*33ea0*/  FFMA.FTZ R128, R128, R138, R133 ;  /* 0x0000008a80807223 */ /* 0x000fe20000010085 */
[----:B------:R-:W-:Y:S01]  /*33eb0*/  F2FP.F16.E4M3.UNPACK_B R140, R129.H1 ;  /* 0x00000081ff8c723e */ /* 0x000fe200030006ff */
[----:B------:R-:W-:Y:S01]  /*33ec0*/  HADD2.F32 R133, -RZ, R131.H1_H1 ;  /* 0x30000083ff857230 */ /* 0x000fe20000004100 */
[----:B------:R-:W-:Y:S01]  /*33ed0*/  F2FP.F16.E4M3.UNPACK_B R137, R89.H1 ;  /* 0x00000059ff89723e */ /* 0x000fe200030006ff */
[----:B------:R-:W-:Y:S01]  /*33ee0*/  HADD2.F32 R136, -RZ, R132.H1_H1 ;  /* 0x30000084ff887230 */ /* 0x000fe20000004100 */
[----:B------:R-:W-:Y:S01]  /*33ef0*/  F2FP.F16.E4M3.UNPACK_B R131, R88.H1 ;  /* 0x00000058ff83723e */ /* 0x000fe200030006ff */
[----:B------:R-:W-:Y:S01]  /*33f00*/  HADD2.F32 R135, -RZ, R134.H0_H0 ;  /* 0x20000086ff877230 */ /* 0x000fe20000004100 */
[----:B------:R-:W-:Y:S01]  /*33f10*/  F2FP.F16.E4M3.UNPACK_B R92, R92 ;  /* 0x0000005cff5c723e */ /* 0x000fe200020006ff */
[----:B------:R-:W-:-:S02]  /*33f20*/  HADD2.F32 R141, -RZ, R140.H0_H0 ;  /* 0x2000008cff8d7230 */ /* 0x000fc40000004100 */
[C---:B------:R-:W-:Y:S01]  /*33f30*/  FMUL.FTZ R144, R136.reuse, R142 ;  /* 0x0000008e88907220 */ /* 0x040fe20000410000 */
[----:B------:R-:W-:Y:S02]  /*33f40*/  HADD2.F32 R138, -RZ, R137.H0_H0 ;  /* 0x20000089ff8a7230 */ /* 0x000fe40000004100 */
[----:B------:R-:W-:Y:S01]  /*33f50*/  FMUL.FTZ R145, R136, R139 ;  /* 0x0000008b88917220 */ /* 0x000fe20000410000 */
[----:B------:R-:W-:Y:S02]  /*33f60*/  HADD2.F32 R132, -RZ, R131.H0_H0 ;  /* 0x20000083ff847230 */ /* 0x000fe40000004100 */
[----:B------:R-:W-:Y:S01]  /*33f70*/  FMUL.FTZ R143, R135, R141 ;  /* 0x0000008d878f7220 */ /* 0x000fe20000410000 */
[----:B------:R-:W-:Y:S01]  /*33f80*/  FFMA.FTZ R144, R133, R139, -R144 ;  /* 0x0000008b85907223 */ /* 0x000fe20000010890 */
[----:B------:R-:W-:Y:S01]  /*33f90*/  FMUL.FTZ R136, R135, R138 ;  /* 0x0000008a87887220 */ /* 0x000fe20000410000 */
[----:B------:R-:W-:Y:S01]  /*33fa0*/  FFMA.FTZ R147, R133, R142, R145 ;  /* 0x0000008e85937223 */ /* 0x000fe20000010091 */
[----:B------:R-:W-:Y:S01]  /*33fb0*/  FFMA.FTZ R143, R132, R138, -R143 ;  /* 0x0000008a848f7223 */ /* 0x000fe2000001088f */
[----:B------:R-:W-:-:S02]  /*33fc0*/  HADD2.F32 R134, -RZ, R134.H1_H1 ;  /* 0x30000086ff867230 */ /* 0x000fc40000004100 */
[----:B------:R-:W-:Y:S01]  /*33fd0*/  FFMA.FTZ R141, R132, R141, R136 ;  /* 0x0000008d848d7223 */ /* 0x000fe20000010088 */
[----:B------:R-:W-:Y:S01]  /*33fe0*/  HADD2.F32 R137, -RZ, R137.H1_H1 ;  /* 0x30000089ff897230 */ /* 0x000fe20000004100 */
[----:B------:R-:W-:Y:S01]  /*33ff0*/  F2FP.F16.E4M3.UNPACK_B R133, R129 ;  /* 0x00000081ff85723e */ /* 0x000fe200020006ff */
[----:B------:R-:W-:Y:S01]  /*34000*/  HADD2.F32 R140, -RZ, R140.H1_H1 ;  /* 0x3000008cff8c7230 */ /* 0x000fe20000004100 */
[----:B------:R-:W-:Y:S01]  /*34010*/  F2FP.F16.E4M3.UNPACK_B R132, R89 ;  /* 0x00000059ff84723e */ /* 0x000fe200020006ff */
[----:B------:R-:W-:Y:S01]  /*34020*/  HADD2.F32 R131, -RZ, R131.H1_H1 ;  /* 0x30000083ff837230 */ /* 0x000fe20000004100 */
[----:B------:R-:W-:Y:S01]  /*34030*/  F2FP.F16.E4M3.UNPACK_B R88, R88 ;  /* 0x00000058ff58723e */ /* 0x000fe200020006ff */
[----:B------:R-:W-:Y:S02]  /*34040*/  HADD2.F32 R129, -RZ, R92.H0_H0 ;  /* 0x2000005cff817230 */ /* 0x000fe40000004100 */
[C---:B------:R-:W-:Y:S01]  /*34050*/  FMUL.FTZ R138, R134.reuse, R140 ;  /* 0x0000008c868a7220 */ /* 0x040fe20000410000 */
[----:B------:R-:W-:Y:S01]  /*34060*/  FMUL.FTZ R89, R134, R137 ;  /* 0x0000008986597220 */ /* 0x000fe20000410000 */
[----:B------:R-:W-:Y:S01]  /*34070*/  HADD2.F32 R136, -RZ, R133.H0_H0 ;  /* 0x20000085ff887230 */ /* 0x000fe20000004100 */
[----:B------:R-:W-:Y:S01]  /*34080*/  F2FP.SATFINITE.E4M3.F32.PACK_AB_MERGE_C R91, R144, R91, RZ ;  /* 0x0000005b905b723e */ /* 0x000fe200048070ff */
[----:B------:R-:W-:-:S02]  /*34090*/  HADD2.F32 R134, -RZ, R132.H0_H0 ;  /* 0x20000084ff867230 */ /* 0x000fc40000004100 */
[C---:B------:R-:W-:Y:S01]  /*340a0*/  FFMA.FTZ R142, R131.reuse, R137, -R138 ;  /* 0x00000089838e7223 */ /* 0x040fe2000001088a */
[----:B------:R-:W-:Y:S01]  /*340b0*/  FFMA.FTZ R140, R131, R140, R89 ;  /* 0x0000008c838c7223 */ /* 0x000fe20000010059 */
[----:B------:R-:W-:Y:S02]  /*340c0*/  HADD2.F32 R89, -RZ, R88.H0_H0 ;  /* 0x20000058ff597230 */ /* 0x000fe40000004100 */
[C---:B------:R-:W-:Y:S01]  /*340d0*/  FMUL.FTZ R138, R129.reuse, R136 ;  /* 0x00000088818a7220 */ /* 0x040fe20000410000 */
[-C--:B------:R-:W-:Y:S01]  /*340e0*/  FMUL.FTZ R129, R129, R134.reuse ;  /* 0x0000008681817220 */ /* 0x080fe20000410000 */
[----:B------:R-:W-:Y:S01]  /*340f0*/  HADD2.F32 R92, -RZ, R92.H1_H1 ;  /* 0x3000005cff5c7230 */ /* 0x000fe20000004100 */
[----:B------:R-:W-:Y:S01]  /*34100*/  F2FP.SATFINITE.E4M3.F32.PACK_AB_MERGE_C R140, R140, R141, RZ ;  /* 0x0000008d8c8c723e */ /* 0x000fe200048070ff */
[----:B------:R-:W-:Y:S02]  /*34110*/  HADD2.F32 R133, -RZ, R133.H1_H1 ;  /* 0x30000085ff857230 */ /* 0x000fe40000004100 */
[C---:B------:R-:W-:Y:S01]  /*34120*/  FFMA.FTZ R138, R89.reuse, R134, -R138 ;  /* 0x00000086598a7223 */ /* 0x040fe2000001088a */
[----:B------:R-:W-:Y:S01]  /*34130*/  FFMA.FTZ R136, R89, R136, R129 ;  /* 0x0000008859887223 */ /* 0x000fe20000010081 */
[----:B------:R-:W-:Y:S01]  /*34140*/  HADD2.F32 R89, -RZ, R132.H1_H1 ;  /* 0x30000084ff597230 */ /* 0x000fe20000004100 */
[----:B------:R-:W-:Y:S01]  /*34150*/  F2FP.F16.E4M3.UNPACK_B R129, R94.H1 ;  /* 0x0000005eff81723e */ /* 0x000fe200030006ff */
[----:B------:R-:W-:-:S02]  /*34160*/  HADD2.F32 R88, -RZ, R88.H1_H1 ;  /* 0x30000058ff587230 */ /* 0x000fc40000004100 */
[C---:B------:R-:W-:Y:S01]  /*34170*/  FMUL.FTZ R131, R92.reuse, R133 ;  /* 0x000000855c837220 */ /* 0x040fe20000410000 */
[----:B------:R-:W-:Y:S01]  /*34180*/  F2FP.F16.E4M3.UNPACK_B R132, R84.H1 ;  /* 0x00000054ff84723e */ /* 0x000fe200030006ff */
[-C--:B------:R-:W-:Y:S01]  /*34190*/  FMUL.FTZ R139, R92, R89.reuse ;  /* 0x000000595c8b7220 */ /* 0x080fe20000410000 */
[----:B------:R-:W-:Y:S02]  /*341a0*/  HADD2.F32 R92, -RZ, R129.H0_H0 ;  /* 0x20000081ff5c7230 */ /* 0x000fe40000004100 */
[C---:B------:R-:W-:Y:S01]  /*341b0*/  FFMA.FTZ R137, R88.reuse, R89, -R131 ;  /* 0x0000005958897223 */ /* 0x040fe20000010883 */
[----:B------:R-:W-:Y:S01]  /*341c0*/  F2FP.F16.E4M3.UNPACK_B R131, R81.H1 ;  /* 0x00000051ff83723e */ /* 0x000fe200030006ff */
[----:B------:R-:W-:Y:S01]  /*341d0*/  FFMA.FTZ R139, R88, R133, R139 ;  /* 0x00000085588b7223 */ /* 0x000fe2000001008b */
[----:B------:R-:W-:Y:S01]  /*341e0*/  F2FP.F16.E4M3.UNPACK_B R89, R90.H1 ;  /* 0x0000005aff59723e */ /* 0x000fe200030006ff */
[----:B------:R-:W-:Y:S01]  /*341f0*/  HADD2.F32 R135, -RZ, R132.H0_H0 ;  /* 0x20000084ff877230 */ /* 0x000fe20000004100 */
[----:B------:R-:W-:Y:S01]  /*34200*/  F2FP.F16.E4M3.UNPACK_B R94, R94 ;  /* 0x0000005eff5e723e */ /* 0x000fe200020006ff */
[----:B------:R-:W-:Y:S01]  /*34210*/  HADD2.F32 R133, -RZ, R131.H0_H0 ;  /* 0x20000083ff857230 */ /* 0x000fe20000004100 */
[----:B------:R-:W-:Y:S01]  /*34220*/  F2FP.F16.E4M3.UNPACK_B R81, R81 ;  /* 0x00000051ff51723e */ /* 0x000fe200020006ff */
[----:B------:R-:W-:-:S02]  /*34230*/  HADD2.F32 R129, -RZ, R129.H1_H1 ;  /* 0x30000081ff817230 */ /* 0x000fc40000004100 */
[C---:B------:R-:W-:Y:S01]  /*34240*/  FMUL.FTZ R145, R92.reuse, R135 ;  /* 0x000000875c917220 */ /* 0x040fe20000410000 */
[----:B------:R-:W-:Y:S01]  /*34250*/  HADD2.F32 R134, -RZ, R132.H1_H1 ;  /* 0x30000084ff867230 */ /* 0x000fe20000004100 */
[----:B------:R-:W-:Y:S01]  /*34260*/  F2FP.F16.E4M3.UNPACK_B R90, R90 ;  /* 0x0000005aff5a723e */ /* 0x000fe200020006ff */
[----:B------:R-:W-:Y:S01]  /*34270*/  HADD2.F32 R88, -RZ, R89.H0_H0 ;  /* 0x20000059ff587230 */ /* 0x000fe20000004100 */
[----:B------:R-:W-:Y:S01]  /*34280*/  F2FP.SATFINITE.E4M3.F32.PACK_AB_MERGE_C R136, R139, R136, R140 ;  /* 0x000000888b88723e */ /* 0x000fe2000480708c */
[----:B------:R-:W-:Y:S02]  /*34290*/  HADD2.F32 R132, -RZ, R131.H1_H1 ;  /* 0x30000083ff847230 */ /* 0x000fe40000004100 */
[-C--:B------:R-:W-:Y:S01]  /*342a0*/  FMUL.FTZ R131, R92, R133.reuse ;  /* 0x000000855c837220 */ /* 0x080fe20000410000 */
[----:B------:R-:W-:Y:S02]  /*342b0*/  HADD2.F32 R89, -RZ, R89.H1_H1 ;  /* 0x30000059ff597230 */ /* 0x000fe40000004100 */
[C---:B------:R-:W-:Y:S01]  /*342c0*/  FMUL.FTZ R92, R129.reuse, R134 ;  /* 0x00000086815c7220 */ /* 0x040fe20000410000 */
[C---:B------:R-:W-:Y:S01]  /*342d0*/  FFMA.FTZ R145, R88.reuse, R133, -R145 ;  /* 0x0000008558917223 */ /* 0x040fe20000010891 */
[-C--:B------:R-:W-:Y:S01]  /*342e0*/  FMUL.FTZ R129, R129, R132.reuse ;  /* 0x0000008481817220 */ /* 0x080fe20000410000 */
[----:B------:R-:W-:Y:S01]  /*342f0*/  FFMA.FTZ R135, R88, R135, R131 ;  /* 0x0000008758877223 */ /* 0x000fe20000010083 */
[C---:B------:R-:W-:Y:S01]  /*34300*/  FFMA.FTZ R132, R89.reuse, R132, -R92 ;  /* 0x0000008459847223 */ /* 0x040fe2000001085c */
[----:B------:R-:W-:Y:S01]  /*34310*/  F2FP.F16.E4M3.UNPACK_B R92, R84 ;  /* 0x00000054ff5c723e */ /* 0x000fe200020006ff */
[----:B------:R-:W-:Y:S01]  /*34320*/  FFMA.FTZ R134, R89, R134, R129 ;  /* 0x0000008659867223 */ /* 0x000fe20000010081 */
[--C-:B------:R-:W-:Y:S01]  /*34330*/  HADD2.F32 R84, -RZ, R94.reuse.H0_H0 ;  /* 0x2000005eff547230 */ /* 0x100fe20000004100 */
[----:B------:R-:W-:Y:S01]  /*34340*/  F2FP.SATFINITE.E4M3.F32.PACK_AB_MERGE_C R130, R147, R130, RZ ;  /* 0x000000829382723e */ /* 0x000fe200048070ff */
[----:B------:R-:W-:Y:S01]  /*34350*/  HADD2.F32 R94, -RZ, R94.H1_H1 ;  /* 0x3000005eff5e7230 */ /* 0x000fe20000004100 */
[----:B------:R-:W-:Y:S01]  /*34360*/  F2FP.SATFINITE.E4M3.F32.PACK_AB_MERGE_C R132, R132, R145, RZ ;  /* 0x000000918484723e */ /* 0x000fe200048070ff */
[--C-:B------:R-:W-:Y:S01]  /*34370*/  HADD2.F32 R129, -RZ, R92.reuse.H0_H0 ;  /* 0x2000005cff817230 */ /* 0x100fe20000004100 */
[----:B------:R-:W-:Y:S01]  /*34380*/  F2FP.SATFINITE.E4M3.F32.PACK_AB_MERGE_C R142, R142, R143, RZ ;  /* 0x0000008f8e8e723e */ /* 0x000fe200048070ff */
[----:B------:R-:W-:Y:S01]  /*34390*/  HADD2.F32 R131, -RZ, R92.H1_H1 ;  /* 0x3000005cff837230 */ /* 0x000fe20000004100 */
[----:B------:R-:W-:Y:S01]  /*343a0*/  F2FP.SATFINITE.E4M3.F32.PACK_AB_MERGE_C R134, R134, R135, RZ ;  /* 0x000000878686723e */ /* 0x000fe200048070ff */
[----:B------:R-:W-:-:S02]  /*343b0*/  HADD2.F32 R88, -RZ, R81.H0_H0 ;  /* 0x20000051ff587230 */ /* 0x000fc40000004100 */
[----:B------:R-:W-:Y:S01]  /*343c0*/  FMUL.FTZ R92, R84, R129 ;  /* 0x00000081545c7220 */ /* 0x000fe20000410000 */
[----:B------:R-:W-:Y:S02]  /*343d0*/  HADD2.F32 R89, -RZ, R81.H1_H1 ;  /* 0x30000051ff597230 */ /* 0x000fe40000004100 */
[----:B------:R-:W-:Y:S01]  /*343e0*/  FMUL.FTZ R133, R94, R131 ;  /* 0x000000835e857220 */ /* 0x000fe20000410000 */
[--C-:B------:R-:W-:Y:S02]  /*343f0*/  HADD2.F32 R81, -RZ, R90.reuse.H0_H0 ;  /* 0x2000005aff517230 */ /* 0x100fe40000004100 */
[-C--:B------:R-:W-:Y:S01]  /*34400*/  FMUL.FTZ R84, R84, R88.reuse ;  /* 0x0000005854547220 */ /* 0x080fe20000410000 */
[----:B------:R-:W-:Y:S02]  /*34410*/  HADD2.F32 R90, -RZ, R90.H1_H1 ;  /* 0x3000005aff5a7230 */ /* 0x000fe40000004100 */
[----:B------:R-:W-:Y:S01]  /*34420*/  FMUL.FTZ R94, R94, R89 ;  /* 0x000000595e5e7220 */ /* 0x000fe20000410000 */
[----:B------:R-:W-:Y:S01]  /*34430*/  F2FP.SATFINITE.E4M3.F32.PACK_AB_MERGE_C R91, R126, R95, R91 ;  /* 0x0000005f7e5b723e */ /* 0x000fe2000480705b */
[C---:B------:R-:W-:Y:S01]  /*34440*/  FFMA.FTZ R92, R81.reuse, R88, -R92 ;  /* 0x00000058515c7223 */ /* 0x040fe2000001085c */
[----:B------:R-:W-:Y:S01]  /*34450*/  FFMA.FTZ R84, R81, R129, R84 ;  /* 0x0000008151547223 */ /* 0x000fe20000010054 */
[C---:B------:R-:W-:Y:S01]  /*34460*/  FFMA.FTZ R133, R90.reuse, R89, -R133 ;  /* 0x000000595a857223 */ /* 0x040fe20000010885 */
[----:B------:R-:W-:Y:S01]  /*34470*/  FFMA.FTZ R131, R90, R131, R94 ;  /* 0x000000835a837223 */ /* 0x000fe2000001005e */
[----:B------:R-:W-:-:S02]  /*34480*/  F2FP.SATFINITE.E4M3.F32.PACK_AB_MERGE_C R89, R83, R80, R86 ;  /* 0x000000505359723e */ /* 0x000fc40004807056 */
[----:B------:R-:W-:Y:S02]  /*34490*/  F2FP.SATFINITE.E4M3.F32.PACK_AB_MERGE_C R93, R85, R82, R87 ;  /* 0x00000052555d723e */ /* 0x000fe40004807057 */
[----:B------:R-:W-:Y:S01]  /*344a0*/  F2FP.SATFINITE.E4M3.F32.PACK_AB_MERGE_C R90, R133, R92, R132 ;  /* 0x0000005c855a723e */ /* 0x000fe20004807084 */
[----:B------:R-:W-:Y:S01]  /*344b0*/  IMAD.MOV.U32 R92, RZ, RZ, R136 ;  /* 0x000000ffff5c7224 */ /* 0x000fe200078e0088 */
[----:B------:R-:W-:Y:S02]  /*344c0*/  F2FP.SATFINITE.E4M3.F32.PACK_AB_MERGE_C R95, R128, R127, R130 ;  /* 0x0000007f805f723e */ /* 0x000fe40004807082 */
[----:B------:R-:W-:Y:S02]  /*344d0*/  F2FP.SATFINITE.E4M3.F32.PACK_AB_MERGE_C R88, R137, R138, R142 ;  /* 0x0000008a8958723e */ /* 0x000fe4000480708e */
[----:B------:R-:W-:-:S07]  /*344e0*/  F2FP.SATFINITE.E4M3.F32.PACK_AB_MERGE_C R94, R131, R84, R134 ;  /* 0x00000054835e723e */ /* 0x000fce0004807086 */
.L_x_1923:
[----:B------:R-:W-:Y:S05]  /*344f0*/  BSYNC B4 ;  /* 0x0000000000047941 */ /* 0x000fea0003800000 */
.L_x_1922:
[C---:B------:R-:W-:Y:S02]  /*34500*/  R2UR UR4, R40.reuse ;  /* 0x00000000280472ca */ /* 0x040fe400000e0000 */
[C---:B------:R-:W-:Y:S02]  /*34510*/  R2UR UR5, R41.reuse ;  /* 0x00000000290572ca */ /* 0x040fe400000e0000 */
[----:B------:R-:W-:Y:S02]  /*34520*/  @!P1 R2UR UR6, R40 ;  /* 0x00000000280692ca */ /* 0x000fe400000e0000 */
[----:B------:R-:W-:Y:S02]  /*34530*/  @!P1 R2UR UR7, R41 ;  /* 0x00000000290792ca */ /* 0x000fe400000e0000 */
[----:B------:R-:W-:Y:S02]  /*34540*/  IADD3 R80, P2, P3, R100, R116, R125 ;  /* 0x0000007464507210 */ /* 0x000fe40007b5e07d */
[----:B------:R-:W-:-:S02]  /*34550*/  @!P1 SHF.R.S32.HI R83, RZ, 0x1f, R123 ;  /* 0x0000001fff539819 */ /* 0x000fc4000001147b */
[----:B------:R-:W-:Y:S02]  /*34560*/  @!P1 IADD3 R82, P4, P5, R100, R116, R123 ;  /* 0x0000007464529210 */ /* 0x000fe40007d9e07b */
[CC--:B------:R-:W-:Y:S02]  /*34570*/  IADD3.X R81, R101.reuse, R119.reuse, R122, P2, P3 ;  /* 0x0000007765517210 */ /* 0x0c0fe400017e647a */
[----:B------:R-:W-:-:S03]  /*34580*/  @!P1 IADD3.X R83, R101, R119, R83, P4, P5 ;  /* 0x0000007765539210 */ /* 0x000fc600027ea453 */
[----:B-----5:R0:W-:Y:S04]  /*34590*/  ST.E.128 desc[UR4][R80.64], R88 ;  /* 0x0000005850007985 */ /* 0x0201e8000c101d04 */
[----:B------:R0:W-:Y:S02]  /*345a0*/  @!P1 ST.E.128 desc[UR6][R82.64], R92 ;  /* 0x0000005c52009985 */ /* 0x0001e4000c101d06 */
.L_x_1921:
[----:B------:R-:W-:Y:S05]  /*345b0*/  BSYNC B3 ;  /* 0x0000000000037941 */ /* 0x000fea0003800000 */
.L_x_1920:
[----:B------:R-:W-:Y:S02]  /*345c0*/  R2UR UR4, R40 ;  /* 0x00000000280472ca */ /* 0x000fe400000e0000 */
[----:B------:R-:W-:-:S13]  /*345d0*/  R2UR UR5, R41 ;  /* 0x00000000290572ca */ /* 0x000fda00000e0000 */
[----:B0-----:R-:W2:Y:S01]  /*345e0*/  LD.E.U8 R80, desc[UR4][R110.64] ;  /* 0x000000046e507980 */ /* 0x001ea2000c101100 */
[----:B------:R-:W-:Y:S01]  /*345f0*/  BSSY B3, `(.L_x_1924) ;  /* 0x000013a000037945 */ /* 0x000fe20003800000 */
[----:B--2---:R-:W-:-:S13]  /*34600*/  LOP3.LUT P1, RZ, R80, 0x2, RZ, 0xc0, !PT ;  /* 0x0000000250ff7812 */ /* 0x004fda000782c0ff */
[----:B------:R-:W-:Y:S05]  /*34610*/  @!P1 BRA `(.L_x_1925) ;  /* 0x0000001000dc9947 */ /* 0x000fea0003800000 */
[----:B------:R-:W-:Y:S02]  /*34620*/  R2UR UR4, R40 ;  /* 0x00000000280472ca */ /* 0x000fe400000e0000 */
[----:B------:R-:W-:-:S13]  /*34630*/  R2UR UR5, R41 ;  /* 0x00000000290572ca */ /* 0x000fda00000e0000 */
[----:B------:R-:W2:Y:S01]  /*34640*/  LD.E R80, desc[UR4][R112.64+0x4] ;  /* 0x0000040470507980 */ /* 0x000ea2000c101900 */
[----:B------:R-:W-:Y:S01]  /*34650*/  VIADD R88, R105, 0x20 ;  /* 0x0000002069587836 */ /* 0x000fe20000000000 */
[----:B------:R-:W-:Y:S01]  /*34660*/  SHF.R.S32.HI R85, RZ, 0x1f, R120 ;  /* 0x0000001fff557819 */ /* 0x000fe20000011478 */
[----:B------:R-:W-:Y:S01]  /*34670*/  IMAD.IADD R83, R13, 0x1, -R118 ;  /* 0x000000010d537824 */ /* 0x000fe200078e0a76 */
[----:B------:R-:W-:Y:S02]  /*34680*/  LEA.HI R84, R121, R121, RZ, 0x1 ;  /* 0x0000007979547211 */ /* 0x000fe400078f08ff */
[CC--:B------:R-:W-:Y:S02]  /*34690*/  LEA.HI R86, R85.reuse, R120.reuse, RZ, 0x4 ;  /* 0x0000007855567211 */ /* 0x0c0fe400078f20ff */
[----:B------:R-:W-:Y:S02]  /*346a0*/  LEA.HI R85, R85, R120, RZ, 0x2 ;  /* 0x0000007855557211 */ /* 0x000fe400078f10ff */
[----:B------:R-:W-:Y:S01]  /*346b0*/  LOP3.LUT R84, R84, 0x3fffffe, RZ, 0xc0, !PT ;  /* 0x03fffffe54547812 */ /* 0x000fe200078ec0ff */
[----:B------:R-:W-:Y:S01]  /*346c0*/  IMAD.SHL.U32 R87, R86, 0x20, RZ ;  /* 0x0000002056577824 */ /* 0x000fe200078e00ff */
[----:B------:R-:W-:Y:S01]  /*346d0*/  R2UR UR6, R40 ;  /* 0x00000000280672ca */ /* 0x000fe200000e0000 */
[----:B------:R-:W-:Y:S01]  /*346e0*/  IMAD.SHL.U32 R85, R85, 0x20, RZ ;  /* 0x0000002055557824 */ /* 0x000fe200078e00ff */
[----:B------:R-:W-:Y:S01]  /*346f0*/  R2UR UR7, R41 ;  /* 0x00000000290772ca */ /* 0x000fe200000e0000 */
[----:B------:R-:W-:Y:S01]  /*34700*/  IMAD.IADD R86, R121, 0x1, -R84 ;  /* 0x0000000179567824 */ /* 0x000fe200078e0a54 */
[----:B------:R-:W-:-:S02]  /*34710*/  LOP3.LUT R87, R87, 0xfffffe00, RZ, 0xc0, !PT ;  /* 0xfffffe0057577812 */ /* 0x000fc400078ec0ff */
[----:B------:R-:W-:-:S03]  /*34720*/  LOP3.LUT R85, R85, 0x180, RZ, 0xc0, !PT ;  /* 0x0000018055557812 */ /* 0x000fc600078ec0ff */
[----:B------:R-:W-:Y:S01]  /*34730*/  IMAD R87, R86, 0x40, R87 ;  /* 0x0000004056577824 */ /* 0x000fe200078e0257 */
[----:B------:R-:W-:Y:S01]  /*34740*/  SHF.R.U32.HI R86, RZ, 0x3, R85 ;  /* 0x00000003ff567819 */ /* 0x000fe20000011655 */
[----:B------:R-:W-:Y:S01]  /*34750*/  BSSY B4, `(.L_x_1926) ;  /* 0x0000118000047945 */ /* 0x000fe20003800000 */
[----:B--2---:R-:W-:-:S04]  /*34760*/  LEA.HI R80, R80, R80, RZ, 0x1 ;  /* 0x0000005050507211 */ /* 0x004fc800078f08ff */
[----:B------:R-:W-:-:S04]  /*34770*/  SHF.R.S32.HI R91, RZ, 0x1, R80 ;  /* 0x00000001ff5b7819 */ /* 0x000fc80000011450 */
[----:B------:R-:W-:-:S04]  /*34780*/  ISETP.GE.AND P1, PT, R88, R91, PT ;  /* 0x0000005b5800720c */ /* 0x000fc80003f26270 */
[----:B------:R-:W-:Y:S02]  /*34790*/  SEL R81, R91, RZ, P1 ;  /* 0x000000ff5b517207 */ /* 0x000fe40000800000 */
[----:B------:R-:W-:-:S03]  /*347a0*/  SEL R82, R118, R83, !P1 ;  /* 0x0000005376527207 */ /* 0x000fc60004800000 */
[----:B------:R-:W-:Y:S01]  /*347b0*/  IMAD.IADD R81, R88, 0x1, R81 ;  /* 0x0000000158517824 */ /* 0x000fe200078e0251 */
[----:B------:R-:W-:-:S04]  /*347c0*/  SHF.R.S32.HI R83, RZ, 0x1f, R82 ;  /* 0x0000001fff537819 */ /* 0x000fc80000011452 */
[----:B------:R-:W-:Y:S02]  /*347d0*/  SHF.R.S32.HI R80, RZ, 0x1f, R81 ;  /* 0x0000001fff507819 */ /* 0x000fe40000011451 */
[----:B------:R-:W-:Y:S02]  /*347e0*/  LEA.HI R83, R83, R82, RZ, 0x5 ;  /* 0x0000005253537211 */ /* 0x000fe400078f28ff */
[CC--:B------:R-:W-:Y:S02]  /*347f0*/  LEA.HI R82, R80.reuse, R81.reuse, RZ, 0x4 ;  /* 0x0000005150527211 */ /* 0x0c0fe400078f20ff */
[----:B------:R-:W-:Y:S02]  /*34800*/  LEA.HI R80, R80, R81, RZ, 0x6 ;  /* 0x0000005150507211 */ /* 0x000fe400078f30ff */
[----:B------:R-:W-:Y:S02]  /*34810*/  SHF.R.S32.HI R90, RZ, 0x4, R82 ;  /* 0x00000004ff5a7819 */ /* 0x000fe40000011452 */
[----:B------:R-:W-:-:S02]  /*34820*/  SHF.R.S32.HI R80, RZ, 0x6, R80 ;  /* 0x00000006ff507819 */ /* 0x000fc40000011450 */
[----:B------:R-:W-:Y:S02]  /*34830*/  LEA.HI.SX32 R83, R83, R90, 0x1b ;  /* 0x0000005a53537211 */ /* 0x000fe400078fdaff */
[----:B------:R-:W-:Y:S01]  /*34840*/  LOP3.LUT R82, R85, 0x30, R82, 0xf8, !PT ;  /* 0x0000003055527812 */ /* 0x000fe200078ef852 */
[----:B------:R-:W-:Y:S01]  /*34850*/  IMAD R80, R80, 0x2800, R87 ;  /* 0x0000280050507824 */ /* 0x000fe200078e0257 */
[----:B------:R-:W-:Y:S01]  /*34860*/  SHF.R.S32.HI R84, RZ, 0x1f, R83 ;  /* 0x0000001fff547819 */ /* 0x000fe20000011453 */
[----:B------:R-:W-:Y:S01]  /*34870*/  IMAD.SHL.U32 R89, R83, 0x10, RZ ;  /* 0x0000001053597824 */ /* 0x000fe200078e00ff */
[----:B------:R-:W-:Y:S02]  /*34880*/  LOP3.LUT R81, R82, R86, RZ, 0x3c, !PT ;  /* 0x0000005652517212 */ /* 0x000fe400078e3cff */
[----:B------:R-:W-:Y:S02]  /*34890*/  LEA.HI R84, R84, R83, RZ, 0x2 ;  /* 0x0000005354547211 */ /* 0x000fe400078f10ff */
[----:B------:R-:W-:Y:S01]  /*348a0*/  LOP3.LUT R83, R85, 0x30, R89, 0xf8, !PT ;  /* 0x0000003055537812 */ /* 0x000fe200078ef859 */
[----:B------:R-:W-:Y:S01]  /*348b0*/  IMAD.IADD R80, R80, 0x1, R81 ;  /* 0x0000000150507824 */ /* 0x000fe200078e0251 */
[----:B------:R-:W-:-:S02]  /*348c0*/  SHF.R.S32.HI R84, RZ, 0x2, R84 ;  /* 0x00000002ff547819 */ /* 0x000fc40000011454 */
[----:B------:R-:W-:Y:S02]  /*348d0*/  LOP3.LUT R83, R83, R86, RZ, 0x3c, !PT ;  /* 0x0000005653537212 */ /* 0x000fe400078e3cff */
[----:B------:R-:W-:Y:S01]  /*348e0*/  IADD3 R80, P1, P2, R108, R80, R37 ;  /* 0x000000506c507210 */ /* 0x000fe20007a3e025 */
[----:B------:R-:W-:-:S03]  /*348f0*/  IMAD R84, R84, 0x2800, R87 ;  /* 0x0000280054547824 */ /* 0x000fc600078e0257 */
[----:B------:R-:W-:Y:S01]  /*34900*/  IADD3.X R81, R109, RZ, R99, P1, P2 ;  /* 0x000000ff6d517210 */ /* 0x000fe20000fe4463 */
[----:B------:R-:W-:Y:S01]  /*34910*/  IMAD.IADD R84, R84, 0x1, R83 ;  /* 0x0000000154547824 */ /* 0x000fe200078e0253 */
[----:B------:R-:W-:-:S04]  /*34920*/  ISETP.GE.AND P2, PT, R88, R91, PT ;  /* 0x0000005b5800720c */ /* 0x000fc80003f46270 */
[----:B------:R-:W-:Y:S01]  /*34930*/  IADD3 R84, P3, P4, R108, R84, R37 ;  /* 0x000000546c547210 */ /* 0x000fe20007c7e025 */
[----:B------:R-:W5:Y:S03]  /*34940*/  LD.E.128 R80, desc[UR4][R80.64] ;  /* 0x0000000450507980 */ /* 0x000f66000c101d00 */
[----:B------:R-:W-:Y:S01]  /*34950*/  IADD3.X R85, R109, RZ, R99, P3, P4 ;  /* 0x000000ff6d557210 */ /* 0x000fe20001fe8463 */
[----:B------:R-:W-:Y:S01]  /*34960*/  IMAD.SHL.U32 R91, R90, 0x10, RZ ;  /* 0x000000105a5b7824 */ /* 0x000fe200078e00ff */
[----:B------:R-:W-:-:S04]  /*34970*/  ISETP.GE.AND P1, PT, R89, R13, PT ;  /* 0x0000000d5900720c */ /* 0x000fc80003f26270 */
[----:B------:R-:W5:Y:S01]  /*34980*/  LD.E.128 R84, desc[UR6][R84.64] ;  /* 0x0000000654547980 */ /* 0x000f62000c101d00 */
[----:B------:R-:W-:Y:S01]  /*34990*/  SHF.R.S32.HI R88, RZ, 0x1f, R91 ;  /* 0x0000001fff587819 */ /* 0x000fe2000001145b */
[----:B------:R-:W-:Y:S07]  /*349a0*/  @P2 BRA `(.L_x_1927) ;  /* 0x0000000c00c82947 */ /* 0x000fee0003800000 */
[----:B------:R-:W-:Y:S02]  /*349b0*/  SHF.R.U32.HI R92, RZ, 0x8, R61 ;  /* 0x00000008ff5c7819 */ /* 0x000fe4000001163d */
[----:B------:R-:W-:Y:S02]  /*349c0*/  SHF.R.U32.HI R122, RZ, 0x8, R63 ;  /* 0x00000008ff7a7819 */ /* 0x000fe4000001163f */
[----:B------:R-:W-:Y:S02]  /*349d0*/  LOP3.LUT R95, R61, 0xff, RZ, 0xc0, !PT ;  /* 0x000000ff3d5f7812 */ /* 0x000fe400078ec0ff */
[----:B------:R-:W-:Y:S02]  /*349e0*/  LOP3.LUT R92, R92, 0xff, RZ, 0xc0, !PT ;  /* 0x000000ff5c5c7812 */ /* 0x000fe400078ec0ff */
[----:B------:R-:W-:Y:S02]  /*349f0*/  SHF.R.U32.HI R90, RZ, 0x8, R60 ;  /* 0x00000008ff5a7819 */ /* 0x000fe4000001163c */
[----:B------:R-:W-:-:S02]  /*34a00*/  LOP3.LUT R125, R63, 0xff, RZ, 0xc0, !PT ;  /* 0x000000ff3f7d7812 */ /* 0x000fc400078ec0ff */
[----:B------:R-:W-:Y:S02]  /*34a10*/  LOP3.LUT R122, R122, 0xff, RZ, 0xc0, !PT ;  /* 0x000000ff7a7a7812 */ /* 0x000fe400078ec0ff */
[----:B------:R-:W-:Y:S02]  /*34a20*/  PRMT R95, R92, 0x7604, R95 ;  /* 0x000076045c5f7816 */ /* 0x000fe4000000005f */
[----:B------:R-:W-:Y:S02]  /*34a30*/  SHF.R.U32.HI R92, RZ, 0x8, R69 ;  /* 0x00000008ff5c7819 */ /* 0x000fe40000011645 */
[----:B------:R-:W-:Y:S02]  /*34a40*/  LOP3.LUT R93, R60, 0xff, RZ, 0xc0, !PT ;  /* 0x000000ff3c5d7812 */ /* 0x000fe400078ec0ff */
[----:B------:R-:W-:Y:S02]  /*34a50*/  LOP3.LUT R90, R90, 0xff, RZ, 0xc0, !PT ;  /* 0x000000ff5a5a7812 */ /* 0x000fe400078ec0ff */
        /* <DEDUP_REMOVED lines=17> */
[----:B------:R-:W-:Y:S02]  /*34b70*/  SHF.R.U32.HI R122, RZ, 0x10, R63 ;  /* 0x00000010ff7a7819 */ /* 0x000fe4000001163f */
[----:B------:R-:W-:-:S02]  /*34b80*/  SHF.R.U32.HI R94, RZ, 0x8, R70 ;  /* 0x00000008ff5e7819 */ /* 0x000fc40000011646 */
[----:B------:R-:W-:Y:S02]  /*34b90*/  LOP3.LUT R92, R92, 0xff, RZ, 0xc0, !PT ;  /* 0x000000ff5c5c7812 */ /* 0x000fe400078ec0ff */
[----:B------:R-:W-:Y:S02]  /*34ba0*/  PRMT R127, R90, 0x7604, R127 ;  /* 0x000076045a7f7816 */ /* 0x000fe4000000007f */
[----:B------:R-:W-:Y:S02]  /*34bb0*/  SHF.R.U32.HI R90, RZ, 0x10, R60 ;  /* 0x00000010ff5a7819 */ /* 0x000fe4000001163c */
[----:B------:R-:W-:Y:S02]  /*34bc0*/  LOP3.LUT R122, R122, 0xff, RZ, 0xc0, !PT ;  /* 0x000000ff7a7a7812 */ /* 0x000fe400078ec0ff */
[----:B------:R-:W-:Y:S02]  /*34bd0*/  LOP3.LUT R131, R70, 0xff, RZ, 0xc0, !PT ;  /* 0x000000ff46837812 */ /* 0x000fe400078ec0ff */
[----:B------:R-:W-:-:S02]  /*34be0*/  LOP3.LUT R94, R94, 0xff, RZ, 0xc0, !PT ;  /* 0x000000ff5e5e7812 */ /* 0x000fc400078ec0ff */
[----:B------:R-:W-:Y:S02]  /*34bf0*/  PRMT R95, R92, 0x7054, R95 ;  /* 0x000070545c5f7816 */ /* 0x000fe4000000005f */
[----:B------:R-:W-:Y:S02]  /*34c00*/  SHF.R.U32.HI R92, RZ, 0x10, R69 ;  /* 0x00000010ff5c7819 */ /* 0x000fe40000011645 */
[----:B------:R-:W-:Y:S02]  /*34c10*/  LOP3.LUT R90, R90, 0xff, RZ, 0xc0, !PT ;  /* 0x000000ff5a5a7812 */ /* 0x000fe400078ec0ff */
[----:B------:R-:W-:Y:S02]  /*34c20*/  PRMT R125, R122, 0x7054, R125 ;  /* 0x000070547a7d7816 */ /* 0x000fe4000000007d */
[----:B------:R-:W-:Y:S02]  /*34c30*/  PRMT R131, R94, 0x7604, R131 ;  /* 0x000076045e837816 */ /* 0x000fe40000000083 */
[----:B------:R-:W-:-:S02]  /*34c40*/  SHF.R.U32.HI R122, RZ, 0x10, R71 ;  /* 0x00000010ff7a7819 */ /* 0x000fc40000011647 */
[----:B------:R-:W-:Y:S02]  /*34c50*/  SHF.R.U32.HI R94, RZ, 0x10, R62 ;  /* 0x00000010ff5e7819 */ /* 0x000fe4000001163e */
[----:B------:R-:W-:Y:S02]  /*34c60*/  LOP3.LUT R92, R92, 0xff, RZ, 0xc0, !PT ;  /* 0x000000ff5c5c7812 */ /* 0x000fe400078ec0ff */
[----:B------:R-:W-:Y:S02]  /*34c70*/  PRMT R93, R90, 0x7054, R93 ;  /* 0x000070545a5d7816 */ /* 0x000fe4000000005d */
[----:B------:R-:W-:Y:S02]  /*34c80*/  SHF.R.U32.HI R90, RZ, 0x10, R68 ;  /* 0x00000010ff5a7819 */ /* 0x000fe40000011644 */
[----:B------:R-:W-:Y:S02]  /*34c90*/  LOP3.LUT R122, R122, 0xff, RZ, 0xc0, !PT ;  /* 0x000000ff7a7a7812 */ /* 0x000fe400078ec0ff */
[----:B------:R-:W-:-:S02]  /*34ca0*/  LOP3.LUT R94, R94, 0xff, RZ, 0xc0, !PT ;  /* 0x000000ff5e5e7812 */ /* 0x000fc400078ec0ff */
[----:B------:R-:W-:Y:S02]  /*34cb0*/  PRMT R129, R92, 0x7054, R129 ;  /* 0x000070545c817816 */ /* 0x000fe40000000081 */
[----:B------:R-:W-:Y:S02]  /*34cc0*/  LOP3.LUT R90, R90, 0xff, RZ, 0xc0, !PT ;  /* 0x000000ff5a5a7812 */ /* 0x000fe400078ec0ff */
[----:B------:R-:W-:Y:S02]  /*34cd0*/  PRMT R133, R122, 0x7054, R133 ;  /* 0x000070547a857816 */ /* 0x000fe40000000085 */
[----:B------:R-:W-:Y:S02]  /*34ce0*/  PRMT R123, R94, 0x7054, R123 ;  /* 0x000070545e7b7816 */ /* 0x000fe4000000007b */
[----:B------:R-:W-:Y:S02]  /*34cf0*/  LOP3.LUT R122, R129, 0xff000000, R69, 0xf8, !PT ;  /* 0xff000000817a7812 */ /* 0x000fe400078ef845 */
[----:B------:R-:W-:-:S02]  /*34d00*/  SHF.R.U32.HI R94, RZ, 0x10, R70 ;  /* 0x00000010ff5e7819 */ /* 0x000fc40000011646 */
[----:B------:R-:W-:Y:S02]  /*34d10*/  LOP3.LUT R95, R95, 0xff000000, R61, 0xf8, !PT ;  /* 0xff0000005f5f7812 */ /* 0x000fe400078ef83d */
[----:B------:R-:W-:Y:S02]  /*34d20*/  PRMT R127, R90, 0x7054, R127 ;  /* 0x000070545a7f7816 */ /* 0x000fe4000000007f */
[----:B-----5:R-:W-:Y:S02]  /*34d30*/  F2FP.F16.E4M3.UNPACK_B R90, R85 ;  /* 0x00000055ff5a723e */ /* 0x020fe400020006ff */
[----:B------:R-:W-:Y:S02]  /*34d40*/  F2FP.F16.E4M3.UNPACK_B R124, R122 ;  /* 0x0000007aff7c723e */ /* 0x000fe400020006ff */
[----:B------:R-:W-:Y:S01]  /*34d50*/  LOP3.LUT R94, R94, 0xff, RZ, 0xc0, !PT ;  /* 0x000000ff5e5e7812 */ /* 0x000fe200078ec0ff */
[--C-:B------:R-:W-:Y:S01]  /*34d60*/  HADD2.F32 R61, -RZ, R90.reuse.H0_H0 ;  /* 0x2000005aff3d7230 */ /* 0x100fe20000004100 */
[----:B------:R-:W-:Y:S01]  /*34d70*/  F2FP.F16.E4M3.UNPACK_B R92, R95 ;  /* 0x0000005fff5c723e */ /* 0x000fe200020006ff */
[----:B------:R-:W-:Y:S01]  /*34d80*/  HADD2.F32 R90, -RZ, R90.H1_H1 ;  /* 0x3000005aff5a7230 */ /* 0x000fe20000004100 */
[----:B------:R-:W-:-:S02]  /*34d90*/  LOP3.LUT R93, R93, 0xff000000, R60, 0xf8, !PT ;  /* 0xff0000005d5d7812 */ /* 0x000fc400078ef83c */
[----:B------:R-:W-:Y:S02]  /*34da0*/  F2FP.F16.E4M3.UNPACK_B R69, R81 ;  /* 0x00000051ff45723e */ /* 0x000fe400020006ff */
[----:B------:R-:W-:Y:S01]  /*34db0*/  LOP3.LUT R60, R123, 0xff000000, R62, 0xf8, !PT ;  /* 0xff0000007b3c7812 */ /* 0x000fe200078ef83e */
[----:B------:R-:W-:Y:S01]  /*34dc0*/  HADD2.F32 R123, -RZ, R124.H0_H0 ;  /* 0x2000007cff7b7230 */ /* 0x000fe20000004100 */
[----:B------:R-:W-:Y:S01]  /*34dd0*/  PRMT R131, R94, 0x7054, R131 ;  /* 0x000070545e837816 */ /* 0x000fe20000000083 */
[--C-:B------:R-:W-:Y:S01]  /*34de0*/  HADD2.F32 R94, -RZ, R92.reuse.H0_H0 ;  /* 0x2000005cff5e7230 */ /* 0x100fe20000004100 */
[----:B------:R-:W-:Y:S01]  /*34df0*/  LOP3.LUT R129, R127, 0xff000000, R68, 0xf8, !PT ;  /* 0xff0000007f817812 */ /* 0x000fe200078ef844 */
[----:B------:R-:W-:Y:S02]  /*34e00*/  HADD2.F32 R62, -RZ, R69.H0_H0 ;  /* 0x20000045ff3e7230 */ /* 0x000fe40000004100 */
[C---:B------:R-:W-:Y:S01]  /*34e10*/  FMUL.FTZ R127, R61.reuse, R123 ;  /* 0x0000007b3d7f7220 */ /* 0x040fe20000410000 */
[----:B------:R-:W-:Y:S01]  /*34e20*/  F2FP.F16.E4M3.UNPACK_B R85, R85.H1 ;  /* 0x00000055ff55723e */ /* 0x000fe200030006ff */
[----:B------:R-:W-:Y:S01]  /*34e30*/  FMUL.FTZ R68, R61, R94 ;  /* 0x0000005e3d447220 */ /* 0x000fe20000410000 */
[----:B------:R-:W-:Y:S01]  /*34e40*/  F2FP.F16.E4M3.UNPACK_B R126, R122.H1 ;  /* 0x0000007aff7e723e */ /* 0x000fe200030006ff */
[C---:B------:R-:W-:Y:S01]  /*34e50*/  FFMA.FTZ R61, R62.reuse, R94, -R127 ;  /* 0x0000005e3e3d7223 */ /* 0x040fe2000001087f */
[----:B------:R-:W-:Y:S01]  /*34e60*/  F2FP.F16.E4M3.UNPACK_B R95, R95.H1 ;  /* 0x0000005fff5f723e */ /* 0x000fe200030006ff */
[----:B------:R-:W-:Y:S01]  /*34e70*/  FFMA.FTZ R62, R62, R123, R68 ;  /* 0x0000007b3e3e7223 */ /* 0x000fe20000010044 */
[----:B------:R-:W-:Y:S01]  /*34e80*/  LOP3.LUT R125, R125, 0xff000000, R63, 0xf8, !PT ;  /* 0xff0000007d7d7812 */ /* 0x000fe200078ef83f */
[----:B------:R-:W-:Y:S01]  /*34e90*/  HADD2.F32 R92, -RZ, R92.H1_H1 ;  /* 0x3000005cff5c7230 */ /* 0x000fe20000004100 */
[----:B------:R-:W-:Y:S01]  /*34ea0*/  F2FP.F16.E4M3.UNPACK_B R81, R81.H1 ;  /* 0x00000051ff51723e */ /* 0x000fe200030006ff */
[----:B------:R-:W-:Y:S01]  /*34eb0*/  HADD2.F32 R124, -RZ, R124.H1_H1 ;  /* 0x3000007cff7c7230 */ /* 0x000fe20000004100 */
[----:B------:R-:W-:Y:S01]  /*34ec0*/  LOP3.LUT R63, R131, 0xff000000, R70, 0xf8, !PT ;  /* 0xff000000833f7812 */ /* 0x000fe200078ef846 */
[----:B------:R-:W-:Y:S01]  /*34ed0*/  HADD2.F32 R68, -RZ, R85.H0_H0 ;  /* 0x20000055ff447230 */ /* 0x000fe20000004100 */
[----:B------:R-:W-:Y:S01]  /*34ee0*/  LOP3.LUT R133, R133, 0xff000000, R71, 0xf8, !PT ;  /* 0xff00000085857812 */ /* 0x000fe200078ef847 */
        /* <DEDUP_REMOVED lines=13> */
[----:B------:R-:W-:Y:S01]  /*34fc0*/  F2FP.F16.E4M3.UNPACK_B R122, R87 ;  /* 0x00000057ff7a723e */ /* 0x000fe200020006ff */
[----:B------:R-:W-:Y:S01]  /*34fd0*/  HADD2.F32 R126, -RZ, R126.H1_H1 ;  /* 0x3000007eff7e7230 */ /* 0x000fe20000004100 */
[----:B------:R-:W-:Y:S01]  /*34fe0*/  F2FP.F16.E4M3.UNPACK_B R127, R133 ;  /* 0x00000085ff7f723e */ /* 0x000fe200020006ff */
[----:B------:R-:W-:Y:S01]  /*34ff0*/  HADD2.F32 R95, -RZ, R95.H1_H1 ;  /* 0x3000005fff5f7230 */ /* 0x000fe20000004100 */
[----:B------:R-:W-:Y:S01]  /*35000*/  F2FP.F16.E4M3.UNPACK_B R123, R125 ;  /* 0x0000007dff7b723e */ /* 0x000fe200020006ff */
[----:B------:R-:W-:Y:S01]  /*35010*/  HADD2.F32 R90, -RZ, R81.H1_H1 ;  /* 0x30000051ff5a7230 */ /* 0x000fe20000004100 */
[----:B------:R-:W-:Y:S01]  /*35020*/  F2FP.F16.E4M3.UNPACK_B R94, R83 ;  /* 0x00000053ff5e723e */ /* 0x000fe200020006ff */
[----:B------:R-:W-:-:S02]  /*35030*/  HADD2.F32 R81, -RZ, R122.H0_H0 ;  /* 0x2000007aff517230 */ /* 0x000fc40000004100 */
[C---:B------:R-:W-:Y:S01]  /*35040*/  FMUL.FTZ R131, R85.reuse, R126 ;  /* 0x0000007e55837220 */ /* 0x040fe20000410000 */
[----:B------:R-:W-:Y:S02]  /*35050*/  HADD2.F32 R128, -RZ, R127.H0_H0 ;  /* 0x2000007fff807230 */ /* 0x000fe40000004100 */
[----:B------:R-:W-:Y:S01]  /*35060*/  FMUL.FTZ R85, R85, R95 ;  /* 0x0000005f55557220 */ /* 0x000fe20000410000 */
[----:B------:R-:W-:Y:S01]  /*35070*/  HADD2.F32 R124, -RZ, R123.H0_H0 ;  /* 0x2000007bff7c7230 */ /* 0x000fe20000004100 */
[----:B------:R-:W-:Y:S01]  /*35080*/  F2FP.F16.E4M3.UNPACK_B R133, R133.H1 ;  /* 0x00000085ff85723e */ /* 0x000fe200030006ff */
[--C-:B------:R-:W-:Y:S02]  /*35090*/  HADD2.F32 R92, -RZ, R94.reuse.H0_H0 ;  /* 0x2000005eff5c7230 */ /* 0x100fe40000004100 */
[C---:B------:R-:W-:Y:S01]  /*350a0*/  FMUL.FTZ R135, R81.reuse, R128 ;  /* 0x0000008051877220 */ /* 0x040fe20000410000 */
[----:B------:R-:W-:Y:S02]  /*350b0*/  HADD2.F32 R127, -RZ, R127.H1_H1 ;  /* 0x3000007fff7f7230 */ /* 0x000fe40000004100 */
[----:B------:R-:W-:Y:S01]  /*350c0*/  FMUL.FTZ R137, R81, R124 ;  /* 0x0000007c51897220 */ /* 0x000fe20000410000 */
[C---:B------:R-:W-:Y:S01]  /*350d0*/  FFMA.FTZ R81, R90.reuse, R95, -R131 ;  /* 0x0000005f5a517223 */ /* 0x040fe20000010883 */
[----:B------:R-:W-:Y:S01]  /*350e0*/  FFMA.FTZ R90, R90, R126, R85 ;  /* 0x0000007e5a5a7223 */ /* 0x000fe20000010055 */
[----:B------:R-:W-:Y:S01]  /*350f0*/  HADD2.F32 R126, -RZ, R123.H1_H1 ;  /* 0x3000007bff7e7230 */ /* 0x000fe20000004100 */
[----:B------:R-:W-:Y:S01]  /*35100*/  F2FP.F16.E4M3.UNPACK_B R123, R87.H1 ;  /* 0x00000057ff7b723e */ /* 0x000fe200030006ff */
[C---:B------:R-:W-:Y:S01]  /*35110*/  FFMA.FTZ R85, R92.reuse, R124, -R135 ;  /* 0x0000007c5c557223 */ /* 0x040fe20000010887 */
[----:B------:R-:W-:Y:S01]  /*35120*/  FFMA.FTZ R92, R92, R128, R137 ;  /* 0x000000805c5c7223 */ /* 0x000fe20000010089 */
[----:B------:R-:W-:Y:S01]  /*35130*/  F2FP.F16.E4M3.UNPACK_B R124, R125.H1 ;  /* 0x0000007dff7c723e */ /* 0x000fe200030006ff */
[----:B------:R-:W-:Y:S01]  /*35140*/  HADD2.F32 R95, -RZ, R94.H1_H1 ;  /* 0x3000005eff5f7230 */ /* 0x000fe20000004100 */
[----:B------:R-:W-:Y:S01]  /*35150*/  F2FP.F16.E4M3.UNPACK_B R87, R83.H1 ;  /* 0x00000053ff57723e */ /* 0x000fe200030006ff */
[----:B------:R-:W-:Y:S01]  /*35160*/  HADD2.F32 R83, -RZ, R123.H0_H0 ;  /* 0x2000007bff537230 */ /* 0x000fe20000004100 */
[----:B------:R-:W-:Y:S01]  /*35170*/  F2FP.SATFINITE.E4M3.F32.PACK_AB_MERGE_C R70, R81, R70, RZ ;  /* 0x000000465146723e */ /* 0x000fe200048070ff */
[----:B------:R-:W-:Y:S01]  /*35180*/  HADD2.F32 R128, -RZ, R133.H0_H0 ;  /* 0x20000085ff807230 */ /* 0x000fe20000004100 */
[----:B------:R-:W-:Y:S01]  /*35190*/  F2FP.SATFINITE.E4M3.F32.PACK_AB_MERGE_C R71, R90, R71, RZ ;  /* 0x000000475a47723e */ /* 0x000fe200048070ff */
[----:B------:R-:W-:Y:S01]  /*351a0*/  HADD2.F32 R94, -RZ, R122.H1_H1 ;  /* 0x3000007aff5e7230 */ /* 0x000fe20000004100 */
[----:B------:R-:W-:Y:S01]  /*351b0*/  F2FP.SATFINITE.E4M3.F32.PACK_AB_MERGE_C R81, R68, R61, R70 ;  /* 0x0000003d4451723e */ /* 0x000fe20004807046 */
[----:B------:R-:W-:-:S02]  /*351c0*/  HADD2.F32 R125, -RZ, R124.H0_H0 ;  /* 0x2000007cff7d7230 */ /* 0x000fc40000004100 */
[C---:B------:R-:W-:Y:S01]  /*351d0*/  FMUL.FTZ R131, R83.reuse, R128 ;  /* 0x0000008053837220 */ /* 0x040fe20000410000 */
[----:B------:R-:W-:Y:S02]  /*351e0*/  HADD2.F32 R122, -RZ, R87.H0_H0 ;  /* 0x20000057ff7a7230 */ /* 0x000fe40000004100 */
[C---:B------:R-:W-:Y:S01]  /*351f0*/  FMUL.FTZ R130, R94.reuse, R127 ;  /* 0x0000007f5e827220 */ /* 0x040fe20000410000 */
[-C--:B------:R-:W-:Y:S01]  /*35200*/  FMUL.FTZ R132, R94, R126.reuse ;  /* 0x0000007e5e847220 */ /* 0x080fe20000410000 */
[-C--:B------:R-:W-:Y:S01]  /*35210*/  FMUL.FTZ R135, R83, R125.reuse ;  /* 0x0000007d53877220 */ /* 0x080fe20000410000 */
[----:B------:R-:W-:Y:S02]  /*35220*/  HADD2.F32 R133, -RZ, R133.H1_H1 ;  /* 0x30000085ff857230 */ /* 0x000fe40000004100 */
[C---:B------:R-:W-:Y:S01]  /*35230*/  FFMA.FTZ R136, R122.reuse, R125, -R131 ;  /* 0x0000007d7a887223 */ /* 0x040fe20000010883 */
[----:B------:R-:W-:Y:S01]  /*35240*/  FFMA.FTZ R94, R95, R126, -R130 ;  /* 0x0000007e5f5e7223 */ /* 0x000fe20000010882 */
[----:B------:R-:W-:Y:S01]  /*35250*/  HADD2.F32 R125, -RZ, R123.H1_H1 ;  /* 0x3000007bff7d7230 */ /* 0x000fe20000004100 */
[----:B------:R-:W-:Y:S01]  /*35260*/  F2FP.F16.E4M3.UNPACK_B R123, R84.H1 ;  /* 0x00000054ff7b723e */ /* 0x000fe200030006ff */
[----:B------:R-:W-:Y:S01]  /*35270*/  FFMA.FTZ R137, R122, R128, R135 ;  /* 0x000000807a897223 */ /* 0x000fe20000010087 */
[----:B------:R-:W-:Y:S01]  /*35280*/  F2FP.F16.E4M3.UNPACK_B R130, R129.H1 ;  /* 0x00000081ff82723e */ /* 0x000fe200030006ff */
[----:B------:R-:W-:Y:S01]  /*35290*/  HADD2.F32 R122, -RZ, R87.H1_H1 ;  /* 0x30000057ff7a7230 */ /* 0x000fe20000004100 */
[----:B------:R-:W-:Y:S01]  /*352a0*/  F2FP.F16.E4M3.UNPACK_B R126, R93.H1 ;  /* 0x0000005dff7e723e */ /* 0x000fe200030006ff */
[----:B------:R-:W-:-:S02]  /*352b0*/  HADD2.F32 R128, -RZ, R124.H1_H1 ;  /* 0x3000007cff807230 */ /* 0x000fc40000004100 */
[----:B------:R-:W-:Y:S01]  /*352c0*/  FFMA.FTZ R83, R95, R127, R132 ;  /* 0x0000007f5f537223 */ /* 0x000fe20000010084 */
[----:B------:R-:W-:Y:S01]  /*352d0*/  F2FP.F16.E4M3.UNPACK_B R87, R80.H1 ;  /* 0x00000050ff57723e */ /* 0x000fe200030006ff */
[----:B------:R-:W-:Y:S02]  /*352e0*/  HADD2.F32 R124, -RZ, R123.H0_H0 ;  /* 0x2000007bff7c7230 */ /* 0x000fe40000004100 */
[C---:B------:R-:W-:Y:S01]  /*352f0*/  FMUL.FTZ R135, R125.reuse, R133 ;  /* 0x000000857d877220 */ /* 0x040fe20000410000 */
[----:B------:R-:W-:Y:S02]  /*35300*/  HADD2.F32 R131, -RZ, R130.H0_H0 ;  /* 0x20000082ff837230 */ /* 0x000fe40000004100 */
[-C--:B------:R-:W-:Y:S01]  /*35310*/  FMUL.FTZ R134, R125, R128.reuse ;  /* 0x000000807d867220 */ /* 0x080fe20000410000 */
[----:B------:R-:W-:Y:S02]  /*35320*/  HADD2.F32 R127, -RZ, R126.H0_H0 ;  /* 0x2000007eff7f7230 */ /* 0x000fe40000004100 */
[----:B------:R-:W-:Y:S01]  /*35330*/  FFMA.FTZ R139, R122, R128, -R135 ;  /* 0x000000807a8b7223 */ /* 0x000fe20000010887 */
[----:B------:R-:W-:-:S02]  /*35340*/  HADD2.F32 R95, -RZ, R87.H0_H0 ;  /* 0x20000057ff5f7230 */ /* 0x000fc40000004100 */
[----:B------:R-:W-:Y:S01]  /*35350*/  FMUL.FTZ R132, R124, R131 ;  /* 0x000000837c847220 */ /* 0x000fe20000410000 */
[----:B------:R-:W-:Y:S01]  /*35360*/  FFMA.FTZ R138, R122, R133, R134 ;  /* 0x000000857a8a7223 */ /* 0x000fe20000010086 */
[-C--:B------:R-:W-:Y:S01]  /*35370*/  FMUL.FTZ R124, R124, R127.reuse ;  /* 0x0000007f7c7c7220 */ /* 0x080fe20000410000 */
[----:B------:R-:W-:Y:S02]  /*35380*/  HADD2.F32 R123, -RZ, R123.H1_H1 ;  /* 0x3000007bff7b7230 */ /* 0x000fe40000004100 */
[C---:B------:R-:W-:Y:S01]  /*35390*/  FFMA.FTZ R132, R95.reuse, R127, -R132 ;  /* 0x0000007f5f847223 */ /* 0x040fe20000010884 */
[----:B------:R-:W-:Y:S02]  /*353a0*/  HADD2.F32 R126, -RZ, R126.H1_H1 ;  /* 0x3000007eff7e7230 */ /* 0x000fe40000004100 */
[----:B------:R-:W-:Y:S01]  /*353b0*/  FFMA.FTZ R131, R95, R131, R124 ;  /* 0x000000835f837223 */ /* 0x000fe2000001007c */
[----:B------:R-:W-:Y:S01]  /*353c0*/  F2FP.F16.E4M3.UNPACK_B R95, R84 ;  /* 0x00000054ff5f723e */ /* 0x000fe200020006ff */
[----:B------:R-:W-:Y:S01]  /*353d0*/  HADD2.F32 R130, -RZ, R130.H1_H1 ;  /* 0x30000082ff827230 */ /* 0x000fe20000004100 */
[----:B------:R-:W-:Y:S01]  /*353e0*/  F2FP.F16.E4M3.UNPACK_B R129, R129 ;  /* 0x00000081ff81723e */ /* 0x000fe200020006ff */
[----:B------:R-:W-:Y:S01]  /*353f0*/  HADD2.F32 R87, -RZ, R87.H1_H1 ;  /* 0x30000057ff577230 */ /* 0x000fe20000004100 */
[----:B------:R-:W-:Y:S01]  /*35400*/  F2FP.F16.E4M3.UNPACK_B R122, R93 ;  /* 0x0000005dff7a723e */ /* 0x000fe200020006ff */
[----:B------:R-:W-:Y:S01]  /*35410*/  HADD2.F32 R93, -RZ, R95.H0_H0 ;  /* 0x2000005fff5d7230 */ /* 0x000fe20000004100 */
[----:B------:R-:W-:Y:S01]  /*35420*/  F2FP.F16.E4M3.UNPACK_B R80, R80 ;  /* 0x00000050ff50723e */ /* 0x000fe200020006ff */
        /* <DEDUP_REMOVED lines=9> */
[----:B------:R-:W-:Y:S01]  /*354c0*/  FMUL.FTZ R93, R93, R123 ;  /* 0x0000007b5d5d7220 */ /* 0x000fe20000410000 */
[----:B------:R-:W-:Y:S01]  /*354d0*/  HADD2.F32 R95, -RZ, R95.H1_H1 ;  /* 0x3000005fff5f7230 */ /* 0x000fe20000004100 */
[----:B------:R-:W-:Y:S01]  /*354e0*/  F2FP.SATFINITE.E4M3.F32.PACK_AB_MERGE_C R130, R130, R131, RZ ;  /* 0x000000838282723e */ /* 0x000fe200048070ff */
[----:B------:R-:W-:Y:S02]  /*354f0*/  HADD2.F32 R129, -RZ, R129.H1_H1 ;  /* 0x30000081ff817230 */ /* 0x000fe40000004100 */
[----:B------:R-:W-:Y:S01]  /*35500*/  FFMA.FTZ R125, R84, R123, -R87 ;  /* 0x0000007b547d7223 */ /* 0x000fe20000010857 */
[----:B------:R-:W-:-:S02]  /*35510*/  HADD2.F32 R122, -RZ, R122.H1_H1 ;  /* 0x3000007aff7a7230 */ /* 0x000fc40000004100 */
[----:B------:R-:W-:Y:S01]  /*35520*/  FFMA.FTZ R126, R84, R124, R93 ;  /* 0x0000007c547e7223 */ /* 0x000fe2000001005d */
[----:B------:R-:W-:Y:S02]  /*35530*/  HADD2.F32 R80, -RZ, R80.H1_H1 ;  /* 0x30000050ff507230 */ /* 0x000fe40000004100 */
[C---:B------:R-:W-:Y:S01]  /*35540*/  FMUL.FTZ R93, R95.reuse, R129 ;  /* 0x000000815f5d7220 */ /* 0x040fe20000410000 */
[----:B------:R-:W-:Y:S01]  /*35550*/  F2FP.F16.E4M3.UNPACK_B R87, R86.H1 ;  /* 0x00000056ff57723e */ /* 0x000fe200030006ff */
[-C--:B------:R-:W-:Y:S01]  /*35560*/  FMUL.FTZ R127, R95, R122.reuse ;  /* 0x0000007a5f7f7220 */ /* 0x080fe20000410000 */
        /* <DEDUP_REMOVED lines=10> */
[C---:B------:R-:W-:Y:S01]  /*35610*/  FMUL.FTZ R129, R93.reuse, R124 ;  /* 0x0000007c5d817220 */ /* 0x040fe20000410000 */
[----:B------:R-:W-:Y:S01]  /*35620*/  HADD2.F32 R123, -RZ, R123.H1_H1 ;  /* 0x3000007bff7b7230 */ /* 0x000fe20000004100 */
[----:B------:R-:W-:Y:S01]  /*35630*/  F2FP.F16.E4M3.UNPACK_B R60, R60 ;  /* 0x0000003cff3c723e */ /* 0x000fe200020006ff */
[----:B------:R-:W-:Y:S02]  /*35640*/  HADD2.F32 R95, -RZ, R95.H1_H1 ;  /* 0x3000005fff5f7230 */ /* 0x000fe40000004100 */
[----:B------:R-:W-:Y:S01]  /*35650*/  FMUL.FTZ R93, R93, R122 ;  /* 0x0000007a5d5d7220 */ /* 0x000fe20000410000 */
[----:B------:R-:W-:-:S02]  /*35660*/  HADD2.F32 R80, -RZ, R84.H0_H0 ;  /* 0x20000054ff507230 */ /* 0x000fc40000004100 */
[C---:B------:R-:W-:Y:S01]  /*35670*/  FMUL.FTZ R135, R87.reuse, R123 ;  /* 0x0000007b57877220 */ /* 0x040fe20000410000 */
[----:B------:R-:W-:Y:S02]  /*35680*/  HADD2.F32 R84, -RZ, R84.H1_H1 ;  /* 0x30000054ff547230 */ /* 0x000fe40000004100 */
[-C--:B------:R-:W-:Y:S01]  /*35690*/  FMUL.FTZ R134, R87, R95.reuse ;  /* 0x0000005f57867220 */ /* 0x080fe20000410000 */
[----:B------:R-:W-:Y:S01]  /*356a0*/  F2FP.F16.E4M3.UNPACK_B R82, R82 ;  /* 0x00000052ff52723e */ /* 0x000fe200020006ff */
[C---:B------:R-:W-:Y:S01]  /*356b0*/  FFMA.FTZ R129, R80.reuse, R122, -R129 ;  /* 0x0000007a50817223 */ /* 0x040fe20000010881 */
[----:B------:R-:W-:Y:S01]  /*356c0*/  FFMA.FTZ R124, R80, R124, R93 ;  /* 0x0000007c507c7223 */ /* 0x000fe2000001005d */
[C---:B------:R-:W-:Y:S01]  /*356d0*/  FFMA.FTZ R122, R84.reuse, R95, -R135 ;  /* 0x0000005f547a7223 */ /* 0x040fe20000010887 */
[----:B------:R-:W-:Y:S01]  /*356e0*/  FFMA.FTZ R135, R84, R123, R134 ;  /* 0x0000007b54877223 */ /* 0x000fe20000010086 */
[----:B------:R-:W-:Y:S01]  /*356f0*/  F2FP.F16.E4M3.UNPACK_B R84, R63 ;  /* 0x0000003fff54723e */ /* 0x000fe200020006ff */
[----:B------:R-:W-:Y:S01]  /*35700*/  HADD2.F32 R63, -RZ, R86.H0_H0 ;  /* 0x20000056ff3f7230 */ /* 0x000fe20000004100 */
[----:B------:R-:W-:Y:S01]  /*35710*/  F2FP.SATFINITE.E4M3.F32.PACK_AB_MERGE_C R137, R138, R137, RZ ;  /* 0x000000898a89723e */ /* 0x000fe200048070ff */
[----:B------:R-:W-:Y:S01]  /*35720*/  HADD2.F32 R80, -RZ, R60.H0_H0 ;  /* 0x2000003cff507230 */ /* 0x000fe20000004100 */
[----:B------:R-:W-:Y:S01]  /*35730*/  F2FP.SATFINITE.E4M3.F32.PACK_AB_MERGE_C R124, R135, R124, RZ ;  /* 0x0000007c877c723e */ /* 0x000fe200048070ff */
[----:B------:R-:W-:Y:S01]  /*35740*/  HADD2.F32 R93, -RZ, R84.H0_H0 ;  /* 0x20000054ff5d7230 */ /* 0x000fe20000004100 */
[----:B------:R-:W-:Y:S01]  /*35750*/  F2FP.SATFINITE.E4M3.F32.PACK_AB_MERGE_C R61, R94, R85, R136 ;  /* 0x000000555e3d723e */ /* 0x000fe20004807088 */
[----:B------:R-:W-:Y:S01]  /*35760*/  HADD2.F32 R86, -RZ, R86.H1_H1 ;  /* 0x30000056ff567230 */ /* 0x000fe20000004100 */
[----:B------:R-:W-:Y:S01]  /*35770*/  F2FP.SATFINITE.E4M3.F32.PACK_AB_MERGE_C R126, R127, R126, R130 ;  /* 0x0000007e7f7e723e */ /* 0x000fe20004807082 */
        /* <DEDUP_REMOVED lines=9> */
[C---:B------:R-:W-:Y:S01]  /*35810*/  FFMA.FTZ R123, R60.reuse, R80, -R123 ;  /* 0x000000503c7b7223 */ /* 0x040fe2000001087b */
[----:B------:R-:W-:Y:S01]  /*35820*/  FFMA.FTZ R84, R60, R93, R84 ;  /* 0x0000005d3c547223 */ /* 0x000fe20000010054 */
[C---:B------:R-:W-:Y:S01]  /*35830*/  FFMA.FTZ R95, R82.reuse, R95, R86 ;  /* 0x0000005f525f7223 */ /* 0x040fe20000010056 */
[----:B------:R-:W-:Y:S01]  /*35840*/  FFMA.FTZ R60, R82, R87, -R63 ;  /* 0x00000057523c7223 */ /* 0x000fe2000001083f */
[----:B------:R-:W-:-:S02]  /*35850*/  F2FP.SATFINITE.E4M3.F32.PACK_AB_MERGE_C R122, R122, R129, RZ ;  /* 0x000000817a7a723e */ /* 0x000fc400048070ff */
[----:B------:R-:W-:Y:S01]  /*35860*/  F2FP.SATFINITE.E4M3.F32.PACK_AB_MERGE_C R87, R83, R92, R137 ;  /* 0x0000005c5357723e */ /* 0x000fe20004807089 */
[----:B------:R-:W-:Y:S01]  /*35870*/  IMAD.MOV.U32 R83, RZ, RZ, R61 ;  /* 0x000000ffff537224 */ /* 0x000fe200078e003d */
[----:B------:R-:W-:Y:S01]  /*35880*/  F2FP.SATFINITE.E4M3.F32.PACK_AB_MERGE_C R86, R95, R84, R124 ;  /* 0x000000545f56723e */ /* 0x000fe2000480707c */
[----:B------:R-:W-:Y:S01]  /*35890*/  IMAD.MOV.U32 R84, RZ, RZ, R126 ;  /* 0x000000ffff547224 */ /* 0x000fe200078e007e */
[----:B------:R-:W-:Y:S02]  /*358a0*/  F2FP.SATFINITE.E4M3.F32.PACK_AB_MERGE_C R85, R69, R62, R71 ;  /* 0x0000003e4555723e */ /* 0x000fe40004807047 */
[----:B------:R-:W-:Y:S02]  /*358b0*/  F2FP.SATFINITE.E4M3.F32.PACK_AB_MERGE_C R80, R128, R125, R132 ;  /* 0x0000007d8050723e */ /* 0x000fe40004807084 */
[----:B------:R-:W-:-:S07]  /*358c0*/  F2FP.SATFINITE.E4M3.F32.PACK_AB_MERGE_C R82, R60, R123, R122 ;  /* 0x0000007b3c52723e */ /* 0x000fce000480707a */
.L_x_1927:
[----:B------:R-:W-:Y:S05]  /*358d0*/  BSYNC B4 ;  /* 0x0000000000047941 */ /* 0x000fea0003800000 */
.L_x_1926:
        /* <DEDUP_REMOVED lines=11> */
.L_x_1925:
[----:B------:R-:W-:Y:S05]  /*35990*/  BSYNC B3 ;  /* 0x0000000000037941 */ /* 0x000fea0003800000 */
.L_x_1924:
[----:B------:R-:W-:Y:S02]  /*359a0*/  R2UR UR4, R40 ;  /* 0x00000000280472ca */ /* 0x000fe400000e0000 */
[----:B------:R-:W-:-:S13]  /*359b0*/  R2UR UR5, R41 ;  /* 0x00000000290572ca */ /* 0x000fda00000e0000 */
[----:B0-----:R-:W2:Y:S02]  /*359c0*/  LD.E.U8 R60, desc[UR4][R110.64] ;  /* 0x000000046e3c7980 */ /* 0x001ea4000c101100 */
        /* <DEDUP_REMOVED lines=18> */
[----:B------:R-:W-:Y:S02]  /*35af0*/  LOP3.LUT R69, R69, 0xfffffe00, RZ, 0xc0, !PT ;  /* 0xfffffe0045457812 */ /* 0x000fe400078ec0ff */
[----:B------:R-:W-:-:S03]  /*35b00*/  SHF.R.U32.HI R71, RZ, 0x3, R70 ;  /* 0x00000003ff477819 */ /* 0x000fc60000011646 */
[----:B------:R-:W-:Y:S01]  /*35b10*/  IMAD R69, R82, 0x40, R69 ;  /* 0x0000004052457824 */ /* 0x000fe200078e0245 */
        /* <DEDUP_REMOVED lines=20> */
[----:B------:R-:W-:-:S03]  /*35c60*/  LEA.HI R63, R63, R68, RZ, 0x2 ;  /* 0x000000443f3f7211 */ /* 0x000fc600078f10ff */
[----:B------:R-:W-:Y:S01]  /*35c70*/  IMAD.IADD R60, R60, 0x1, R61 ;  /* 0x000000013c3c7824 */ /* 0x000fe200078e023d */
[----:B------:R-:W-:Y:S02]  /*35c80*/  SHF.R.S32.HI R68, RZ, 0x2, R63 ;  /* 0x00000002ff447819 */ /* 0x000fe4000001143f */
[----:B------:R-:W-:Y:S02]  /*35c90*/  LOP3.LUT R63, R70, 0x30, R81, 0xf8, !PT ;  /* 0x00000030463f7812 */ /* 0x000fe400078ef851 */
[----:B------:R-:W-:Y:S01]  /*35ca0*/  IADD3 R60, P1, P2, R108, R60, R37 ;  /* 0x0000003c6c3c7210 */ /* 0x000fe20007a3e025 */
[----:B------:R-:W-:Y:S01]  /*35cb0*/  IMAD R68, R68, 0x2800, R69 ;  /* 0x0000280044447824 */ /* 0x000fe200078e0245 */
[----:B------:R-:W-:Y:S02]  /*35cc0*/  LOP3.LUT R63, R63, R71, RZ, 0x3c, !PT ;  /* 0x000000473f3f7212 */ /* 0x000fe400078e3cff */
[----:B------:R-:W-:Y:S02]  /*35cd0*/  ISETP.GE.AND P6, PT, R80, R85, PT ;  /* 0x000000555000720c */ /* 0x000fe40003fc6270 */
[----:B------:R-:W-:Y:S01]  /*35ce0*/  IADD3.X R61, R109, RZ, R99, P1, P2 ;  /* 0x000000ff6d3d7210 */ /* 0x000fe20000fe4463 */
[----:B------:R-:W-:Y:S01]  /*35cf0*/  IMAD.IADD R68, R68, 0x1, R63 ;  /* 0x0000000144447824 */ /* 0x000fe200078e023f */
[----:B------:R-:W-:-:S04]  /*35d00*/  ISETP.GE.AND P1, PT, R81, R13, PT ;  /* 0x0000000d5100720c */ /* 0x000fc80003f26270 */
[----:B------:R-:W-:Y:S01]  /*35d10*/  IADD3 R68, P3, P4, R108, R68, R37 ;  /* 0x000000446c447210 */ /* 0x000fe20007c7e025 */
[----:B------:R-:W-:Y:S01]  /*35d20*/  IMAD.SHL.U32 R83, R83, 0x10, RZ ;  /* 0x0000001053537824 */ /* 0x000fe200078e00ff */
[----:B------:R-:W5:Y:S02]  /*35d30*/  LD.E.128 R60, desc[UR4][R60.64] ;  /* 0x000000043c3c7980 */ /* 0x000f64000c101d00 */
[----:B------:R-:W-:Y:S02]  /*35d40*/  IADD3.X R69, R109, RZ, R99, P3, P4 ;  /* 0x000000ff6d457210 */ /* 0x000fe40001fe8463 */
[----:B------:R-:W-:-:S04]  /*35d50*/  IADD3 R80, P2, P3, R100, R116, R83 ;  /* 0x0000007464507210 */ /* 0x000fc80007b5e053 */
[----:B------:R-:W5:Y:S01]  /*35d60*/  LD.E.128 R68, desc[UR6][R68.64] ;  /* 0x0000000644447980 */ /* 0x000f62000c101d00 */
[----:B------:R-:W-:Y:S01]  /*35d70*/  @!P1 IADD3 R116, P4, P5, R100, R116, R81 ;  /* 0x0000007464749210 */ /* 0x000fe20007d9e051 */
[----:B------:R-:W-:-:S12]  /*35d80*/  @P6 BRA `(.L_x_1929) ;  /* 0x0000000c00b46947 */ /* 0x000fd80003800000 */
        /* <DEDUP_REMOVED lines=11> */
[----:B------:R-:W-:Y:S02]  /*35e40*/  SHF.R.U32.HI R91, RZ, 0x8, R59 ;  /* 0x00000008ff5b7819 */ /* 0x000fe4000001163b */
[----:B------:R-:W-:Y:S02]  /*35e50*/  LOP3.LUT R93, R89, 0xff, RZ, 0xc0, !PT ;  /* 0x000000ff595d7812 */ /* 0x000fe400078ec0ff */
        /* <DEDUP_REMOVED lines=15> */
[----:B------:R-:W-:Y:S02]  /*35f50*/  SHF.R.U32.HI R82, RZ, 0x10, R57 ;  /* 0x00000010ff527819 */ /* 0x000fe40000011639 */
[----:B------:R-:W-:Y:S02]  /*35f60*/  LOP3.LUT R90, R66, 0xff, RZ, 0xc0, !PT ;  /* 0x000000ff425a7812 */ /* 0x000fe400078ec0ff */
[----:B------:R-:W-:Y:S01]  /*35f70*/  SHF.R.U32.HI R95, RZ, 0x8, R67 ;  /* 0x00000008ff5f7819 */ /* 0x000fe20000011643 */
[----:B------:R-:W-:Y:S01]  /*35f80*/  IMAD.U32 R82, R82, 0x10000, RZ ;  /* 0x0001000052527824 */ /* 0x000fe200078e00ff */
[----:B------:R-:W-:-:S02]  /*35f90*/  PRMT R121, R91, 0x7604, R90 ;  /* 0x000076045b797816 */ /* 0x000fc4000000005a */
[----:B------:R-:W-:Y:S02]  /*35fa0*/  SHF.R.U32.HI R90, RZ, 0x10, R65 ;  /* 0x00000010ff5a7819 */ /* 0x000fe40000011641 */
[----:B------:R-:W-:Y:S02]  /*35fb0*/  SHF.R.U32.HI R91, RZ, 0x10, R59 ;  /* 0x00000010ff5b7819 */ /* 0x000fe4000001163b */
[----:B------:R-:W-:Y:S01]  /*35fc0*/  LOP3.LUT R87, R71, 0xff0000, R82, 0xf8, !PT ;  /* 0x00ff000047577812 */ /* 0x000fe200078ef852 */
[----:B------:R-:W-:Y:S01]  /*35fd0*/  IMAD.U32 R71, R90, 0x10000, RZ ;  /* 0x000100005a477824 */ /* 0x000fe200078e00ff */
[----:B------:R-:W-:Y:S01]  /*35fe0*/  LOP3.LUT R92, R67, 0xff, RZ, 0xc0, !PT ;  /* 0x000000ff435c7812 */ /* 0x000fe200078ec0ff */
        /* <DEDUP_REMOVED lines=9> */
[----:B------:R-:W-:Y:S02]  /*36080*/  LOP3.LUT R71, R63, 0xff000000, R56, 0xf8, !PT ;  /* 0xff0000003f477812 */ /* 0x000fe400078ef838 */
[----:B------:R-:W-:Y:S02]  /*36090*/  LOP3.LUT R56, R89, 0xff000000, R58, 0xf8, !PT ;  /* 0xff00000059387812 */ /* 0x000fe400078ef83a */
[----:B------:R-:W-:Y:S02]  /*360a0*/  F2FP.F16.E4M3.UNPACK_B R65, R69 ;  /* 0x00000045ff41723e */ /* 0x000fe400020006ff */
[----:B------:R-:W-:Y:S02]  /*360b0*/  F2FP.F16.E4M3.UNPACK_B R89, R88 ;  /* 0x00000058ff59723e */ /* 0x000fe400020006ff */
[----:B------:R-:W-:Y:S01]  /*360c0*/  F2FP.F16.E4M3.UNPACK_B R82, R87 ;  /* 0x00000057ff52723e */ /* 0x000fe200020006ff */
[----:B------:R-:W-:Y:S01]  /*360d0*/  HADD2.F32 R57, -RZ, R65.H0_H0 ;  /* 0x20000041ff397230 */ /* 0x000fe20000004100 */
[----:B------:R-:W-:Y:S01]  /*360e0*/  F2FP.F16.E4M3.UNPACK_B R63, R61 ;  /* 0x0000003dff3f723e */ /* 0x000fe200020006ff */
[----:B------:R-:W-:Y:S01]  /*360f0*/  HADD2.F32 R90, -RZ, R89.H0_H0 ;  /* 0x20000059ff5a7230 */ /* 0x000fe20000004100 */
[----:B------:R-:W-:Y:S01]  /*36100*/  SHF.R.U32.HI R123, RZ, 0x10, R67 ;  /* 0x00000010ff7b7819 */ /* 0x000fe20000011643 */
[--C-:B------:R-:W-:Y:S01]  /*36110*/  HADD2.F32 R86, -RZ, R82.reuse.H0_H0 ;  /* 0x20000052ff567230 */ /* 0x100fe20000004100 */
[--C-:B------:R-:W-:Y:S01]  /*36120*/  LOP3.LUT R93, R93, 0xff0000, R64.reuse, 0xf8, !PT ;  /* 0x00ff00005d5d7812 */ /* 0x100fe200078ef840 */
[----:B------:R-:W-:Y:S01]  /*36130*/  HADD2.F32 R58, -RZ, R63.H0_H0 ;  /* 0x2000003fff3a7230 */ /* 0x000fe20000004100 */
[----:B------:R-:W-:Y:S01]  /*36140*/  LOP3.LUT R91, R91, 0xff000000, R59, 0xf8, !PT ;  /* 0xff0000005b5b7812 */ /* 0x000fe200078ef83b */
[----:B------:R-:W-:Y:S01]  /*36150*/  IMAD.U32 R123, R123, 0x10000, RZ ;  /* 0x000100007b7b7824 */ /* 0x000fe200078e00ff */
[----:B------:R-:W-:Y:S01]  /*36160*/  LOP3.LUT R95, R93, 0xff000000, R64, 0xf8, !PT ;  /* 0xff0000005d5f7812 */ /* 0x000fe200078ef840 */
[----:B------:R-:W-:Y:S01]  /*36170*/  FMUL.FTZ R93, R57, R90 ;  /* 0x0000005a395d7220 */ /* 0x000fe20000410000 */
[--C-:B------:R-:W-:Y:S01]  /*36180*/  LOP3.LUT R59, R121, 0xff0000, R66.reuse, 0xf8, !PT ;  /* 0x00ff0000793b7812 */ /* 0x100fe200078ef842 */
[----:B------:R-:W-:Y:S01]  /*36190*/  FMUL.FTZ R121, R57, R86 ;  /* 0x0000005639797220 */ /* 0x000fe20000410000 */
[----:B------:R-:W-:Y:S01]  /*361a0*/  HADD2.F32 R64, -RZ, R65.H1_H1 ;  /* 0x30000041ff407230 */ /* 0x000fe20000004100 */
[----:B------:R-:W-:Y:S01]  /*361b0*/  F2FP.F16.E4M3.UNPACK_B R69, R69.H1 ;  /* 0x00000045ff45723e */ /* 0x000fe200030006ff */
[----:B------:R-:W-:Y:S01]  /*361c0*/  HADD2.F32 R89, -RZ, R89.H1_H1 ;  /* 0x30000059ff597230 */ /* 0x000fe20000004100 */
[----:B------:R-:W-:Y:S01]  /*361d0*/  F2FP.F16.E4M3.UNPACK_B R88, R88.H1 ;  /* 0x00000058ff58723e */ /* 0x000fe200030006ff */
[----:B------:R-:W-:Y:S01]  /*361e0*/  HADD2.F32 R82, -RZ, R82.H1_H1 ;  /* 0x30000052ff527230 */ /* 0x000fe20000004100 */
[----:B------:R-:W-:Y:S01]  /*361f0*/  F2FP.F16.E4M3.UNPACK_B R87, R87.H1 ;  /* 0x00000057ff57723e */ /* 0x000fe200030006ff */
[C---:B------:R-:W-:Y:S01]  /*36200*/  FFMA.FTZ R57, R58.reuse, R86, -R93 ;  /* 0x000000563a397223 */ /* 0x040fe2000001085d */
[----:B------:R-:W-:Y:S01]  /*36210*/  LOP3.LUT R59, R59, 0xff000000, R66, 0xf8, !PT ;  /* 0xff0000003b3b7812 */ /* 0x000fe200078ef842 */
[----:B------:R-:W-:Y:S01]  /*36220*/  FFMA.FTZ R58, R58, R90, R121 ;  /* 0x0000005a3a3a7223 */ /* 0x000fe20000010079 */
[----:B------:R-:W-:Y:S01]  /*36230*/  LOP3.LUT R123, R92, 0xff0000, R123, 0xf8, !PT ;  /* 0x00ff00005c7b7812 */ /* 0x000fe200078ef87b */
[----:B------:R-:W-:Y:S01]  /*36240*/  HADD2.F32 R63, -RZ, R63.H1_H1 ;  /* 0x3000003fff3f7230 */ /* 0x000fe20000004100 */
[----:B------:R-:W-:Y:S01]  /*36250*/  F2FP.F16.E4M3.UNPACK_B R66, R61.H1 ;  /* 0x0000003dff42723e */ /* 0x000fe200030006ff */
[----:B------:R-:W-:-:S02]  /*36260*/  HADD2.F32 R61, -RZ, R69.H0_H0 ;  /* 0x20000045ff3d7230 */ /* 0x000fc40000004100 */
[C---:B------:R-:W-:Y:S01]  /*36270*/  FMUL.FTZ R92, R64.reuse, R89 ;  /* 0x00000059405c7220 */ /* 0x040fe20000410000 */
[----:B------:R-:W-:Y:S02]  /*36280*/  HADD2.F32 R90, -RZ, R88.H0_H0 ;  /* 0x20000058ff5a7230 */ /* 0x000fe40000004100 */
[-C--:B------:R-:W-:Y:S01]  /*36290*/  FMUL.FTZ R94, R64, R82.reuse ;  /* 0x00000052405e7220 */ /* 0x080fe20000410000 */
[----:B------:R-:W-:Y:S01]  /*362a0*/  HADD2.F32 R86, -RZ, R87.H0_H0 ;  /* 0x20000057ff567230 */ /* 0x000fe20000004100 */
[----:B------:R-:W-:Y:S01]  /*362b0*/  LOP3.LUT R123, R123, 0xff000000, R67, 0xf8, !PT ;  /* 0xff0000007b7b7812 */ /* 0x000fe200078ef843 */
[--C-:B------:R-:W-:Y:S02]  /*362c0*/  HADD2.F32 R65, -RZ, R66.reuse.H0_H0 ;  /* 0x20000042ff417230 */ /* 0x100fe40000004100 */
[----:B------:R-:W-:Y:S01]  /*362d0*/  FFMA.FTZ R64, R63, R82, -R92 ;  /* 0x000000523f407223 */ /* 0x000fe2000001085c */
[C---:B------:R-:W-:Y:S01]  /*362e0*/  FMUL.FTZ R120, R61.reuse, R90 ;  /* 0x0000005a3d787220 */ /* 0x040fe20000410000 */
[----:B------:R-:W-:Y:S01]  /*362f0*/  FMUL.FTZ R67, R61, R86 ;  /* 0x000000563d437220 */ /* 0x000fe20000410000 */
[----:B------:R-:W-:-:S02]  /*36300*/  HADD2.F32 R82, -RZ, R66.H1_H1 ;  /* 0x30000042ff527230 */ /* 0x000fc40000004100 */
[----:B------:R-:W-:Y:S01]  /*36310*/  FFMA.FTZ R61, R63, R89, R94 ;  /* 0x000000593f3d7223 */ /* 0x000fe2000001005e */
[----:B------:R-:W-:Y:S02]  /*36320*/  HADD2.F32 R66, -RZ, R69.H1_H1 ;  /* 0x30000045ff427230 */ /* 0x000fe40000004100 */
[C---:B------:R-:W-:Y:S01]  /*36330*/  FFMA.FTZ R63, R65.reuse, R86, -R120 ;  /* 0x00000056413f7223 */ /* 0x040fe20000010878 */
[----:B------:R-:W-:Y:S01]  /*36340*/  HADD2.F32 R93, -RZ, R88.H1_H1 ;  /* 0x30000058ff5d7230 */ /* 0x000fe20000004100 */
[----:B------:R-:W-:Y:S01]  /*36350*/  F2FP.F16.E4M3.UNPACK_B R92, R123 ;  /* 0x0000007bff5c723e */ /* 0x000fe200020006ff */
[----:B------:R-:W-:Y:S01]  /*36360*/  HADD2.F32 R89, -RZ, R87.H1_H1 ;  /* 0x30000057ff597230 */ /* 0x000fe20000004100 */
[----:B------:R-:W-:Y:S01]  /*36370*/  F2FP.F16.E4M3.UNPACK_B R87, R85 ;  /* 0x00000055ff57723e */ /* 0x000fe200020006ff */
[----:B------:R-:W-:Y:S01]  /*36380*/  FFMA.FTZ R65, R65, R90, R67 ;  /* 0x0000005a41417223 */ /* 0x000fe20000010043 */
[----:B------:R-:W-:Y:S01]  /*36390*/  F2FP.F16.E4M3.UNPACK_B R90, R91 ;  /* 0x0000005bff5a723e */ /* 0x000fe200020006ff */
[C---:B------:R-:W-:Y:S01]  /*363a0*/  FMUL.FTZ R121, R66.reuse, R93 ;  /* 0x0000005d42797220 */ /* 0x040fe20000410000 */
[----:B------:R-:W-:Y:S01]  /*363b0*/  FMUL.FTZ R120, R66, R89 ;  /* 0x0000005942787220 */ /* 0x000fe20000410000 */
[----:B------:R-:W-:Y:S01]  /*363c0*/  F2FP.F16.E4M3.UNPACK_B R86, R84 ;  /* 0x00000054ff56723e */ /* 0x000fe200020006ff */
[----:B------:R-:W-:-:S02]  /*363d0*/  HADD2.F32 R67, -RZ, R87.H0_H0 ;  /* 0x20000057ff437230 */ /* 0x000fc40000004100 */
[C---:B------:R-:W-:Y:S01]  /*363e0*/  FFMA.FTZ R66, R82.reuse, R89, -R121 ;  /* 0x0000005952427223 */ /* 0x040fe20000010879 */
[----:B------:R-:W-:Y:S02]  /*363f0*/  HADD2.F32 R94, -RZ, R92.H0_H0 ;  /* 0x2000005cff5e7230 */ /* 0x000fe40000004100 */
[----:B------:R-:W-:Y:S01]  /*36400*/  FFMA.FTZ R82, R82, R93, R120 ;  /* 0x0000005d52527223 */ /* 0x000fe20000010078 */
[--C-:B------:R-:W-:Y:S01]  /*36410*/  HADD2.F32 R88, -RZ, R90.reuse.H0_H0 ;  /* 0x2000005aff587230 */ /* 0x100fe20000004100 */
[----:B------:R-:W-:Y:S01]  /*36420*/  F2FP.F16.E4M3.UNPACK_B R89, R85.H1 ;  /* 0x00000055ff59723e */ /* 0x000fe200030006ff */
[----:B------:R-:W-:Y:S01]  /*36430*/  HADD2.F32 R93, -RZ, R90.H1_H1 ;  /* 0x3000005aff5d7230 */ /* 0x000fe20000004100 */
[----:B------:R-:W-:Y:S01]  /*36440*/  F2FP.F16.E4M3.UNPACK_B R123, R123.H1 ;  /* 0x0000007bff7b723e */ /* 0x000fe200030006ff */
[----:B------:R-:W-:Y:S01]  /*36450*/  HADD2.F32 R69, -RZ, R86.H0_H0 ;  /* 0x20000056ff457230 */ /* 0x000fe20000004100 */
[----:B------:R-:W-:Y:S01]  /*36460*/  F2FP.F16.E4M3.UNPACK_B R90, R91.H1 ;  /* 0x0000005bff5a723e */ /* 0x000fe200030006ff */
[----:B------:R-:W-:Y:S01]  /*36470*/  FMUL.FTZ R122, R67, R94 ;  /* 0x0000005e437a7220 */ /* 0x000fe20000410000 */
[----:B------:R-:W-:Y:S01]  /*36480*/  F2FP.F16.E4M3.UNPACK_B R85, R84.H1 ;  /* 0x00000054ff55723e */ /* 0x000fe200030006ff */
[----:B------:R-:W-:-:S02]  /*36490*/  HADD2.F32 R121, -RZ, R92.H1_H1 ;  /* 0x3000005cff797230 */ /* 0x000fc40000004100 */
[-C--:B------:R-:W-:Y:S01]  /*364a0*/  FMUL.FTZ R125, R67, R88.reuse ;  /* 0x00000058437d7220 */ /* 0x080fe20000410000 */
[----:B------:R-:W-:Y:S02]  /*364b0*/  HADD2.F32 R84, -RZ, R89.H0_H0 ;  /* 0x20000059ff547230 */ /* 0x000fe40000004100 */
[C---:B------:R-:W-:Y:S01]  /*364c0*/  FFMA.FTZ R67, R69.reuse, R88, -R122 ;  /* 0x0000005845437223 */ /* 0x040fe2000001087a */
[----:B------:R-:W-:Y:S02]  /*364d0*/  HADD2.F32 R92, -RZ, R123.H0_H0 ;  /* 0x2000007bff5c7230 */ /* 0x000fe40000004100 */
[----:B------:R-:W-:Y:S01]  /*364e0*/  FFMA.FTZ R69, R69, R94, R125 ;  /* 0x0000005e45457223 */ /* 0x000fe2000001007d */
[----:B------:R-:W-:Y:S01]  /*364f0*/  HADD2.F32 R91, -RZ, R90.H0_H0 ;  /* 0x2000005aff5b7230 */ /* 0x000fe20000004100 */
[----:B------:R-:W-:Y:S01]  /*36500*/  F2FP.F16.E4M3.UNPACK_B R120, R95.H1 ;  /* 0x0000005fff78723e */ /* 0x000fe200030006ff */
[----:B------:R-:W-:Y:S02]  /*36510*/  HADD2.F32 R88, -RZ, R87.H1_H1 ;  /* 0x30000057ff587230 */ /* 0x000fe40000004100 */
[----:B------:R-:W-:Y:S01]  /*36520*/  FMUL.FTZ R94, R84, R92 ;  /* 0x0000005c545e7220 */ /* 0x000fe20000410000 */
[----:B------:R-:W-:-:S02]  /*36530*/  HADD2.F32 R87, -RZ, R85.H0_H0 ;  /* 0x20000055ff577230 */ /* 0x000fc40000004100 */
[----:B------:R-:W-:Y:S01]  /*36540*/  FMUL.FTZ R127, R84, R91 ;  /* 0x0000005b547f7220 */ /* 0x000fe20000410000 */
[----:B------:R-:W-:Y:S02]  /*36550*/  HADD2.F32 R86, -RZ, R86.H1_H1 ;  /* 0x30000056ff567230 */ /* 0x000fe40000004100 */
[C---:B------:R-:W-:Y:S01]  /*36560*/  FMUL.FTZ R125, R88.reuse, R121 ;  /* 0x00000079587d7220 */ /* 0x040fe20000410000 */
[----:B------:R-:W-:Y:S01]  /*36570*/  FMUL.FTZ R88, R88, R93 ;  /* 0x0000005d58587220 */ /* 0x000fe20000410000 */
[C---:B------:R-:W-:Y:S01]  /*36580*/  FFMA.FTZ R126, R87.reuse, R91, -R94 ;  /* 0x0000005b577e7223 */ /* 0x040fe2000001085e */
[----:B------:R-:W-:Y:S02]  /*36590*/  HADD2.F32 R91, -RZ, R89.H1_H1 ;  /* 0x30000059ff5b7230 */ /* 0x000fe40000004100 */
[----:B------:R-:W-:Y:S01]  /*365a0*/  FFMA.FTZ R127, R87, R92, R127 ;  /* 0x0000005c577f7223 */ /* 0x000fe2000001007f */
[----:B------:R-:W-:Y:S01]  /*365b0*/  F2FP.F16.E4M3.UNPACK_B R89, R68.H1 ;  /* 0x00000044ff59723e */ /* 0x000fe200030006ff */
[C---:B------:R-:W-:Y:S01]  /*365c0*/  FFMA.FTZ R84, R86.reuse, R93, -R125 ;  /* 0x0000005d56547223 */ /* 0x040fe2000001087d */
[----:B------:R-:W-:Y:S01]  /*365d0*/  F2FP.F16.E4M3.UNPACK_B R92, R71.H1 ;  /* 0x00000047ff5c723e */ /* 0x000fe200030006ff */
[----:B------:R-:W-:Y:S01]  /*365e0*/  FFMA.FTZ R86, R86, R121, R88 ;  /* 0x0000007956567223 */ /* 0x000fe20000010058 */
[----:B------:R-:W-:Y:S01]  /*365f0*/  HADD2.F32 R88, -RZ, R85.H1_H1 ;  /* 0x30000055ff587230 */ /* 0x000fe20000004100 */
[-C--:B------:R-:W-:Y:S01]  /*36600*/  F2FP.F16.E4M3.UNPACK_B R85, R60.reuse.H1 ;  /* 0x0000003cff55723e */ /* 0x080fe200030006ff */
[----:B------:R-:W-:Y:S01]  /*36610*/  HADD2.F32 R94, -RZ, R90.H1_H1 ;  /* 0x3000005aff5e7230 */ /* 0x000fe20000004100 */
[----:B------:R-:W-:Y:S01]  /*36620*/  F2FP.F16.E4M3.UNPACK_B R95, R95 ;  /* 0x0000005fff5f723e */ /* 0x000fe200020006ff */
[----:B------:R-:W-:Y:S01]  /*36630*/  HADD2.F32 R90, -RZ, R89.H0_H0 ;  /* 0x20000059ff5a7230 */ /* 0x000fe20000004100 */
[----:B------:R-:W-:Y:S01]  /*36640*/  F2FP.F16.E4M3.UNPACK_B R60, R60 ;  /* 0x0000003cff3c723e */ /* 0x000fe200020006ff */
[----:B------:R-:W-:-:S02]  /*36650*/  HADD2.F32 R121, -RZ, R120.H0_H0 ;  /* 0x20000078ff797230 */ /* 0x000fc40000004100 */
[CC--:B------:R-:W-:Y:S01]  /*36660*/  FMUL.FTZ R124, R91.reuse, R94.reuse ;  /* 0x0000005e5b7c7220 */ /* 0x0c0fe20000410000 */
[--C-:B------:R-:W-:Y:S01]  /*36670*/  HADD2.F32 R93, -RZ, R92.reuse.H0_H0 ;  /* 0x2000005cff5d7230 */ /* 0x100fe20000004100 */
[----:B------:R-:W-:Y:S01]  /*36680*/  F2FP.SATFINITE.E4M3.F32.PACK_AB_MERGE_C R63, R66, R63, RZ ;  /* 0x0000003f423f723e */ /* 0x000fe200048070ff */
[----:B------:R-:W-:Y:S02]  /*36690*/  HADD2.F32 R123, -RZ, R123.H1_H1 ;  /* 0x3000007bff7b7230 */ /* 0x000fe40000004100 */
[C---:B------:R-:W-:Y:S01]  /*366a0*/  FMUL.FTZ R122, R90.reuse, R121 ;  /* 0x000000795a7a7220 */ /* 0x040fe20000410000 */
[----:B------:R-:W-:Y:S02]  /*366b0*/  HADD2.F32 R87, -RZ, R85.H0_H0 ;  /* 0x20000055ff577230 */ /* 0x000fe40000004100 */
[----:B------:R-:W-:Y:S01]  /*366c0*/  FMUL.FTZ R90, R90, R93 ;  /* 0x0000005d5a5a7220 */ /* 0x000fe20000410000 */
[----:B------:R-:W-:Y:S02]  /*366d0*/  HADD2.F32 R89, -RZ, R89.H1_H1 ;  /* 0x30000059ff597230 */ /* 0x000fe40000004100 */
[-C--:B------:R-:W-:Y:S01]  /*366e0*/  FMUL.FTZ R125, R91, R123.reuse ;  /* 0x0000007b5b7d7220 */ /* 0x080fe20000410000 */
[C---:B------:R-:W-:Y:S01]  /*366f0*/  FFMA.FTZ R128, R88.reuse, R123, R124 ;  /* 0x0000007b58807223 */ /* 0x040fe2000001007c */
[C---:B------:R-:W-:Y:S01]  /*36700*/  FFMA.FTZ R122, R87.reuse, R93, -R122 ;  /* 0x0000005d577a7223 */ /* 0x040fe2000001087a */
[----:B------:R-:W-:Y:S01]  /*36710*/  FFMA.FTZ R121, R87, R121, R90 ;  /* 0x0000007957797223 */ /* 0x000fe2000001005a */
[----:B------:R-:W-:Y:S01]  /*36720*/  FFMA.FTZ R129, R88, R94, -R125 ;  /* 0x0000005e58817223 */ /* 0x000fe2000001087d */
[----:B------:R-:W-:Y:S01]  /*36730*/  HADD2.F32 R92, -RZ, R92.H1_H1 ;  /* 0x3000005cff5c7230 */ /* 0x000fe20000004100 */
[----:B------:R-:W-:Y:S01]  /*36740*/  F2FP.F16.E4M3.UNPACK_B R87, R68 ;  /* 0x00000044ff57723e */ /* 0x000fe200020006ff */
[----:B------:R-:W-:Y:S01]  /*36750*/  HADD2.F32 R120, -RZ, R120.H1_H1 ;  /* 0x30000078ff787230 */ /* 0x000fe20000004100 */
[----:B------:R-:W-:Y:S01]  /*36760*/  F2FP.F16.E4M3.UNPACK_B R88, R71 ;  /* 0x00000047ff58723e */ /* 0x000fe200020006ff */
[----:B------:R-:W-:-:S02]  /*36770*/  HADD2.F32 R85, -RZ, R85.H1_H1 ;  /* 0x30000055ff557230 */ /* 0x000fc40000004100 */
[C---:B------:R-:W-:Y:S01]  /*36780*/  FMUL.FTZ R91, R89.reuse, R92 ;  /* 0x0000005c595b7220 */ /* 0x040fe20000410000 */
[----:B------:R-:W-:Y:S02]  /*36790*/  HADD2.F32 R71, -RZ, R87.H0_H0 ;  /* 0x20000057ff477230 */ /* 0x000fe40000004100 */
[-C--:B------:R-:W-:Y:S01]  /*367a0*/  FMUL.FTZ R68, R89, R120.reuse ;  /* 0x0000007859447220 */ /* 0x080fe20000410000 */
[----:B------:R-:W-:Y:S02]  /*367b0*/  HADD2.F32 R90, -RZ, R95.H0_H0 ;  /* 0x2000005fff5a7230 */ /* 0x000fe40000004100 */
[C---:B------:R-:W-:Y:S01]  /*367c0*/  FFMA.FTZ R120, R85.reuse, R120, R91 ;  /* 0x0000007855787223 */ /* 0x040fe2000001005b */
[----:B------:R-:W-:Y:S02]  /*367d0*/  HADD2.F32 R89, -RZ, R88.H0_H0 ;  /* 0x20000058ff597230 */ /* 0x000fe40000004100 */
[----:B------:R-:W-:Y:S01]  /*367e0*/  FFMA.FTZ R123, R85, R92, -R68 ;  /* 0x0000005c557b7223 */ /* 0x000fe20000010844 */
[----:B------:R-:W-:-:S02]  /*367f0*/  HADD2.F32 R68, -RZ, R60.H0_H0 ;  /* 0x2000003cff447230 */ /* 0x000fc40000004100 */
[CC--:B------:R-:W-:Y:S01]  /*36800*/  FMUL.FTZ R85, R71.reuse, R90.reuse ;  /* 0x0000005a47557220 */ /* 0x0c0fe20000410000 */
[----:B------:R-:W-:Y:S02]  /*36810*/  HADD2.F32 R87, -RZ, R87.H1_H1 ;  /* 0x30000057ff577230 */ /* 0x000fe40000004100 */
[-C--:B------:R-:W-:Y:S01]  /*36820*/  FMUL.FTZ R71, R71, R89.reuse ;  /* 0x0000005947477220 */ /* 0x080fe20000410000 */
[----:B------:R-:W-:Y:S02]  /*36830*/  HADD2.F32 R95, -RZ, R95.H1_H1 ;  /* 0x3000005fff5f7230 */ /* 0x000fe40000004100 */
[C---:B------:R-:W-:Y:S01]  /*36840*/  FFMA.FTZ R91, R68.reuse, R89, -R85 ;  /* 0x00000059445b7223 */ /* 0x040fe20000010855 */
[----:B------:R-:W-:Y:S02]  /*36850*/  HADD2.F32 R88, -RZ, R88.H1_H1 ;  /* 0x30000058ff587230 */ /* 0x000fe40000004100 */
[----:B------:R-:W-:Y:S01]  /*36860*/  FFMA.FTZ R92, R68, R90, R71 ;  /* 0x0000005a445c7223 */ /* 0x000fe20000010047 */
[----:B------:R-:W-:-:S02]  /*36870*/  HADD2.F32 R60, -RZ, R60.H1_H1 ;  /* 0x3000003cff3c7230 */ /* 0x000fc40000004100 */
[C---:B------:R-:W-:Y:S01]  /*36880*/  FMUL.FTZ R85, R87.reuse, R95 ;  /* 0x0000005f57557220 */ /* 0x040fe20000410000 */
[----:B------:R-:W-:Y:S01]  /*36890*/  F2FP.F16.E4M3.UNPACK_B R71, R70.H1 ;  /* 0x00000046ff47723e */ /* 0x000fe200030006ff */
[-C--:B------:R-:W-:Y:S01]  /*368a0*/  FMUL.FTZ R93, R87, R88.reuse ;  /* 0x00000058575d7220 */ /* 0x080fe20000410000 */
[----:B------:R-:W-:Y:S01]  /*368b0*/  F2FP.F16.E4M3.UNPACK_B R89, R59.H1 ;  /* 0x0000003bff59723e */ /* 0x000fe200030006ff */
[C---:B------:R-:W-:Y:S01]  /*368c0*/  FFMA.FTZ R94, R60.reuse, R88, -R85 ;  /* 0x000000583c5e7223 */ /* 0x040fe20000010855 */
[----:B------:R-:W-:Y:S01]  /*368d0*/  F2FP.F16.E4M3.UNPACK_B R87, R56.H1 ;  /* 0x00000038ff57723e */ /* 0x000fe200030006ff */
[----:B------:R-:W-:Y:S01]  /*368e0*/  HADD2.F32 R85, -RZ, R71.H0_H0 ;  /* 0x20000047ff557230 */ /* 0x000fe20000004100 */
[----:B------:R-:W-:Y:S01]  /*368f0*/  F2FP.F16.E4M3.UNPACK_B R68, R62.H1 ;  /* 0x0000003eff44723e */ /* 0x000fe200030006ff */
[----:B------:R-:W-:Y:S02]  /*36900*/  HADD2.F32 R90, -RZ, R89.H0_H0 ;  /* 0x20000059ff5a7230 */ /* 0x000fe40000004100 */
[----:B------:R-:W-:Y:S01]  /*36910*/  FFMA.FTZ R93, R60, R95, R93 ;  /* 0x0000005f3c5d7223 */ /* 0x000fe2000001005d */
[----:B------:R-:W-:Y:S01]  /*36920*/  HADD2.F32 R71, -RZ, R71.H1_H1 ;  /* 0x30000047ff477230 */ /* 0x000fe20000004100 */
[----:B------:R-:W-:Y:S01]  /*36930*/  F2FP.F16.E4M3.UNPACK_B R70, R70 ;  /* 0x00000046ff46723e */ /* 0x000fe200020006ff */
[----:B------:R-:W-:-:S02]  /*36940*/  HADD2.F32 R88, -RZ, R87.H0_H0 ;  /* 0x20000057ff587230 */ /* 0x000fc40000004100 */
[C---:B------:R-:W-:Y:S01]  /*36950*/  FMUL.FTZ R95, R85.reuse, R90 ;  /* 0x0000005a555f7220 */ /* 0x040fe20000410000 */
[----:B------:R-:W-:Y:S01]  /*36960*/  HADD2.F32 R89, -RZ, R89.H1_H1 ;  /* 0x30000059ff597230 */ /* 0x000fe20000004100 */
[----:B------:R-:W-:Y:S01]  /*36970*/  F2FP.F16.E4M3.UNPACK_B R56, R56 ;  /* 0x00000038ff38723e */ /* 0x000fe200020006ff */
[----:B------:R-:W-:Y:S02]  /*36980*/  HADD2.F32 R87, -RZ, R87.H1_H1 ;  /* 0x30000057ff577230 */ /* 0x000fe40000004100 */
[----:B------:R-:W-:Y:S01]  /*36990*/  FMUL.FTZ R85, R85, R88 ;  /* 0x0000005855557220 */ /* 0x000fe20000410000 */
[--C-:B------:R-:W-:Y:S02]  /*369a0*/  HADD2.F32 R60, -RZ, R68.reuse.H0_H0 ;  /* 0x20000044ff3c7230 */ /* 0x100fe40000004100 */
        /* <DEDUP_REMOVED lines=14> */
[----:B------:R-:W-:Y:S01]  /*36a90*/  F2FP.SATFINITE.E4M3.F32.PACK_AB_MERGE_C R127, R128, R127, RZ ;  /* 0x0000007f807f723e */ /* 0x000fe200048070ff */
[----:B------:R-:W-:Y:S01]  /*36aa0*/  HADD2.F32 R70, -RZ, R70.H1_H1 ;  /* 0x30000046ff467230 */ /* 0x000fe20000004100 */
[----:B------:R-:W-:Y:S01]  /*36ab0*/  F2FP.SATFINITE.E4M3.F32.PACK_AB_MERGE_C R90, R125, R90, RZ ;  /* 0x0000005a7d5a723e */ /* 0x000fe200048070ff */
[----:B------:R-:W-:-:S02]  /*36ac0*/  HADD2.F32 R87, -RZ, R68.H1_H1 ;  /* 0x30000044ff577230 */ /* 0x000fc40000004100 */
[C---:B------:R-:W-:Y:S01]  /*36ad0*/  FMUL.FTZ R89, R59.reuse, R85 ;  /* 0x000000553b597220 */ /* 0x040fe20000410000 */
[----:B------:R-:W-:Y:S02]  /*36ae0*/  HADD2.F32 R71, -RZ, R56.H1_H1 ;  /* 0x30000038ff477230 */ /* 0x000fe40000004100 */
[-C--:B------:R-:W-:Y:S01]  /*36af0*/  FMUL.FTZ R68, R59, R60.reuse ;  /* 0x0000003c3b447220 */ /* 0x080fe20000410000 */
[--C-:B------:R-:W-:Y:S02]  /*36b00*/  HADD2.F32 R56, -RZ, R62.reuse.H0_H0 ;  /* 0x2000003eff387230 */ /* 0x100fe40000004100 */
[C---:B------:R-:W-:Y:S01]  /*36b10*/  FMUL.FTZ R59, R70.reuse, R87 ;  /* 0x00000057463b7220 */ /* 0x040fe20000410000 */
[----:B------:R-:W-:Y:S02]  /*36b20*/  HADD2.F32 R62, -RZ, R62.H1_H1 ;  /* 0x3000003eff3e7230 */ /* 0x000fe40000004100 */
[----:B------:R-:W-:Y:S01]  /*36b30*/  FMUL.FTZ R70, R70, R71 ;  /* 0x0000004746467220 */ /* 0x000fe20000410000 */
[----:B------:R-:W-:Y:S01]  /*36b40*/  F2FP.SATFINITE.E4M3.F32.PACK_AB_MERGE_C R57, R64, R57, R63 ;  /* 0x000000394039723e */ /* 0x000fe2000480703f */
[C---:B------:R-:W-:Y:S01]  /*36b50*/  FFMA.FTZ R89, R56.reuse, R60, -R89 ;  /* 0x0000003c38597223 */ /* 0x040fe20000010859 */
[----:B------:R-:W-:Y:S01]  /*36b60*/  FFMA.FTZ R68, R56, R85, R68 ;  /* 0x0000005538447223 */ /* 0x000fe20000010044 */
[C---:B------:R-:W-:Y:S01]  /*36b70*/  FFMA.FTZ R87, R62.reuse, R87, R70 ;  /* 0x000000573e577223 */ /* 0x040fe20000010046 */
[----:B------:R-:W-:Y:S01]  /*36b80*/  FFMA.FTZ R56, R62, R71, -R59 ;  /* 0x000000473e387223 */ /* 0x000fe2000001083b */
[----:B------:R-:W-:Y:S01]  /*36b90*/  F2FP.SATFINITE.E4M3.F32.PACK_AB_MERGE_C R65, R61, R58, R65 ;  /* 0x0000003a3d41723e */ /* 0x000fe20004807041 */
[----:B------:R-:W-:Y:S01]  /*36ba0*/  IMAD.MOV.U32 R61, RZ, RZ, R57 ;  /* 0x000000ffff3d7224 */ /* 0x000fe200078e0039 */
[----:B------:R-:W-:-:S02]  /*36bb0*/  F2FP.SATFINITE.E4M3.F32.PACK_AB_MERGE_C R92, R93, R92, R120 ;  /* 0x0000005c5d5c723e */ /* 0x000fc40004807078 */
[----:B------:R-:W-:Y:S02]  /*36bc0*/  F2FP.SATFINITE.E4M3.F32.PACK_AB_MERGE_C R126, R129, R126, RZ ;  /* 0x0000007e817e723e */ /* 0x000fe400048070ff */
[----:B------:R-:W-:Y:S02]  /*36bd0*/  F2FP.SATFINITE.E4M3.F32.PACK_AB_MERGE_C R122, R123, R122, RZ ;  /* 0x0000007a7b7a723e */ /* 0x000fe400048070ff */
[----:B------:R-:W-:Y:S02]  /*36be0*/  F2FP.SATFINITE.E4M3.F32.PACK_AB_MERGE_C R88, R88, R95, RZ ;  /* 0x0000005f5858723e */ /* 0x000fe400048070ff */
[----:B------:R-:W-:Y:S01]  /*36bf0*/  F2FP.SATFINITE.E4M3.F32.PACK_AB_MERGE_C R71, R86, R69, R127 ;  /* 0x000000455647723e */ /* 0x000fe2000480707f */
[----:B------:R-:W-:Y:S01]  /*36c00*/  IMAD.MOV.U32 R69, RZ, RZ, R65 ;  /* 0x000000ffff457224 */ /* 0x000fe200078e0041 */
[----:B------:R-:W-:Y:S01]  /*36c10*/  F2FP.SATFINITE.E4M3.F32.PACK_AB_MERGE_C R70, R87, R68, R90 ;  /* 0x000000445746723e */ /* 0x000fe2000480705a */
[----:B------:R-:W-:Y:S01]  /*36c20*/  IMAD.MOV.U32 R68, RZ, RZ, R92 ;  /* 0x000000ffff447224 */ /* 0x000fe200078e005c */
[----:B------:R-:W-:-:S02]  /*36c30*/  F2FP.SATFINITE.E4M3.F32.PACK_AB_MERGE_C R63, R84, R67, R126 ;  /* 0x00000043543f723e */ /* 0x000fc4000480707e */
[----:B------:R-:W-:Y:S02]  /*36c40*/  F2FP.SATFINITE.E4M3.F32.PACK_AB_MERGE_C R60, R94, R91, R122 ;  /* 0x0000005b5e3c723e */ /* 0x000fe4000480707a */
[----:B------:R-:W-:-:S07]  /*36c50*/  F2FP.SATFINITE.E4M3.F32.PACK_AB_MERGE_C R62, R56, R89, R88 ;  /* 0x00000059383e723e */ /* 0x000fce0004807058 */
.L_x_1929:
[----:B------:R-:W-:Y:S05]  /*36c60*/  BSYNC B3 ;  /* 0x0000000000037941 */ /* 0x000fea0003800000 */
.L_x_1928:
[C---:B------:R-:W-:Y:S02]  /*36c70*/  R2UR UR4, R40.reuse ;  /* 0x00000000280472ca */ /* 0x040fe400000e0000 */
[C---:B------:R-:W-:Y:S02]  /*36c80*/  R2UR UR5, R41.reuse ;  /* 0x00000000290572ca */ /* 0x040fe400000e0000 */
[----:B------:R-:W-:Y:S02]  /*36c90*/  @!P1 R2UR UR6, R40 ;  /* 0x00000000280692ca */ /* 0x000fe400000e0000 */
[----:B------:R-:W-:Y:S02]  /*36ca0*/  @!P1 R2UR UR7, R41 ;  /* 0x00000000290792ca */ /* 0x000fe400000e0000 */
[----:B------:R-:W-:Y:S02]  /*36cb0*/  SHF.R.S32.HI R83, RZ, 0x1f, R83 ;  /* 0x0000001fff537819 */ /* 0x000fe40000011453 */
[----:B------:R-:W-:-:S02]  /*36cc0*/  @!P1 SHF.R.S32.HI R56, RZ, 0x1f, R81 ;  /* 0x0000001fff389819 */ /* 0x000fc40000011451 */
[CC--:B------:R-:W-:Y:S02]  /*36cd0*/  IADD3.X R81, R101.reuse, R119.reuse, R83, P2, P3 ;  /* 0x0000007765517210 */ /* 0x0c0fe400017e6453 */
[----:B------:R-:W-:-:S03]  /*36ce0*/  @!P1 IADD3.X R117, R101, R119, R56, P4, P5 ;  /* 0x0000007765759210 */ /* 0x000fc600027ea438 */
[----:B-----5:R0:W-:Y:S04]  /*36cf0*/  ST.E.128 desc[UR4][R80.64], R60 ;  /* 0x0000003c50007985 */ /* 0x0201e8000c101d04 */
[----:B------:R0:W-:Y:S02]  /*36d00*/  @!P1 ST.E.128 desc[UR6][R116.64], R68 ;  /* 0x0000004474009985 */ /* 0x0001e4000c101d06 */
.L_x_1919:
[----:B------:R-:W-:Y:S05]  /*36d10*/  BSYNC B2 ;  /* 0x0000000000027941 */ /* 0x000fea0003800000 */
.L_x_1918:
[----:B------:R-:W-:Y:S02]  /*36d20*/  R2UR UR4, R40 ;  /* 0x00000000280472ca */ /* 0x000fe400000e0000 */
[----:B------:R-:W-:-:S13]  /*36d30*/  R2UR UR5, R41 ;  /* 0x00000000290572ca */ /* 0x000fda00000e0000 */
[----:B------:R-:W2:Y:S01]  /*36d40*/  LD.E R57, desc[UR4][R112.64+0xc] ;  /* 0x00000c0470397980 */ /* 0x000ea2000c101900 */
[----:B------:R-:W-:Y:S01]  /*36d50*/  LEA.HI.SX32 R107, R107, 0x80, 0x1f ;  /* 0x000000806b6b7811 */ /* 0x000fe200078ffaff */
[----:B0-----:R-:W-:Y:S01]  /*36d60*/  IMAD R60, R115, R98, RZ ;  /* 0x00000062733c7224 */ /* 0x001fe200078e02ff */
[----:B------:R-:W-:-:S05]  /*36d70*/  SHF.R.S32.HI R59, RZ, 0x1f, R98 ;  /* 0x0000001fff3b7819 */ /* 0x000fca0000011462 */
[----:B------:R-:W-:Y:S01]  /*36d80*/  IMAD R115, R114, R59, R60 ;  /* 0x0000003b72737224 */ /* 0x000fe200078e023c */
[----:B------:R-:W-:Y:S01]  /*36d90*/  SHF.R.S32.HI R59, RZ, 0x1f, R107 ;  /* 0x0000001fff3b7819 */ /* 0x000fe2000001146b */
[----:B--2---:R-:W-:-:S05]  /*36da0*/  IMAD R57, R98, -0xa0, R57 ;  /* 0xffffff6062397824 */ /* 0x004fca00078e0239 */
[----:B------:R-:W-:Y:S01]  /*36db0*/  VIMNMX R58, R57, 0xa0, PT ;  /* 0x000000a0393a7848 */ /* 0x000fe20003fe0100 */
[----:B------:R-:W-:-:S03]  /*36dc0*/  IMAD.WIDE.U32 R56, R114, R98, RZ ;  /* 0x0000006272387225 */ /* 0x000fc600078e00ff */
[----:B------:R-:W-:Y:S01]  /*36dd0*/  ISETP.GE.AND P1, PT, R107, R58, PT ;  /* 0x0000003a6b00720c */ /* 0x000fe20003f26270 */
[----:B------:R-:W-:Y:S02]  /*36de0*/  IMAD R58, R103, R107, RZ ;  /* 0x0000006b673a7224 */ /* 0x000fe400078e02ff */
[----:B------:R-:W-:Y:S02]  /*36df0*/  IMAD.IADD R57, R57, 0x1, R115 ;  /* 0x0000000139397824 */ /* 0x000fe400078e0273 */
[C---:B------:R-:W-:Y:S02]  /*36e00*/  IMAD R59, R102.reuse, R59, R58 ;  /* 0x0000003b663b7224 */ /* 0x040fe400078e023a */
[----:B------:R-:W-:-:S06]  /*36e10*/  IMAD.WIDE.U32 R102, R102, R107, R56 ;  /* 0x0000006b66667225 */ /* 0x000fcc00078e0038 */
[----:B------:R-:W-:Y:S05]  /*36e20*/  @P1 BRA `(.L_x_1887) ;  /* 0x0000004400fc1947 */ /* 0x000fea0003800000 */
[----:B------:R-:W-:Y:S02]  /*36e30*/  R2UR UR4, R40 ;  /* 0x00000000280472ca */ /* 0x000fe400000e0000 */
[----:B------:R-:W-:-:S13]  /*36e40*/  R2UR UR5, R41 ;  /* 0x00000000290572ca */ /* 0x000fda00000e0000 */
[----:B-----5:R-:W2:Y:S01]  /*36e50*/  LD.E.U8 R56, desc[UR4][R110.64] ;  /* 0x000000046e387980 */ /* 0x020ea2000c101100 */
[----:B------:R-:W-:Y:S01]  /*36e60*/  BSSY B2, `(.L_x_1930) ;  /* 0x000013b000027945 */ /* 0x000fe20003800000 */
[----:B------:R-:W-:Y:S01]  /*36e70*/  IMAD.IADD R65, R103, 0x1, R59 ;  /* 0x0000000167417824 */ /* 0x000fe200078e023b */
[----:B--2---:R-:W-:-:S04]  /*36e80*/  LOP3.LUT R56, R56, 0x1, RZ, 0xc0, !PT ;  /* 0x0000000138387812 */ /* 0x004fc800078ec0ff */
[----:B------:R-:W-:-:S13]  /*36e90*/  ISETP.NE.U32.AND P1, PT, R56, 0x1, PT ;  /* 0x000000013800780c */ /* 0x000fda0003f25070 */
[----:B------:R-:W-:Y:S05]  /*36ea0*/  @P1 BRA `(.L_x_1931) ;  /* 0x0000001000d81947 */ /* 0x000fea0003800000 */
[----:B------:R-:W-:Y:S02]  /*36eb0*/  R2UR UR4, R40 ;  /* 0x00000000280472ca */ /* 0x000fe400000e0000 */
[----:B------:R-:W-:-:S13]  /*36ec0*/  R2UR UR5, R41 ;  /* 0x00000000290572ca */ /* 0x000fda00000e0000 */
[----:B------:R-:W2:Y:S01]  /*36ed0*/  LD.E R56, desc[UR4][R112.64+0x4] ;  /* 0x0000040470387980 */ /* 0x000ea2000c101900 */
[----:B------:R-:W-:Y:S01]  /*36ee0*/  IMAD.IADD R59, R13, 0x1, -R118 ;  /* 0x000000010d3b7824 */ /* 0x000fe200078e0a76 */
[----:B------:R-:W-:Y:S02]  /*36ef0*/  SHF.R.S32.HI R62, RZ, 0x1f, R107 ;  /* 0x0000001fff3e7819 */ /* 0x000fe4000001146b */
[-C--:B------:R-:W-:Y:S02]  /*36f00*/  LEA.HI R61, R107, R107.reuse, RZ, 0x1 ;  /* 0x0000006b6b3d7211 */ /* 0x080fe400078f08ff */
[----:B------:R-:W-:Y:S02]  /*36f10*/  LEA.HI R63, R62, R107, RZ, 0x3 ;  /* 0x0000006b3e3f7211 */ /* 0x000fe400078f18ff */
[C---:B------:R-:W-:Y:S01]  /*36f20*/  LOP3.LUT R62, R61.reuse, 0x3fffffe, RZ, 0xc0, !PT ;  /* 0x03fffffe3d3e7812 */ /* 0x040fe200078ec0ff */
[----:B------:R-:W-:Y:S01]  /*36f30*/  IMAD.SHL.U32 R61, R61, 0x40, RZ ;  /* 0x000000403d3d7824 */ /* 0x000fe200078e00ff */
[----:B------:R-:W-:Y:S01]  /*36f40*/  R2UR UR6, R40 ;  /* 0x00000000280672ca */ /* 0x000fe200000e0000 */
[----:B------:R-:W-:Y:S01]  /*36f50*/  IMAD.SHL.U32 R63, R63, 0x40, RZ ;  /* 0x000000403f3f7824 */ /* 0x000fe200078e00ff */
[----:B------:R-:W-:Y:S01]  /*36f60*/  R2UR UR7, R41 ;  /* 0x00000000290772ca */ /* 0x000fe200000e0000 */
[----:B------:R-:W-:Y:S01]  /*36f70*/  IMAD.IADD R62, R107, 0x1, -R62 ;  /* 0x000000016b3e7824 */ /* 0x000fe200078e0a3e */
[----:B------:R-:W-:-:S02]  /*36f80*/  LOP3.LUT R61, R61, 0x180, RZ, 0xc0, !PT ;  /* 0x000001803d3d7812 */ /* 0x000fc400078ec0ff */
[----:B------:R-:W-:-:S05]  /*36f90*/  LOP3.LUT R63, R63, 0xfffffe00, RZ, 0xc0, !PT ;  /* 0xfffffe003f3f7812 */ /* 0x000fca00078ec0ff */
        /* <DEDUP_REMOVED lines=14> */
[----:B------:R-:W-:-:S02]  /*37080*/  SHF.R.U32.HI R59, RZ, 0x3, R61 ;  /* 0x00000003ff3b7819 */ /* 0x000fc4000001163d */
[----:B------:R-:W-:Y:S02]  /*37090*/  LEA.HI.SX32 R60, R60, R69, 0x1b ;  /* 0x000000453c3c7211 */ /* 0x000fe400078fdaff */
[----:B------:R-:W-:Y:S02]  /*370a0*/  SHF.R.S32.HI R57, RZ, 0x6, R56 ;  /* 0x00000006ff397819 */ /* 0x000fe40000011438 */
[----:B------:R-:W-:Y:S02]  /*370b0*/  SHF.R.S32.HI R67, RZ, 0x1f, R60 ;  /* 0x0000001fff437819 */ /* 0x000fe4000001143c */
[----:B------:R-:W-:Y:S01]  /*370c0*/  LOP3.LUT R58, R61, 0x30, R58, 0xf8, !PT ;  /* 0x000000303d3a7812 */ /* 0x000fe200078ef83a */
[----:B------:R-:W-:Y:S01]  /*370d0*/  IMAD R57, R57, 0x2800, R62 ;  /* 0x0000280039397824 */ /* 0x000fe200078e023e */
[----:B------:R-:W-:Y:S01]  /*370e0*/  LEA.HI R63, R67, R60, RZ, 0x2 ;  /* 0x0000003c433f7211 */ /* 0x000fe200078f10ff */
[----:B------:R-:W-:Y:S01]  /*370f0*/  IMAD.SHL.U32 R67, R60, 0x10, RZ ;  /* 0x000000103c437824 */ /* 0x000fe200078e00ff */
[----:B------:R-:W-:-:S02]  /*37100*/  LOP3.LUT R58, R58, R59, RZ, 0x3c, !PT ;  /* 0x0000003b3a3a7212 */ /* 0x000fc400078e3cff */
[----:B------:R-:W-:Y:S02]  /*37110*/  SHF.R.S32.HI R63, RZ, 0x2, R63 ;  /* 0x00000002ff3f7819 */ /* 0x000fe4000001143f */
[----:B------:R-:W-:Y:S01]  /*37120*/  LOP3.LUT R56, R61, 0x30, R67, 0xf8, !PT ;  /* 0x000000303d387812 */ /* 0x000fe200078ef843 */
[----:B------:R-:W-:Y:S02]  /*37130*/  IMAD.IADD R57, R57, 0x1, R58 ;  /* 0x0000000139397824 */ /* 0x000fe400078e023a */
[----:B------:R-:W-:Y:S01]  /*37140*/  IMAD R63, R63, 0x2800, R62 ;  /* 0x000028003f3f7824 */ /* 0x000fe200078e023e */
[----:B------:R-:W-:-:S05]  /*37150*/  LOP3.LUT R56, R56, R59, RZ, 0x3c, !PT ;  /* 0x0000003b38387212 */ /* 0x000fca00078e3cff */
[----:B------:R-:W-:Y:S01]  /*37160*/  IMAD.IADD R63, R63, 0x1, R56 ;  /* 0x000000013f3f7824 */ /* 0x000fe200078e0238 */
[----:B------:R-:W-:-:S04]  /*37170*/  IADD3 R56, P1, P2, R108, R57, R37 ;  /* 0x000000396c387210 */ /* 0x000fc80007a3e025 */
[----:B------:R-:W-:Y:S02]  /*37180*/  IADD3.X R57, R109, RZ, R99, P1, P2 ;  /* 0x000000ff6d397210 */ /* 0x000fe40000fe4463 */
[----:B------:R-:W-:Y:S02]  /*37190*/  ISETP.GE.AND P2, PT, R105, R64, PT ;  /* 0x000000406900720c */ /* 0x000fe40003f46270 */
[----:B------:R-:W-:Y:S01]  /*371a0*/  IADD3 R60, P3, P4, R108, R63, R37 ;  /* 0x0000003f6c3c7210 */ /* 0x000fe20007c7e025 */
[----:B------:R-:W-:Y:S01]  /*371b0*/  IMAD.SHL.U32 R69, R69, 0x10, RZ ;  /* 0x0000001045457824 */ /* 0x000fe200078e00ff */
[----:B------:R-:W5:Y:S02]  /*371c0*/  LD.E.128 R56, desc[UR4][R56.64] ;  /* 0x0000000438387980 */ /* 0x000f64000c101d00 */
[----:B------:R-:W-:Y:S02]  /*371d0*/  IADD3.X R61, R109, RZ, R99, P3, P4 ;  /* 0x000000ff6d3d7210 */ /* 0x000fe40001fe8463 */
[----:B------:R-:W-:-:S04]  /*371e0*/  ISETP.GE.AND P1, PT, R67, R13, PT ;  /* 0x0000000d4300720c */ /* 0x000fc80003f26270 */
[----:B------:R-:W5:Y:S01]  /*371f0*/  LD.E.128 R60, desc[UR6][R60.64] ;  /* 0x000000063c3c7980 */ /* 0x000f62000c101d00 */
[----:B------:R-:W-:Y:S01]  /*37200*/  SHF.R.S32.HI R64, RZ, 0x1f, R69 ;  /* 0x0000001fff407819 */ /* 0x000fe20000011445 */
[----:B------:R-:W-:Y:S07]  /*37210*/  @P2 BRA `(.L_x_1933) ;  /* 0x0000000c00cc2947 */ /* 0x000fee0003800000 */
[----:B-----5:R-:W-:Y:S01]  /*37220*/  IMAD.MOV.U32 R80, RZ, RZ, R63 ;  /* 0x000000ffff507224 */ /* 0x020fe200078e003f */
[----:B------:R-:W-:Y:S01]  /*37230*/  SHF.R.U32.HI R63, RZ, 0x8, R45 ;  /* 0x00000008ff3f7819 */ /* 0x000fe2000001162d */
[----:B------:R-:W-:Y:S01]  /*37240*/  IMAD.MOV.U32 R71, RZ, RZ, R59 ;  /* 0x000000ffff477224 */ /* 0x000fe200078e003b */
[----:B------:R-:W-:Y:S02]  /*37250*/  LOP3.LUT R68, R45, 0xff, RZ, 0xc0, !PT ;  /* 0x000000ff2d447812 */ /* 0x000fe400078ec0ff */
[----:B------:R-:W-:Y:S02]  /*37260*/  SHF.R.U32.HI R82, RZ, 0x8, R47 ;  /* 0x00000008ff527819 */ /* 0x000fe4000001162f */
[----:B------:R-:W-:Y:S02]  /*37270*/  LOP3.LUT R63, R63, 0xff, RZ, 0xc0, !PT ;  /* 0x000000ff3f3f7812 */ /* 0x000fe400078ec0ff */
[----:B------:R-:W-:Y:S02]  /*37280*/  SHF.R.U32.HI R59, RZ, 0x8, R44 ;  /* 0x00000008ff3b7819 */ /* 0x000fe4000001162c */
[----:B------:R-:W-:-:S02]  /*37290*/  LOP3.LUT R83, R47, 0xff, RZ, 0xc0, !PT ;  /* 0x000000ff2f537812 */ /* 0x000fc400078ec0ff */
[----:B------:R-:W-:Y:S02]  /*372a0*/  LOP3.LUT R82, R82, 0xff, RZ, 0xc0, !PT ;  /* 0x000000ff52527812 */ /* 0x000fe400078ec0ff */
[----:B------:R-:W-:Y:S02]  /*372b0*/  PRMT R68, R63, 0x7604, R68 ;  /* 0x000076043f447816 */ /* 0x000fe40000000044 */
[----:B------:R-:W-:Y:S02]  /*372c0*/  LOP3.LUT R66, R44, 0xff, RZ, 0xc0, !PT ;  /* 0x000000ff2c427812 */ /* 0x000fe400078ec0ff */
[----:B------:R-:W-:Y:S02]  /*372d0*/  SHF.R.U32.HI R70, RZ, 0x8, R46 ;  /* 0x00000008ff467819 */ /* 0x000fe4000001162e */
[----:B------:R-:W-:Y:S02]  /*372e0*/  LOP3.LUT R59, R59, 0xff, RZ, 0xc0, !PT ;  /* 0x000000ff3b3b7812 */ /* 0x000fe400078ec0ff */
[----:B------:R-:W-:-:S02]  /*372f0*/  SHF.R.U32.HI R63, RZ, 0x8, R73 ;  /* 0x00000008ff3f7819 */ /* 0x000fc40000011649 */
[----:B------:R-:W-:Y:S02]  /*37300*/  PRMT R85, R82, 0x7604, R83 ;  /* 0x0000760452557816 */ /* 0x000fe40000000053 */
[----:B------:R-:W-:Y:S02]  /*37310*/  LOP3.LUT R81, R46, 0xff, RZ, 0xc0, !PT ;  /* 0x000000ff2e517812 */ /* 0x000fe400078ec0ff */
[----:B------:R-:W-:Y:S02]  /*37320*/  LOP3.LUT R70, R70, 0xff, RZ, 0xc0, !PT ;  /* 0x000000ff46467812 */ /* 0x000fe400078ec0ff */
[----:B------:R-:W-:Y:S02]  /*37330*/  PRMT R66, R59, 0x7604, R66 ;  /* 0x000076043b427816 */ /* 0x000fe40000000042 */
[----:B------:R-:W-:Y:S02]  /*37340*/  LOP3.LUT R82, R73, 0xff, RZ, 0xc0, !PT ;  /* 0x000000ff49527812 */ /* 0x000fe400078ec0ff */
[----:B------:R-:W-:-:S02]  /*37350*/  LOP3.LUT R63, R63, 0xff, RZ, 0xc0, !PT ;  /* 0x000000ff3f3f7812 */ /* 0x000fc400078ec0ff */
[----:B------:R-:W-:Y:S02]  /*37360*/  SHF.R.U32.HI R59, RZ, 0x8, R72 ;  /* 0x00000008ff3b7819 */ /* 0x000fe40000011648 */
[----:B------:R-:W-:Y:S02]  /*37370*/  PRMT R81, R70, 0x7604, R81 ;  /* 0x0000760446517816 */ /* 0x000fe40000000051 */
[----:B------:R-:W-:Y:S02]  /*37380*/  PRMT R89, R63, 0x7604, R82 ;  /* 0x000076043f597816 */ /* 0x000fe40000000052 */
[----:B------:R-:W-:Y:S02]  /*37390*/  LOP3.LUT R70, R72, 0xff, RZ, 0xc0, !PT ;  /* 0x000000ff48467812 */ /* 0x000fe400078ec0ff */
[----:B------:R-:W-:Y:S02]  /*373a0*/  LOP3.LUT R59, R59, 0xff, RZ, 0xc0, !PT ;  /* 0x000000ff3b3b7812 */ /* 0x000fe400078ec0ff */
[----:B------:R-:W-:-:S02]  /*373b0*/  SHF.R.U32.HI R63, RZ, 0x10, R45 ;  /* 0x00000010ff3f7819 */ /* 0x000fc4000001162d */
[----:B------:R-:W-:Y:S02]  /*373c0*/  SHF.R.U32.HI R83, RZ, 0x8, R74 ;  /* 0x00000008ff537819 */ /* 0x000fe4000001164a */
[----:B------:R-:W-:Y:S02]  /*373d0*/  PRMT R87, R59, 0x7604, R70 ;  /* 0x000076043b577816 */ /* 0x000fe40000000046 */
[----:B------:R-:W-:Y:S02]  /*373e0*/  LOP3.LUT R63, R63, 0xff, RZ, 0xc0, !PT ;  /* 0x000000ff3f3f7812 */ /* 0x000fe400078ec0ff */
[----:B------:R-:W-:Y:S02]  /*373f0*/  SHF.R.U32.HI R70, RZ, 0x10, R46 ;  /* 0x00000010ff467819 */ /* 0x000fe4000001162e */
[----:B------:R-:W-:Y:S02]  /*37400*/  LOP3.LUT R84, R74, 0xff, RZ, 0xc0, !PT ;  /* 0x000000ff4a547812 */ /* 0x000fe400078ec0ff */
[----:B------:R-:W-:-:S02]  /*37410*/  LOP3.LUT R83, R83, 0xff, RZ, 0xc0, !PT ;  /* 0x000000ff53537812 */ /* 0x000fc400078ec0ff */
[----:B------:R-:W-:Y:S02]  /*37420*/  PRMT R63, R63, 0x7054, R68 ;  /* 0x000070543f3f7816 */ /* 0x000fe40000000044 */
[----:B------:R-:W-:Y:S02]  /*37430*/  LOP3.LUT R70, R70, 0xff, RZ, 0xc0, !PT ;  /* 0x000000ff46467812 */ /* 0x000fe400078ec0ff */
[----:B------:R-:W-:Y:S02]  /*37440*/  SHF.R.U32.HI R68, RZ, 0x10, R73 ;  /* 0x00000010ff447819 */ /* 0x000fe40000011649 */
[----:B------:R-:W-:Y:S02]  /*37450*/  PRMT R91, R83, 0x7604, R84 ;  /* 0x00007604535b7816 */ /* 0x000fe40000000054 */
[----:B------:R-:W-:Y:S02]  /*37460*/  PRMT R83, R70, 0x7054, R81 ;  /* 0x0000705446537816 */ /* 0x000fe40000000051 */
[----:B------:R-:W-:-:S02]  /*37470*/  LOP3.LUT R68, R68, 0xff, RZ, 0xc0, !PT ;  /* 0x000000ff44447812 */ /* 0x000fc400078ec0ff */
[----:B------:R-:W-:Y:S02]  /*37480*/  SHF.R.U32.HI R59, RZ, 0x10, R44 ;  /* 0x00000010ff3b7819 */ /* 0x000fe4000001162c */
[----:B------:R-:W-:Y:S02]  /*37490*/  SHF.R.U32.HI R70, RZ, 0x10, R74 ;  /* 0x00000010ff467819 */ /* 0x000fe4000001164a */
[----:B------:R-:W-:Y:S02]  /*374a0*/  SHF.R.U32.HI R86, RZ, 0x8, R75 ;  /* 0x00000008ff567819 */ /* 0x000fe4000001164b */
[----:B------:R-:W-:Y:S02]  /*374b0*/  PRMT R89, R68, 0x7054, R89 ;  /* 0x0000705444597816 */ /* 0x000fe40000000059 */
[----:B------:R-:W-:Y:S02]  /*374c0*/  LOP3.LUT R59, R59, 0xff, RZ, 0xc0, !PT ;  /* 0x000000ff3b3b7812 */ /* 0x000fe400078ec0ff */
[----:B------:R-:W-:-:S02]  /*374d0*/  LOP3.LUT R70, R70, 0xff, RZ, 0xc0, !PT ;  /* 0x000000ff46467812 */ /* 0x000fc400078ec0ff */
[----:B------:R-:W-:Y:S02]  /*374e0*/  LOP3.LUT R93, R75, 0xff, RZ, 0xc0, !PT ;  /* 0x000000ff4b5d7812 */ /* 0x000fe400078ec0ff */
[----:B------:R-:W-:Y:S02]  /*374f0*/  LOP3.LUT R86, R86, 0xff, RZ, 0xc0, !PT ;  /* 0x000000ff56567812 */ /* 0x000fe400078ec0ff */
[----:B------:R-:W-:Y:S02]  /*37500*/  SHF.R.U32.HI R81, RZ, 0x10, R75 ;  /* 0x00000010ff517819 */ /* 0x000fe4000001164b */
[----:B------:R-:W-:Y:S02]  /*37510*/  SHF.R.U32.HI R82, RZ, 0x10, R47 ;  /* 0x00000010ff527819 */ /* 0x000fe4000001162f */
[----:B------:R-:W-:Y:S02]  /*37520*/  LOP3.LUT R89, R89, 0xff000000, R73, 0xf8, !PT ;  /* 0xff00000059597812 */ /* 0x000fe400078ef849 */
[----:B------:R-:W-:-:S02]  /*37530*/  PRMT R59, R59, 0x7054, R66 ;  /* 0x000070543b3b7816 */ /* 0x000fc40000000042 */
[----:B------:R-:W-:Y:S02]  /*37540*/  PRMT R91, R70, 0x7054, R91 ;  /* 0x00007054465b7816 */ /* 0x000fe4000000005b */
[----:B------:R-:W-:Y:S02]  /*37550*/  PRMT R86, R86, 0x7604, R93 ;  /* 0x0000760456567816 */ /* 0x000fe4000000005d */
[----:B------:R-:W-:Y:S02]  /*37560*/  SHF.R.U32.HI R66, RZ, 0x10, R72 ;  /* 0x00000010ff427819 */ /* 0x000fe40000011648 */
[----:B------:R-:W-:Y:S02]  /*37570*/  LOP3.LUT R81, R81, 0xff, RZ, 0xc0, !PT ;  /* 0x000000ff51517812 */ /* 0x000fe400078ec0ff */
[----:B------:R-:W-:Y:S02]  /*37580*/  LOP3.LUT R70, R63, 0xff000000, R45, 0xf8, !PT ;  /* 0xff0000003f467812 */ /* 0x000fe400078ef82d */
[----:B------:R-:W-:-:S02]  /*37590*/  LOP3.LUT R82, R82, 0xff, RZ, 0xc0, !PT ;  /* 0x000000ff52527812 */ /* 0x000fc400078ec0ff */
[----:B------:R-:W-:Y:S02]  /*375a0*/  F2FP.F16.E4M3.UNPACK_B R63, R61 ;  /* 0x0000003dff3f723e */ /* 0x000fe400020006ff */
[----:B------:R-:W-:Y:S02]  /*375b0*/  F2FP.F16.E4M3.UNPACK_B R73, R89 ;  /* 0x00000059ff49723e */ /* 0x000fe400020006ff */
[----:B------:R-:W-:Y:S01]  /*375c0*/  LOP3.LUT R66, R66, 0xff, RZ, 0xc0, !PT ;  /* 0x000000ff42427812 */ /* 0x000fe200078ec0ff */
[----:B------:R-:W-:Y:S01]  /*375d0*/  HADD2.F32 R45, -RZ, R63.H0_H0 ;  /* 0x2000003fff2d7230 */ /* 0x000fe20000004100 */
[----:B------:R-:W-:Y:S02]  /*375e0*/  PRMT R93, R81, 0x7054, R86 ;  /* 0x00007054515d7816 */ /* 0x000fe40000000056 */
[----:B------:R-:W-:Y:S02]  /*375f0*/  F2FP.F16.E4M3.UNPACK_B R68, R70 ;  /* 0x00000046ff44723e */ /* 0x000fe400020006ff */
[----:B------:R-:W-:-:S02]  /*37600*/  LOP3.LUT R81, R59, 0xff000000, R44, 0xf8, !PT ;  /* 0xff0000003b517812 */ /* 0x000fc400078ef82c */
[----:B------:R-:W-:Y:S01]  /*37610*/  PRMT R85, R82, 0x7054, R85 ;  /* 0x0000705452557816 */ /* 0x000fe20000000055 */
[--C-:B------:R-:W-:Y:S01]  /*37620*/  HADD2.F32 R82, -RZ, R73.reuse.H0_H0 ;  /* 0x20000049ff527230 */ /* 0x100fe20000004100 */
[----:B------:R-:W-:Y:S01]  /*37630*/  F2FP.F16.E4M3.UNPACK_B R59, R57 ;  /* 0x00000039ff3b723e */ /* 0x000fe200020006ff */
[----:B------:R-:W-:Y:S01]  /*37640*/  HADD2.F32 R73, -RZ, R73.H1_H1 ;  /* 0x30000049ff497230 */ /* 0x000fe20000004100 */
[----:B------:R-:W-:Y:S01]  /*37650*/  PRMT R87, R66, 0x7054, R87 ;  /* 0x0000705442577816 */ /* 0x000fe20000000057 */
[--C-:B------:R-:W-:Y:S01]  /*37660*/  HADD2.F32 R66, -RZ, R68.reuse.H0_H0 ;  /* 0x20000044ff427230 */ /* 0x100fe20000004100 */
[----:B------:R-:W-:Y:S01]  /*37670*/  LOP3.LUT R44, R83, 0xff000000, R46, 0xf8, !PT ;  /* 0xff000000532c7812 */ /* 0x000fe200078ef82e */
[----:B------:R-:W-:Y:S01]  /*37680*/  HADD2.F32 R46, -RZ, R59.H0_H0 ;  /* 0x2000003bff2e7230 */ /* 0x000fe20000004100 */
[----:B------:R-:W-:Y:S01]  /*37690*/  LOP3.LUT R87, R87, 0xff000000, R72, 0xf8, !PT ;  /* 0xff00000057577812 */ /* 0x000fe200078ef848 */
[----:B------:R-:W-:Y:S01]  /*376a0*/  FMUL.FTZ R83, R45, R82 ;  /* 0x000000522d537220 */ /* 0x000fe20000410000 */
[----:B------:R-:W-:-:S02]  /*376b0*/  HADD2.F32 R72, -RZ, R68.H1_H1 ;  /* 0x30000044ff487230 */ /* 0x000fc40000004100 */
[-C--:B------:R-:W-:Y:S01]  /*376c0*/  FMUL.FTZ R95, R45, R66.reuse ;  /* 0x000000422d5f7220 */ /* 0x080fe20000410000 */
[----:B------:R-:W-:Y:S01]  /*376d0*/  F2FP.F16.E4M3.UNPACK_B R68, R61.H1 ;  /* 0x0000003dff44723e */ /* 0x000fe200030006ff */
[C---:B------:R-:W-:Y:S01]  /*376e0*/  FFMA.FTZ R45, R46.reuse, R66, -R83 ;  /* 0x000000422e2d7223 */ /* 0x040fe20000010853 */
[----:B------:R-:W-:Y:S01]  /*376f0*/  F2FP.F16.E4M3.UNPACK_B R89, R89.H1 ;  /* 0x00000059ff59723e */ /* 0x000fe200030006ff */
[----:B------:R-:W-:Y:S01]  /*37700*/  HADD2.F32 R66, -RZ, R63.H1_H1 ;  /* 0x3000003fff427230 */ /* 0x000fe20000004100 */
[----:B------:R-:W-:Y:S01]  /*37710*/  F2FP.F16.E4M3.UNPACK_B R70, R70.H1 ;  /* 0x00000046ff46723e */ /* 0x000fe200030006ff */
[----:B------:R-:W-:Y:S01]  /*37720*/  FFMA.FTZ R46, R46, R82, R95 ;  /* 0x000000522e2e7223 */ /* 0x000fe2000001005f */
[----:B------:R-:W-:Y:S01]  /*37730*/  LOP3.LUT R85, R85, 0xff000000, R47, 0xf8, !PT ;  /* 0xff00000055557812 */ /* 0x000fe200078ef82f */
[----:B------:R-:W-:Y:S01]  /*37740*/  HADD2.F32 R82, -RZ, R89.H0_H0 ;  /* 0x20000059ff527230 */ /* 0x000fe20000004100 */
[----:B------:R-:W-:Y:S01]  /*37750*/  F2FP.F16.E4M3.UNPACK_B R63, R57.H1 ;  /* 0x00000039ff3f723e */ /* 0x000fe200030006ff */
[----:B------:R-:W-:Y:S01]  /*37760*/  HADD2.F32 R57, -RZ, R68.H0_H0 ;  /* 0x20000044ff397230 */ /* 0x000fe20000004100 */
[----:B------:R-:W-:Y:S01]  /*37770*/  LOP3.LUT R47, R91, 0xff000000, R74, 0xf8, !PT ;  /* 0xff0000005b2f7812 */ /* 0x000fe200078ef84a */
[----:B------:R-:W-:-:S02]  /*37780*/  HADD2.F32 R74, -RZ, R70.H0_H0 ;  /* 0x20000046ff4a7230 */ /* 0x000fc40000004100 */
[CC--:B------:R-:W-:Y:S01]  /*37790*/  FMUL.FTZ R84, R66.reuse, R73.reuse ;  /* 0x0000004942547220 */ /* 0x0c0fe20000410000 */
[----:B------:R-:W-:Y:S02]  /*377a0*/  HADD2.F32 R59, -RZ, R59.H1_H1 ;  /* 0x3000003bff3b7230 */ /* 0x000fe40000004100 */
[----:B------:R-:W-:Y:S01]  /*377b0*/  FMUL.FTZ R86, R66, R72 ;  /* 0x0000004842567220 */ /* 0x000fe20000410000 */
[----:B------:R-:W-:Y:S01]  /*377c0*/  HADD2.F32 R61, -RZ, R63.H0_H0 ;  /* 0x2000003fff3d7230 */ /* 0x000fe20000004100 */
[----:B------:R-:W-:Y:S01]  /*377d0*/  LOP3.LUT R93, R93, 0xff000000, R75, 0xf8, !PT ;  /* 0xff0000005d5d7812 */ /* 0x000fe200078ef84b */
[C---:B------:R-:W-:Y:S01]  /*377e0*/  FMUL.FTZ R88, R57.reuse, R82 ;  /* 0x0000005239587220 */ /* 0x040fe20000410000 */
[----:B------:R-:W-:Y:S01]  /*377f0*/  FMUL.FTZ R75, R57, R74 ;  /* 0x0000004a394b7220 */ /* 0x000fe20000410000 */
        /* <DEDUP_REMOVED lines=17> */
[----:B------:R-:W-:Y:S02]  /*37910*/  HADD2.F32 R63, -RZ, R63.H1_H1 ;  /* 0x3000003fff3f7230 */ /* 0x000fe40000004100 */
[C---:B------:R-:W-:Y:S01]  /*37920*/  FMUL.FTZ R95, R74.reuse, R91 ;  /* 0x0000005b4a5f7220 */ /* 0x040fe20000410000 */
[----:B------:R-:W-:Y:S02]  /*37930*/  HADD2.F32 R70, -RZ, R72.H0_H0 ;  /* 0x20000048ff467230 */ /* 0x000fe40000004100 */
[----:B------:R-:W-:Y:S01]  /*37940*/  FMUL.FTZ R74, R74, R83 ;  /* 0x000000534a4a7220 */ /* 0x000fe20000410000 */
[----:B------:R-:W-:Y:S01]  /*37950*/  F2FP.F16.E4M3.UNPACK_B R93, R93.H1 ;  /* 0x0000005dff5d723e */ /* 0x000fe200030006ff */
[C---:B------:R-:W-:Y:S01]  /*37960*/  FFMA.FTZ R68, R63.reuse, R75, -R86 ;  /* 0x0000004b3f447223 */ /* 0x040fe20000010856 */
[----:B------:R-:W-:Y:S01]  /*37970*/  F2FP.F16.E4M3.UNPACK_B R85, R85.H1 ;  /* 0x00000055ff55723e */ /* 0x000fe200030006ff */
[----:B------:R-:W-:Y:S01]  /*37980*/  FFMA.FTZ R90, R63, R89, R88 ;  /* 0x000000593f5a7223 */ /* 0x000fe20000010058 */
[C---:B------:R-:W-:Y:S01]  /*37990*/  FFMA.FTZ R63, R70.reuse, R83, -R95 ;  /* 0x00000053463f7223 */ /* 0x040fe2000001085f */
[----:B------:R-:W-:Y:S01]  /*379a0*/  FFMA.FTZ R70, R70, R91, R74 ;  /* 0x0000005b46467223 */ /* 0x000fe2000001004a */
[----:B------:R-:W-:Y:S01]  /*379b0*/  HADD2.F32 R89, -RZ, R84.H1_H1 ;  /* 0x30000054ff597230 */ /* 0x000fe20000004100 */
[----:B------:R-:W-:Y:S01]  /*379c0*/  F2FP.F16.E4M3.UNPACK_B R71, R71.H1 ;  /* 0x00000047ff47723e */ /* 0x000fe200030006ff */
[----:B------:R-:W-:Y:S01]  /*379d0*/  HADD2.F32 R74, -RZ, R73.H1_H1 ;  /* 0x30000049ff4a7230 */ /* 0x000fe20000004100 */
[----:B------:R-:W-:Y:S01]  /*379e0*/  F2FP.SATFINITE.E4M3.F32.PACK_AB_MERGE_C R59, R68, R59, RZ ;  /* 0x0000003b443b723e */ /* 0x000fe200048070ff */
[----:B------:R-:W-:Y:S01]  /*379f0*/  HADD2.F32 R83, -RZ, R82.H1_H1 ;  /* 0x30000052ff537230 */ /* 0x000fe20000004100 */
[----:B------:R-:W-:Y:S01]  /*37a00*/  F2FP.SATFINITE.E4M3.F32.PACK_AB_MERGE_C R61, R90, R61, RZ ;  /* 0x0000003d5a3d723e */ /* 0x000fe200048070ff */
[----:B------:R-:W-:-:S02]  /*37a10*/  HADD2.F32 R75, -RZ, R80.H0_H0 ;  /* 0x20000050ff4b7230 */ /* 0x000fc40000004100 */
[C---:B------:R-:W-:Y:S01]  /*37a20*/  FMUL.FTZ R91, R74.reuse, R89 ;  /* 0x000000594a5b7220 */ /* 0x040fe20000410000 */
[----:B------:R-:W-:Y:S02]  /*37a30*/  HADD2.F32 R84, -RZ, R93.H0_H0 ;  /* 0x2000005dff547230 */ /* 0x000fe40000004100 */
[----:B------:R-:W-:Y:S01]  /*37a40*/  FMUL.FTZ R74, R74, R83 ;  /* 0x000000534a4a7220 */ /* 0x000fe20000410000 */
[----:B------:R-:W-:Y:S01]  /*37a50*/  HADD2.F32 R82, -RZ, R85.H0_H0 ;  /* 0x20000055ff527230 */ /* 0x000fe20000004100 */
[----:B------:R-:W-:Y:S01]  /*37a60*/  F2FP.SATFINITE.E4M3.F32.PACK_AB_MERGE_C R45, R66, R45, R59 ;  /* 0x0000002d422d723e */ /* 0x000fe2000480703b */
[----:B------:R-:W-:Y:S02]  /*37a70*/  HADD2.F32 R72, -RZ, R72.H1_H1 ;  /* 0x30000048ff487230 */ /* 0x000fe40000004100 */
[C---:B------:R-:W-:Y:S01]  /*37a80*/  FMUL.FTZ R86, R75.reuse, R84 ;  /* 0x000000544b567220 */ /* 0x040fe20000410000 */
[----:B------:R-:W-:Y:S02]  /*37a90*/  HADD2.F32 R73, -RZ, R71.H0_H0 ;  /* 0x20000047ff497230 */ /* 0x000fe40000004100 */
[----:B------:R-:W-:Y:S01]  /*37aa0*/  FMUL.FTZ R75, R75, R82 ;  /* 0x000000524b4b7220 */ /* 0x000fe20000410000 */
[----:B------:R-:W-:-:S02]  /*37ab0*/  HADD2.F32 R80, -RZ, R80.H1_H1 ;  /* 0x30000050ff507230 */ /* 0x000fc40000004100 */
[C---:B------:R-:W-:Y:S01]  /*37ac0*/  FFMA.FTZ R95, R72.reuse, R89, R74 ;  /* 0x00000059485f7223 */ /* 0x040fe2000001004a */
[----:B------:R-:W-:Y:S01]  /*37ad0*/  F2FP.F16.E4M3.UNPACK_B R74, R60.H1 ;  /* 0x0000003cff4a723e */ /* 0x000fe200030006ff */
[C---:B------:R-:W-:Y:S01]  /*37ae0*/  FFMA.FTZ R114, R73.reuse, R84, R75 ;  /* 0x0000005449727223 */ /* 0x040fe2000001004b */
[----:B------:R-:W-:Y:S01]  /*37af0*/  FFMA.FTZ R94, R73, R82, -R86 ;  /* 0x00000052495e7223 */ /* 0x000fe20000010856 */
[----:B------:R-:W-:Y:S01]  /*37b00*/  F2FP.F16.E4M3.UNPACK_B R84, R87.H1 ;  /* 0x00000057ff54723e */ /* 0x000fe200030006ff */
[----:B------:R-:W-:Y:S01]  /*37b10*/  HADD2.F32 R73, -RZ, R71.H1_H1 ;  /* 0x30000047ff497230 */ /* 0x000fe20000004100 */
[----:B------:R-:W-:Y:S01]  /*37b20*/  F2FP.F16.E4M3.UNPACK_B R82, R81.H1 ;  /* 0x00000051ff52723e */ /* 0x000fe200030006ff */
[----:B------:R-:W-:Y:S01]  /*37b30*/  FFMA.FTZ R92, R72, R83, -R91 ;  /* 0x00000053485c7223 */ /* 0x000fe2000001085b */
[-C--:B------:R-:W-:Y:S01]  /*37b40*/  F2FP.F16.E4M3.UNPACK_B R71, R56.reuse.H1 ;  /* 0x00000038ff47723e */ /* 0x080fe200030006ff */
[----:B------:R-:W-:Y:S01]  /*37b50*/  HADD2.F32 R75, -RZ, R74.H0_H0 ;  /* 0x2000004aff4b7230 */ /* 0x000fe20000004100 */
[----:B------:R-:W-:Y:S01]  /*37b60*/  F2FP.F16.E4M3.UNPACK_B R87, R87 ;  /* 0x00000057ff57723e */ /* 0x000fe200020006ff */
[----:B------:R-:W-:Y:S01]  /*37b70*/  HADD2.F32 R86, -RZ, R84.H0_H0 ;  /* 0x20000054ff567230 */ /* 0x000fe20000004100 */
[----:B------:R-:W-:Y:S01]  /*37b80*/  F2FP.F16.E4M3.UNPACK_B R81, R81 ;  /* 0x00000051ff51723e */ /* 0x000fe200020006ff */
[----:B------:R-:W-:Y:S01]  /*37b90*/  HADD2.F32 R83, -RZ, R82.H0_H0 ;  /* 0x20000052ff537230 */ /* 0x000fe20000004100 */
[----:B------:R-:W-:Y:S01]  /*37ba0*/  F2FP.F16.E4M3.UNPACK_B R56, R56 ;  /* 0x00000038ff38723e */ /* 0x000fe200020006ff */
[----:B------:R-:W-:-:S02]  /*37bb0*/  HADD2.F32 R93, -RZ, R93.H1_H1 ;  /* 0x3000005dff5d7230 */ /* 0x000fc40000004100 */
[CC--:B------:R-:W-:Y:S01]  /*37bc0*/  FMUL.FTZ R89, R75.reuse, R86.reuse ;  /* 0x000000564b597220 */ /* 0x0c0fe20000410000 */
[----:B------:R-:W-:Y:S02]  /*37bd0*/  HADD2.F32 R72, -RZ, R71.H0_H0 ;  /* 0x20000047ff487230 */ /* 0x000fe40000004100 */
[----:B------:R-:W-:Y:S01]  /*37be0*/  FMUL.FTZ R75, R75, R83 ;  /* 0x000000534b4b7220 */ /* 0x000fe20000410000 */
[----:B------:R-:W-:Y:S02]  /*37bf0*/  HADD2.F32 R85, -RZ, R85.H1_H1 ;  /* 0x30000055ff557230 */ /* 0x000fe40000004100 */
[----:B------:R-:W-:Y:S01]  /*37c00*/  FMUL.FTZ R88, R80, R93 ;  /* 0x0000005d50587220 */ /* 0x000fe20000410000 */
[----:B------:R-:W-:Y:S02]  /*37c10*/  HADD2.F32 R74, -RZ, R74.H1_H1 ;  /* 0x3000004aff4a7230 */ /* 0x000fe40000004100 */
[C---:B------:R-:W-:Y:S01]  /*37c20*/  FFMA.FTZ R89, R72.reuse, R83, -R89 ;  /* 0x0000005348597223 */ /* 0x040fe20000010859 */
[----:B------:R-:W-:Y:S01]  /*37c30*/  FFMA.FTZ R86, R72, R86, R75 ;  /* 0x0000005648567223 */ /* 0x000fe2000001004b */
[----:B------:R-:W-:-:S02]  /*37c40*/  HADD2.F32 R84, -RZ, R84.H1_H1 ;  /* 0x30000054ff547230 */ /* 0x000fc40000004100 */
[-C--:B------:R-:W-:Y:S01]  /*37c50*/  FMUL.FTZ R80, R80, R85.reuse ;  /* 0x0000005550507220 */ /* 0x080fe20000410000 */
[----:B------:R-:W-:Y:S01]  /*37c60*/  HADD2.F32 R82, -RZ, R82.H1_H1 ;  /* 0x30000052ff527230 */ /* 0x000fe20000004100 */
[----:B------:R-:W-:Y:S01]  /*37c70*/  F2FP.F16.E4M3.UNPACK_B R72, R60 ;  /* 0x0000003cff48723e */ /* 0x000fe200020006ff */
[----:B------:R-:W-:Y:S02]  /*37c80*/  HADD2.F32 R71, -RZ, R71.H1_H1 ;  /* 0x30000047ff477230 */ /* 0x000fe40000004100 */
[C---:B------:R-:W-:Y:S01]  /*37c90*/  FFMA.FTZ R115, R73.reuse, R85, -R88 ;  /* 0x0000005549737223 */ /* 0x040fe20000010858 */
[----:B------:R-:W-:Y:S01]  /*37ca0*/  FFMA.FTZ R117, R73, R93, R80 ;  /* 0x0000005d49757223 */ /* 0x000fe20000010050 */
[C---:B------:R-:W-:Y:S01]  /*37cb0*/  FMUL.FTZ R60, R74.reuse, R84 ;  /* 0x000000544a3c7220 */ /* 0x040fe20000410000 */
[----:B------:R-:W-:Y:S02]  /*37cc0*/  HADD2.F32 R73, -RZ, R72.H0_H0 ;  /* 0x20000048ff497230 */ /* 0x000fe40000004100 */
[----:B------:R-:W-:Y:S01]  /*37cd0*/  FMUL.FTZ R83, R74, R82 ;  /* 0x000000524a537220 */ /* 0x000fe20000410000 */
        /* <DEDUP_REMOVED lines=16> */
[-C--:B------:R-:W-:Y:S01]  /*37de0*/  FMUL.FTZ R75, R72, R81.reuse ;  /* 0x00000051484b7220 */ /* 0x080fe20000410000 */
        /* <DEDUP_REMOVED lines=8> */
[----:B------:R-:W-:Y:S02]  /*37e70*/  HADD2.F32 R75, -RZ, R73.H0_H0 ;  /* 0x20000049ff4b7230 */ /* 0x000fe40000004100 */
[C---:B------:R-:W-:Y:S01]  /*37e80*/  FMUL.FTZ R91, R72.reuse, R81 ;  /* 0x00000051485b7220 */ /* 0x040fe20000410000 */
[----:B------:R-:W-:Y:S01]  /*37e90*/  HADD2.F32 R71, -RZ, R71.H1_H1 ;  /* 0x30000047ff477230 */ /* 0x000fe20000004100 */
[----:B------:R-:W-:Y:S01]  /*37ea0*/  F2FP.F16.E4M3.UNPACK_B R44, R44 ;  /* 0x0000002cff2c723e */ /* 0x000fe200020006ff */
[----:B------:R-:W-:Y:S02]  /*37eb0*/  HADD2.F32 R74, -RZ, R74.H1_H1 ;  /* 0x3000004aff4a7230 */ /* 0x000fe40000004100 */
[----:B------:R-:W-:Y:S01]  /*37ec0*/  FMUL.FTZ R93, R72, R75 ;  /* 0x0000004b485d7220 */ /* 0x000fe20000410000 */
[----:B------:R-:W-:-:S02]  /*37ed0*/  HADD2.F32 R73, -RZ, R73.H1_H1 ;  /* 0x30000049ff497230 */ /* 0x000fc40000004100 */
[C---:B------:R-:W-:Y:S01]  /*37ee0*/  FFMA.FTZ R91, R56.reuse, R75, -R91 ;  /* 0x0000004b385b7223 */ /* 0x040fe2000001085b */
[----:B------:R-:W-:Y:S02]  /*37ef0*/  HADD2.F32 R60, -RZ, R60.H1_H1 ;  /* 0x3000003cff3c7230 */ /* 0x000fe40000004100 */
[C---:B------:R-:W-:Y:S01]  /*37f00*/  FMUL.FTZ R75, R71.reuse, R74 ;  /* 0x0000004a474b7220 */ /* 0x040fe20000410000 */
[----:B------:R-:W-:Y:S01]  /*37f10*/  FFMA.FTZ R93, R56, R81, R93 ;  /* 0x00000051385d7223 */ /* 0x000fe2000001005d */
[-C--:B------:R-:W-:Y:S01]  /*37f20*/  FMUL.FTZ R71, R71, R73.reuse ;  /* 0x0000004947477220 */ /* 0x080fe20000410000 */
[----:B------:R-:W-:Y:S01]  /*37f30*/  F2FP.F16.E4M3.UNPACK_B R58, R58 ;  /* 0x0000003aff3a723e */ /* 0x000fe200020006ff */
[C---:B------:R-:W-:Y:S01]  /*37f40*/  FFMA.FTZ R84, R60.reuse, R73, -R75 ;  /* 0x000000493c547223 */ /* 0x040fe2000001084b */
[----:B------:R-:W-:Y:S02]  /*37f50*/  HADD2.F32 R56, -RZ, R44.H0_H0 ;  /* 0x2000002cff387230 */ /* 0x000fe40000004100 */
[----:B------:R-:W-:Y:S01]  /*37f60*/  FFMA.FTZ R74, R60, R74, R71 ;  /* 0x0000004a3c4a7223 */ /* 0x000fe20000010047 */
[----:B------:R-:W-:Y:S01]  /*37f70*/  F2FP.F16.E4M3.UNPACK_B R60, R47 ;  /* 0x0000002fff3c723e */ /* 0x000fe200020006ff */
        /* <DEDUP_REMOVED lines=8> */
[----:B------:R-:W-:-:S02]  /*38000*/  HADD2.F32 R71, -RZ, R44.H1_H1 ;  /* 0x3000002cff477230 */ /* 0x000fc40000004100 */
[C---:B------:R-:W-:Y:S01]  /*38010*/  FMUL.FTZ R75, R47.reuse, R72 ;  /* 0x000000482f4b7220 */ /* 0x040fe20000410000 */
[--C-:B------:R-:W-:Y:S02]  /*38020*/  HADD2.F32 R44, -RZ, R58.reuse.H0_H0 ;  /* 0x2000003aff2c7230 */ /* 0x100fe40000004100 */
[-C--:B------:R-:W-:Y:S01]  /*38030*/  FMUL.FTZ R47, R47, R56.reuse ;  /* 0x000000382f2f7220 */ /* 0x080fe20000410000 */
[----:B------:R-:W-:Y:S02]  /*38040*/  HADD2.F32 R58, -RZ, R58.H1_H1 ;  /* 0x3000003aff3a7230 */ /* 0x000fe40000004100 */
[C---:B------:R-:W-:Y:S01]  /*38050*/  FMUL.FTZ R81, R62.reuse, R73 ;  /* 0x000000493e517220 */ /* 0x040fe20000410000 */
[-C--:B------:R-:W-:Y:S01]  /*38060*/  FMUL.FTZ R62, R62, R71.reuse ;  /* 0x000000473e3e7220 */ /* 0x080fe20000410000 */
[C---:B------:R-:W-:Y:S01]  /*38070*/  FFMA.FTZ R75, R44.reuse, R56, -R75 ;  /* 0x000000382c4b7223 */ /* 0x040fe2000001084b */
[----:B------:R-:W-:Y:S01]  /*38080*/  FFMA.FTZ R47, R44, R72, R47 ;  /* 0x000000482c2f7223 */ /* 0x000fe2000001002f */
[C---:B------:R-:W-:Y:S01]  /*38090*/  FFMA.FTZ R44, R58.reuse, R71, -R81 ;  /* 0x000000473a2c7223 */ /* 0x040fe20000010851 */
[----:B------:R-:W-:Y:S01]  /*380a0*/  FFMA.FTZ R62, R58, R73, R62 ;  /* 0x000000493a3e7223 */ /* 0x000fe2000001003e */
[----:B------:R-:W-:-:S02]  /*380b0*/  F2FP.SATFINITE.E4M3.F32.PACK_AB_MERGE_C R84, R84, R91, RZ ;  /* 0x0000005b5454723e */ /* 0x000fc400048070ff */
[----:B------:R-:W-:Y:S02]  /*380c0*/  F2FP.SATFINITE.E4M3.F32.PACK_AB_MERGE_C R74, R74, R93, RZ ;  /* 0x0000005d4a4a723e */ /* 0x000fe400048070ff */
[----:B------:R-:W-:Y:S02]  /*380d0*/  F2FP.SATFINITE.E4M3.F32.PACK_AB_MERGE_C R59, R92, R63, R94 ;  /* 0x0000003f5c3b723e */ /* 0x000fe4000480705e */
[----:B------:R-:W-:Y:S01]  /*380e0*/  F2FP.SATFINITE.E4M3.F32.PACK_AB_MERGE_C R61, R57, R46, R61 ;  /* 0x0000002e393d723e */ /* 0x000fe2000480703d */
[----:B------:R-:W-:Y:S01]  /*380f0*/  IMAD.MOV.U32 R57, RZ, RZ, R45 ;  /* 0x000000ffff397224 */ /* 0x000fe200078e002d */
[----:B------:R-:W-:Y:S02]  /*38100*/  F2FP.SATFINITE.E4M3.F32.PACK_AB_MERGE_C R63, R95, R70, R114 ;  /* 0x000000465f3f723e */ /* 0x000fe40004807072 */
[----:B------:R-:W-:Y:S02]  /*38110*/  F2FP.SATFINITE.E4M3.F32.PACK_AB_MERGE_C R56, R83, R80, R88 ;  /* 0x000000505338723e */ /* 0x000fe40004807058 */
[----:B------:R-:W-:-:S02]  /*38120*/  F2FP.SATFINITE.E4M3.F32.PACK_AB_MERGE_C R60, R87, R82, R85 ;  /* 0x00000052573c723e */ /* 0x000fc40004807055 */
[----:B------:R-:W-:Y:S02]  /*38130*/  F2FP.SATFINITE.E4M3.F32.PACK_AB_MERGE_C R58, R44, R75, R84 ;  /* 0x0000004b2c3a723e */ /* 0x000fe40004807054 */
[----:B------:R-:W-:-:S07]  /*38140*/  F2FP.SATFINITE.E4M3.F32.PACK_AB_MERGE_C R62, R62, R47, R74 ;  /* 0x0000002f3e3e723e */ /* 0x000fce000480704a */
.L_x_1933:
[----:B------:R-:W-:Y:S05]  /*38150*/  BSYNC B3 ;  /* 0x0000000000037941 */ /* 0x000fea0003800000 */
.L_x_1932:
        /* <DEDUP_REMOVED lines=11> */
.L_x_1931:
[----:B------:R-:W-:Y:S05]  /*38210*/  BSYNC B2 ;  /* 0x0000000000027941 */ /* 0x000fea0003800000 */
.L_x_1930:
        /* <DEDUP_REMOVED lines=51> */
[----:B------:R-:W-:-:S03]  /*38550*/  IADD3.X R45, R109, RZ, R99, P1, P2 ;  /* 0x000000ff6d2d7210 */ /* 0x000fc60000fe4463 */
[----:B------:R-:W-:Y:S01]  /*38560*/  IMAD.IADD R56, R56, 0x1, R47 ;  /* 0x0000000138387824 */ /* 0x000fe200078e022f */
[----:B------:R-:W-:Y:S01]  /*38570*/  ISETP.GE.AND P2, PT, R67, R60, PT ;  /* 0x0000003c4300720c */ /* 0x000fe20003f46270 */
[----:B------:R-:W-:Y:S01]  /*38580*/  IMAD.SHL.U32 R63, R63, 0x10, RZ ;  /* 0x000000103f3f7824 */ /* 0x000fe200078e00ff */
[----:B------:R-:W5:Y:S02]  /*38590*/  LD.E.128 R44, desc[UR4][R44.64] ;  /* 0x000000042c2c7980 */ /* 0x000f64000c101d00 */
[----:B------:R-:W-:-:S04]  /*385a0*/  IADD3 R56, P3, P4, R108, R56, R37 ;  /* 0x000000386c387210 */ /* 0x000fc80007c7e025 */
[----:B------:R-:W-:Y:S02]  /*385b0*/  IADD3.X R57, R109, RZ, R99, P3, P4 ;  /* 0x000000ff6d397210 */ /* 0x000fe40001fe8463 */
[----:B------:R-:W-:-:S04]  /*385c0*/  ISETP.GE.AND P1, PT, R61, R13, PT ;  /* 0x0000000d3d00720c */ /* 0x000fc80003f26270 */
[----:B------:R-:W5:Y:S01]  /*385d0*/  LD.E.128 R56, desc[UR6][R56.64] ;  /* 0x0000000638387980 */ /* 0x000f62000c101d00 */
[----:B------:R-:W-:Y:S01]  /*385e0*/  SHF.R.S32.HI R60, RZ, 0x1f, R63 ;  /* 0x0000001fff3c7819 */ /* 0x000fe2000001143f */
[----:B------:R-:W-:Y:S07]  /*385f0*/  @P2 BRA `(.L_x_1937) ;  /* 0x0000000c00b02947 */ /* 0x000fee0003800000 */
[----:B------:R-:W-:Y:S01]  /*38600*/  SHF.R.U32.HI R64, RZ, 0x8, R32 ;  /* 0x00000008ff407819 */ /* 0x000fe20000011620 */
[----:B-----5:R-:W-:Y:S01]  /*38610*/  IMAD.MOV.U32 R62, RZ, RZ, R57 ;  /* 0x000000ffff3e7224 */ /* 0x020fe200078e0039 */
[----:B------:R-:W-:Y:S01]  /*38620*/  LOP3.LUT R66, R32, 0xff, RZ, 0xc0, !PT ;  /* 0x000000ff20427812 */ /* 0x000fe200078ec0ff */
[----:B------:R-:W-:Y:S01]  /*38630*/  IMAD.MOV.U32 R57, RZ, RZ, R47 ;  /* 0x000000ffff397224 */ /* 0x000fe200078e002f */
[----:B------:R-:W-:Y:S01]  /*38640*/  LOP3.LUT R47, R64, 0xff, RZ, 0xc0, !PT ;  /* 0x000000ff402f7812 */ /* 0x000fe200078ec0ff */
[----:B------:R-:W-:Y:S01]  /*38650*/  IMAD.MOV.U32 R64, RZ, RZ, R59 ;  /* 0x000000ffff407224 */ /* 0x000fe200078e003b */
[----:B------:R-:W-:Y:S02]  /*38660*/  SHF.R.U32.HI R72, RZ, 0x8, R52 ;  /* 0x00000008ff487819 */ /* 0x000fe40000011634 */
        /* <DEDUP_REMOVED lines=8> */
[----:B------:R-:W-:Y:S02]  /*386f0*/  SHF.R.U32.HI R71, RZ, 0x8, R53 ;  /* 0x00000008ff477819 */ /* 0x000fe40000011635 */
[----:B------:R-:W-:Y:S02]  /*38700*/  PRMT R59, R66, 0x7604, R59 ;  /* 0x00007604423b7816 */ /* 0x000fe4000000003b */
[----:B------:R-:W-:Y:S02]  /*38710*/  SHF.R.U32.HI R68, RZ, 0x8, R34 ;  /* 0x00000008ff447819 */ /* 0x000fe40000011622 */
[----:B------:R-:W-:Y:S02]  /*38720*/  LOP3.LUT R69, R35, 0xff, RZ, 0xc0, !PT ;  /* 0x000000ff23457812 */ /* 0x000fe400078ec0ff */
[----:B------:R-:W-:Y:S02]  /*38730*/  LOP3.LUT R70, R70, 0xff, RZ, 0xc0, !PT ;  /* 0x000000ff46467812 */ /* 0x000fe400078ec0ff */
        /* <DEDUP_REMOVED lines=8> */
[----:B------:R-:W-:Y:S02]  /*387c0*/  PRMT R67, R68, 0x7604, R67 ;  /* 0x0000760444437816 */ /* 0x000fe40000000043 */
[----:B------:R-:W-:Y:S01]  /*387d0*/  LOP3.LUT R68, R54, 0xff, RZ, 0xc0, !PT ;  /* 0x000000ff36447812 */ /* 0x000fe200078ec0ff */
[----:B------:R-:W-:Y:S01]  /*387e0*/  IMAD.U32 R66, R66, 0x10000, RZ ;  /* 0x0001000042427824 */ /* 0x000fe200078e00ff */
[----:B------:R-:W-:Y:S02]  /*387f0*/  LOP3.LUT R75, R70, 0xff, RZ, 0xc0, !PT ;  /* 0x000000ff464b7812 */ /* 0x000fe400078ec0ff */
[----:B------:R-:W-:Y:S02]  /*38800*/  SHF.R.U32.HI R70, RZ, 0x10, R53 ;  /* 0x00000010ff467819 */ /* 0x000fe40000011635 */
        /* <DEDUP_REMOVED lines=10> */
[----:B------:R-:W-:Y:S02]  /*388b0*/  SHF.R.U32.HI R81, RZ, 0x10, R55 ;  /* 0x00000010ff517819 */ /* 0x000fe40000011637 */
[----:B------:R-:W-:Y:S02]  /*388c0*/  LOP3.LUT R69, R69, 0xff0000, R68, 0xf8, !PT ;  /* 0x00ff000045457812 */ /* 0x000fe400078ef844 */
[----:B------:R-:W-:Y:S01]  /*388d0*/  LOP3.LUT R70, R71, 0xff000000, R53, 0xf8, !PT ;  /* 0xff00000047467812 */ /* 0x000fe200078ef835 */
[----:B------:R-:W-:Y:S01]  /*388e0*/  IMAD.U32 R81, R81, 0x10000, RZ ;  /* 0x0001000051517824 */ /* 0x000fe200078e00ff */
[----:B------:R-:W-:Y:S02]  /*388f0*/  LOP3.LUT R47, R47, 0xff0000, R32, 0xf8, !PT ;  /* 0x00ff00002f2f7812 */ /* 0x000fe400078ef820 */
[----:B------:R-:W-:-:S02]  /*38900*/  LOP3.LUT R59, R59, 0xff000000, R33, 0xf8, !PT ;  /* 0xff0000003b3b7812 */ /* 0x000fc400078ef821 */
[----:B------:R-:W-:Y:S02]  /*38910*/  LOP3.LUT R71, R69, 0xff000000, R35, 0xf8, !PT ;  /* 0xff00000045477812 */ /* 0x000fe400078ef823 */
[----:B------:R-:W-:Y:S02]  /*38920*/  F2FP.F16.E4M3.UNPACK_B R53, R62 ;  /* 0x0000003eff35723e */ /* 0x000fe400020006ff */
[----:B------:R-:W-:Y:S02]  /*38930*/  F2FP.F16.E4M3.UNPACK_B R69, R70 ;  /* 0x00000046ff45723e */ /* 0x000fe400020006ff */
[----:B------:R-:W-:Y:S02]  /*38940*/  LOP3.LUT R67, R67, 0xff0000, R34, 0xf8, !PT ;  /* 0x00ff000043437812 */ /* 0x000fe400078ef822 */
[----:B------:R-:W-:Y:S01]  /*38950*/  LOP3.LUT R68, R47, 0xff000000, R32, 0xf8, !PT ;  /* 0xff0000002f447812 */ /* 0x000fe200078ef820 */
[----:B------:R-:W-:Y:S01]  /*38960*/  HADD2.F32 R32, -RZ, R53.H0_H0 ;  /* 0x20000035ff207230 */ /* 0x000fe20000004100 */
[----:B------:R-:W-:-:S02]  /*38970*/  F2FP.F16.E4M3.UNPACK_B R66, R59 ;  /* 0x0000003bff42723e */ /* 0x000fc400020006ff */
[----:B------:R-:W-:Y:S01]  /*38980*/  LOP3.LUT R81, R72, 0xff0000, R81, 0xf8, !PT ;  /* 0x00ff000048517812 */ /* 0x000fe200078ef851 */
[--C-:B------:R-:W-:Y:S01]  /*38990*/  HADD2.F32 R72, -RZ, R69.reuse.H0_H0 ;  /* 0x20000045ff487230 */ /* 0x100fe20000004100 */
[----:B------:R-:W-:Y:S01]  /*389a0*/  F2FP.F16.E4M3.UNPACK_B R47, R45 ;  /* 0x0000002dff2f723e */ /* 0x000fe200020006ff */
[----:B------:R-:W-:Y:S01]  /*389b0*/  HADD2.F32 R69, -RZ, R69.H1_H1 ;  /* 0x30000045ff457230 */ /* 0x000fe20000004100 */
[----:B------:R-:W-:Y:S02]  /*389c0*/  LOP3.LUT R73, R73, 0xff0000, R52, 0xf8, !PT ;  /* 0x00ff000049497812 */ /* 0x000fe400078ef834 */
[----:B------:R-:W-:Y:S01]  /*389d0*/  LOP3.LUT R34, R67, 0xff000000, R34, 0xf8, !PT ;  /* 0xff00000043227812 */ /* 0x000fe200078ef822 */
[--C-:B------:R-:W-:Y:S01]  /*389e0*/  HADD2.F32 R67, -RZ, R66.reuse.H0_H0 ;  /* 0x20000042ff437230 */ /* 0x100fe20000004100 */
[----:B------:R-:W-:Y:S01]  /*389f0*/  LOP3.LUT R73, R73, 0xff000000, R52, 0xf8, !PT ;  /* 0xff00000049497812 */ /* 0x000fe200078ef834 */
[----:B------:R-:W-:Y:S02]  /*38a00*/  HADD2.F32 R33, -RZ, R47.H0_H0 ;  /* 0x2000002fff217230 */ /* 0x000fe40000004100 */
[C---:B------:R-:W-:Y:S01]  /*38a10*/  FMUL.FTZ R52, R32.reuse, R72 ;  /* 0x0000004820347220 */ /* 0x040fe20000410000 */
[----:B------:R-:W-:Y:S01]  /*38a20*/  LOP3.LUT R35, R75, 0xff0000, R54, 0xf8, !PT ;  /* 0x00ff00004b237812 */ /* 0x000fe200078ef836 */
        /* <DEDUP_REMOVED lines=8> */
[----:B------:R-:W-:Y:S01]  /*38ab0*/  HADD2.F32 R66, -RZ, R66.H1_H1 ;  /* 0x30000042ff427230 */ /* 0x000fe20000004100 */
[----:B------:R-:W-:Y:S01]  /*38ac0*/  F2FP.F16.E4M3.UNPACK_B R54, R45.H1 ;  /* 0x0000002dff36723e */ /* 0x000fe200030006ff */
[----:B------:R-:W-:-:S02]  /*38ad0*/  HADD2.F32 R45, -RZ, R62.H0_H0 ;  /* 0x2000003eff2d7230 */ /* 0x000fc40000004100 */
[C---:B------:R-:W-:Y:S01]  /*38ae0*/  FMUL.FTZ R74, R52.reuse, R69 ;  /* 0x00000045344a7220 */ /* 0x040fe20000410000 */
[----:B------:R-:W-:Y:S02]  /*38af0*/  HADD2.F32 R72, -RZ, R67.H0_H0 ;  /* 0x20000043ff487230 */ /* 0x000fe40000004100 */
[----:B------:R-:W-:Y:S01]  /*38b00*/  FMUL.FTZ R52, R52, R66 ;  /* 0x0000004234347220 */ /* 0x000fe20000410000 */
[----:B------:R-:W-:Y:S01]  /*38b10*/  HADD2.F32 R70, -RZ, R59.H0_H0 ;  /* 0x2000003bff467230 */ /* 0x000fe20000004100 */
[----:B------:R-:W-:Y:S01]  /*38b20*/  LOP3.LUT R81, R81, 0xff000000, R55, 0xf8, !PT ;  /* 0xff00000051517812 */ /* 0x000fe200078ef837 */
        /* <DEDUP_REMOVED lines=8> */
[----:B------:R-:W-:Y:S01]  /*38bb0*/  F2FP.F16.E4M3.UNPACK_B R66, R64 ;  /* 0x00000040ff42723e */ /* 0x000fe200020006ff */
[----:B------:R-:W-:Y:S01]  /*38bc0*/  FFMA.FTZ R53, R53, R72, R55 ;  /* 0x0000004835357223 */ /* 0x000fe20000010037 */
[----:B------:R-:W-:Y:S01]  /*38bd0*/  F2FP.F16.E4M3.UNPACK_B R74, R81 ;  /* 0x00000051ff4a723e */ /* 0x000fe200020006ff */
[----:B------:R-:W-:Y:S01]  /*38be0*/  HADD2.F32 R62, -RZ, R62.H1_H1 ;  /* 0x3000003eff3e7230 */ /* 0x000fe20000004100 */
[----:B------:R-:W-:Y:S01]  /*38bf0*/  F2FP.F16.E4M3.UNPACK_B R70, R71 ;  /* 0x00000047ff46723e */ /* 0x000fe200020006ff */
[----:B------:R-:W-:Y:S01]  /*38c00*/  HADD2.F32 R67, -RZ, R66.H0_H0 ;  /* 0x20000042ff437230 */ /* 0x000fe20000004100 */
[----:B------:R-:W-:Y:S01]  /*38c10*/  F2FP.F16.E4M3.UNPACK_B R55, R57 ;  /* 0x00000039ff37723e */ /* 0x000fe200020006ff */
[----:B------:R-:W-:-:S02]  /*38c20*/  HADD2.F32 R80, -RZ, R74.H0_H0 ;  /* 0x2000004aff507230 */ /* 0x000fc40000004100 */
[C---:B------:R-:W-:Y:S01]  /*38c30*/  FMUL.FTZ R83, R62.reuse, R75 ;  /* 0x0000004b3e537220 */ /* 0x040fe20000410000 */
[----:B------:R-:W-:Y:S01]  /*38c40*/  HADD2.F32 R69, -RZ, R59.H1_H1 ;  /* 0x3000003bff457230 */ /* 0x000fe20000004100 */
[----:B------:R-:W-:Y:S01]  /*38c50*/  F2FP.F16.E4M3.UNPACK_B R64, R64.H1 ;  /* 0x00000040ff40723e */ /* 0x000fe200030006ff */
[----:B------:R-:W-:Y:S02]  /*38c60*/  HADD2.F32 R72, -RZ, R70.H0_H0 ;  /* 0x20000046ff487230 */ /* 0x000fe40000004100 */
[C---:B------:R-:W-:Y:S01]  /*38c70*/  FMUL.FTZ R86, R67.reuse, R80 ;  /* 0x0000005043567220 */ /* 0x040fe20000410000 */
[----:B------:R-:W-:Y:S02]  /*38c80*/  HADD2.F32 R54, -RZ, R54.H1_H1 ;  /* 0x30000036ff367230 */ /* 0x000fe40000004100 */
[----:B------:R-:W-:Y:S01]  /*38c90*/  FMUL.FTZ R62, R62, R69 ;  /* 0x000000453e3e7220 */ /* 0x000fe20000410000 */
[----:B------:R-:W-:Y:S02]  /*38ca0*/  HADD2.F32 R59, -RZ, R55.H0_H0 ;  /* 0x20000037ff3b7230 */ /* 0x000fe40000004100 */
[-C--:B------:R-:W-:Y:S01]  /*38cb0*/  FMUL.FTZ R67, R67, R72.reuse ;  /* 0x0000004843437220 */ /* 0x080fe20000410000 */
[----:B------:R-:W-:Y:S01]  /*38cc0*/  F2FP.F16.E4M3.UNPACK_B R71, R71.H1 ;  /* 0x00000047ff47723e */ /* 0x000fe200030006ff */
[----:B------:R-:W-:Y:S01]  /*38cd0*/  FFMA.FTZ R84, R54, R75, R62 ;  /* 0x0000004b36547223 */ /* 0x000fe2000001003e */
[----:B------:R-:W-:Y:S01]  /*38ce0*/  F2FP.F16.E4M3.UNPACK_B R81, R81.H1 ;  /* 0x00000051ff51723e */ /* 0x000fe200030006ff */
[C---:B------:R-:W-:Y:S01]  /*38cf0*/  FFMA.FTZ R86, R59.reuse, R72, -R86 ;  /* 0x000000483b567223 */ /* 0x040fe20000010856 */
[----:B------:R-:W-:Y:S01]  /*38d00*/  FFMA.FTZ R80, R59, R80, R67 ;  /* 0x000000503b507223 */ /* 0x000fe20000010043 */
[----:B------:R-:W-:Y:S01]  /*38d10*/  HADD2.F32 R66, -RZ, R66.H1_H1 ;  /* 0x30000042ff427230 */ /* 0x000fe20000004100 */
[----:B------:R-:W-:Y:S01]  /*38d20*/  F2FP.F16.E4M3.UNPACK_B R57, R57.H1 ;  /* 0x00000039ff39723e */ /* 0x000fe200030006ff */
[----:B------:R-:W-:-:S02]  /*38d30*/  HADD2.F32 R70, -RZ, R70.H1_H1 ;  /* 0x30000046ff467230 */ /* 0x000fc40000004100 */
[----:B------:R-:W-:Y:S01]  /*38d40*/  FFMA.FTZ R82, R54, R69, -R83 ;  /* 0x0000004536527223 */ /* 0x000fe20000010853 */
[----:B------:R-:W-:Y:S01]  /*38d50*/  HADD2.F32 R74, -RZ, R74.H1_H1 ;  /* 0x3000004aff4a7230 */ /* 0x000fe20000004100 */
[----:B------:R-:W-:Y:S01]  /*38d60*/  F2FP.SATFINITE.E4M3.F32.PACK_AB_MERGE_C R53, R84, R53, RZ ;  /* 0x000000355435723e */ /* 0x000fe200048070ff */
[----:B------:R-:W-:Y:S02]  /*38d70*/  HADD2.F32 R59, -RZ, R64.H0_H0 ;  /* 0x20000040ff3b7230 */ /* 0x000fe40000004100 */
[C---:B------:R-:W-:Y:S01]  /*38d80*/  FMUL.FTZ R69, R66.reuse, R70 ;  /* 0x0000004642457220 */ /* 0x040fe20000410000 */
[----:B------:R-:W-:Y:S02]  /*38d90*/  HADD2.F32 R62, -RZ, R71.H0_H0 ;  /* 0x20000047ff3e7230 */ /* 0x000fe40000004100 */
[----:B------:R-:W-:Y:S01]  /*38da0*/  FMUL.FTZ R72, R66, R74 ;  /* 0x0000004a42487220 */ /* 0x000fe20000410000 */
[----:B------:R-:W-:Y:S01]  /*38db0*/  HADD2.F32 R55, -RZ, R55.H1_H1 ;  /* 0x30000037ff377230 */ /* 0x000fe20000004100 */
[----:B------:R-:W-:Y:S01]  /*38dc0*/  F2FP.SATFINITE.E4M3.F32.PACK_AB_MERGE_C R47, R82, R47, RZ ;  /* 0x0000002f522f723e */ /* 0x000fe200048070ff */
[----:B------:R-:W-:-:S02]  /*38dd0*/  HADD2.F32 R67, -RZ, R81.H0_H0 ;  /* 0x20000051ff437230 */ /* 0x000fc40000004100 */
[----:B------:R-:W-:Y:S01]  /*38de0*/  FMUL.FTZ R66, R59, R62 ;  /* 0x0000003e3b427220 */ /* 0x000fe20000410000 */
[----:B------:R-:W-:Y:S02]  /*38df0*/  HADD2.F32 R54, -RZ, R57.H0_H0 ;  /* 0x20000039ff367230 */ /* 0x000fe40000004100 */
[----:B------:R-:W-:Y:S01]  /*38e00*/  FFMA.FTZ R87, R55, R74, R69 ;  /* 0x0000004a37577223 */ /* 0x000fe20000010045 */
[----:B------:R-:W-:Y:S01]  /*38e10*/  F2FP.F16.E4M3.UNPACK_B R69, R73.H1 ;  /* 0x00000049ff45723e */ /* 0x000fe200030006ff */
[-C--:B------:R-:W-:Y:S01]  /*38e20*/  FMUL.FTZ R75, R59, R67.reuse ;  /* 0x000000433b4b7220 */ /* 0x080fe20000410000 */
[----:B------:R-:W-:Y:S01]  /*38e30*/  F2FP.F16.E4M3.UNPACK_B R59, R56.H1 ;  /* 0x00000038ff3b723e */ /* 0x000fe200030006ff */
[C---:B------:R-:W-:Y:S01]  /*38e40*/  FFMA.FTZ R88, R54.reuse, R67, R66 ;  /* 0x0000004336587223 */ /* 0x040fe20000010042 */
[----:B------:R-:W-:Y:S01]  /*38e50*/  F2FP.F16.E4M3.UNPACK_B R66, R68.H1 ;  /* 0x00000044ff42723e */ /* 0x000fe200030006ff */
[----:B------:R-:W-:Y:S01]  /*38e60*/  FFMA.FTZ R74, R54, R62, -R75 ;  /* 0x0000003e364a7223 */ /* 0x000fe2000001084b */
[----:B------:R-:W-:Y:S01]  /*38e70*/  FFMA.FTZ R85, R55, R70, -R72 ;  /* 0x0000004637557223 */ /* 0x000fe20000010848 */
[----:B------:R-:W-:Y:S01]  /*38e80*/  HADD2.F32 R64, -RZ, R64.H1_H1 ;  /* 0x30000040ff407230 */ /* 0x000fe20000004100 */
[----:B------:R-:W-:Y:S01]  /*38e90*/  F2FP.F16.E4M3.UNPACK_B R54, R44.H1 ;  /* 0x0000002cff36723e */ /* 0x000fe200030006ff */
        /* <DEDUP_REMOVED lines=20> */
[----:B------:R-:W-:Y:S01]  /*38fe0*/  HADD2.F32 R54, -RZ, R54.H1_H1 ;  /* 0x30000036ff367230 */ /* 0x000fe20000004100 */
[----:B------:R-:W-:Y:S01]  /*38ff0*/  F2FP.F16.E4M3.UNPACK_B R44, R44 ;  /* 0x0000002cff2c723e */ /* 0x000fe200020006ff */
[C---:B------:R-:W-:Y:S01]  /*39000*/  FMUL.FTZ R62, R59.reuse, R66 ;  /* 0x000000423b3e7220 */ /* 0x040fe20000410000 */
[----:B------:R-:W-:Y:S01]  /*39010*/  FMUL.FTZ R67, R59, R69 ;  /* 0x000000453b437220 */ /* 0x000fe20000410000 */
[----:B------:R-:W-:Y:S01]  /*39020*/  FFMA.FTZ R91, R57, R81, R90 ;  /* 0x00000051395b7223 */ /* 0x000fe2000001005a */
[----:B------:R-:W-:-:S02]  /*39030*/  HADD2.F32 R55, -RZ, R56.H0_H0 ;  /* 0x20000038ff377230 */ /* 0x000fc40000004100 */
[C---:B------:R-:W-:Y:S01]  /*39040*/  FFMA.FTZ R70, R54.reuse, R69, R62 ;  /* 0x0000004536467223 */ /* 0x040fe2000001003e */
[--C-:B------:R-:W-:Y:S02]  /*39050*/  HADD2.F32 R59, -RZ, R73.reuse.H0_H0 ;  /* 0x20000049ff3b7230 */ /* 0x100fe40000004100 */
[----:B------:R-:W-:Y:S01]  /*39060*/  FFMA.FTZ R81, R54, R66, -R67 ;  /* 0x0000004236517223 */ /* 0x000fe20000010843 */
        /* <DEDUP_REMOVED lines=10> */
[----:B------:R-:W-:Y:S02]  /*39110*/  HADD2.F32 R44, -RZ, R44.H1_H1 ;  /* 0x3000002cff2c7230 */ /* 0x000fe40000004100 */
[C---:B------:R-:W-:Y:S01]  /*39120*/  FMUL.FTZ R59, R56.reuse, R73 ;  /* 0x00000049383b7220 */ /* 0x040fe20000410000 */
[----:B------:R-:W-:Y:S01]  /*39130*/  F2FP.F16.E4M3.UNPACK_B R55, R58.H1 ;  /* 0x0000003aff37723e */ /* 0x000fe200030006ff */
[----:B------:R-:W-:Y:S01]  /*39140*/  FMUL.FTZ R71, R56, R57 ;  /* 0x0000003938477220 */ /* 0x000fe20000410000 */
[----:B------:R-:W-:Y:S01]  /*39150*/  F2FP.F16.E4M3.UNPACK_B R62, R35.H1 ;  /* 0x00000023ff3e723e */ /* 0x000fe200030006ff */
        /* <DEDUP_REMOVED lines=28> */
[----:B------:R-:W-:Y:S01]  /*39320*/  F2FP.SATFINITE.E4M3.F32.PACK_AB_MERGE_C R87, R87, R80, R88 ;  /* 0x000000505757723e */ /* 0x000fe20004807058 */
        /* <DEDUP_REMOVED lines=25> */
.L_x_1937:
[----:B------:R-:W-:Y:S05]  /*394c0*/  BSYNC B3 ;  /* 0x0000000000037941 */ /* 0x000fea0003800000 */
.L_x_1936:
        /* <DEDUP_REMOVED lines=11> */
.L_x_1935:
[----:B------:R-:W-:Y:S05]  /*39580*/  BSYNC B2 ;  /* 0x0000000000027941 */ /* 0x000fea0003800000 */
.L_x_1934:
[----:B------:R-:W-:Y:S02]  /*39590*/  R2UR UR4, R40 ;  /* 0x00000000280472ca */ /* 0x000fe400000e0000 */
[----:B------:R-:W-:-:S13]  /*395a0*/  R2UR UR5, R41 ;  /* 0x00000000290572ca */ /* 0x000fda00000e0000 */
[----:B------:R-:W2:Y:S02]  /*395b0*/  LD.E.U8 R110, desc[UR4][R110.64] ;  /* 0x000000046e6e7980 */ /* 0x000ea4000c101100 */
[----:B--2---:R-:W-:-:S13]  /*395c0*/  LOP3.LUT P1, RZ, R110, 0x4, RZ, 0xc0, !PT ;  /* 0x000000046eff7812 */ /* 0x004fda000782c0ff */
[----:B------:R-:W-:Y:S05]  /*395d0*/  @!P1 BRA `(.L_x_1887) ;  /* 0x0000002000109947 */ /* 0x000fea0003800000 */
[----:B------:R-:W-:Y:S02]  /*395e0*/  R2UR UR4, R40 ;  /* 0x00000000280472ca */ /* 0x000fe400000e0000 */
[----:B------:R-:W-:-:S13]  /*395f0*/  R2UR UR5, R41 ;  /* 0x00000000290572ca */ /* 0x000fda00000e0000 */
[----:B------:R-:W2:Y:S01]  /*39600*/  LD.E R112, desc[UR4][R112.64+0x4] ;  /* 0x0000040470707980 */ /* 0x000ea2000c101900 */
[----:B------:R-:W-:Y:S01]  /*39610*/  VIADD R105, R105, 0x40 ;  /* 0x0000004069697836 */ /* 0x000fe20000000000 */
[----:B0-----:R-:W-:Y:S02]  /*39620*/  SHF.R.S32.HI R46, RZ, 0x1f, R107 ;  /* 0x0000001fff2e7819 */ /* 0x001fe4000001146b */
[-C--:B------:R-:W-:Y:S02]  /*39630*/  LEA.HI R44, R107, R107.reuse, RZ, 0x1 ;  /* 0x0000006b6b2c7211 */ /* 0x080fe400078f08ff */
[----:B------:R-:W-:Y:S02]  /*39640*/  LEA.HI R45, R46, R107, RZ, 0x3 ;  /* 0x0000006b2e2d7211 */ /* 0x000fe400078f18ff */
[C---:B------:R-:W-:Y:S01]  /*39650*/  LOP3.LUT R46, R44.reuse, 0x3fffffe, RZ, 0xc0, !PT ;  /* 0x03fffffe2c2e7812 */ /* 0x040fe200078ec0ff */
[----:B------:R-:W-:Y:S01]  /*39660*/  IMAD.SHL.U32 R44, R44, 0x40, RZ ;  /* 0x000000402c2c7824 */ /* 0x000fe200078e00ff */
[----:B------:R-:W-:Y:S01]  /*39670*/  R2UR UR6, R40 ;  /* 0x00000000280672ca */ /* 0x000fe200000e0000 */
[----:B------:R-:W-:Y:S01]  /*39680*/  IMAD.SHL.U32 R45, R45, 0x40, RZ ;  /* 0x000000402d2d7824 */ /* 0x000fe200078e00ff */
[----:B------:R-:W-:Y:S01]  /*39690*/  R2UR UR7, R41 ;  /* 0x00000000290772ca */ /* 0x000fe200000e0000 */
[----:B------:R-:W-:-:S03]  /*396a0*/  IMAD.IADD R46, R107, 0x1, -R46 ;  /* 0x000000016b2e7824 */ /* 0x000fc600078e0a2e */
[----:B------:R-:W-:Y:S02]  /*396b0*/  LOP3.LUT R47, R45, 0xfffffe00, RZ, 0xc0, !PT ;  /* 0xfffffe002d2f7812 */ /* 0x000fe400078ec0ff */
[----:B------:R-:W-:-:S03]  /*396c0*/  LOP3.LUT R45, R44, 0x180, RZ, 0xc0, !PT ;  /* 0x000001802c2d7812 */ /* 0x000fc600078ec0ff */
[----:B------:R-:W-:Y:S01]  /*396d0*/  IMAD R47, R46, 0x40, R47 ;  /* 0x000000402e2f7824 */ /* 0x000fe200078e022f */
[----:B------:R-:W-:Y:S01]  /*396e0*/  SHF.R.U32.HI R46, RZ, 0x3, R45 ;  /* 0x00000003ff2e7819 */ /* 0x000fe2000001162d */
[----:B------:R-:W-:Y:S01]  /*396f0*/  BSSY B2, `(.L_x_1938) ;  /* 0x000011a000027945 */ /* 0x000fe20003800000 */
[----:B--2---:R-:W-:-:S04]  /*39700*/  LEA.HI R32, R112, R112, RZ, 0x1 ;  /* 0x0000007070207211 */ /* 0x004fc800078f08ff */
[----:B------:R-:W-:-:S04]  /*39710*/  SHF.R.S32.HI R52, RZ, 0x1, R32 ;  /* 0x00000001ff347819 */ /* 0x000fc80000011420 */
[----:B------:R-:W-:-:S04]  /*39720*/  ISETP.GE.AND P1, PT, R105, R52, PT ;  /* 0x000000346900720c */ /* 0x000fc80003f26270 */
[----:B------:R-:W-:-:S05]  /*39730*/  SEL R32, R52, RZ, P1 ;  /* 0x000000ff34207207 */ /* 0x000fca0000800000 */
[----:B------:R-:W-:-:S04]  /*39740*/  IMAD.IADD R32, R105, 0x1, R32 ;  /* 0x0000000169207824 */ /* 0x000fc800078e0220 */
[----:B------:R-:W-:Y:S01]  /*39750*/  @P1 IMAD.IADD R118, R13, 0x1, -R118 ;  /* 0x000000010d761824 */ /* 0x000fe200078e0a76 */
[----:B------:R-:W-:-:S04]  /*39760*/  SHF.R.S32.HI R33, RZ, 0x1f, R32 ;  /* 0x0000001fff217819 */ /* 0x000fc80000011420 */
[----:B------:R-:W-:Y:S02]  /*39770*/  SHF.R.S32.HI R35, RZ, 0x1f, R118 ;  /* 0x0000001fff237819 */ /* 0x000fe40000011476 */
[----:B------:R-:W-:Y:S02]  /*39780*/  LEA.HI R34, R33, R32, RZ, 0x4 ;  /* 0x0000002021227211 */ /* 0x000fe400078f20ff */
[----:B------:R-:W-:Y:S02]  /*39790*/  LEA.HI R35, R35, R118, RZ, 0x5 ;  /* 0x0000007623237211 */ /* 0x000fe400078f28ff */
[----:B------:R-:W-:Y:S02]  /*397a0*/  SHF.R.S32.HI R54, RZ, 0x4, R34 ;  /* 0x00000004ff367819 */ /* 0x000fe40000011422 */
[----:B------:R-:W-:Y:S02]  /*397b0*/  LEA.HI R32, R33, R32, RZ, 0x6 ;  /* 0x0000002021207211 */ /* 0x000fe400078f30ff */
[----:B------:R-:W-:-:S02]  /*397c0*/  LEA.HI.SX32 R35, R35, R54, 0x1b ;  /* 0x0000003623237211 */ /* 0x000fc400078fdaff */
[----:B------:R-:W-:Y:S02]  /*397d0*/  SHF.R.S32.HI R32, RZ, 0x6, R32 ;  /* 0x00000006ff207819 */ /* 0x000fe40000011420 */
[----:B------:R-:W-:Y:S01]  /*397e0*/  SHF.R.S32.HI R44, RZ, 0x1f, R35 ;  /* 0x0000001fff2c7819 */ /* 0x000fe20000011423 */
[----:B------:R-:W-:Y:S01]  /*397f0*/  IMAD.SHL.U32 R53, R35, 0x10, RZ ;  /* 0x0000001023357824 */ /* 0x000fe200078e00ff */
[----:B------:R-:W-:Y:S01]  /*39800*/  LOP3.LUT R34, R45, 0x30, R34, 0xf8, !PT ;  /* 0x000000302d227812 */ /* 0x000fe200078ef822 */
[----:B------:R-:W-:Y:S01]  /*39810*/  IMAD R32, R32, 0x2800, R47 ;  /* 0x0000280020207824 */ /* 0x000fe200078e022f */
[----:B------:R-:W-:Y:S02]  /*39820*/  LEA.HI R44, R44, R35, RZ, 0x2 ;  /* 0x000000232c2c7211 */ /* 0x000fe400078f10ff */
[----:B------:R-:W-:Y:S02]  /*39830*/  LOP3.LUT R33, R34, R46, RZ, 0x3c, !PT ;  /* 0x0000002e22217212 */ /* 0x000fe400078e3cff */
[----:B------:R-:W-:-:S02]  /*39840*/  SHF.R.S32.HI R44, RZ, 0x2, R44 ;  /* 0x00000002ff2c7819 */ /* 0x000fc4000001142c */
[----:B------:R-:W-:Y:S01]  /*39850*/  LOP3.LUT R35, R45, 0x30, R53, 0xf8, !PT ;  /* 0x000000302d237812 */ /* 0x000fe200078ef835 */
[----:B------:R-:W-:Y:S02]  /*39860*/  IMAD.IADD R32, R32, 0x1, R33 ;  /* 0x0000000120207824 */ /* 0x000fe400078e0221 */
[----:B------:R-:W-:Y:S01]  /*39870*/  IMAD R44, R44, 0x2800, R47 ;  /* 0x000028002c2c7824 */ /* 0x000fe200078e022f */
[----:B------:R-:W-:Y:S02]  /*39880*/  LOP3.LUT R35, R35, R46, RZ, 0x3c, !PT ;  /* 0x0000002e23237212 */ /* 0x000fe400078e3cff */
[----:B------:R-:W-:-:S03]  /*39890*/  IADD3 R32, P1, P2, R108, R32, R37 ;  /* 0x000000206c207210 */ /* 0x000fc60007a3e025 */
[----:B------:R-:W-:Y:S01]  /*398a0*/  IMAD.IADD R44, R44, 0x1, R35 ;  /* 0x000000012c2c7824 */ /* 0x000fe200078e0223 */
[----:B------:R-:W-:Y:S02]  /*398b0*/  IADD3.X R33, R109, RZ, R99, P1, P2 ;  /* 0x000000ff6d217210 */ /* 0x000fe40000fe4463 */
[----:B------:R-:W-:Y:S02]  /*398c0*/  ISETP.GE.AND P1, PT, R105, R52, PT ;  /* 0x000000346900720c */ /* 0x000fe40003f26270 */
[----:B------:R-:W-:Y:S02]  /*398d0*/  IADD3 R44, P3, P4, R108, R44, R37 ;  /* 0x0000002c6c2c7210 */ /* 0x000fe40007c7e025 */
[----:B------:R-:W5:Y:S02]  /*398e0*/  LD.E.128 R32, desc[UR4][R32.64] ;  /* 0x0000000420207980 */ /* 0x000f64000c101d00 */
[----:B------:R-:W-:Y:S01]  /*398f0*/  IADD3.X R45, R109, RZ, R99, P3, P4 ;  /* 0x000000ff6d2d7210 */ /* 0x000fe20001fe8463 */
[----:B------:R-:W-:-:S05]  /*39900*/  IMAD.SHL.U32 R37, R54, 0x10, RZ ;  /* 0x0000001036257824 */ /* 0x000fca00078e00ff */
[----:B------:R-:W5:Y:S01]  /*39910*/  LD.E.128 R44, desc[UR6][R44.64] ;  /* 0x000000062c2c7980 */ /* 0x000f62000c101d00 */
[----:B------:R-:W-:Y:S05]  /*39920*/  @P1 BRA `(.L_x_1939) ;  /* 0x0000000c00d81947 */ /* 0x000fea0003800000 */
[----:B-----5:R-:W-:Y:S01]  /*39930*/  IMAD.MOV.U32 R52, RZ, RZ, R45 ;  /* 0x000000ffff347224 */ /* 0x020fe200078e002d */
[----:B------:R-:W-:Y:S01]  /*39940*/  LOP3.LUT R56, R28, 0xff, RZ, 0xc0, !PT ;  /* 0x000000ff1c387812 */ /* 0x000fe200078ec0ff */
[----:B------:R-:W-:Y:S01]  /*39950*/  IMAD.MOV.U32 R45, RZ, RZ, R35 ;  /* 0x000000ffff2d7224 */ /* 0x000fe200078e0023 */
[----:B------:R-:W-:Y:S01]  /*39960*/  SHF.R.U32.HI R35, RZ, 0x8, R28 ;  /* 0x00000008ff237819 */ /* 0x000fe2000001161c */
[----:B------:R-:W-:Y:S01]  /*39970*/  IMAD.MOV.U32 R54, RZ, RZ, R47 ;  /* 0x000000ffff367224 */ /* 0x000fe200078e002f */
[----:B------:R-:W-:Y:S02]  /*39980*/  SHF.R.U32.HI R55, RZ, 0x8, R30 ;  /* 0x00000008ff377819 */ /* 0x000fe4000001161e */
        /* <DEDUP_REMOVED lines=8> */
[----:B------:R-:W-:-:S02]  /*39a10*/  SHF.R.U32.HI R57, RZ, 0x8, R31 ;  /* 0x00000008ff397819 */ /* 0x000fc4000001161f */
[----:B------:R-:W-:Y:S02]  /*39a20*/  PRMT R60, R55, 0x7604, R60 ;  /* 0x00007604373c7816 */ /* 0x000fe4000000003c */
[----:B------:R-:W-:Y:S02]  /*39a30*/  LOP3.LUT R64, R48, 0xff, RZ, 0xc0, !PT ;  /* 0x000000ff30407812 */ /* 0x000fe400078ec0ff */
[----:B------:R-:W-:Y:S02]  /*39a40*/  SHF.R.U32.HI R55, RZ, 0x8, R50 ;  /* 0x00000008ff377819 */ /* 0x000fe40000011632 */
[----:B------:R-:W-:Y:S02]  /*39a50*/  LOP3.LUT R35, R35, 0xff, RZ, 0xc0, !PT ;  /* 0x000000ff23237812 */ /* 0x000fe400078ec0ff */
[----:B------:R-:W-:Y:S02]  /*39a60*/  PRMT R58, R47, 0x7604, R58 ;  /* 0x000076042f3a7816 */ /* 0x000fe4000000003a */
[----:B------:R-:W-:-:S02]  /*39a70*/  LOP3.LUT R62, R31, 0xff, RZ, 0xc0, !PT ;  /* 0x000000ff1f3e7812 */ /* 0x000fc400078ec0ff */
[----:B------:R-:W-:Y:S02]  /*39a80*/  LOP3.LUT R57, R57, 0xff, RZ, 0xc0, !PT ;  /* 0x000000ff39397812 */ /* 0x000fe400078ec0ff */
[----:B------:R-:W-:Y:S02]  /*39a90*/  SHF.R.U32.HI R47, RZ, 0x8, R49 ;  /* 0x00000008ff2f7819 */ /* 0x000fe40000011631 */
[----:B------:R-:W-:Y:S02]  /*39aa0*/  LOP3.LUT R68, R50, 0xff, RZ, 0xc0, !PT ;  /* 0x000000ff32447812 */ /* 0x000fe400078ec0ff */
[----:B------:R-:W-:Y:S02]  /*39ab0*/  LOP3.LUT R55, R55, 0xff, RZ, 0xc0, !PT ;  /* 0x000000ff37377812 */ /* 0x000fe400078ec0ff */
[----:B------:R-:W-:Y:S02]  /*39ac0*/  PRMT R64, R35, 0x7604, R64 ;  /* 0x0000760423407816 */ /* 0x000fe40000000040 */
        /* <DEDUP_REMOVED lines=17> */
[----:B------:R-:W-:Y:S02]  /*39be0*/  PRMT R57, R55, 0x7054, R60 ;  /* 0x0000705437397816 */ /* 0x000fe4000000003c */
[----:B------:R-:W-:-:S02]  /*39bf0*/  SHF.R.U32.HI R55, RZ, 0x10, R48 ;  /* 0x00000010ff377819 */ /* 0x000fc40000011630 */
[----:B------:R-:W-:Y:S02]  /*39c00*/  LOP3.LUT R56, R56, 0xff, RZ, 0xc0, !PT ;  /* 0x000000ff38387812 */ /* 0x000fe400078ec0ff */
[----:B------:R-:W-:Y:S02]  /*39c10*/  PRMT R47, R47, 0x7054, R58 ;  /* 0x000070542f2f7816 */ /* 0x000fe4000000003a */
[----:B------:R-:W-:Y:S02]  /*39c20*/  SHF.R.U32.HI R58, RZ, 0x10, R50 ;  /* 0x00000010ff3a7819 */ /* 0x000fe40000011632 */
[----:B------:R-:W-:Y:S02]  /*39c30*/  LOP3.LUT R55, R55, 0xff, RZ, 0xc0, !PT ;  /* 0x000000ff37377812 */ /* 0x000fe400078ec0ff */
[----:B------:R-:W-:Y:S02]  /*39c40*/  PRMT R63, R56, 0x7054, R61 ;  /* 0x00007054383f7816 */ /* 0x000fe4000000003d */
[----:B------:R-:W-:-:S02]  /*39c50*/  LOP3.LUT R58, R58, 0xff, RZ, 0xc0, !PT ;  /* 0x000000ff3a3a7812 */ /* 0x000fc400078ec0ff */
[----:B------:R-:W-:Y:S02]  /*39c60*/  SHF.R.U32.HI R60, RZ, 0x10, R51 ;  /* 0x00000010ff3c7819 */ /* 0x000fe40000011633 */
[----:B------:R-:W-:Y:S02]  /*39c70*/  PRMT R61, R55, 0x7054, R64 ;  /* 0x00007054373d7816 */ /* 0x000fe40000000040 */
[----:B------:R-:W-:Y:S02]  /*39c80*/  LOP3.LUT R63, R63, 0xff000000, R49, 0xf8, !PT ;  /* 0xff0000003f3f7812 */ /* 0x000fe400078ef831 */
[----:B------:R-:W-:Y:S02]  /*39c90*/  LOP3.LUT R55, R47, 0xff000000, R29, 0xf8, !PT ;  /* 0xff0000002f377812 */ /* 0x000fe400078ef81d */
[----:B------:R-:W-:Y:S02]  /*39ca0*/  SHF.R.U32.HI R59, RZ, 0x10, R31 ;  /* 0x00000010ff3b7819 */ /* 0x000fe4000001161f */
[----:B------:R-:W-:-:S02]  /*39cb0*/  PRMT R67, R58, 0x7054, R67 ;  /* 0x000070543a437816 */ /* 0x000fc40000000043 */
[----:B------:R-:W-:Y:S02]  /*39cc0*/  LOP3.LUT R60, R60, 0xff, RZ, 0xc0, !PT ;  /* 0x000000ff3c3c7812 */ /* 0x000fe400078ec0ff */
[----:B------:R-:W-:Y:S02]  /*39cd0*/  F2FP.F16.E4M3.UNPACK_B R47, R52 ;  /* 0x00000034ff2f723e */ /* 0x000fe400020006ff */
[----:B------:R-:W-:Y:S02]  /*39ce0*/  F2FP.F16.E4M3.UNPACK_B R58, R63 ;  /* 0x0000003fff3a723e */ /* 0x000fe400020006ff */
[----:B------:R-:W-:Y:S02]  /*39cf0*/  F2FP.F16.E4M3.UNPACK_B R56, R55 ;  /* 0x00000037ff38723e */ /* 0x000fe400020006ff */
[----:B------:R-:W-:Y:S02]  /*39d00*/  LOP3.LUT R59, R59, 0xff, RZ, 0xc0, !PT ;  /* 0x000000ff3b3b7812 */ /* 0x000fe400078ec0ff */
[----:B------:R-:W-:Y:S01]  /*39d10*/  LOP3.LUT R49, R35, 0xff000000, R28, 0xf8, !PT ;  /* 0xff00000023317812 */ /* 0x000fe200078ef81c */
[--C-:B------:R-:W-:Y:S01]  /*39d20*/  HADD2.F32 R28, -RZ, R47.reuse.H0_H0 ;  /* 0x2000002fff1c7230 */ /* 0x100fe20000004100 */
[----:B------:R-:W-:Y:S01]  /*39d30*/  PRMT R69, R60, 0x7054, R69 ;  /* 0x000070543c457816 */ /* 0x000fe20000000045 */
[----:B------:R-:W-:Y:S01]  /*39d40*/  HADD2.F32 R60, -RZ, R58.H0_H0 ;  /* 0x2000003aff3c7230 */ /* 0x000fe20000004100 */
[----:B------:R-:W-:Y:S01]  /*39d50*/  F2FP.F16.E4M3.UNPACK_B R35, R33 ;  /* 0x00000021ff23723e */ /* 0x000fe200020006ff */
[----:B------:R-:W-:Y:S01]  /*39d60*/  HADD2.F32 R47, -RZ, R47.H1_H1 ;  /* 0x3000002fff2f7230 */ /* 0x000fe20000004100 */
[----:B------:R-:W-:Y:S01]  /*39d70*/  LOP3.LUT R57, R57, 0xff000000, R30, 0xf8, !PT ;  /* 0xff00000039397812 */ /* 0x000fe200078ef81e */
[----:B------:R-:W-:Y:S01]  /*39d80*/  HADD2.F32 R30, -RZ, R56.H0_H0 ;  /* 0x20000038ff1e7230 */ /* 0x000fe20000004100 */
[----:B------:R-:W-:Y:S01]  /*39d90*/  PRMT R59, R59, 0x7054, R62 ;  /* 0x000070543b3b7816 */ /* 0x000fe2000000003e */
[----:B------:R-:W-:Y:S01]  /*39da0*/  HADD2.F32 R29, -RZ, R35.H0_H0 ;  /* 0x20000023ff1d7230 */ /* 0x000fe20000004100 */
[----:B------:R-:W-:Y:S01]  /*39db0*/  LOP3.LUT R61, R61, 0xff000000, R48, 0xf8, !PT ;  /* 0xff0000003d3d7812 */ /* 0x000fe200078ef830 */
[C---:B------:R-:W-:Y:S01]  /*39dc0*/  FMUL.FTZ R48, R28.reuse, R60 ;  /* 0x0000003c1c307220 */ /* 0x040fe20000410000 */
[----:B------:R-:W-:Y:S01]  /*39dd0*/  LOP3.LUT R59, R59, 0xff000000, R31, 0xf8, !PT ;  /* 0xff0000003b3b7812 */ /* 0x000fe200078ef81f */
        /* <DEDUP_REMOVED lines=9> */
[----:B------:R-:W-:Y:S01]  /*39e70*/  F2FP.F16.E4M3.UNPACK_B R33, R33.H1 ;  /* 0x00000021ff21723e */ /* 0x000fe200030006ff */
[----:B------:R-:W-:Y:S01]  /*39e80*/  HADD2.F32 R31, -RZ, R52.H0_H0 ;  /* 0x20000034ff1f7230 */ /* 0x000fe20000004100 */
[----:B------:R-:W-:Y:S01]  /*39e90*/  LOP3.LUT R69, R69, 0xff000000, R51, 0xf8, !PT ;  /* 0xff00000045457812 */ /* 0x000fe200078ef833 */
[----:B------:R-:W-:-:S02]  /*39ea0*/  HADD2.F32 R50, -RZ, R63.H0_H0 ;  /* 0x2000003fff327230 */ /* 0x000fc40000004100 */
[C---:B------:R-:W-:Y:S01]  /*39eb0*/  FMUL.FTZ R60, R47.reuse, R58 ;  /* 0x0000003a2f3c7220 */ /* 0x040fe20000410000 */
[----:B------:R-:W-:Y:S02]  /*39ec0*/  HADD2.F32 R35, -RZ, R35.H1_H1 ;  /* 0x30000023ff237230 */ /* 0x000fe40000004100 */
[----:B------:R-:W-:Y:S01]  /*39ed0*/  FMUL.FTZ R47, R47, R56 ;  /* 0x000000382f2f7220 */ /* 0x000fe20000410000 */
[----:B------:R-:W-:Y:S02]  /*39ee0*/  HADD2.F32 R48, -RZ, R55.H0_H0 ;  /* 0x20000037ff307230 */ /* 0x000fe40000004100 */
[----:B------:R-:W-:Y:S01]  /*39ef0*/  FMUL.FTZ R51, R31, R50 ;  /* 0x000000321f337220 */ /* 0x000fe20000410000 */
[----:B------:R-:W-:Y:S02]  /*39f00*/  HADD2.F32 R30, -RZ, R33.H0_H0 ;  /* 0x20000021ff1e7230 */ /* 0x000fe40000004100 */
        /* <DEDUP_REMOVED lines=8> */
[----:B------:R-:W-:Y:S01]  /*39f90*/  F2FP.F16.E4M3.UNPACK_B R48, R59 ;  /* 0x0000003bff30723e */ /* 0x000fe200020006ff */
        /* <DEDUP_REMOVED lines=8> */
[----:B------:R-:W-:Y:S01]  /*3a020*/  HADD2.F32 R33, -RZ, R33.H1_H1 ;  /* 0x30000021ff217230 */ /* 0x000fe20000004100 */
[----:B------:R-:W-:Y:S01]  /*3a030*/  F2FP.F16.E4M3.UNPACK_B R69, R69.H1 ;  /* 0x00000045ff45723e */ /* 0x000fe200030006ff */
[----:B------:R-:W-:Y:S02]  /*3a040*/  HADD2.F32 R50, -RZ, R48.H0_H0 ;  /* 0x20000030ff327230 */ /* 0x000fe40000004100 */
[----:B------:R-:W-:Y:S01]  /*3a050*/  FMUL.FTZ R66, R47, R56 ;  /* 0x000000382f427220 */ /* 0x000fe20000410000 */
[----:B------:R-:W-:Y:S01]  /*3a060*/  HADD2.F32 R31, -RZ, R30.H0_H0 ;  /* 0x2000001eff1f7230 */ /* 0x000fe20000004100 */
[----:B------:R-:W-:Y:S01]  /*3a070*/  F2FP.F16.E4M3.UNPACK_B R59, R59.H1 ;  /* 0x0000003bff3b723e */ /* 0x000fe200030006ff */
[C---:B------:R-:W-:Y:S01]  /*3a080*/  FFMA.FTZ R73, R33.reuse, R55, -R64 ;  /* 0x0000003721497223 */ /* 0x040fe20000010840 */
[----:B------:R-:W-:Y:S01]  /*3a090*/  FFMA.FTZ R63, R33, R63, R52 ;  /* 0x0000003f213f7223 */ /* 0x000fe20000010034 */
[-C--:B------:R-:W-:Y:S01]  /*3a0a0*/  FMUL.FTZ R47, R47, R50.reuse ;  /* 0x000000322f2f7220 */ /* 0x080fe20000410000 */
[----:B------:R-:W-:Y:S01]  /*3a0b0*/  FFMA.FTZ R68, R31, R50, -R66 ;  /* 0x000000321f447223 */ /* 0x000fe20000010842 */
[----:B------:R-:W-:Y:S01]  /*3a0c0*/  F2FP.F16.E4M3.UNPACK_B R45, R45.H1 ;  /* 0x0000002dff2d723e */ /* 0x000fe200030006ff */
[----:B------:R-:W-:-:S02]  /*3a0d0*/  HADD2.F32 R33, -RZ, R54.H0_H0 ;  /* 0x20000036ff217230 */ /* 0x000fc40000004100 */
[----:B------:R-:W-:Y:S01]  /*3a0e0*/  FFMA.FTZ R70, R31, R56, R47 ;  /* 0x000000381f467223 */ /* 0x000fe2000001002f */
[----:B------:R-:W-:Y:S01]  /*3a0f0*/  HADD2.F32 R52, -RZ, R69.H0_H0 ;  /* 0x20000045ff347230 */ /* 0x000fe20000004100 */
[----:B------:R-:W-:Y:S01]  /*3a100*/  F2FP.SATFINITE.E4M3.F32.PACK_AB_MERGE_C R60, R73, R60, RZ ;  /* 0x0000003c493c723e */ /* 0x000fe200048070ff */
[----:B------:R-:W-:Y:S01]  /*3a110*/  HADD2.F32 R50, -RZ, R59.H0_H0 ;  /* 0x2000003bff327230 */ /* 0x000fe20000004100 */
[----:B------:R-:W-:Y:S01]  /*3a120*/  F2FP.SATFINITE.E4M3.F32.PACK_AB_MERGE_C R62, R63, R62, RZ ;  /* 0x0000003e3f3e723e */ /* 0x000fe200048070ff */
[----:B------:R-:W-:Y:S02]  /*3a130*/  HADD2.F32 R35, -RZ, R35.H1_H1 ;  /* 0x30000023ff237230 */ /* 0x000fe40000004100 */
[C---:B------:R-:W-:Y:S01]  /*3a140*/  FMUL.FTZ R64, R33.reuse, R52 ;  /* 0x0000003421407220 */ /* 0x040fe20000410000 */
[----:B------:R-:W-:Y:S02]  /*3a150*/  HADD2.F32 R51, -RZ, R51.H1_H1 ;  /* 0x30000033ff337230 */ /* 0x000fe40000004100 */
[----:B------:R-:W-:Y:S01]  /*3a160*/  FMUL.FTZ R33, R33, R50 ;  /* 0x0000003221217220 */ /* 0x000fe20000410000 */
[----:B------:R-:W-:-:S02]  /*3a170*/  HADD2.F32 R31, -RZ, R45.H0_H0 ;  /* 0x2000002dff1f7230 */ /* 0x000fc40000004100 */
[----:B------:R-:W-:Y:S02]  /*3a180*/  HADD2.F32 R30, -RZ, R30.H1_H1 ;  /* 0x3000001eff1e7230 */ /* 0x000fe40000004100 */
[----:B------:R-:W-:Y:S01]  /*3a190*/  FMUL.FTZ R47, R35, R51 ;  /* 0x00000033232f7220 */ /* 0x000fe20000410000 */
[----:B------:R-:W-:Y:S02]  /*3a1a0*/  HADD2.F32 R48, -RZ, R48.H1_H1 ;  /* 0x30000030ff307230 */ /* 0x000fe40000004100 */
[C---:B------:R-:W-:Y:S01]  /*3a1b0*/  FFMA.FTZ R72, R31.reuse, R50, -R64 ;  /* 0x000000321f487223 */ /* 0x040fe20000010840 */
[----:B------:R-:W-:Y:S01]  /*3a1c0*/  FFMA.FTZ R74, R31, R52, R33 ;  /* 0x000000341f4a7223 */ /* 0x000fe20000010021 */
[----:B------:R-:W-:Y:S01]  /*3a1d0*/  F2FP.F16.E4M3.UNPACK_B R33, R44.H1 ;  /* 0x0000002cff21723e */ /* 0x000fe200030006ff */
[----:B------:R-:W-:Y:S02]  /*3a1e0*/  HADD2.F32 R54, -RZ, R54.H1_H1 ;  /* 0x30000036ff367230 */ /* 0x000fe40000004100 */
[-C--:B------:R-:W-:Y:S01]  /*3a1f0*/  FMUL.FTZ R56, R35, R48.reuse ;  /* 0x0000003023387220 */ /* 0x080fe20000410000 */
[C---:B------:R-:W-:Y:S01]  /*3a200*/  FFMA.FTZ R75, R30.reuse, R48, -R47 ;  /* 0x000000301e4b7223 */ /* 0x040fe2000001082f */
[----:B------:R-:W-:Y:S01]  /*3a210*/  F2FP.F16.E4M3.UNPACK_B R50, R61.H1 ;  /* 0x0000003dff32723e */ /* 0x000fe200030006ff */
[----:B------:R-:W-:Y:S01]  /*3a220*/  HADD2.F32 R59, -RZ, R59.H1_H1 ;  /* 0x3000003bff3b7230 */ /* 0x000fe20000004100 */
[----:B------:R-:W-:Y:S01]  /*3a230*/  F2FP.F16.E4M3.UNPACK_B R47, R49.H1 ;  /* 0x00000031ff2f723e */ /* 0x000fe200030006ff */
[----:B------:R-:W-:Y:S01]  /*3a240*/  FFMA.FTZ R81, R30, R51, R56 ;  /* 0x000000331e517223 */ /* 0x000fe20000010038 */
[----:B------:R-:W-:Y:S01]  /*3a250*/  HADD2.F32 R69, -RZ, R69.H1_H1 ;  /* 0x30000045ff457230 */ /* 0x000fe20000004100 */
[----:B------:R-:W-:Y:S01]  /*3a260*/  F2FP.F16.E4M3.UNPACK_B R30, R32.H1 ;  /* 0x00000020ff1e723e */ /* 0x000fe200030006ff */
        /* <DEDUP_REMOVED lines=10> */
[----:B------:R-:W-:Y:S01]  /*3a310*/  HADD2.F32 R33, -RZ, R33.H1_H1 ;  /* 0x30000021ff217230 */ /* 0x000fe20000004100 */
[----:B------:R-:W-:Y:S01]  /*3a320*/  F2FP.F16.E4M3.UNPACK_B R61, R61 ;  /* 0x0000003dff3d723e */ /* 0x000fe200020006ff */
[----:B------:R-:W-:Y:S01]  /*3a330*/  HADD2.F32 R47, -RZ, R47.H1_H1 ;  /* 0x3000002fff2f7230 */ /* 0x000fe20000004100 */
[----:B------:R-:W-:Y:S01]  /*3a340*/  F2FP.F16.E4M3.UNPACK_B R49, R49 ;  /* 0x00000031ff31723e */ /* 0x000fe200020006ff */
[----:B------:R-:W-:-:S02]  /*3a350*/  HADD2.F32 R50, -RZ, R50.H1_H1 ;  /* 0x30000032ff327230 */ /* 0x000fc40000004100 */
[C---:B------:R-:W-:Y:S01]  /*3a360*/  FFMA.FTZ R83, R45.reuse, R59, -R56 ;  /* 0x0000003b2d537223 */ /* 0x040fe20000010838 */
[----:B------:R-:W-:Y:S01]  /*3a370*/  FFMA.FTZ R69, R45, R69, R64 ;  /* 0x000000452d457223 */ /* 0x000fe20000010040 */
[----:B------:R-:W-:Y:S02]  /*3a380*/  HADD2.F32 R30, -RZ, R30.H1_H1 ;  /* 0x3000001eff1e7230 */ /* 0x000fe40000004100 */
[C---:B------:R-:W-:Y:S01]  /*3a390*/  FFMA.FTZ R54, R31.reuse, R48, -R54 ;  /* 0x000000301f367223 */ /* 0x040fe20000010836 */
[----:B------:R-:W-:Y:S01]  /*3a3a0*/  FFMA.FTZ R55, R31, R52, R35 ;  /* 0x000000341f377223 */ /* 0x000fe20000010023 */
[----:B------:R-:W-:Y:S01]  /*3a3b0*/  F2FP.F16.E4M3.UNPACK_B R32, R32 ;  /* 0x00000020ff20723e */ /* 0x000fe200020006ff */
[C---:B------:R-:W-:Y:S01]  /*3a3c0*/  FMUL.FTZ R45, R33.reuse, R50 ;  /* 0x00000032212d7220 */ /* 0x040fe20000410000 */
[----:B------:R-:W-:Y:S01]  /*3a3d0*/  FMUL.FTZ R51, R33, R47 ;  /* 0x0000002f21337220 */ /* 0x000fe20000410000 */
[----:B------:R-:W-:Y:S01]  /*3a3e0*/  HADD2.F32 R31, -RZ, R44.H0_H0 ;  /* 0x2000002cff1f7230 */ /* 0x000fe20000004100 */
[----:B------:R-:W-:Y:S01]  /*3a3f0*/  F2FP.SATFINITE.E4M3.F32.PACK_AB_MERGE_C R72, R83, R72, RZ ;  /* 0x000000485348723e */ /* 0x000fe200048070ff */
        /* <DEDUP_REMOVED lines=34> */
[----:B------:R-:W-:Y:S01]  /*3a620*/  FMUL.FTZ R32, R32, R35 ;  /* 0x0000002320207220 */ /* 0x000fe20000410000 */
[----:B------:R-:W-:Y:S01]  /*3a630*/  F2FP.F16.E4M3.UNPACK_B R67, R67 ;  /* 0x00000043ff43723e */ /* 0x000fe200020006ff */
[C---:B------:R-:W-:Y:S01]  /*3a640*/  FFMA.FTZ R64, R31.reuse, R44, -R64 ;  /* 0x0000002c1f407223 */ /* 0x040fe20000010840 */
[----:B------:R-:W-:Y:S01]  /*3a650*/  FFMA.FTZ R66, R31, R48, R66 ;  /* 0x000000301f427223 */ /* 0x000fe20000010042 */
[C---:B------:R-:W-:Y:S01]  /*3a660*/  FFMA.FTZ R49, R30.reuse, R35, -R33 ;  /* 0x000000231e317223 */ /* 0x040fe20000010821 */
[----:B------:R-:W-:Y:S01]  /*3a670*/  FFMA.FTZ R45, R30, R45, R32 ;  /* 0x0000002d1e2d7223 */ /* 0x000fe20000010020 */
[--C-:B------:R-:W-:Y:S01]  /*3a680*/  HADD2.F32 R31, -RZ, R46.reuse.H0_H0 ;  /* 0x2000002eff1f7230 */ /* 0x100fe20000004100 */
[----:B------:R-:W-:Y:S01]  /*3a690*/  F2FP.F16.E4M3.UNPACK_B R34, R34 ;  /* 0x00000022ff22723e */ /* 0x000fe200020006ff */
[----:B------:R-:W-:Y:S01]  /*3a6a0*/  HADD2.F32 R32, -RZ, R57.H0_H0 ;  /* 0x20000039ff207230 */ /* 0x000fe20000004100 */
[----:B------:R-:W-:Y:S01]  /*3a6b0*/  F2FP.SATFINITE.E4M3.F32.PACK_AB_MERGE_C R69, R69, R74, RZ ;  /* 0x0000004a4545723e */ /* 0x000fe200048070ff */
[----:B------:R-:W-:Y:S01]  /*3a6c0*/  HADD2.F32 R33, -RZ, R67.H0_H0 ;  /* 0x20000043ff217230 */ /* 0x000fe20000004100 */
[----:B------:R-:W-:Y:S01]  /*3a6d0*/  F2FP.SATFINITE.E4M3.F32.PACK_AB_MERGE_C R55, R56, R55, RZ ;  /* 0x000000373837723e */ /* 0x000fe200048070ff */
[----:B------:R-:W-:-:S02]  /*3a6e0*/  HADD2.F32 R46, -RZ, R46.H1_H1 ;  /* 0x3000002eff2e7230 */ /* 0x000fc40000004100 */
[C---:B------:R-:W-:Y:S01]  /*3a6f0*/  FMUL.FTZ R44, R31.reuse, R32 ;  /* 0x000000201f2c7220 */ /* 0x040fe20000410000 */
[----:B------:R-:W-:Y:S02]  /*3a700*/  HADD2.F32 R67, -RZ, R67.H1_H1 ;  /* 0x30000043ff437230 */ /* 0x000fe40000004100 */
[----:B------:R-:W-:Y:S01]  /*3a710*/  FMUL.FTZ R35, R31, R33 ;  /* 0x000000211f237220 */ /* 0x000fe20000410000 */
[----:B------:R-:W-:Y:S01]  /*3a720*/  HADD2.F32 R57, -RZ, R57.H1_H1 ;  /* 0x30000039ff397230 */ /* 0x000fe20000004100 */
[----:B------:R-:W-:Y:S01]  /*3a730*/  F2FP.SATFINITE.E4M3.F32.PACK_AB_MERGE_C R54, R59, R54, RZ ;  /* 0x000000363b36723e */ /* 0x000fe200048070ff */
[--C-:B------:R-:W-:Y:S02]  /*3a740*/  HADD2.F32 R30, -RZ, R34.reuse.H0_H0 ;  /* 0x20000022ff1e7230 */ /* 0x100fe40000004100 */
        /* <DEDUP_REMOVED lines=8> */
[----:B------:R-:W-:-:S02]  /*3a7d0*/  F2FP.SATFINITE.E4M3.F32.PACK_AB_MERGE_C R66, R45, R66, RZ ;  /* 0x000000422d42723e */ /* 0x000fc400048070ff */
[----:B------:R-:W-:Y:S02]  /*3a7e0*/  F2FP.SATFINITE.E4M3.F32.PACK_AB_MERGE_C R75, R75, R68, R72 ;  /* 0x000000444b4b723e */ /* 0x000fe40004807048 */
[----:B------:R-:W-:Y:S02]  /*3a7f0*/  F2FP.SATFINITE.E4M3.F32.PACK_AB_MERGE_C R69, R81, R70, R69 ;  /* 0x000000465145723e */ /* 0x000fe40004807045 */
[----:B------:R-:W-:Y:S02]  /*3a800*/  F2FP.SATFINITE.E4M3.F32.PACK_AB_MERGE_C R50, R51, R50, R55 ;  /* 0x000000323332723e */ /* 0x000fe40004807037 */
[----:B------:R-:W-:Y:S01]  /*3a810*/  F2FP.SATFINITE.E4M3.F32.PACK_AB_MERGE_C R32, R52, R47, R54 ;  /* 0x0000002f3420723e */ /* 0x000fe20004807036 */
[----:B------:R-:W-:Y:S01]  /*3a820*/  IMAD.MOV.U32 R47, RZ, RZ, R69 ;  /* 0x000000ffff2f7224 */ /* 0x000fe200078e0045 */
[----:B------:R-:W-:Y:S01]  /*3a830*/  F2FP.SATFINITE.E4M3.F32.PACK_AB_MERGE_C R34, R30, R35, R49 ;  /* 0x000000231e22723e */ /* 0x000fe20004807031 */
[----:B------:R-:W-:Y:S01]  /*3a840*/  IMAD.MOV.U32 R35, RZ, RZ, R75 ;  /* 0x000000ffff237224 */ /* 0x000fe200078e004b */
[----:B------:R-:W-:Y:S01]  /*3a850*/  F2FP.SATFINITE.E4M3.F32.PACK_AB_MERGE_C R46, R67, R44, R66 ;  /* 0x0000002c432e723e */ /* 0x000fe20004807042 */
[----:B------:R-:W-:Y:S01]  /*3a860*/  IMAD.MOV.U32 R44, RZ, RZ, R50 ;  /* 0x000000ffff2c7224 */ /* 0x000fe200078e0032 */
[----:B------:R-:W-:-:S02]  /*3a870*/  F2FP.SATFINITE.E4M3.F32.PACK_AB_MERGE_C R33, R71, R28, R60 ;  /* 0x0000001c4721723e */ /* 0x000fc4000480703c */
[----:B------:R-:W-:-:S07]  /*3a880*/  F2FP.SATFINITE.E4M3.F32.PACK_AB_MERGE_C R45, R58, R29, R62 ;  /* 0x0000001d3a2d723e */ /* 0x000fce000480703e */
.L_x_1939:
[----:B------:R-:W-:Y:S05]  /*3a890*/  BSYNC B2 ;  /* 0x0000000000027941 */ /* 0x000fea0003800000 */
.L_x_1938:
[--C-:B------:R-:W-:Y:S02]  /*3a8a0*/  SHF.R.S32.HI R29, RZ, 0x1f, R37.reuse ;  /* 0x0000001fff1d7819 */ /* 0x100fe40000011425 */
[----:B------:R-:W-:Y:S02]  /*3a8b0*/  IADD3 R28, P1, P2, R100, R102, R37 ;  /* 0x00000066641c7210 */ /* 0x000fe40007a3e025 */
[----:B------:R-:W-:Y:S02]  /*3a8c0*/  R2UR UR4, R40 ;  /* 0x00000000280472ca */ /* 0x000fe400000e0000 */
[----:B------:R-:W-:Y:S02]  /*3a8d0*/  R2UR UR5, R41 ;  /* 0x00000000290572ca */ /* 0x000fe400000e0000 */
[----:B------:R-:W-:Y:S02]  /*3a8e0*/  IADD3.X R29, R101, R65, R29, P1, P2 ;  /* 0x00000041651d7210 */ /* 0x000fe40000fe441d */
[----:B------:R-:W-:-:S09]  /*3a8f0*/  ISETP.GE.AND P1, PT, R53, R13, PT ;  /* 0x0000000d3500720c */ /* 0x000fd20003f26270 */
[----:B-----5:R0:W-:Y:S04]  /*3a900*/  ST.E.128 desc[UR4][R28.64], R32 ;  /* 0x000000201c007985 */ /* 0x0201e8000c101d04 */
[----:B------:R-:W-:Y:S05]  /*3a910*/  @P1 BRA `(.L_x_1887) ;  /* 0x0000000c00401947 */ /* 0x000fea0003800000 */
[----:B------:R-:W-:Y:S02]  /*3a920*/  R2UR UR4, R40 ;  /* 0x00000000280472ca */ /* 0x000fe400000e0000 */
[----:B------:R-:W-:Y:S02]  /*3a930*/  R2UR UR5, R41 ;  /* 0x00000000290572ca */ /* 0x000fe400000e0000 */
[--C-:B------:R-:W-:Y:S02]  /*3a940*/  IADD3 R102, P1, P2, R100, R102, R53.reuse ;  /* 0x0000006664667210 */ /* 0x100fe40007a3e035 */
[----:B------:R-:W-:-:S04]  /*3a950*/  SHF.R.S32.HI R100, RZ, 0x1f, R53 ;  /* 0x0000001fff647819 */ /* 0x000fc80000011435 */
[----:B------:R-:W-:-:S05]  /*3a960*/  IADD3.X R103, R101, R65, R100, P1, P2 ;  /* 0x0000004165677210 */ /* 0x000fca0000fe4464 */
[----:B------:R1:W-:Y:S01]  /*3a970*/  ST.E.128 desc[UR4][R102.64], R44 ;  /* 0x0000002c66007985 */ /* 0x0003e2000c101d04 */
[----:B------:R-:W-:Y:S05]  /*3a980*/  BRA `(.L_x_1887) ;  /* 0x0000000c00247947 */ /* 0x000fea0003800000 */
.L_x_1853:
[----:B------:R-:W2:Y:S01]  /*3a990*/  LDL.64 R28, [R7+0x10] ;  /* 0x00001000071c7983 */ /* 0x000ea20000100a00 */
[----:B------:R-:W-:Y:S02]  /*3a9a0*/  R2UR UR4, R40 ;  /* 0x00000000280472ca */ /* 0x000fe400000e0000 */
[----:B------:R-:W-:Y:S01]  /*3a9b0*/  R2UR UR5, R41 ;  /* 0x00000000290572ca */ /* 0x000fe200000e0000 */
[----:B------:R0:W5:Y:S04]  /*3a9c0*/  LDL R13, [R3] ;  /* 0x00000000030d7983 */ /* 0x0001680000100800 */
[----:B------:R0:W5:Y:S08]  /*3a9d0*/  LDL R30, [R3+0x4] ;  /* 0x00000400031e7983 */ /* 0x0001700000100800 */
[----:B--2---:R-:W2:Y:S01]  /*3a9e0*/  LD.E R31, desc[UR4][R28.64+0x1c] ;  /* 0x00001c041c1f7980 */ /* 0x004ea2000c101900 */
[----:B------:R-:W-:Y:S01]  /*3a9f0*/  BSSY B2, `(.L_x_1940) ;  /* 0x0000005000027945 */ /* 0x000fe20003800000 */
[----:B--2---:R-:W-:-:S04]  /*3aa00*/  LOP3.LUT R31, R31, 0x1, RZ, 0xfc, !PT ;  /* 0x000000011f1f7812 */ /* 0x004fc800078efcff */
[----:B------:R-:W-:-:S13]  /*3aa10*/  ISETP.NE.AND P1, PT, R31, 0x3, PT ;  /* 0x000000031f00780c */ /* 0x000fda0003f25270 */
[----:B0-----:R-:W-:Y:S05]  /*3aa20*/  @!P1 BRA `(.L_x_1941) ;  /* 0x0000000000049947 */ /* 0x001fea0003800000 */
[----:B------:R-:W-:Y:S01]  /*3aa30*/  BPT.TRAP 0x1 ;  /* 0x000000040000795c */ /* 0x000fe20000300000 */
.L_x_1941:
[----:B------:R-:W-:Y:S05]  /*3aa40*/  BSYNC B2 ;  /* 0x0000000000027941 */ /* 0x000fea0003800000 */
.L_x_1940:
[----:B------:R-:W-:Y:S02]  /*3aa50*/  R2UR UR4, R40 ;  /* 0x00000000280472ca */ /* 0x000fe400000e0000 */
[----:B------:R-:W-:-:S13]  /*3aa60*/  R2UR UR5, R41 ;  /* 0x00000000290572ca */ /* 0x000fda00000e0000 */
[----:B------:R-:W2:Y:S01]  /*3aa70*/  LD.E.64 R28, desc[UR4][R28.64+0x8] ;  /* 0x000008041c1c7980 */ /* 0x000ea2000c101b00 */
[----:B-----5:R-:W-:Y:S01]  /*3aa80*/  SHF.L.U32 R30, R30, 0x1f, RZ ;  /* 0x0000001f1e1e7819 */ /* 0x020fe200000006ff */
[----:B------:R-:W-:Y:S01]  /*3aa90*/  BSSY B2, `(.L_x_1942) ;  /* 0x0000005000027945 */ /* 0x000fe20003800000 */
[----:B--2---:R-:W-:-:S05]  /*3aaa0*/  MOV R32, R28 ;  /* 0x0000001c00207202 */ /* 0x004fca0000000f00 */
[----:B------:R-:W-:-:S04]  /*3aab0*/  IMAD R13, R13, 0x8, R32 ;  /* 0x000000080d0d7824 */ /* 0x000fc800078e0220 */
[----:B------:R-:W0:Y:S02]  /*3aac0*/  SYNCS.PHASECHK.TRANS64.TRYWAIT P1, [R13+URZ], R30 ;  /* 0x0000001e0d0075a7 */ /* 0x000e24000802017f */
[----:B0-----:R-:W-:Y:S05]  /*3aad0*/  @!P1 BRA `(.L_x_1943) ;  /* 0x0000000c00589947 */ /* 0x001fea0003800000 */
.L_x_1969:
[----:B------:R-:W-:Y:S05]  /*3aae0*/  BSYNC B2 ;  /* 0x0000000000027941 */ /* 0x000fea0003800000 */
.L_x_1942:
[----:B------:R-:W2:Y:S04]  /*3aaf0*/  LDL.64 R32, [R7] ;  /* 0x0000000007207983 */ /* 0x000ea80000100a00 */
[----:B------:R-:W3:Y:S04]  /*3ab00*/  LDL.64 R46, [R7+0x30] ;  /* 0x00003000072e7983 */ /* 0x000ee80000100a00 */
[----:B0-----:R-:W4:Y:S04]  /*3ab10*/  LDL.64 R30, [R7+0x20] ;  /* 0x00002000071e7983 */ /* 0x001f280000100a00 */
[----:B------:R-:W4:Y:S01]  /*3ab20*/  LDL.64 R28, [R7+0x18] ;  /* 0x00001800071c7983 */ /* 0x000f220000100a00 */
[----:B------:R-:W-:-:S02]  /*3ab30*/  R2UR UR4, R40 ;  /* 0x00000000280472ca */ /* 0x000fc400000e0000 */
[C---:B------:R-:W-:Y:S01]  /*3ab40*/  R2UR UR5, R41.reuse ;  /* 0x00000000290572ca */ /* 0x040fe200000e0000 */
[----:B------:R-:W4:Y:S01]  /*3ab50*/  LDL R37, [R3] ;  /* 0x0000000003257983 */ /* 0x000f220000100800 */
[C---:B------:R-:W-:Y:S02]  /*3ab60*/  R2UR UR8, R40.reuse ;  /* 0x00000000280872ca */ /* 0x040fe400000e0000 */
[C---:B------:R-:W-:Y:S01]  /*3ab70*/  R2UR UR9, R41.reuse ;  /* 0x00000000290972ca */ /* 0x040fe200000e0000 */
[----:B------:R-:W5:Y:S01]  /*3ab80*/  LDL.64 R48, [R7+0x38] ;  /* 0x0000380007307983 */ /* 0x000f620000100a00 */
[C---:B------:R-:W-:Y:S02]  /*3ab90*/  R2UR UR6, R40.reuse ;  /* 0x00000000280672ca */ /* 0x040fe400000e0000 */
[----:B------:R-:W-:Y:S02]  /*3aba0*/  R2UR UR7, R41 ;  /* 0x00000000290772ca */ /* 0x000fe400000e0000 */
[----:B------:R-:W-:-:S02]  /*3abb0*/  R2UR UR10, R40 ;  /* 0x00000000280a72ca */ /* 0x000fc400000e0000 */
[----:B------:R-:W-:Y:S01]  /*3abc0*/  R2UR UR11, R41 ;  /* 0x00000000290b72ca */ /* 0x000fe200000e0000 */
[----:B--2---:R-:W2:Y:S04]  /*3abd0*/  LD.E R53, desc[UR4][R32.64] ;  /* 0x0000000420357980 */ /* 0x004ea8000c101900 */
[----:B---3--:R-:W3:Y:S04]  /*3abe0*/  LD.E R52, desc[UR8][R46.64] ;  /* 0x000000082e347980 */ /* 0x008ee8000c101900 */
[----:B----4-:R-:W4:Y:S04]  /*3abf0*/  LD.E.64 R34, desc[UR6][R30.64+0x10] ;  /* 0x000010061e227980 */ /* 0x010f28000c101b00 */
[----:B------:R-:W4:Y:S04]  /*3ac00*/  LD.E.64 R50, desc[UR10][R28.64+0x8] ;  /* 0x0000080a1c327980 */ /* 0x000f28000c101b00 */
[----:B------:R0:W4:Y:S01]  /*3ac10*/  LD.E R13, desc[UR4][R28.64] ;  /* 0x000000041c0d7980 */ /* 0x000122000c101900 */
[----:B------:R-:W-:Y:S01]  /*3ac20*/  IMAD R37, R37, 0x7800, RZ ;  /* 0x0000780025257824 */ /* 0x000fe200078e02ff */
[----:B------:R-:W-:Y:S02]  /*3ac30*/  BSSY B2, `(.L_x_1944) ;  /* 0x0000055000027945 */ /* 0x000fe40003800000 */
[----:B------:R1:W5:Y:S04]  /*3ac40*/  LD.E.64 R32, desc[UR4][R30.64+0x8] ;  /* 0x000008041e207980 */ /* 0x000368000c101b00 */
[----:B------:R1:W5:Y:S01]  /*3ac50*/  LD.E.64 R44, desc[UR6][R30.64+0x18] ;  /* 0x000018061e2c7980 */ /* 0x000362000c101b00 */
[----:B0-----:R-:W-:Y:S01]  /*3ac60*/  SHF.R.S32.HI R29, RZ, 0x1f, R37 ;  /* 0x0000001fff1d7819 */ /* 0x001fe20000011425 */
[----:B--2---:R-:W-:-:S05]  /*3ac70*/  IMAD R53, R98, -0xa0, R53 ;  /* 0xffffff6062357824 */ /* 0x004fca00078e0235 */
[----:B------:R-:W-:-:S04]  /*3ac80*/  VIMNMX R56, R53, 0xa0, PT ;  /* 0x000000a035387848 */ /* 0x000fc80003fe0100 */
[----:B---3--:R-:W-:Y:S01]  /*3ac90*/  ISETP.GE.AND P1, PT, R52, R56, PT ;  /* 0x000000383400720c */ /* 0x008fe20003f26270 */
[----:B----4-:R-:W-:Y:S01]  /*3aca0*/  IMAD R35, R35, R98, RZ ;  /* 0x0000006223237224 */ /* 0x010fe200078e02ff */
[----:B------:R-:W-:Y:S02]  /*3acb0*/  SHF.R.S32.HI R53, RZ, 0x1f, R98 ;  /* 0x0000001fff357819 */ /* 0x000fe40000011462 */
[----:B------:R-:W-:Y:S01]  /*3acc0*/  IADD3 R52, P2, R37, R50, RZ ;  /* 0x0000003225347210 */ /* 0x000fe20007f5e0ff */
[----:B------:R-:W-:Y:S01]  /*3acd0*/  IMAD.WIDE.U32 R54, R34, R98, RZ ;  /* 0x0000006222367225 */ /* 0x000fe200078e00ff */
[----:B------:R-:W-:Y:S02]  /*3ace0*/  IADD3 R50, P3, P4, R50, R13, R37 ;  /* 0x0000000d32327210 */ /* 0x000fe40007c7e025 */
[----:B------:R-:W-:Y:S01]  /*3acf0*/  SHF.R.S32.HI R13, RZ, 0x1f, R13 ;  /* 0x0000001fff0d7819 */ /* 0x000fe2000001140d */
[----:B------:R-:W-:Y:S02]  /*3ad00*/  IMAD R35, R34, R53, R35 ;  /* 0x0000003522237224 */ /* 0x000fe400078e0223 */
[C-C-:B------:R-:W-:Y:S01]  /*3ad10*/  IMAD.X R53, R51.reuse, 0x1, R29.reuse, P2 ;  /* 0x0000000133357824 */ /* 0x140fe200010e061d */
[----:B------:R-:W-:Y:S01]  /*3ad20*/  IADD3.X R51, R51, R13, R29, P3, P4 ;  /* 0x0000000d33337210 */ /* 0x000fe20001fe841d */
[----:B------:R-:W-:Y:S01]  /*3ad30*/  IMAD.IADD R57, R55, 0x1, R35 ;  /* 0x0000000137397824 */ /* 0x000fe200078e0223 */
[----:B-1----:R-:W-:Y:S06]  /*3ad40*/  @P1 BRA `(.L_x_1945) ;  /* 0x00000004000c1947 */ /* 0x002fec0003800000 */
[----:B------:R-:W-:Y:S02]  /*3ad50*/  R2UR UR4, R40 ;  /* 0x00000000280472ca */ /* 0x000fe400000e0000 */
[----:B------:R-:W-:-:S13]  /*3ad60*/  R2UR UR5, R41 ;  /* 0x00000000290572ca */ /* 0x000fda00000e0000 */
[----:B-----5:R-:W2:Y:S01]  /*3ad70*/  LD.E.U8 R37, desc[UR4][R48.64] ;  /* 0x0000000430257980 */ /* 0x020ea2000c101100 */
[----:B------:R-:W-:Y:S01]  /*3ad80*/  IADD3 R34, P2, R44, R54, RZ ;  /* 0x000000362c227210 */ /* 0x000fe20007f5e0ff */
[----:B------:R-:W-:Y:S04]  /*3ad90*/  BSSY B3, `(.L_x_1946) ;  /* 0x000000c000037945 */ /* 0x000fe80003800000 */
[----:B------:R-:W-:Y:S01]  /*3ada0*/  IMAD.X R35, R45, 0x1, R57, P2 ;  /* 0x000000012d237824 */ /* 0x000fe200010e0639 */
[----:B--2---:R-:W-:-:S04]  /*3adb0*/  LOP3.LUT R13, R37, 0x1, RZ, 0xc0, !PT ;  /* 0x00000001250d7812 */ /* 0x004fc800078ec0ff */
[----:B------:R-:W-:-:S13]  /*3adc0*/  ISETP.NE.U32.AND P1, PT, R13, 0x1, PT ;  /* 0x000000010d00780c */ /* 0x000fda0003f25070 */
[----:B------:R-:W-:Y:S05]  /*3add0*/  @P1 BRA `(.L_x_1947) ;  /* 0x00000000001c1947 */ /* 0x000fea0003800000 */
[----:B------:R-:W-:Y:S02]  /*3ade0*/  R2UR UR4, R40 ;  /* 0x00000000280472ca */ /* 0x000fe400000e0000 */
[----:B------:R-:W-:-:S13]  /*3adf0*/  R2UR UR5, R41 ;  /* 0x00000000290572ca */ /* 0x000fda00000e0000 */
[----:B------:R-:W2:Y:S01]  /*3ae00*/  LD.E.128 R28, desc[UR4][R52.64] ;  /* 0x00000004341c7980 */ /* 0x000ea2000c101d00 */
[----:B------:R-:W-:Y:S02]  /*3ae10*/  R2UR UR6, R40 ;  /* 0x00000000280672ca */ /* 0x000fe400000e0000 */
[----:B------:R-:W-:Y:S01]  /*3ae20*/  R2UR UR7, R41 ;  /* 0x00000000290772ca */ /* 0x000fe200000e0000 */
[----:B--2---:R0:W-:-:S12]  /*3ae30*/  ST.E.128 desc[UR4][R34.64], R28 ;  /* 0x0000001c22007985 */ /* 0x0041d8000c101d04 */
[----:B------:R0:W5:Y:S02]  /*3ae40*/  LD.E.U8 R37, desc[UR6][R48.64] ;  /* 0x0000000630257980 */ /* 0x000164000c101100 */
.L_x_1947:
[----:B------:R-:W-:Y:S05]  /*3ae50*/  BSYNC B3 ;  /* 0x0000000000037941 */ /* 0x000fea0003800000 */
.L_x_1946:
[----:B-----5:R-:W-:Y:S01]  /*3ae60*/  LOP3.LUT P1, RZ, R37, 0x2, RZ, 0xc0, !PT ;  /* 0x0000000225ff7812 */ /* 0x020fe2000782c0ff */
[----:B------:R-:W-:-:S12]  /*3ae70*/  BSSY B3, `(.L_x_1948) ;  /* 0x0000009000037945 */ /* 0x000fd80003800000 */
[----:B------:R-:W-:Y:S05]  /*3ae80*/  @!P1 BRA `(.L_x_1949) ;  /* 0x00000000001c9947 */ /* 0x000fea0003800000 */
[----:B------:R-:W-:Y:S02]  /*3ae90*/  R2UR UR4, R40 ;  /* 0x00000000280472ca */ /* 0x000fe400000e0000 */
[----:B------:R-:W-:-:S13]  /*3aea0*/  R2UR UR5, R41 ;  /* 0x00000000290572ca */ /* 0x000fda00000e0000 */
[----:B0-----:R-:W2:Y:S01]  /*3aeb0*/  LD.E.128 R28, desc[UR4][R50.64] ;  /* 0x00000004321c7980 */ /* 0x001ea2000c101d00 */
[----:B------:R-:W-:Y:S02]  /*3aec0*/  R2UR UR6, R40 ;  /* 0x00000000280672ca */ /* 0x000fe400000e0000 */
[----:B------:R-:W-:Y:S01]  /*3aed0*/  R2UR UR7, R41 ;  /* 0x00000000290772ca */ /* 0x000fe200000e0000 */
[----:B--2---:R1:W-:-:S12]  /*3aee0*/  ST.E.128 desc[UR4][R34.64+0x20], R28 ;  /* 0x0000201c22007985 */ /* 0x0043d8000c101d04 */
[----:B------:R1:W5:Y:S02]  /*3aef0*/  LD.E.U8 R37, desc[UR6][R48.64] ;  /* 0x0000000630257980 */ /* 0x000364000c101100 */
.L_x_1949:
[----:B------:R-:W-:Y:S05]  /*3af00*/  BSYNC B3 ;  /* 0x0000000000037941 */ /* 0x000fea0003800000 */
.L_x_1948:
[----:B-----5:R-:W-:Y:S01]  /*3af10*/  LOP3.LUT P1, RZ, R37, 0x4, RZ, 0xc0, !PT ;  /* 0x0000000425ff7812 */ /* 0x020fe2000782c0ff */
[----:B------:R-:W-:-:S12]  /*3af20*/  BSSY B3, `(.L_x_1950) ;  /* 0x0000009000037945 */ /* 0x000fd80003800000 */
[----:B------:R-:W-:Y:S05]  /*3af30*/  @!P1 BRA `(.L_x_1951) ;  /* 0x00000000001c9947 */ /* 0x000fea0003800000 */
[----:B------:R-:W-:Y:S02]  /*3af40*/  R2UR UR4, R40 ;  /* 0x00000000280472ca */ /* 0x000fe400000e0000 */
[----:B------:R-:W-:-:S13]  /*3af50*/  R2UR UR5, R41 ;  /* 0x00000000290572ca */ /* 0x000fda00000e0000 */
[----:B01----:R-:W2:Y:S01]  /*3af60*/  LD.E.128 R28, desc[UR4][R52.64+0x2800] ;  /* 0x00280004341c7980 */ /* 0x003ea2000c101d00 */
[----:B------:R-:W-:Y:S02]  /*3af70*/  R2UR UR6, R40 ;  /* 0x00000000280672ca */ /* 0x000fe400000e0000 */
[----:B------:R-:W-:Y:S01]  /*3af80*/  R2UR UR7, R41 ;  /* 0x00000000290772ca */ /* 0x000fe200000e0000 */
[----:B--2---:R2:W-:-:S12]  /*3af90*/  ST.E.128 desc[UR4][R34.64+0x40], R28 ;  /* 0x0000401c22007985 */ /* 0x0045d8000c101d04 */
[----:B------:R2:W5:Y:S02]  /*3afa0*/  LD.E.U8 R37, desc[UR6][R48.64] ;  /* 0x0000000630257980 */ /* 0x000564000c101100 */
.L_x_1951:
[----:B------:R-:W-:Y:S05]  /*3afb0*/  BSYNC B3 ;  /* 0x0000000000037941 */ /* 0x000fea0003800000 */
.L_x_1950:
[----:B-----5:R-:W-:Y:S01]  /*3afc0*/  LOP3.LUT P1, RZ, R37, 0x8, RZ, 0xc0, !PT ;  /* 0x0000000825ff7812 */ /* 0x020fe2000782c0ff */
[----:B------:R-:W-:-:S12]  /*3afd0*/  BSSY B3, `(.L_x_1952) ;  /* 0x0000009000037945 */ /* 0x000fd80003800000 */
[----:B------:R-:W-:Y:S05]  /*3afe0*/  @!P1 BRA `(.L_x_1953) ;  /* 0x00000000001c9947 */ /* 0x000fea0003800000 */
[----:B------:R-:W-:Y:S02]  /*3aff0*/  R2UR UR4, R40 ;  /* 0x00000000280472ca */ /* 0x000fe400000e0000 */
[----:B------:R-:W-:-:S13]  /*3b000*/  R2UR UR5, R41 ;  /* 0x00000000290572ca */ /* 0x000fda00000e0000 */
[----:B012---:R-:W2:Y:S01]  /*3b010*/  LD.E.128 R28, desc[UR4][R50.64+0x2800] ;  /* 0x00280004321c7980 */ /* 0x007ea2000c101d00 */
[----:B------:R-:W-:Y:S02]  /*3b020*/  R2UR UR6, R40 ;  /* 0x00000000280672ca */ /* 0x000fe400000e0000 */
[----:B------:R-:W-:Y:S01]  /*3b030*/  R2UR UR7, R41 ;  /* 0x00000000290772ca */ /* 0x000fe200000e0000 */
[----:B--2---:R3:W-:-:S12]  /*3b040*/  ST.E.128 desc[UR4][R34.64+0x60], R28 ;  /* 0x0000601c22007985 */ /* 0x0047d8000c101d04 */
[----:B------:R3:W5:Y:S02]  /*3b050*/  LD.E.U8 R37, desc[UR6][R48.64] ;  /* 0x0000000630257980 */ /* 0x000764000c101100 */
.L_x_1953:
[----:B------:R-:W-:Y:S05]  /*3b060*/  BSYNC B3 ;  /* 0x0000000000037941 */ /* 0x000fea0003800000 */
.L_x_1952:
[----:B-----5:R-:W-:Y:S01]  /*3b070*/  LOP3.LUT P1, RZ, R37, 0x10, RZ, 0xc0, !PT ;  /* 0x0000001025ff7812 */ /* 0x020fe2000782c0ff */
[----:B------:R-:W-:-:S12]  /*3b080*/  BSSY B3, `(.L_x_1954) ;  /* 0x0000009000037945 */ /* 0x000fd80003800000 */
[----:B------:R-:W-:Y:S05]  /*3b090*/  @!P1 BRA `(.L_x_1955) ;  /* 0x00000000001c9947 */ /* 0x000fea0003800000 */
[----:B------:R-:W-:Y:S02]  /*3b0a0*/  R2UR UR4, R40 ;  /* 0x00000000280472ca */ /* 0x000fe400000e0000 */
[----:B------:R-:W-:-:S13]  /*3b0b0*/  R2UR UR5, R41 ;  /* 0x00000000290572ca */ /* 0x000fda00000e0000 */
[----:B0123--:R-:W2:Y:S01]  /*3b0c0*/  LD.E.128 R28, desc[UR4][R52.64+0x5000] ;  /* 0x00500004341c7980 */ /* 0x00fea2000c101d00 */
[----:B------:R-:W-:Y:S02]  /*3b0d0*/  R2UR UR6, R40 ;  /* 0x00000000280672ca */ /* 0x000fe400000e0000 */
[----:B------:R-:W-:Y:S01]  /*3b0e0*/  R2UR UR7, R41 ;  /* 0x00000000290772ca */ /* 0x000fe200000e0000 */
[----:B--2---:R4:W-:-:S12]  /*3b0f0*/  ST.E.128 desc[UR4][R34.64+0x80], R28 ;  /* 0x0000801c22007985 */ /* 0x0049d8000c101d04 */
[----:B------:R4:W5:Y:S02]  /*3b100*/  LD.E.U8 R37, desc[UR6][R48.64] ;  /* 0x0000000630257980 */ /* 0x000964000c101100 */
.L_x_1955:
[----:B------:R-:W-:Y:S05]  /*3b110*/  BSYNC B3 ;  /* 0x0000000000037941 */ /* 0x000fea0003800000 */
.L_x_1954:
[----:B-----5:R-:W-:-:S13]  /*3b120*/  LOP3.LUT P1, RZ, R37, 0x20, RZ, 0xc0, !PT ;  /* 0x0000002025ff7812 */ /* 0x020fda000782c0ff */
[----:B------:R-:W-:Y:S05]  /*3b130*/  @!P1 BRA `(.L_x_1945) ;  /* 0x0000000000109947 */ /* 0x000fea0003800000 */
[----:B------:R-:W-:Y:S02]  /*3b140*/  R2UR UR4, R40 ;  /* 0x00000000280472ca */ /* 0x000fe400000e0000 */
[----:B------:R-:W-:-:S13]  /*3b150*/  R2UR UR5, R41 ;  /* 0x00000000290572ca */ /* 0x000fda00000e0000 */
[----:B01234-:R-:W2:Y:S04]  /*3b160*/  LD.E.128 R28, desc[UR4][R50.64+0x5000] ;  /* 0x00500004321c7980 */ /* 0x01fea8000c101d00 */
[----:B--2---:R0:W-:Y:S02]  /*3b170*/  ST.E.128 desc[UR4][R34.64+0xa0], R28 ;  /* 0x0000a01c22007985 */ /* 0x0041e4000c101d04 */
.L_x_1945:
[----:B------:R-:W-:Y:S05]  /*3b180*/  BSYNC B2 ;  /* 0x0000000000027941 */ /* 0x000fea0003800000 */
.L_x_1944:
[----:B------:R-:W-:Y:S02]  /*3b190*/  R2UR UR4, R40 ;  /* 0x00000000280472ca */ /* 0x000fe400000e0000 */
[----:B------:R-:W-:-:S13]  /*3b1a0*/  R2UR UR5, R41 ;  /* 0x00000000290572ca */ /* 0x000fda00000e0000 */
[----:B------:R-:W2:Y:S02]  /*3b1b0*/  LD.E R46, desc[UR4][R46.64] ;  /* 0x000000042e2e7980 */ /* 0x000ea4000c101900 */
[----:B--2---:R-:W-:-:S05]  /*3b1c0*/  VIADD R13, R46, 0x80 ;  /* 0x000000802e0d7836 */ /* 0x004fca0000000000 */
[----:B------:R-:W-:-:S13]  /*3b1d0*/  ISETP.GE.AND P1, PT, R13, R56, PT ;  /* 0x000000380d00720c */ /* 0x000fda0003f26270 */
[----:B------:R-:W-:Y:S05]  /*3b1e0*/  @P1 BRA `(.L_x_1887) ;  /* 0x00000004000c1947 */ /* 0x000fea0003800000 */
[----:B------:R-:W-:Y:S02]  /*3b1f0*/  R2UR UR4, R40 ;  /* 0x00000000280472ca */ /* 0x000fe400000e0000 */
[----:B------:R-:W-:-:S13]  /*3b200*/  R2UR UR5, R41 ;  /* 0x00000000290572ca */ /* 0x000fda00000e0000 */
[----:B01-345:R-:W2:Y:S01]  /*3b210*/  LD.E.U8 R34, desc[UR4][R48.64] ;  /* 0x0000000430227980 */ /* 0x03bea2000c101100 */
[----:B------:R-:W-:Y:S01]  /*3b220*/  IADD3 R54, P2, P3, R44, R32, R54 ;  /* 0x000000202c367210 */ /* 0x000fe20007b5e036 */
[----:B------:R-:W-:Y:S03]  /*3b230*/  BSSY B2, `(.L_x_1956) ;  /* 0x000000c000027945 */ /* 0x000fe60003800000 */
[----:B------:R-:W-:Y:S02]  /*3b240*/  IADD3.X R55, R45, R33, R57, P2, P3 ;  /* 0x000000212d377210 */ /* 0x000fe400017e6439 */
        /* <DEDUP_REMOVED lines=10> */
.L_x_1957:
[----:B------:R-:W-:Y:S05]  /*3b2f0*/  BSYNC B2 ;  /* 0x0000000000027941 */ /* 0x000fea0003800000 */
.L_x_1956:
        /* <DEDUP_REMOVED lines=10> */
.L_x_1959:
[----:B------:R-:W-:Y:S05]  /*3b3a0*/  BSYNC B2 ;  /* 0x0000000000027941 */ /* 0x000fea0003800000 */
.L_x_1958:
        /* <DEDUP_REMOVED lines=10> */
.L_x_1961:
[----:B------:R-:W-:Y:S05]  /*3b450*/  BSYNC B2 ;  /* 0x0000000000027941 */ /* 0x000fea0003800000 */
.L_x_1960:
        /* <DEDUP_REMOVED lines=10> */
.L_x_1963:
[----:B------:R-:W-:Y:S05]  /*3b500*/  BSYNC B2 ;  /* 0x0000000000027941 */ /* 0x000fea0003800000 */
.L_x_1962:
        /* <DEDUP_REMOVED lines=10> */
.L_x_1965:
[----:B------:R-:W-:Y:S05]  /*3b5b0*/  BSYNC B2 ;  /* 0x0000000000027941 */ /* 0x000fea0003800000 */
.L_x_1964:
[----:B-----5:R-:W-:-:S13]  /*3b5c0*/  LOP3.LUT P1, RZ, R34, 0x20, RZ, 0xc0, !PT ;  /* 0x0000002022ff7812 */ /* 0x020fda000782c0ff */
[----:B------:R-:W-:Y:S05]  /*3b5d0*/  @!P1 BRA `(.L_x_1887) ;  /* 0x0000000000109947 */ /* 0x000fea0003800000 */
[----:B------:R-:W-:Y:S02]  /*3b5e0*/  R2UR UR4, R40 ;  /* 0x00000000280472ca */ /* 0x000fe400000e0000 */
[----:B------:R-:W-:-:S13]  /*3b5f0*/  R2UR UR5, R41 ;  /* 0x00000000290572ca */ /* 0x000fda00000e0000 */
[----:B01234-:R-:W2:Y:S04]  /*3b600*/  LD.E.128 R48, desc[UR4][R50.64+0x7000] ;  /* 0x0070000432307980 */ /* 0x01fea8000c101d00 */
[----:B--2---:R0:W-:Y:S02]  /*3b610*/  ST.E.128 desc[UR4][R54.64+0xa0], R48 ;  /* 0x0000a03036007985 */ /* 0x0041e4000c101d04 */
.L_x_1887:
[----:B------:R-:W-:Y:S05]  /*3b620*/  BSYNC B0 ;  /* 0x0000000000007941 */ /* 0x000fea0003800000 */
.L_x_1852:
        /* <DEDUP_REMOVED lines=8> */
[----:B0-----:R-:W-:-:S02]  /*3b6b0*/  LOP3.LUT P1, RZ, R28, 0x7f, RZ, 0xc0, !PT ;  /* 0x0000007f1cff7812 */ /* 0x001fc4000782c0ff */
[----:B-----5:R-:W-:-:S05]  /*3b6c0*/  LEA.HI R13, R28, 0x8, RZ, 0x19 ;  /* 0x000000081c0d7811 */ /* 0x020fca00078fc8ff */
[----:B-1----:R0:W-:Y:S06]  /*3b6d0*/  BAR.SYNC.DEFER_BLOCKING R13, 0x80 ;  /* 0x0002000d0000751d */ /* 0x0021ec0000010000 */
[----:B------:R-:W-:Y:S05]  /*3b6e0*/  @P1 BRA `(.L_x_1966) ;  /* 0x0000000000241947 */ /* 0x000fea0003800000 */
[----:B------:R-:W2:Y:S01]  /*3b6f0*/  LDL.64 R28, [R7+0x10] ;  /* 0x00001000071c7983 */ /* 0x000ea20000100a00 */
[----:B------:R-:W-:Y:S02]  /*3b700*/  R2UR UR4, R40 ;  /* 0x00000000280472ca */ /* 0x000fe400000e0000 */
[----:B------:R-:W-:Y:S01]  /*3b710*/  R2UR UR5, R41 ;  /* 0x00000000290572ca */ /* 0x000fe200000e0000 */
[----:B------:R-:W0:-:S12]  /*3b720*/  LDL R3, [R3] ;  /* 0x0000000003037983 */ /* 0x000e180000100800 */
[----:B--2---:R-:W2:Y:S02]  /*3b730*/  LD.E.64 R28, desc[UR4][R28.64+0x30] ;  /* 0x000030041c1c7980 */ /* 0x004ea4000c101b00 */
[----:B--2---:R-:W-:-:S05]  /*3b740*/  MOV R30, R28 ;  /* 0x0000001c001e7202 */ /* 0x004fca0000000f00 */
[----:B0-----:R-:W-:-:S05]  /*3b750*/  IMAD R13, R3, 0x8, R30 ;  /* 0x00000008030d7824 */ /* 0x001fca00078e021e */
[----:B------:R-:W-:-:S04]  /*3b760*/  PRMT R13, RZ, 0x654, R13 ;  /* 0x00000654ff0d7816 */ /* 0x000fc8000000000d */
[----:B------:R1:W-:Y:S03]  /*3b770*/  SYNCS.ARRIVE.TRANS64.RED.A1T0 RZ, [R13+URZ], RZ ;  /* 0x000000ff0dff79a7 */ /* 0x0003e6000810043f */
.L_x_1966:
[----:B------:R-:W-:-:S04]  /*3b780*/  IMAD.MOV.U32 R107, RZ, RZ, 0x0 ;  /* 0x00000000ff6b7424 */ /* 0x000fc800078e00ff */
[----:B01----:R-:W-:Y:S05]  /*3b790*/  RET.REL.NODEC R106 `(_ZN7cutlass13device_kernelIN5flash11enable_sm90INS1_16FlashAttnFwdSm90INS1_25CollectiveMainloopFwdSm90ILi2EN4cute5tupleIJNS5_1CILi1EEES8_S8_EEENS6_IJNS7_ILi128EEENS7_ILi160EEENS7_ILi192EEEEEELi192ENS_12float_e4m3_tEfNS_4arch4Sm90ELb0ELb1ELb0ELb1ELb0ELb1ELb0ELb1ELb1ELb1ELb0ELb0EEENS1_21CollectiveEpilogueFwdINS6_IJSA_SC_SB_EEES9_NS_10bfloat16_tESG_Li256ELb1ELb1ELb0ELb1EEENS1_36VarlenDynamicPersistentTileSchedulerILi128ELi160ELi256ELi128ELb0ELb1ELb1ELb1ELb0ELb1EEEEEEEEEvNT_6ParamsE) ;  /* 0xfffffc486a187950 */ /* 0x003fea0003c3ffff */
.L_x_1862:
[----:B--2---:R2:W3:Y:S02]  /*3b7a0*/  SYNCS.PHASECHK.TRANS64.TRYWAIT P1, [R13+URZ], R30 ;  /* 0x0000001e0d0075a7 */ /* 0x0044e4000802017f */
[----:B---3--:R-:W-:Y:S05]  /*3b7b0*/  @!P1 NANOSLEEP.SYNCS 0x989680 ;  /* 0x009896800000995d */ /* 0x008fea0003900000 */
[----:B------:R-:W3:Y:S02]  /*3b7c0*/  @!P1 SYNCS.PHASECHK.TRANS64 P1, [R13+URZ], R30 ;  /* 0x0000001e0d0095a7 */ /* 0x000ee4000802007f */
[----:B---3--:R-:W-:Y:S05]  /*3b7d0*/  @!P1 BRA `(.L_x_1862) ;  /* 0xfffffffc00f09947 */ /* 0x008fea000383ffff */
[----:B------:R-:W-:Y:S05]  /*3b7e0*/  BRA `(.L_x_1967) ;  /* 0xfffffefc00ec7947 */ /* 0x000fea000383ffff */
.L_x_1917:
[----:B--2---:R2:W3:Y:S02]  /*3b7f0*/  SYNCS.PHASECHK.TRANS64.TRYWAIT P1, [R13+URZ], R108 ;  /* 0x0000006c0d0075a7 */ /* 0x0044e4000802017f */
[----:B---3--:R-:W-:Y:S05]  /*3b800*/  @!P1 NANOSLEEP.SYNCS 0x989680 ;  /* 0x009896800000995d */ /* 0x008fea0003900000 */
[----:B------:R-:W3:Y:S02]  /*3b810*/  @!P1 SYNCS.PHASECHK.TRANS64 P1, [R13+URZ], R108 ;  /* 0x0000006c0d0095a7 */ /* 0x000ee4000802007f */
[----:B---3--:R-:W-:Y:S05]  /*3b820*/  @!P1 BRA `(.L_x_1917) ;  /* 0xfffffffc00f09947 */ /* 0x008fea000383ffff */
[----:B------:R-:W-:Y:S05]  /*3b830*/  BRA `(.L_x_1968) ;  /* 0xffffff7400fc7947 */ /* 0x000fea000383ffff */
.L_x_1943:
[----:B0-----:R0:W1:Y:S02]  /*3b840*/  SYNCS.PHASECHK.TRANS64.TRYWAIT P1, [R13+URZ], R30 ;  /* 0x0000001e0d0075a7 */ /* 0x001064000802017f */
[----:B-1----:R-:W-:Y:S05]  /*3b850*/  @!P1 NANOSLEEP.SYNCS 0x989680 ;  /* 0x009896800000995d */ /* 0x002fea0003900000 */
[----:B------:R-:W1:Y:S02]  /*3b860*/  @!P1 SYNCS.PHASECHK.TRANS64 P1, [R13+URZ], R30 ;  /* 0x0000001e0d0095a7 */ /* 0x000e64000802007f */
[----:B-1----:R-:W-:Y:S05]  /*3b870*/  @!P1 BRA `(.L_x_1943) ;  /* 0xfffffffc00f09947 */ /* 0x002fea000383ffff */
[----:B------:R-:W-:Y:S05]  /*3b880*/  BRA `(.L_x_1969) ;  /* 0xfffffff000947947 */ /* 0x000fea000383ffff */
.L_x_1970:
        /* <DEDUP_REMOVED lines=15> */
.L_x_2868:


//--------------------- .text._ZN7cutlass13device_kernelIN5flash11enable_sm90INS1_16FlashAttnFwdSm90INS1_25CollectiveMainloopFwdSm90ILi2EN4cute5tupleIJNS5_1CILi1EEES8_S8_EEENS6_IJNS7_ILi128EEENS7_ILi160EEENS7_ILi192EEEEEELi192ENS_12float_e4m3_tEfNS_4arch4Sm90ELb1ELb0ELb0ELb0ELb0ELb0ELb0ELb1ELb1ELb1ELb0ELb0EEENS1_21CollectiveEpilogueFwdINS6_IJSA_SC_SB_EEES9_NS_10bfloat16_tESG_Li256ELb0ELb1ELb0ELb1EEENS1_30DynamicPersistentTileSchedulerILi256ELi128ELb0ELb1ELb1EEEEEEEEEvNT_6ParamsE --------------------------
	.section	.text._ZN7cutlass13device_kernelIN5flash11enable_sm90INS1_16FlashAttnFwdSm90INS1_25CollectiveMainloopFwdSm90ILi2EN4cute5tupleIJNS5_1CILi1EEES8_S8_EEENS6_IJNS7_ILi128EEENS7_ILi160EEENS7_ILi192EEEEEELi192ENS_12float_e4m3_tEfNS_4arch4Sm90ELb1ELb0ELb0ELb0ELb0ELb0ELb0ELb1ELb1ELb1ELb0ELb0EEENS1_21CollectiveEpilogueFwdINS6_IJSA_SC_SB_EEES9_NS_10bfloat16_tESG_Li256ELb0ELb1ELb0ELb1EEENS1_30DynamicPersistentTileSchedulerILi256ELi128ELb0ELb1ELb1EEEEEEEEEvNT_6ParamsE,"ax",@progbits
	.align	128
.text._ZN7cutlass13device_kernelIN5flash11enable_sm90INS1_16FlashAttnFwdSm90INS1_25CollectiveMainloopFwdSm90ILi2EN4cute5tupleIJNS5_1CILi1EEES8_S8_EEENS6_IJNS7_ILi128EEENS7_ILi160EEENS7_ILi192EEEEEELi192ENS_12float_e4m3_tEfNS_4arch4Sm90ELb1ELb0ELb0ELb0ELb0ELb0ELb0ELb1ELb1ELb1ELb0ELb0EEENS1_21CollectiveEpilogueFwdINS6_IJSA_SC_SB_EEES9_NS_10bfloat16_tESG_Li256ELb0ELb1ELb0ELb1EEENS1_30DynamicPersistentTileSchedulerILi256ELi128ELb0ELb1ELb1EEEEEEEEEvNT_6ParamsE:
        .type           _ZN7cutlass13device_kernelIN5flash11enable_sm90INS1_16FlashAttnFwdSm90INS1_25CollectiveMainloopFwdSm90ILi2EN4cute5tupleIJNS5_1CILi1EEES8_S8_EEENS6_IJNS7_ILi128EEENS7_ILi160EEENS7_ILi192EEEEEELi192ENS_12float_e4m3_tEfNS_4arch4Sm90ELb1ELb0ELb0ELb0ELb0ELb0ELb0ELb1ELb1ELb1ELb0ELb0EEENS1_21CollectiveEpilogueFwdINS6_IJSA_SC_SB_EEES9_NS_10bfloat16_tESG_Li256ELb0ELb1ELb0ELb1EEENS1_30DynamicPersistentTileSchedulerILi256ELi128ELb0ELb1ELb1EEEEEEEEEvNT_6ParamsE,@function
        .size           _ZN7cutlass13device_kernelIN5flash11enable_sm90INS1_16FlashAttnFwdSm90INS1_25CollectiveMainloopFwdSm90ILi2EN4cute5tupleIJNS5_1CILi1EEES8_S8_EEENS6_IJNS7_ILi128EEENS7_ILi160EEENS7_ILi192EEEEEELi192ENS_12float_e4m3_tEfNS_4arch4Sm90ELb1ELb0ELb0ELb0ELb0ELb0ELb0ELb1ELb1ELb1ELb0ELb0EEENS1_21CollectiveEpilogueFwdINS6_IJSA_SC_SB_EEES9_NS_10bfloat16_tESG_Li256ELb0ELb1ELb0ELb1EEENS1_30DynamicPersistentTileSchedulerILi256ELi128ELb0ELb1ELb1EEEEEEEEEvNT_6ParamsE,(.L_x_2870 - _ZN7cutlass13device_kernelIN5flash11enable_sm90INS1_16FlashAttnFwdSm90INS1_25CollectiveMainloopFwdSm90ILi2EN4cute5tupleIJNS5_1CILi1EEES8_S8_EEENS6_IJNS7_ILi128EEENS7_ILi160EEENS7_ILi192EEEEEELi192ENS_12float_e4m3_tEfNS_4arch4Sm90ELb1ELb0ELb0ELb0ELb0ELb0ELb0ELb1ELb1ELb1ELb0ELb0EEENS1_21CollectiveEpilogueFwdINS6_IJSA_SC_SB_EEES9_NS_10bfloat16_tESG_Li256ELb0ELb1ELb0ELb1EEENS1_30DynamicPersistentTileSchedulerILi256ELi128ELb0ELb1ELb1EEEEEEEEEvNT_6ParamsE)
        .other          _ZN7cutlass13device_kernelIN5flash11enable_sm90INS1_16FlashAttnFwdSm90INS1_25CollectiveMainloopFwdSm90ILi2EN4cute5tupleIJNS5_1CILi1EEES8_S8_EEENS6_IJNS7_ILi128EEENS7_ILi160EEENS7_ILi192EEEEEELi192ENS_12float_e4m3_tEfNS_4arch4Sm90ELb1ELb0ELb0ELb0ELb0ELb0ELb0ELb1ELb1ELb1ELb0ELb0EEENS1_21CollectiveEpilogueFwdINS6_IJSA_SC_SB_EEES9_NS_10bfloat16_tESG_Li256ELb0ELb1ELb0ELb1EEENS1_30DynamicPersistentTileSchedulerILi256ELi128ELb0ELb1ELb1EEEEEEEEEvNT_6ParamsE,@"STO_CUDA_ENTRY STV_DEFAULT"
_ZN7cutlass13device_kernelIN5flash11enable_sm90INS1_16FlashAttnFwdSm90INS1_25CollectiveMainloopFwdSm90ILi2EN4cute5tupleIJNS5_1CILi1EEES8_S8_EEENS6_IJNS7_ILi128EEENS7_ILi160EEENS7_ILi192EEEEEELi192ENS_12float_e4m3_tEfNS_4arch4Sm90ELb1ELb0ELb0ELb0ELb0ELb0ELb0ELb1ELb1ELb1ELb0ELb0EEENS1_21CollectiveEpilogueFwdINS6_IJSA_SC_SB_EEES9_NS_10bfloat16_tESG_Li256ELb0ELb1ELb0ELb1EEENS1_30DynamicPersistentTileSchedulerILi256ELi128ELb0ELb1ELb1EEEEEEEEEvNT_6ParamsE:
        /* <DEDUP_REMOVED lines=18> */
.L_x_1972:
[----:B------:R-:W-:Y:S05]  /*0120*/  BSYNC B0 ;  /* 0x0000000000007941 */ /* 0x000fea0003800000 */
.L_x_1971:
        /* <DEDUP_REMOVED lines=41> */
.L_x_1973:
        /* <DEDUP_REMOVED lines=22> */
.L_x_1974:
        /* <DEDUP_REMOVED lines=18> */
.L_x_1975:
        /* <DEDUP_REMOVED lines=22> */
.L_x_1976:
        /* <DEDUP_REMOVED lines=22> */
.L_x_1977:
[----:B------:R-:W-:Y:S01]  /*0900*/  PLOP3.LUT P0, PT, PT, PT, UP0, 0x80, 0x0 ;  /* 0x000000000000781c */ /* 0x000fe20003f0f008 */
[----:B------:R-:W-:Y:S01]  /*0910*/  UMOV UR38, 0x1 ;  /* 0x0000000100267882 */ /* 0x000fe20000000000 */
[----:B------:R-:W-:Y:S01]  /*0920*/  NOP ;  /* 0x0000000000007918 */ /* 0x000fe20000000000 */
[----:B------:R-:W-:Y:S01]  /*0930*/  USEL UR38, UR38, 0x2, !UP0 ;  /* 0x0000000226267887 */ /* 0x000fe2000c000000 */
[----:B------:R-:W-:Y:S01]  /*0940*/  ULDC.64 UR50, c[0x0][0x208] ;  /* 0x0000820000327ab9 */ /* 0x000fe20000000a00 */
[----:B012-4-:R-:W-:Y:S08]  /*0950*/  BAR.SYNC.DEFER_BLOCKING 0x0 ;  /* 0x0000000000007b1d */ /* 0x017ff00000010000 */
[----:B------:R-:W-:Y:S05]  /*0960*/  @!P0 BRA `(.L_x_1978) ;  /* 0x000000e400f48947 */ /* 0x000fea0003800000 */
.L_x_1979:
        /* <DEDUP_REMOVED lines=21> */
[----:B------:R-:W-:Y:S02]  /*0ac0*/  LEA.HI R0, R3, R228, RZ, 0x4 ;  /* 0x000000e403007211 */ /* 0x000fe400078f20ff */
[----:B------:R-:W-:Y:S02]  /*0ad0*/  LOP3.LUT R221, R5, 0xffffff80, RZ, 0xc0, !PT ;  /* 0xffffff8005dd7812 */ /* 0x000fe400078ec0ff */
[----:B------:R-:W-:Y:S02]  /*0ae0*/  SHF.R.S32.HI R9, RZ, 0x4, R0 ;  /* 0x00000004ff097819 */ /* 0x000fe40000011400 */
[----:B------:R-:W-:Y:S01]  /*0af0*/  LOP3.LUT R7, R0, 0x3fffff0, RZ, 0xc0, !PT ;  /* 0x03fffff000077812 */ /* 0x000fe200078ec0ff */
[----:B------:R-:W-:Y:S01]  /*0b00*/  IMAD.IADD R221, R228, 0x1, -R221 ;  /* 0x00000001e4dd7824 */ /* 0x000fe200078e0add */
[----:B------:R-:W-:-:S02]  /*0b10*/  LEA.HI R0, R0, R9, RZ, 0x1 ;  /* 0x0000000900007211 */ /* 0x000fc400078f08ff */
[CC--:B------:R-:W-:Y:S01]  /*0b20*/  LEA.HI R2, R3.reuse, R228.reuse, RZ, 0x5 ;  /* 0x000000e403027211 */ /* 0x0c0fe200078f28ff */
[----:B------:R-:W-:Y:S01]  /*0b30*/  IMAD.IADD R7, R228, 0x1, -R7 ;  /* 0x00000001e4077824 */ /* 0x000fe200078e0a07 */
[----:B------:R-:W-:Y:S02]  /*0b40*/  SHF.R.S32.HI R4, RZ, 0x1f, R221 ;  /* 0x0000001fff047819 */ /* 0x000fe400000114dd */
[----:B------:R-:W-:Y:S01]  /*0b50*/  LOP3.LUT R0, R0, 0x1ffffffe, RZ, 0xc0, !PT ;  /* 0x1ffffffe00007812 */ /* 0x000fe200078ec0ff */
[----:B------:R-:W-:Y:S01]  /*0b60*/  IMAD.SHL.U32 R2, R2, 0x20, RZ ;  /* 0x0000002002027824 */ /* 0x000fe200078e00ff */
[----:B------:R-:W-:Y:S02]  /*0b70*/  LEA.HI R6, R4, R221, RZ, 0x2 ;  /* 0x000000dd04067211 */ /* 0x000fe400078f10ff */
[----:B------:R-:W-:Y:S01]  /*0b80*/  LEA.HI R10, R3, R228, RZ, 0x2 ;  /* 0x000000e4030a7211 */ /* 0x000fe200078f10ff */
[----:B------:R-:W-:Y:S01]  /*0b90*/  IMAD.IADD R0, R9, 0x1, -R0 ;  /* 0x0000000109007824 */ /* 0x000fe200078e0a00 */
[----:B------:R-:W-:-:S02]  /*0ba0*/  SHF.R.S32.HI R8, RZ, 0x2, R6 ;  /* 0x00000002ff087819 */ /* 0x000fc40000011406 */
[----:B------:R-:W-:Y:S02]  /*0bb0*/  SHF.R.S32.HI R11, RZ, 0x1f, R6 ;  /* 0x0000001fff0b7819 */ /* 0x000fe40000011406 */
[----:B------:R-:W-:Y:S02]  /*0bc0*/  LOP3.LUT R9, R10, 0xfffffffc, RZ, 0xc0, !PT ;  /* 0xfffffffc0a097812 */ /* 0x000fe400078ec0ff */
[----:B------:R-:W-:Y:S02]  /*0bd0*/  LEA.HI R3, R3, R228, RZ, 0x3 ;  /* 0x000000e403037211 */ /* 0x000fe400078f18ff */
[----:B------:R-:W-:Y:S01]  /*0be0*/  LEA.HI R11, R11, R8, RZ, 0x3 ;  /* 0x000000080b0b7211 */ /* 0x000fe200078f18ff */
[----:B------:R-:W-:Y:S01]  /*0bf0*/  IMAD.IADD R9, R228, 0x1, -R9 ;  /* 0x00000001e4097824 */ /* 0x000fe200078e0a09 */
[----:B------:R-:W-:Y:S02]  /*0c00*/  SHF.R.S32.HI R222, RZ, 0x7, R5 ;  /* 0x00000007ffde7819 */ /* 0x000fe40000011405 */
[----:B------:R-:W-:-:S02]  /*0c10*/  LOP3.LUT R2, R2, 0xfffffc00, RZ, 0xc0, !PT ;  /* 0xfffffc0002027812 */ /* 0x000fc400078ec0ff */
        /* <DEDUP_REMOVED lines=26> */
.L_x_2033:
        /* <DEDUP_REMOVED lines=21> */
.L_x_1980:
[----:B------:R-:W-:Y:S01]  /*0f10*/  ULDC UR6, c[0x0][0xc54] ;  /* 0x0003150000067ab9 */ /* 0x000fe20000000800 */
[----:B------:R-:W-:Y:S01]  /*0f20*/  UMOV UR8, UR7 ;  /* 0x0000000700087c82 */ /* 0x000fe20008000000 */
[----:B------:R-:W-:-:S11]  /*0f30*/  UISETP.NE.AND UP0, UPT, UR6, 0x1, UPT ;  /* 0x000000010600788c */ /* 0x000fd6000bf05270 */
[----:B------:R-:W-:Y:S02]  /*0f40*/  @UP0 ULDC.64 UR10, c[0x0][0xc58] ;  /* 0x00031600000a0ab9 */ /* 0x000fe40000000a00 */
[----:B------:R-:W-:-:S04]  /*0f50*/  UIMAD.WIDE.U32 UR4, UR7, UR10, URZ ;  /* 0x0000000a070472a5 */ /* 0x000fc8000f8e003f */
[----:B------:R-:W-:-:S04]  /*0f60*/  @UP0 USHF.R.U32.HI UR8, URZ, UR11, UR5 ;  /* 0x0000000b3f080299 */ /* 0x000fc80008011605 */
[----:B------:R-:W-:-:S12]  /*0f70*/  UIMAD UR4, UR8, UR6, URZ ;  /* 0x00000006080472a4 */ /* 0x000fd8000f8e023f */
.L_x_1981:
[----:B------:R-:W-:Y:S01]  /*0f80*/  ULDC UR36, c[0x0][0xc48] ;  /* 0x0003120000247ab9 */ /* 0x000fe20000000800 */
[----:B------:R-:W-:Y:S01]  /*0f90*/  UIADD3 UR6, UR7, -UR4, URZ ;  /* 0x8000000407067290 */ /* 0x000fe2000fffe03f */
[----:B------:R-:W-:Y:S01]  /*0fa0*/  IMAD.MOV.U32 R7, RZ, RZ, 0x3f800000 ;  /* 0x3f800000ff077424 */ /* 0x000fe200078e00ff */
[----:B------:R-:W-:Y:S01]  /*0fb0*/  UISETP.NE.AND UP2, UPT, UR36, 0x1, UPT ;  /* 0x000000012400788c */ /* 0x000fe2000bf45270 */
[----:B------:R-:W-:Y:S01]  /*0fc0*/  IMAD.MOV.U32 R0, RZ, RZ, 0x3f800000 ;  /* 0x3f800000ff007424 */ /* 0x000fe200078e00ff */
[----:B------:R-:W-:Y:S01]  /*0fd0*/  ULDC.64 UR4, c[0x0][0x990] ;  /* 0x0002640000047ab9 */ /* 0x000fe20000000a00 */
[----:B------:R-:W-:Y:S01]  /*0fe0*/  ULDC UR18, c[0x0][0xc54] ;  /* 0x0003150000127ab9 */ /* 0x000fe20000000800 */
[----:B------:R-:W-:Y:S02]  /*0ff0*/  UISETP.NE.U32.AND UP0, UPT, UR4, URZ, UPT ;  /* 0x0000003f0400728c */ /* 0x000fe4000bf05070 */
[----:B------:R-:W-:Y:S02]  /*1000*/  UIMAD UR18, UR9, UR18, UR6 ;  /* 0x00000012091272a4 */ /* 0x000fe4000f8e0206 */
[----:B------:R-:W-:Y:S01]  /*1010*/  UISETP.NE.AND.EX UP0, UPT, UR5, URZ, UPT, UP0 ;  /* 0x0000003f0500728c */ /* 0x000fe2000bf05300 */
[----:B------:R-:W-:-:S02]  /*1020*/  ULDC.64 UR6, c[0x0][0x998] ;  /* 0x0002660000067ab9 */ /* 0x000fc40000000a00 */
[----:B------:R-:W-:Y:S01]  /*1030*/  @UP2 ULDC UR10, c[0x0][0xc4c] ;  /* 0x00031300000a2ab9 */ /* 0x000fe20000000800 */
[----:B------:R-:W-:Y:S02]  /*1040*/  UISETP.NE.U32.AND UP1, UPT, UR6, URZ, UPT ;  /* 0x0000003f0600728c */ /* 0x000fe4000bf25070 */
[----:B------:R-:W-:Y:S01]  /*1050*/  UIMAD.WIDE.U32 UR10, UR18, UR10, URZ ;  /* 0x0000000a120a72a5 */ /* 0x000fe2000f8e003f */
[----:B------:R-:W-:Y:S01]  /*1060*/  PLOP3.LUT P0, PT, PT, PT, UP0, 0x80, 0x0 ;  /* 0x000000000000781c */ /* 0x000fe20003f0f008 */
[----:B------:R-:W-:Y:S01]  /*1070*/  @UP2 ULDC UR9, c[0x0][0xc50] ;  /* 0x0003140000092ab9 */ /* 0x000fe20000000800 */
[----:B------:R-:W-:Y:S01]  /*1080*/  UISETP.NE.AND.EX UP1, UPT, UR7, URZ, UPT, UP1 ;  /* 0x0000003f0700728c */ /* 0x000fe2000bf25310 */
[----:B------:R-:W-:Y:S01]  /*1090*/  UMOV UR43, UR18 ;  /* 0x00000012002b7c82 */ /* 0x000fe20008000000 */
[----:B------:R-:W-:Y:S02]  /*10a0*/  @UP2 USHF.R.U32.HI UR43, URZ, UR9, UR11 ;  /* 0x000000093f2b2299 */ /* 0x000fe4000801160b */
[----:B------:R-:W-:-:S02]  /*10b0*/  ULOP3.LUT UR8, UR8, 0x1ffffff, URZ, 0x3c, !UPT ;  /* 0x01ffffff08087892 */ /* 0x000fc4000f8e3c3f */
[----:B------:R-:W-:Y:S01]  /*10c0*/  PLOP3.LUT P1, PT, PT, PT, UP1, 0x80, 0x0 ;  /* 0x000000000000781c */ /* 0x000fe20003f2f018 */
[----:B------:R-:W-:Y:S01]  /*10d0*/  @UP0 USHF.R.S32.HI UR9, URZ, 0x1f, UR43 ;  /* 0x0000001f3f090899 */ /* 0x000fe2000801142b */
[----:B------:R-:W-:Y:S01]  /*10e0*/  @UP0 ULDC.64 UR10, c[0x0][0x9a8] ;  /* 0x00026a00000a0ab9 */ /* 0x000fe20000000a00 */
[----:B------:R-:W-:Y:S02]  /*10f0*/  UIADD3 UR15, -UR43, URZ, URZ ;  /* 0x0000003f2b0f7290 */ /* 0x000fe4000fffe13f */
[----:B------:R-:W-:Y:S02]  /*1100*/  @UP0 UIMAD UR9, UR9, UR10, URZ ;  /* 0x0000000a090902a4 */ /* 0x000fe4000f8e023f */
[----:B------:R-:W-:Y:S02]  /*1110*/  @UP0 UIMAD.WIDE.U32 UR12, UR43, UR10, URZ ;  /* 0x0000000a2b0c02a5 */ /* 0x000fe4000f8e003f */
[----:B------:R-:W-:Y:S01]  /*1120*/  @UP1 USHF.R.S32.HI UR10, URZ, 0x1f, UR43 ;  /* 0x0000001f3f0a1899 */ /* 0x000fe2000801142b */
[----:B------:R-:W-:Y:S01]  /*1130*/  @UP1 ULDC.64 UR16, c[0x0][0x9b8] ;  /* 0x00026e0000101ab9 */ /* 0x000fe20000000a00 */
[----:B------:R-:W-:-:S02]  /*1140*/  @UP0 UIMAD UR14, UR43, UR11, UR9 ;  /* 0x0000000b2b0e02a4 */ /* 0x000fc4000f8e0209 */
[----:B------:R-:W-:Y:S02]  /*1150*/  @UP1 UIMAD UR9, UR10, UR16, URZ ;  /* 0x000000100a0912a4 */ /* 0x000fe4000f8e023f */
[----:B------:R-:W-:Y:S02]  /*1160*/  UIMAD UR36, UR36, UR15, UR18 ;  /* 0x0000000f242472a4 */ /* 0x000fe4000f8e0212 */
[----:B------:R-:W-:Y:S02]  /*1170*/  @UP1 UIMAD UR15, UR43, UR17, UR9 ;  /* 0x000000112b0f12a4 */ /* 0x000fe4000f8e0209 */
[----:B------:R-:W-:Y:S02]  /*1180*/  @UP0 USHF.R.S32.HI UR9, URZ, 0x1f, UR36 ;  /* 0x0000001f3f090899 */ /* 0x000fe40008011424 */
[----:B------:R-:W-:Y:S02]  /*1190*/  @UP1 UIMAD.WIDE.U32 UR10, UR43, UR16, URZ ;  /* 0x000000102b0a12a5 */ /* 0x000fe4000f8e003f */
[----:B------:R-:W-:Y:S01]  /*11a0*/  @UP1 USHF.R.S32.HI UR20, URZ, 0x1f, UR36 ;  /* 0x0000001f3f141899 */ /* 0x000fe20008011424 */
[----:B------:R-:W-:Y:S01]  /*11b0*/  @UP0 ULDC.64 UR16, c[0x0][0x9b0] ;  /* 0x00026c0000100ab9 */ /* 0x000fe20000000a00 */
[----:B------:R-:W-:Y:S01]  /*11c0*/  @UP1 ULDC.64 UR18, c[0x0][0x9c0] ;  /* 0x0002700000121ab9 */ /* 0x000fe20000000a00 */
[----:B------:R-:W-:-:S02]  /*11d0*/  @UP0 UIADD3 UR13, UR13, UR14, URZ ;  /* 0x0000000e0d0d0290 */ /* 0x000fc4000fffe03f */
[----:B------:R-:W-:Y:S02]  /*11e0*/  @UP0 UIMAD UR9, UR9, UR16, URZ ;  /* 0x00000010090902a4 */ /* 0x000fe4000f8e023f */
[----:B------:R-:W-:Y:S02]  /*11f0*/  @UP1 UIADD3 UR11, UR11, UR15, URZ ;  /* 0x0000000f0b0b1290 */ /* 0x000fe4000fffe03f */
[----:B------:R-:W-:Y:S02]  /*1200*/  @UP1 UIMAD UR14, UR20, UR18, URZ ;  /* 0x00000012140e12a4 */ /* 0x000fe4000f8e023f */
[----:B------:R-:W-:Y:S02]  /*1210*/  @UP0 UIMAD UR9, UR36, UR17, UR9 ;  /* 0x00000011240902a4 */ /* 0x000fe4000f8e0209 */
[----:B------:R-:W-:Y:S02]  /*1220*/  @UP0 UIMAD.WIDE.U32 UR12, UR36, UR16, UR12 ;  /* 0x00000010240c02a5 */ /* 0x000fe4000f8e000c */
[----:B------:R-:W-:-:S02]  /*1230*/  @UP1 UIMAD UR14, UR36, UR19, UR14 ;  /* 0x00000013240e12a4 */ /* 0x000fc4000f8e020e */
[----:B------:R-:W-:Y:S02]  /*1240*/  @UP1 UIMAD.WIDE.U32 UR10, UR36, UR18, UR10 ;  /* 0x00000012240a12a5 */ /* 0x000fe4000f8e000a */
        /* <DEDUP_REMOVED lines=8> */
[----:B------:R-:W-:Y:S01]  /*12d0*/  ULDC UR4, c[0x0][0x988] ;  /* 0x0002620000047ab9 */ /* 0x000fe20000000800 */
[----:B------:R-:W-:Y:S01]  /*12e0*/  IMAD.U32 R3, RZ, RZ, UR5 ;  /* 0x00000005ff037e24 */ /* 0x000fe2000f8e00ff */
[----:B------:R-:W-:Y:S01]  /*12f0*/  ULDC UR5, c[0x0][0x448] ;  /* 0x0001120000057ab9 */ /* 0x000fe20000000800 */
[----:B------:R-:W-:Y:S01]  /*1300*/  IMAD.U32 R5, RZ, RZ, UR7 ;  /* 0x00000007ff057e24 */ /* 0x000fe2000f8e00ff */
[----:B------:R-:W-:Y:S01]  /*1310*/  ULDC UR48, c[0x0][0x424] ;  /* 0x0001090000307ab9 */ /* 0x000fe20000000800 */
[----:B------:R-:W-:Y:S01]  /*1320*/  ULDC UR9, c[0x0][0x2f0] ;  /* 0x0000bc0000097ab9 */ /* 0x000fe20000000800 */
[----:B------:R0:W2:Y:S01]  /*1330*/  @P0 LDG.E R7, desc[UR50][R2.64] ;  /* 0x0000003202070981 */ /* 0x0000a2000c1e1900 */
[----:B------:R-:W-:Y:S01]  /*1340*/  UISETP.NE.AND UP1, UPT, UR5, 0x1, UPT ;  /* 0x000000010500788c */ /* 0x000fe2000bf25270 */
[----:B------:R-:W-:Y:S02]  /*1350*/  ULDC.64 UR6, c[0x0][0x418] ;  /* 0x0001060000067ab9 */ /* 0x000fe40000000a00 */
[----:B------:R1:W2:Y:S01]  /*1360*/  @P1 LDG.E R0, desc[UR50][R4.64] ;  /* 0x0000003204001981 */ /* 0x0002a2000c1e1900 */
[----:B------:R-:W-:Y:S01]  /*1370*/  UISETP.NE.U32.AND UP0, UPT, UR6, URZ, UPT ;  /* 0x0000003f0600728c */ /* 0x000fe2000bf05070 */
[----:B------:R-:W-:-:S02]  /*1380*/  PLOP3.LUT P0, PT, PT, PT, PT, 0x80, 0x0 ;  /* 0x000000000000781c */ /* 0x000fc40003f0f070 */
[----:B------:R-:W-:Y:S02]  /*1390*/  CS2R R118, SRZ ;  /* 0x0000000000767805 */ /* 0x000fe4000001ff00 */
[----:B------:R-:W-:Y:S01]  /*13a0*/  CS2R R116, SRZ ;  /* 0x0000000000747805 */ /* 0x000fe2000001ff00 */
[----:B------:R-:W-:Y:S01]  /*13b0*/  UISETP.NE.AND.EX UP0, UPT, UR7, URZ, UPT, UP0 ;  /* 0x0000003f0700728c */ /* 0x000fe2000bf05300 */
[----:B0-----:R-:W-:Y:S02]  /*13c0*/  CS2R R2, SRZ ;  /* 0x0000000000027805 */ /* 0x001fe4000001ff00 */
[----:B------:R-:W-:Y:S01]  /*13d0*/  CS2R R110, SRZ ;  /* 0x00000000006e7805 */ /* 0x000fe2000001ff00 */
[----:B------:R-:W-:Y:S01]  /*13e0*/  ULDC UR7, c[0x0][0x288] ;  /* 0x0000a20000077ab9 */ /* 0x000fe20000000800 */
[----:B------:R-:W-:Y:S01]  /*13f0*/  USEL UR48, UR48, 0x1, UP0 ;  /* 0x0000000130307887 */ /* 0x000fe20008000000 */
[----:B-1----:R-:W-:Y:S01]  /*1400*/  CS2R R4, SRZ ;  /* 0x0000000000047805 */ /* 0x002fe2000001ff00 */
[----:B------:R-:W-:Y:S01]  /*1410*/  UIADD3 UR7, -UR7, 0xa0, URZ ;  /* 0x000000a007077890 */ /* 0x000fe2000fffe13f */
[----:B------:R-:W-:-:S02]  /*1420*/  CS2R R8, SRZ ;  /* 0x0000000000087805 */ /* 0x000fc4000001ff00 */
[----:B------:R-:W-:Y:S02]  /*1430*/  CS2R R108, SRZ ;  /* 0x00000000006c7805 */ /* 0x000fe4000001ff00 */
[----:B------:R-:W-:Y:S01]  /*1440*/  CS2R R10, SRZ ;  /* 0x00000000000a7805 */ /* 0x000fe2000001ff00 */
[----:B------:R-:W-:Y:S01]  /*1450*/  UIMAD UR7, UR48, UR9, UR7 ;  /* 0x00000009300772a4 */ /* 0x000fe2000f8e0207 */
        /* <DEDUP_REMOVED lines=40> */
[----:B------:R-:W-:-:S02]  /*16e0*/  IMAD.MOV.U32 R133, RZ, RZ, RZ ;  /* 0x000000ffff857224 */ /* 0x000fc400078e00ff */
[----:B--2---:R-:W-:Y:S01]  /*16f0*/  FMUL.FTZ R0, R7, R0 ;  /* 0x0000000007007220 */ /* 0x004fe20000410000 */
[----:B------:R-:W-:-:S03]  /*1700*/  CS2R R6, SRZ ;  /* 0x0000000000067805 */ /* 0x000fc6000001ff00 */
[----:B------:R-:W-:Y:S01]  /*1710*/  FMUL.FTZ R0, R0, UR4 ;  /* 0x0000000400007c20 */ /* 0x000fe20008410000 */
[----:B------:R-:W-:Y:S02]  /*1720*/  ULDC UR4, c[0x0][0xc3c] ;  /* 0x00030f0000047ab9 */ /* 0x000fe40000000800 */
[----:B------:R-:W-:Y:S02]  /*1730*/  UIADD3 UR4, UR8, UR4, URZ ;  /* 0x0000000408047290 */ /* 0x000fe4000fffe03f */
[----:B------:R-:W-:Y:S01]  /*1740*/  R2UR UR37, R0 ;  /* 0x00000000002572ca */ /* 0x000fe200000e0000 */
[----:B------:R-:W-:Y:S01]  /*1750*/  @UP1 ULDC UR8, c[0x0][0x450] ;  /* 0x0001140000081ab9 */ /* 0x000fe20000000800 */
[----:B------:R-:W-:-:S03]  /*1760*/  USHF.L.U32 UR39, UR4, 0x7, URZ ;  /* 0x0000000704277899 */ /* 0x000fc6000800063f */
[----:B------:R-:W-:Y:S01]  /*1770*/  @UP1 ULDC UR4, c[0x0][0x44c] ;  /* 0x0001130000041ab9 */ /* 0x000fe20000000800 */
[----:B------:R-:W-:-:S04]  /*1780*/  UIADD3 UR6, UR39, 0x7f, URZ ;  /* 0x0000007f27067890 */ /* 0x000fc8000fffe03f */
[----:B------:R-:W-:Y:S02]  /*1790*/  UIMAD.WIDE.U32 UR4, UR6, UR4, URZ ;  /* 0x00000004060472a5 */ /* 0x000fe4000f8e003f */
[----:B------:R-:W-:Y:S02]  /*17a0*/  UIMAD UR4, UR48, UR9, 0x9f ;  /* 0x0000009f300474a4 */ /* 0x000fe4000f8e0209 */
[----:B------:R-:W-:Y:S02]  /*17b0*/  @UP1 USHF.R.U32.HI UR6, URZ, UR8, UR5 ;  /* 0x000000083f061299 */ /* 0x000fe40008011605 */
[----:B------:R-:W-:Y:S02]  /*17c0*/  UIMAD.WIDE UR4, UR4, 0x66666667, URZ ;  /* 0x66666667040478a5 */ /* 0x000fe4000f8e023f */
[----:B------:R-:W-:Y:S02]  /*17d0*/  UIADD3 UR6, UR7, UR6, URZ ;  /* 0x0000000607067290 */ /* 0x000fe4000fffe03f */
[----:B------:R-:W-:-:S02]  /*17e0*/  USHF.R.U32.HI UR4, URZ, 0x1f, UR5 ;  /* 0x0000001f3f047899 */ /* 0x000fc40008011605 */
[----:B------:R-:W-:Y:S02]  /*17f0*/  UIMAD.WIDE UR6, UR6, 0x66666667, URZ ;  /* 0x66666667060678a5 */ /* 0x000fe4000f8e023f */
[----:B------:R-:W-:Y:S02]  /*1800*/  ULEA.HI.SX32 UR4, UR5, UR4, 0x1a ;  /* 0x0000000405047291 */ /* 0x000fe4000f8fd23f */
[----:B------:R-:W-:-:S04]  /*1810*/  USHF.R.U32.HI UR6, URZ, 0x1f, UR7 ;  /* 0x0000001f3f067899 */ /* 0x000fc80008011607 */
[----:B------:R-:W-:-:S04]  /*1820*/  ULEA.HI.SX32 UR6, UR7, UR6, 0x1a ;  /* 0x0000000607067291 */ /* 0x000fc8000f8fd23f */
[----:B------:R-:W-:-:S04]  /*1830*/  UISETP.LT.AND UP0, UPT, UR4, UR6, UPT ;  /* 0x000000060400728c */ /* 0x000fc8000bf01270 */
[----:B------:R-:W-:-:S04]  /*1840*/  USEL UR52, UR4, UR6, UP0 ;  /* 0x0000000604347287 */ /* 0x000fc80008000000 */
[----:B------:R-:W-:-:S06]  /*1850*/  UISETP.GE.AND UP0, UPT, UR52, 0x1, UPT ;  /* 0x000000013400788c */ /* 0x000fcc000bf06270 */
[----:B------:R-:W-:-:S13]  /*1860*/  PLOP3.LUT P1, PT, PT, PT, UP0, 0x80, 0x0 ;  /* 0x000000000000781c */ /* 0x000fda0003f2f008 */
[----:B------:R-:W-:Y:S05]  /*1870*/  @!P1 BRA `(.L_x_1982) ;  /* 0x000000ac00049947 */ /* 0x000fea0003800000 */
        /* <DEDUP_REMOVED lines=31> */
.L_x_1983:
        /* <DEDUP_REMOVED lines=9> */
.L_x_2116:
[----:B------:R-:W-:Y:S05]  /*1b00*/  @!P0 BRA `(.L_x_1985) ;  /* 0x0000000000048947 */ /* 0x000fea0003800000 */
[----:B------:R-:W-:Y:S01]  /*1b10*/  BPT.TRAP 0x1 ;  /* 0x000000040000795c */ /* 0x000fe20000300000 */
.L_x_1985:
[----:B------:R-:W-:Y:S02]  /*1b20*/  IMAD.U32 R2, RZ, RZ, UR49 ;  /* 0x00000031ff027e24 */ /* 0x000fe4000f8e00ff */
[----:B0-----:R-:W-:-:S03]  /*1b30*/  IMAD.U32 R3, RZ, RZ, UR44 ;  /* 0x0000002cff037e24 */ /* 0x001fc6000f8e00ff */
[----:B------:R-:W-:Y:S02]  /*1b40*/  LEA R2, R2, UR41, 0x3 ;  /* 0x0000002902027c11 */ /* 0x000fe4000f8e18ff */
[----:B------:R-:W-:-:S04]  /*1b50*/  SHF.L.U32 R3, R3, 0x1f, RZ ;  /* 0x0000001f03037819 */ /* 0x000fc800000006ff */
[----:B------:R0:W1:Y:S01]  /*1b60*/  SYNCS.PHASECHK.TRANS64.TRYWAIT P2, [R2+URZ+0x33430], R3 ;  /* 0x03343003020075a7 */ /* 0x000062000804017f */
[----:B------:R-:W-:Y:S05]  /*1b70*/  @!P0 BRA `(.L_x_1986) ;  /* 0x0000000000048947 */ /* 0x000fea0003800000 */
[----:B------:R-:W-:Y:S01]  /*1b80*/  BPT.TRAP 0x1 ;  /* 0x000000040000795c */ /* 0x000fe20000300000 */
.L_x_1986:
[----:B------:R-:W2:Y:S02]  /*1b90*/  S2R R0, SR_TID.X ;  /* 0x0000000000007919 */ /* 0x000ea40000002100 */
[----:B--2---:R-:W-:Y:S01]  /*1ba0*/  LOP3.LUT P1, RZ, R0, 0x7f, RZ, 0xc0, !PT ;  /* 0x0000007f00ff7812 */ /* 0x004fe2000782c0ff */
[----:B-1----:R-:W-:-:S12]  /*1bb0*/  @P2 BRA `(.L_x_1987) ;  /* 0x0000000000082947 */ /* 0x002fd80003800000 */
[----:B------:R-:W1:Y:S02]  /*1bc0*/  SYNCS.PHASECHK.TRANS64.TRYWAIT P2, [R2+URZ+0x33430], R3 ;  /* 0x03343003020075a7 */ /* 0x000e64000804017f */
[----:B-1----:R-:W-:Y:S05]  /*1bd0*/  @!P2 BRA `(.L_x_1988) ;  /* 0x0000011800c4a947 */ /* 0x002fea0003800000 */
.L_x_1987:
[----:B------:R-:W-:Y:S05]  /*1be0*/  WARPSYNC.ALL ;  /* 0x0000000000007948 */ /* 0x000fea0003800000 */
[----:B------:R-:W-:Y:S01]  /*1bf0*/  UIADD3 UR4, UR41, 0x24200, URZ ;  /* 0x0002420029047890 */ /* 0x000fe2000fffe03f */
[----:B------:R-:W-:Y:S01]  /*1c00*/  WARPGROUP.ARRIVE ;  /* 0x00000000000079c5 */ /* 0x000fe20000000000 */
[----:B------:R-:W-:Y:S01]  /*1c10*/  ULOP3.LUT UR20, UR53, 0x10000, URZ, 0xfc, !UPT ;  /* 0x0001000035147892 */ /* 0x000fe2000f8efc3f */
[----:B------:R-:W-:Y:S01]  /*1c20*/  VIADD R0, R18, UR39 ;  /* 0x0000002712007c36 */ /* 0x000fe20008000000 */
[----:B------:R-:W-:Y:S01]  /*1c30*/  USHF.R.U32.HI UR4, URZ, 0x4, UR4 ;  /* 0x000000043f047899 */ /* 0x000fe20008011604 */
[----:B01----:R-:W-:Y:S01]  /*1c40*/  @!P1 VIADD R2, R2, 0x33440 ;  /* 0x0003344002029836 */ /* 0x003fe20000000000 */
[----:B------:R-:W-:Y:S01]  /*1c50*/  UMOV UR25, 0x80000020 ;  /* 0x8000002000197882 */ /* 0x000fe20000000000 */
[----:B------:R-:W-:Y:S01]  /*1c60*/  UMOV UR27, 0x80000020 ;  /* 0x80000020001b7882 */ /* 0x000fe20000000000 */
[----:B------:R-:W-:Y:S01]  /*1c70*/  ULOP3.LUT UR4, UR4, 0x3fff, URZ, 0xc0, !UPT ;  /* 0x00003fff04047892 */ /* 0x000fe2000f8ec03f */
[----:B------:R-:W-:Y:S01]  /*1c80*/  IMAD.MOV.U32 R9, RZ, RZ, R0 ;  /* 0x000000ffff097224 */ /* 0x000fe200078e0000 */
[----:B------:R-:W-:Y:S01]  /*1c90*/  UMOV UR24, UR20 ;  /* 0x0000001400187c82 */ /* 0x000fe20008000000 */
[----:B------:R-:W-:Y:S01]  /*1ca0*/  UIADD3 UR6, UR20, 0x2, URZ ;  /* 0x0000000214067890 */ /* 0x000fe2000fffe03f */
[----:B------:R-:W-:Y:S01]  /*1cb0*/  @!P1 PRMT R2, RZ, 0x654, R2 ;  /* 0x00000654ff029816 */ /* 0x000fe20000000002 */
[----:B------:R-:W-:Y:S01]  /*1cc0*/  ULOP3.LUT UR47, UR4, 0x10000, URZ, 0xfc, !UPT ;  /* 0x00010000042f7892 */ /* 0x000fe2000f8efc3f */
[----:B------:R-:W-:Y:S01]  /*1cd0*/  CS2R R118, SRZ ;  /* 0x0000000000767805 */ /* 0x000fe2000001ff00 */
[----:B------:R-:W-:Y:S01]  /*1ce0*/  UMOV UR7, 0x80000020 ;  /* 0x8000002000077882 */ /* 0x000fe20000000000 */
[----:B------:R-:W-:Y:S01]  /*1cf0*/  UIADD3 UR10, UR20, 0x200, URZ ;  /* 0x00000200140a7890 */ /* 0x000fe2000fffe03f */
[----:B------:R-:W-:Y:S01]  /*1d00*/  CS2R R116, SRZ ;  /* 0x0000000000747805 */ /* 0x000fe2000001ff00 */
[----:B------:R-:W-:Y:S01]  /*1d10*/  UIMAD UR28, UR49, 0x780, UR47 ;  /* 0x00000780311c78a4 */ /* 0x000fe2000f8e022f */
[----:B------:R-:W-:Y:S01]  /*1d20*/  CS2R R114, SRZ ;  /* 0x0000000000727805 */ /* 0x000fe2000001ff00 */
[----:B------:R-:W-:Y:S01]  /*1d30*/  UMOV UR11, 0x80000020 ;  /* 0x80000020000b7882 */ /* 0x000fe20000000000 */
[----:B------:R-:W-:Y:S01]  /*1d40*/  UMOV UR13, 0x80000020 ;  /* 0x80000020000d7882 */ /* 0x000fe20000000000 */
[----:B------:R-:W-:-:S02]  /*1d50*/  UIADD3 UR4, UR28, 0x180, URZ ;  /* 0x000001801c047890 */ /* 0x000fc4000fffe03f */
[----:B------:R-:W-:Y:S02]  /*1d60*/  UIADD3 UR5, UR28, 0x200, URZ ;  /* 0x000002001c057890 */ /* 0x000fe4000fffe03f */
[----:B------:R-:W-:Y:S01]  /*1d70*/  UMOV UR26, UR28 ;  /* 0x0000001c001a7c82 */ /* 0x000fe20008000000 */
[----:B------:R-:W-:Y:S01]  /*1d80*/  UIADD3 UR8, UR28, 0x2, URZ ;  /* 0x000000021c087890 */ /* 0x000fe2000fffe03f */
[----:B------:R-:W-:Y:S01]  /*1d90*/  QGMMA.64x32x32.F32.E4M3.E4M3 R88, gdesc[UR24], RZ, !UPT, gsb0 ;  /* 0x00600000185879f3 */ /* 0x000fe2000c0008ff */
[----:B------:R-:W-:Y:S01]  /*1da0*/  UIADD3 UR26, UR28, 0x80, URZ ;  /* 0x000000801c1a7890 */ /* 0x000fe2000fffe03f */
[----:B------:R-:W-:Y:S01]  /*1db0*/  UMOV UR27, 0x80000020 ;  /* 0x80000020001b7882 */ /* 0x000fe20000000000 */
[----:B------:R-:W-:Y:S02]  /*1dc0*/  UIADD3 UR9, UR28, 0x202, URZ ;  /* 0x000002021c097890 */ /* 0x000fe4000fffe03f */
[----:B------:R-:W-:Y:S02]  /*1dd0*/  UIADD3 UR12, UR28, 0x280, URZ ;  /* 0x000002801c0c7890 */ /* 0x000fe4000fffe03f */
[----:B------:R-:W-:Y:S01]  /*1de0*/  UIADD3 UR14, UR28, 0x282, URZ ;  /* 0x000002821c0e7890 */ /* 0x000fe2000fffe03f */
[----:B------:R-:W-:Y:S01]  /*1df0*/  UMOV UR15, 0x80000020 ;  /* 0x80000020000f7882 */ /* 0x000fe20000000000 */
[----:B------:R-:W-:-:S02]  /*1e00*/  UIADD3 UR16, UR20, 0x400, URZ ;  /* 0x0000040014107890 */ /* 0x000fc4000fffe03f */
[----:B------:R-:W-:Y:S01]  /*1e10*/  UIADD3 UR18, UR28, 0x500, URZ ;  /* 0x000005001c127890 */ /* 0x000fe2000fffe03f */
[----:B------:R-:W-:Y:S01]  /*1e20*/  UMOV UR17, 0x80000020 ;  /* 0x8000002000117882 */ /* 0x000fe20000000000 */
[----:B------:R-:W-:Y:S01]  /*1e30*/  UMOV UR19, 0x80000020 ;  /* 0x8000002000137882 */ /* 0x000fe20000000000 */
[----:B------:R-:W-:Y:S01]  /*1e40*/  UIADD3 UR22, UR28, 0x502, URZ ;  /* 0x000005021c167890 */ /* 0x000fe2000fffe03f */
[----:B------:R-:W-:Y:S01]  /*1e50*/  UMOV UR21, 0x80000020 ;  /* 0x8000002000157882 */ /* 0x000fe20000000000 */
[----:B------:R-:W-:Y:S01]  /*1e60*/  UMOV UR23, 0x80000020 ;  /* 0x8000002000177882 */ /* 0x000fe20000000000 */
[----:B------:R-:W-:Y:S01]  /*1e70*/  UIADD3 UR53, UR52, -0x2, URZ ;  /* 0xfffffffe34357890 */ /* 0x000fe2000fffe03f */
        /* <DEDUP_REMOVED lines=10> */
[----:B------:R-:W-:Y:S01]  /*1f20*/  UMOV UR4, UR6 ;  /* 0x0000000600047c82 */ /* 0x000fe20008000000 */
[----:B------:R-:W-:Y:S01]  /*1f30*/  UMOV UR6, UR8 ;  /* 0x0000000800067c82 */ /* 0x000fe20008000000 */
        /* <DEDUP_REMOVED lines=25> */
[----:B------:R-:W-:Y:S01]  /*20d0*/  UMOV UR8, UR10 ;  /* 0x0000000a00087c82 */ /* 0x000fe20008000000 */
[----:B------:R-:W-:Y:S01]  /*20e0*/  UMOV UR10, UR12 ;  /* 0x0000000c000a7c82 */ /* 0x000fe20008000000 */
        /* <DEDUP_REMOVED lines=38> */
[----:B------:R-:W-:Y:S01]  /*2350*/  ULDC UR10, c[0x0][0x448] ;  /* 0x00011200000a7ab9 */ /* 0x000fe20000000800 */
[----:B------:R-:W-:Y:S01]  /*2360*/  ULDC UR11, c[0x0][0x2f0] ;  /* 0x0000bc00000b7ab9 */ /* 0x000fe20000000800 */
[----:B------:R-:W-:Y:S01]  /*2370*/  UISETP.NE.AND UP0, UPT, UR10, 0x1, UPT ;  /* 0x000000010a00788c */ /* 0x000fe2000bf05270 */
[----:B------:R-:W-:Y:S02]  /*2380*/  IMAD.U32 R11, RZ, RZ, UR11 ;  /* 0x0000000bff0b7e24 */ /* 0x000fe4000f8e00ff */
[----:B------:R-:W-:-:S03]  /*2390*/  UMOV UR10, UR39 ;  /* 0x00000027000a7c82 */ /* 0x000fc60008000000 */
[----:B------:R-:W-:Y:S01]  /*23a0*/  PLOP3.LUT P2, PT, PT, PT, UP0, 0x80, 0x0 ;  /* 0x000000000000781c */ /* 0x000fe20003f4f008 */
        /* <DEDUP_REMOVED lines=43> */
[----:B------:R-:W-:Y:S01]  /*2660*/  UIMAD UR6, UR52, -0xa0, URZ ;  /* 0xffffff60340678a4 */ /* 0x000fe2000f8e023f */
[----:B------:R-:W-:Y:S02]  /*2670*/  WARPGROUP.DEPBAR.LE gsb0, 0x0 ;  /* 0x00008000000079c5 */ /* 0x000fe40000010000 */
[----:B------:R-:W-:-:S06]  /*2680*/  WARPGROUP.ARRIVE ;  /* 0x00000000000079c5 */ /* 0x000fcc0000000000 */
[----:B------:R-:W-:Y:S01]  /*2690*/  QGMMA.64x32x32.F32.E4M3.E4M3 R40, gdesc[UR16], R40, gsb0 ;  /* 0x00600000102879f3 */ /* 0x000fe20008000828 */
[----:B------:R-:W-:Y:S01]  /*26a0*/  UMOV UR18, UR7 ;  /* 0x0000000700127c82 */ /* 0x000fe20008000000 */
[----:B------:R-:W-:Y:S01]  /*26b0*/  UMOV UR19, 0x80000020 ;  /* 0x8000002000137882 */ /* 0x000fe20000000000 */
[----:B------:R-:W-:Y:S02]  /*26c0*/  @UP0 ULDC UR7, c[0x0][0x450] ;  /* 0x0001140000070ab9 */ /* 0x000fe40000000800 */
[----:B------:R-:W-:Y:S01]  /*26d0*/  @P2 SHF.R.U32.HI R9, RZ, UR7, R3 ;  /* 0x00000007ff092c19 */ /* 0x000fe20008011603 */
[----:B------:R-:W-:Y:S02]  /*26e0*/  UIADD3 UR7, UR6, 0xa1, URZ ;  /* 0x000000a106077890 */ /* 0x000fe4000fffe03f */
[----:B------:R-:W-:Y:S02]  /*26f0*/  UIMAD UR6, UR48, UR11, UR6 ;  /* 0x0000000b300672a4 */ /* 0x000fe4000f8e0206 */
[----:B------:R-:W0:Y:S01]  /*2700*/  SHFL.IDX PT, R4, R9, RZ, 0x1c1f ;  /* 0x001c1fff09047589 */ /* 0x000e2200000e0000 */
[----:B------:R-:W-:Y:S01]  /*2710*/  UIMAD UR11, UR48, UR11, -UR14 ;  /* 0x0000000b300b72a4 */ /* 0x000fe2000f8e0a0e */
[----:B------:R-:W-:Y:S01]  /*2720*/  IMAD.U32 R0, RZ, RZ, UR7 ;  /* 0x00000007ff007e24 */ /* 0x000fe2000f8e00ff */
[----:B------:R-:W-:-:S03]  /*2730*/  UIADD3 UR6, UR6, 0xa0, URZ ;  /* 0x000000a006067890 */ /* 0x000fc6000fffe03f */
[----:B------:R-:W-:-:S03]  /*2740*/  IMAD R0, R17, -0x2, R0 ;  /* 0xfffffffe11007824 */ /* 0x000fc600078e0200 */
[----:B------:R-:W-:Y:S01]  /*2750*/  IMAD.U32 R10, RZ, RZ, UR6 ;  /* 0x00000006ff0a7e24 */ /* 0x000fe2000f8e00ff */
[----:B------:R-:W-:Y:S01]  /*2760*/  @UP0 ULDC UR6, c[0x0][0x44c] ;  /* 0x0001130000060ab9 */ /* 0x000fe20000000800 */
[----:B------:R-:W-:Y:S01]  /*2770*/  IMAD R11, R11, UR48, R0 ;  /* 0x000000300b0b7c24 */ /* 0x000fe2000f8e0200 */
[----:B------:R-:W-:Y:S01]  /*2780*/  UIMAD.WIDE.U32 UR6, UR39, UR6, URZ ;  /* 0x00000006270672a5 */ /* 0x000fe2000f8e003f */
[----:B------:R-:W-:Y:S02]  /*2790*/  IMAD R10, R17, -0x2, R10 ;  /* 0xfffffffe110a7824 */ /* 0x000fe400078e020a */
[----:B------:R-:W-:-:S05]  /*27a0*/  VIADD R3, R11, -UR14 ;  /* 0x8000000e0b037c36 */ /* 0x000fca0008000000 */
[----:B0-----:R-:W-:-:S04]  /*27b0*/  VIADDMNMX R3, R4, R3, R10, PT ;  /* 0x0000000304037246 */ /* 0x001fc8000380010a */
[C---:B------:R-:W-:Y:S02]  /*27c0*/  ISETP.GT.AND P3, PT, R3.reuse, RZ, PT ;  /* 0x000000ff0300720c */ /* 0x040fe40003f64270 */
[C---:B------:R-:W-:Y:S02]  /*27d0*/  ISETP.GT.AND P4, PT, R3.reuse, 0x1, PT ;  /* 0x000000010300780c */ /* 0x040fe40003f84270 */
[----:B------:R-:W-:Y:S01]  /*27e0*/  ISETP.GT.AND P5, PT, R3, 0x8, PT ;  /* 0x000000080300780c */ /* 0x000fe20003fa4270 */
        /* <DEDUP_REMOVED lines=12> */
[----:B------:R-:W-:Y:S01]  /*28b0*/  ISETP.GT.AND P3, PT, R3, 0x9, PT ;  /* 0x000000090300780c */ /* 0x000fe20003f64270 */
[----:B------:R-:W-:Y:S01]  /*28c0*/  QGMMA.64x32x32.F32.E4M3.E4M3 R72, gdesc[UR20], R72, gsb0 ;  /* 0x00600000144879f3 */ /* 0x000fe20008000848 */
[----:B------:R-:W-:Y:S01]  /*28d0*/  UIADD3 UR22, UR28, 0x602, URZ ;  /* 0x000006021c167890 */ /* 0x000fe2000fffe03f */
[----:B------:R-:W-:Y:S01]  /*28e0*/  FSEL R92, R92, -INF , P5 ;  /* 0xff8000005c5c7808 */ /* 0x000fe20002800000 */
[----:B------:R-:W-:Y:S01]  /*28f0*/  UMOV UR23, 0x80000020 ;  /* 0x8000002000177882 */ /* 0x000fe20000000000 */
[----:B------:R-:W-:-:S02]  /*2900*/  FMNMX.FTZ R5, R88, R6, !PT ;  /* 0x0000000658057209 */ /* 0x000fc40007810000 */
[----:B------:R-:W-:Y:S02]  /*2910*/  ISETP.GT.AND P4, PT, R3, 0x10, PT ;  /* 0x000000100300780c */ /* 0x000fe40003f84270 */
[----:B------:R-:W-:Y:S02]  /*2920*/  FSEL R8, R93, -INF , P3 ;  /* 0xff8000005d087808 */ /* 0x000fe40001800000 */
[----:B------:R-:W-:Y:S02]  /*2930*/  FMNMX.FTZ R5, R92, R5, !PT ;  /* 0x000000055c057209 */ /* 0x000fe40007810000 */
[----:B------:R-:W-:Y:S02]  /*2940*/  ISETP.GT.AND P3, PT, R3, 0x11, PT ;  /* 0x000000110300780c */ /* 0x000fe40003f64270 */
[----:B------:R-:W-:Y:S02]  /*2950*/  FSEL R96, R96, -INF , P4 ;  /* 0xff80000060607808 */ /* 0x000fe40002000000 */
        /* <DEDUP_REMOVED lines=11> */
[----:B------:R-:W-:Y:S01]  /*2a10*/  FMNMX.FTZ R5, R14, R5, !PT ;  /* 0x000000050e057209 */ /* 0x000fe20007810000 */
[----:B------:R-:W-:Y:S02]  /*2a20*/  WARPGROUP.DEPBAR.LE gsb0, 0x0 ;  /* 0x00008000000079c5 */ /* 0x000fe40000010000 */
[----:B------:R-:W-:Y:S01]  /*2a30*/  WARPGROUP.ARRIVE ;  /* 0x00000000000079c5 */ /* 0x000fe20000000000 */
[----:B------:R-:W-:-:S02]  /*2a40*/  FSEL R20, R72, -INF , P4 ;  /* 0xff80000048147808 */ /* 0x000fc40002000000 */
[----:B------:R-:W-:Y:S02]  /*2a50*/  ISETP.GT.AND P4, PT, R3, 0x28, PT ;  /* 0x000000280300780c */ /* 0x000fe40003f84270 */
[----:B------:R-:W-:Y:S01]  /*2a60*/  FSEL R104, R73, -INF , P3 ;  /* 0xff80000049687808 */ /* 0x000fe20001800000 */
[----:B------:R-:W-:Y:S01]  /*2a70*/  QGMMA.64x32x32.F32.E4M3.E4M3 R56, gdesc[UR20], R56, gsb0 ;  /* 0x00600000143879f3 */ /* 0x000fe20008000838 */
[----:B------:R-:W-:Y:S01]  /*2a80*/  UIADD3 UR22, UR28, 0x682, URZ ;  /* 0x000006821c167890 */ /* 0x000fe2000fffe03f */
[----:B------:R-:W-:Y:S01]  /*2a90*/  FMNMX.FTZ R5, R20, R5, !PT ;  /* 0x0000000514057209 */ /* 0x000fe20007810000 */
[----:B------:R-:W-:Y:S01]  /*2aa0*/  UMOV UR23, 0x80000020 ;  /* 0x8000002000177882 */ /* 0x000fe20000000000 */
        /* <DEDUP_REMOVED lines=23> */
[----:B------:R-:W-:Y:S01]  /*2c20*/  ISETP.GT.AND P4, PT, R3, 0x48, PT ;  /* 0x000000480300780c */ /* 0x000fe20003f84270 */
[----:B------:R-:W0:Y:S01]  /*2c30*/  SHFL.IDX PT, R56, R9, 0x1, 0x1c1f ;  /* 0x003c1f0009387f89 */ /* 0x000e2200000e0000 */
        /* <DEDUP_REMOVED lines=24> */
[----:B------:R-:W-:Y:S02]  /*2dc0*/  FMNMX.FTZ R5, R69, R0, !PT ;  /* 0x0000000045057209 */ /* 0x000fe40007810000 */
[----:B0-----:R-:W-:Y:S01]  /*2dd0*/  IADD3 R11, R56, -UR14, R11 ;  /* 0x8000000e380b7c10 */ /* 0x001fe2000fffe00b */
[----:B------:R-:W-:-:S02]  /*2de0*/  @UP0 ULDC UR14, c[0x0][0x450] ;  /* 0x00011400000e0ab9 */ /* 0x000fc40000000800 */
[----:B------:R-:W-:Y:S01]  /*2df0*/  @UP0 USHF.R.U32.HI UR10, URZ, UR14, UR7 ;  /* 0x0000000e3f0a0299 */ /* 0x000fe20008011607 */
[----:B------:R-:W-:-:S03]  /*2e00*/  VIMNMX R81, R10, R11, PT ;  /* 0x0000000b0a517248 */ /* 0x000fc60003fe0100 */
[----:B------:R-:W-:Y:S01]  /*2e10*/  UIADD3 UR6, UR11, UR10, URZ ;  /* 0x0000000a0b067290 */ /* 0x000fe2000fffe03f */
[----:B------:R-:W-:-:S03]  /*2e20*/  ISETP.GT.AND P5, PT, R81, 0x8, PT ;  /* 0x000000085100780c */ /* 0x000fc60003fa4270 */
[----:B------:R-:W-:Y:S01]  /*2e30*/  UIMAD.WIDE UR6, UR6, 0x66666667, URZ ;  /* 0x66666667060678a5 */ /* 0x000fe2000f8e023f */
[----:B------:R-:W-:-:S03]  /*2e40*/  FSEL R94, R94, -INF , P5 ;  /* 0xff8000005e5e7808 */ /* 0x000fc60002800000 */
[----:B------:R-:W-:Y:S01]  /*2e50*/  USHF.R.U32.HI UR6, URZ, 0x1f, UR7 ;  /* 0x0000001f3f067899 */ /* 0x000fe20008011607 */
[----:B------:R-:W-:Y:S02]  /*2e60*/  WARPGROUP.DEPBAR.LE gsb0, 0x0 ;  /* 0x00008000000079c5 */ /* 0x000fe40000010000 */
[----:B------:R-:W-:Y:S01]  /*2e70*/  WARPGROUP.ARRIVE ;  /* 0x00000000000079c5 */ /* 0x000fe20000000000 */
[----:B------:R-:W-:Y:S01]  /*2e80*/  FSEL R40, R40, -INF , P4 ;  /* 0xff80000028287808 */ /* 0x000fe20002000000 */
[----:B------:R-:W-:Y:S01]  /*2e90*/  ULEA.HI.SX32 UR6, UR7, UR6, 0x1a ;  /* 0x0000000607067291 */ /* 0x000fe2000f8fd23f */
[----:B------:R-:W-:Y:S02]  /*2ea0*/  ISETP.GT.AND P4, PT, R3, 0x68, PT ;  /* 0x000000680300780c */ /* 0x000fe40003f84270 */
[----:B------:R-:W-:Y:S01]  /*2eb0*/  FSEL R41, R41, -INF , P3 ;  /* 0xff80000029297808 */ /* 0x000fe20001800000 */
[----:B------:R-:W-:Y:S01]  /*2ec0*/  QGMMA.64x32x32.F32.E4M3.E4M3 R24, gdesc[UR20], R24, gsb0 ;  /* 0x00600000141879f3 */ /* 0x000fe20008000818 */
[----:B------:R-:W-:Y:S01]  /*2ed0*/  FMNMX.FTZ R0, R40, R5, !PT ;  /* 0x0000000528007209 */ /* 0x000fe20007810000 */
[----:B------:R-:W-:Y:S01]  /*2ee0*/  UISETP.LT.AND UP1, UPT, URZ, UR6, UPT ;  /* 0x000000063f00728c */ /* 0x000fe2000bf21270 */
[----:B------:R-:W-:-:S02]  /*2ef0*/  ISETP.GT.AND P3, PT, R3, 0x69, PT ;  /* 0x000000690300780c */ /* 0x000fc40003f64270 */
[----:B------:R-:W-:Y:S01]  /*2f00*/  FSEL R44, R44, -INF , P4 ;  /* 0xff8000002c2c7808 */ /* 0x000fe20002000000 */
[----:B------:R-:W-:Y:S01]  /*2f10*/  USEL UR52, URZ, UR6, !UP1 ;  /* 0x000000063f347287 */ /* 0x000fe2000c800000 */
[----:B------:R-:W-:Y:S02]  /*2f20*/  FMNMX.FTZ R5, R41, R0, !PT ;  /* 0x0000000029057209 */ /* 0x000fe40007810000 */
[----:B------:R-:W-:Y:S01]  /*2f30*/  ISETP.GT.AND P4, PT, R3, 0x70, PT ;  /* 0x000000700300780c */ /* 0x000fe20003f84270 */
[----:B------:R-:W-:Y:S01]  /*2f40*/  UISETP.GE.AND UP1, UPT, UR53, UR52, UPT ;  /* 0x000000343500728c */ /* 0x000fe2000bf26270 */
[----:B------:R-:W-:Y:S02]  /*2f50*/  FSEL R45, R45, -INF , P3 ;  /* 0xff8000002d2d7808 */ /* 0x000fe40001800000 */
[----:B------:R-:W-:Y:S02]  /*2f60*/  FMNMX.FTZ R0, R44, R5, !PT ;  /* 0x000000052c007209 */ /* 0x000fe40007810000 */
        /* <DEDUP_REMOVED lines=13> */
[----:B------:R-:W-:Y:S01]  /*3040*/  FMNMX.FTZ R5, R53, R0, !PT ;  /* 0x0000000035057209 */ /* 0x000fe20007810000 */
[----:B------:R-:W-:Y:S02]  /*3050*/  WARPGROUP.DEPBAR.LE gsb0, 0x0 ;  /* 0x00008000000079c5 */ /* 0x000fe40000010000 */
[----:B------:R-:W-:Y:S01]  /*3060*/  FSEL R24, R24, -INF , P4 ;  /* 0xff80000018187808 */ /* 0x000fe20002000000 */
[----:B------:R0:W-:Y:S01]  /*3070*/  @!P1 SYNCS.ARRIVE.TRANS64.RED.A1T0 RZ, [R2+URZ], RZ ;  /* 0x000000ff02ff99a7 */ /* 0x0001e2000810043f */
        /* <DEDUP_REMOVED lines=19> */
[----:B------:R-:W-:Y:S01]  /*31b0*/  FMNMX.FTZ R0, R36, R3, !PT ;  /* 0x0000000324007209 */ /* 0x000fe20007810000 */
[----:B------:R-:W-:Y:S01]  /*31c0*/  IMAD.U32 R3, RZ, RZ, UR37 ;  /* 0x00000025ff037e24 */ /* 0x000fe2000f8e00ff */
[----:B------:R-:W-:Y:S02]  /*31d0*/  ISETP.GT.AND P4, PT, R81, 0x1, PT ;  /* 0x000000015100780c */ /* 0x000fe40003f84270 */
[----:B------:R-:W-:-:S02]  /*31e0*/  FMNMX.FTZ R7, R37, R0, !PT ;  /* 0x0000000025077209 */ /* 0x000fc40007810000 */
[----:B------:R-:W-:Y:S02]  /*31f0*/  FSEL R91, R91, -INF , P4 ;  /* 0xff8000005b5b7808 */ /* 0x000fe40002000000 */
[C---:B------:R-:W-:Y:S01]  /*3200*/  ISETP.GT.AND P4, PT, R81.reuse, 0x10, PT ;  /* 0x000000105100780c */ /* 0x040fe20003f84270 */
[----:B------:R-:W1:Y:S03]  /*3210*/  SHFL.BFLY PT, R0, R7, 0x2, 0x1f ;  /* 0x0c401f0007007f89 */ /* 0x000e6600000e0000 */
[----:B------:R-:W-:Y:S02]  /*3220*/  FSEL R98, R98, -INF , P4 ;  /* 0xff80000062627808 */ /* 0x000fe40002000000 */
[----:B------:R-:W-:-:S04]  /*3230*/  ISETP.GT.AND P4, PT, R81, 0x18, PT ;  /* 0x000000185100780c */ /* 0x000fc80003f84270 */
[----:B------:R-:W-:Y:S02]  /*3240*/  FSEL R102, R102, -INF , P4 ;  /* 0xff80000066667808 */ /* 0x000fe40002000000 */
[----:B------:R-:W-:-:S04]  /*3250*/  ISETP.GT.AND P4, PT, R81, 0x21, PT ;  /* 0x000000215100780c */ /* 0x000fc80003f84270 */
[----:B------:R-:W-:Y:S02]  /*3260*/  FSEL R75, R75, -INF , P4 ;  /* 0xff8000004b4b7808 */ /* 0x000fe40002000000 */
[----:B------:R-:W-:-:S04]  /*3270*/  ISETP.GT.AND P4, PT, R81, 0x29, PT ;  /* 0x000000295100780c */ /* 0x000fc80003f84270 */
[----:B------:R-:W-:Y:S02]  /*3280*/  FSEL R79, R79, -INF , P4 ;  /* 0xff8000004f4f7808 */ /* 0x000fe40002000000 */
[----:B------:R-:W-:Y:S02]  /*3290*/  ISETP.GT.AND P4, PT, R81, 0x31, PT ;  /* 0x000000315100780c */ /* 0x000fe40003f84270 */
[----:B-1----:R-:W-:Y:S02]  /*32a0*/  FMNMX.FTZ R13, R7, R0, !PT ;  /* 0x00000000070d7209 */ /* 0x002fe40007810000 */
[----:B------:R-:W-:Y:S02]  /*32b0*/  FSEL R83, R83, -INF , P4 ;  /* 0xff80000053537808 */ /* 0x000fe40002000000 */
[----:B------:R-:W-:Y:S01]  /*32c0*/  ISETP.GT.AND P4, PT, R81, 0x39, PT ;  /* 0x000000395100780c */ /* 0x000fe20003f84270 */
[----:B------:R-:W1:Y:S03]  /*32d0*/  SHFL.BFLY PT, R0, R13, 0x1, 0x1f ;  /* 0x0c201f000d007f89 */ /* 0x000e6600000e0000 */
[----:B------:R-:W-:-:S02]  /*32e0*/  FSEL R87, R87, -INF , P4 ;  /* 0xff80000057577808 */ /* 0x000fc40002000000 */
[----:B------:R-:W-:-:S04]  /*32f0*/  ISETP.GT.AND P4, PT, R81, 0x41, PT ;  /* 0x000000415100780c */ /* 0x000fc80003f84270 */
[----:B------:R-:W-:Y:S02]  /*3300*/  FSEL R59, R59, -INF , P4 ;  /* 0xff8000003b3b7808 */ /* 0x000fe40002000000 */
[----:B------:R-:W-:-:S04]  /*3310*/  ISETP.GT.AND P4, PT, R81, 0x49, PT ;  /* 0x000000495100780c */ /* 0x000fc80003f84270 */
[----:B------:R-:W-:Y:S02]  /*3320*/  FSEL R63, R63, -INF , P4 ;  /* 0xff8000003f3f7808 */ /* 0x000fe40002000000 */
[----:B------:R-:W-:Y:S02]  /*3330*/  ISETP.GT.AND P4, PT, R81, 0x51, PT ;  /* 0x000000515100780c */ /* 0x000fe40003f84270 */
[----:B-1----:R-:W-:-:S04]  /*3340*/  FMNMX.FTZ R0, R13, R0, !PT ;  /* 0x000000000d007209 */ /* 0x002fc80007810000 */
[C---:B------:R-:W-:Y:S01]  /*3350*/  FSETP.NEU.FTZ.AND P3, PT, R0.reuse, -INF , PT ;  /* 0xff8000000000780b */ /* 0x040fe20003f7d000 */
[----:B------:R-:W-:-:S05]  /*3360*/  FFMA.FTZ R3, R0, R3, -8 ;  /* 0xc100000000037423 */ /* 0x000fca0000010003 */
[----:B------:R-:W-:Y:S02]  /*3370*/  FSEL R3, R3, RZ, P3 ;  /* 0x000000ff03037208 */ /* 0x000fe40001800000 */
[----:B------:R-:W-:-:S03]  /*3380*/  ISETP.GT.AND P3, PT, R81, RZ, PT ;  /* 0x000000ff5100720c */ /* 0x000fc60003f64270 */
[--C-:B------:R-:W-:Y:S01]  /*3390*/  FFMA.FTZ R10, R12, UR37, -R3.reuse ;  /* 0x000000250c0a7c23 */ /* 0x100fe20008010803 */
[----:B------:R-:W-:Y:S01]  /*33a0*/  FSEL R90, R90, -INF , P3 ;  /* 0xff8000005a5a7808 */ /* 0x000fe20001800000 */
[--C-:B------:R-:W-:Y:S01]  /*33b0*/  FFMA.FTZ R12, R14, UR37, -R3.reuse ;  /* 0x000000250e0c7c23 */ /* 0x100fe20008010803 */
[----:B------:R-:W-:Y:S01]  /*33c0*/  ISETP.GT.AND P3, PT, R81, 0x9, PT ;  /* 0x000000095100780c */ /* 0x000fe20003f64270 */
[--C-:B------:R-:W-:Y:S01]  /*33d0*/  FFMA.FTZ R21, R20, UR37, -R3.reuse ;  /* 0x0000002514157c23 */ /* 0x100fe20008010803 */
[----:B------:R-:W-:Y:S01]  /*33e0*/  FMNMX.FTZ R13, R90, R91, !PT ;  /* 0x0000005b5a0d7209 */ /* 0x000fe20007810000 */
[--C-:B------:R-:W-:Y:S01]  /*33f0*/  FFMA.FTZ R76, R76, UR37, -R3.reuse ;  /* 0x000000254c4c7c23 */ /* 0x100fe20008010803 */
[----:B------:R-:W-:Y:S01]  /*3400*/  FSEL R95, R95, -INF , P3 ;  /* 0xff8000005f5f7808 */ /* 0x000fe20001800000 */
[--C-:B------:R-:W-:Y:S01]  /*3410*/  FFMA.FTZ R80, R80, UR37, -R3.reuse ;  /* 0x0000002550507c23 */ /* 0x100fe20008010803 */
[----:B------:R-:W-:Y:S01]  /*3420*/  FMNMX.FTZ R14, R94, R13, !PT ;  /* 0x0000000d5e0e7209 */ /* 0x000fe20007810000 */
        /* <DEDUP_REMOVED lines=8> */
[----:B------:R-:W-:Y:S01]  /*34b0*/  MUFU.EX2 R5, R5 ;  /* 0x0000000500057308 */ /* 0x000fe20000000800 */
[----:B------:R-:W-:Y:S01]  /*34c0*/  ISETP.GT.AND P3, PT, R81, 0x19, PT ;  /* 0x000000195100780c */ /* 0x000fe20003f64270 */
[--C-:B------:R-:W-:Y:S01]  /*34d0*/  FFMA.FTZ R8, R8, UR37, -R3.reuse ;  /* 0x0000002508087c23 */ /* 0x100fe20008010803 */
[----:B------:R-:W-:Y:S01]  /*34e0*/  FMNMX.FTZ R15, R99, R14, !PT ;  /* 0x0000000e630f7209 */ /* 0x000fe20007810000 */
[--C-:B------:R-:W-:Y:S01]  /*34f0*/  FFMA.FTZ R96, R96, UR37, -R3.reuse ;  /* 0x0000002560607c23 */ /* 0x100fe20008010803 */
[----:B------:R-:W-:Y:S01]  /*3500*/  FSEL R103, R103, -INF , P3 ;  /* 0xff80000067677808 */ /* 0x000fe20001800000 */
[--C-:B------:R-:W-:Y:S01]  /*3510*/  FFMA.FTZ R11, R100, UR37, -R3.reuse ;  /* 0x00000025640b7c23 */ /* 0x100fe20008010803 */
[----:B------:R-:W-:Y:S01]  /*3520*/  ISETP.GT.AND P3, PT, R81, 0x20, PT ;  /* 0x000000205100780c */ /* 0x000fe20003f64270 */
[----:B------:R1:W-:Y:S01]  /*3530*/  MUFU.EX2 R13, R21 ;  /* 0x00000015000d7308 */ /* 0x0003e20000000800 */
[----:B------:R-:W-:Y:S01]  /*3540*/  FMNMX.FTZ R20, R102, R15, !PT ;  /* 0x0000000f66147209 */ /* 0x000fe20007810000 */
[--C-:B------:R-:W-:Y:S01]  /*3550*/  FFMA.FTZ R14, R104, UR37, -R3.reuse ;  /* 0x00000025680e7c23 */ /* 0x100fe20008010803 */
[----:B------:R-:W-:Y:S01]  /*3560*/  FSEL R74, R74, -INF , P3 ;  /* 0xff8000004a4a7808 */ /* 0x000fe20001800000 */
[--C-:B------:R-:W-:Y:S01]  /*3570*/  FFMA.FTZ R110, R110, UR37, -R3.reuse ;  /* 0x000000256e6e7c23 */ /* 0x100fe20008010803 */
[----:B------:R-:W-:Y:S01]  /*3580*/  FMNMX.FTZ R15, R103, R20, !PT ;  /* 0x00000014670f7209 */ /* 0x000fe20007810000 */
[--C-:B------:R-:W-:Y:S01]  /*3590*/  FFMA.FTZ R24, R24, UR37, -R3.reuse ;  /* 0x0000002518187c23 */ /* 0x100fe20008010803 */
[----:B------:R-:W-:Y:S01]  /*35a0*/  ISETP.GT.AND P3, PT, R81, 0x28, PT ;  /* 0x000000285100780c */ /* 0x000fe20003f64270 */
[----:B------:R-:W2:Y:S01]  /*35b0*/  MUFU.EX2 R6, R6 ;  /* 0x0000000600067308 */ /* 0x000ea20000000800 */
[----:B------:R-:W-:Y:S01]  /*35c0*/  FMNMX.FTZ R20, R74, R15, !PT ;  /* 0x0000000f4a147209 */ /* 0x000fe20007810000 */
[--C-:B------:R-:W-:Y:S01]  /*35d0*/  FFMA.FTZ R25, R25, UR37, -R3.reuse ;  /* 0x0000002519197c23 */ /* 0x100fe20008010803 */
[----:B------:R-:W-:Y:S01]  /*35e0*/  FSEL R78, R78, -INF , P3 ;  /* 0xff8000004e4e7808 */ /* 0x000fe20001800000 */
[--C-:B------:R-:W-:Y:S01]  /*35f0*/  FFMA.FTZ R28, R28, UR37, -R3.reuse ;  /* 0x000000251c1c7c23 */ /* 0x100fe20008010803 */
[----:B-1----:R-:W-:Y:S01]  /*3600*/  FMNMX.FTZ R21, R75, R20, !PT ;  /* 0x000000144b157209 */ /* 0x002fe20007810000 */
        /* <DEDUP_REMOVED lines=10> */
[----:B------:R-:W3:Y:S01]  /*36b0*/  MUFU.EX2 R7, R7 ;  /* 0x0000000700077308 */ /* 0x000ee20000000800 */
[----:B------:R-:W-:Y:S01]  /*36c0*/  FMNMX.FTZ R56, R82, R21, !PT ;  /* 0x0000001552387209 */ /* 0x000fe20007810000 */
[----:B------:R-:W-:Y:S01]  /*36d0*/  FFMA.FTZ R36, R36, UR37, -R3 ;  /* 0x0000002524247c23 */ /* 0x000fe20008010803 */
[----:B------:R-:W-:-:S02]  /*36e0*/  FSEL R86, R86, -INF , P3 ;  /* 0xff80000056567808 */ /* 0x000fc40001800000 */
[----:B------:R-:W-:Y:S02]  /*36f0*/  CS2R R106, SRZ ;  /* 0x00000000006a7805 */ /* 0x000fe4000001ff00 */
[----:B------:R-:W-:Y:S01]  /*3700*/  FMNMX.FTZ R57, R83, R56, !PT ;  /* 0x0000003853397209 */ /* 0x000fe20007810000 */
[----:B------:R-:W-:Y:S01]  /*3710*/  FFMA.FTZ R56, R108, UR37, -R3 ;  /* 0x000000256c387c23 */ /* 0x000fe20008010803 */
[----:B------:R-:W-:Y:S01]  /*3720*/  ISETP.GT.AND P3, PT, R81, 0x40, PT ;  /* 0x000000405100780c */ /* 0x000fe20003f64270 */
[----:B------:R4:W-:Y:S01]  /*3730*/  MUFU.EX2 R21, R80 ;  /* 0x0000005000157308 */ /* 0x0009e20000000800 */
[----:B-1----:R-:W-:Y:S02]  /*3740*/  FMNMX.FTZ R76, R86, R57, !PT ;  /* 0x00000039564c7209 */ /* 0x002fe40007810000 */
[----:B------:R-:W-:Y:S02]  /*3750*/  CS2R R108, SRZ ;  /* 0x00000000006c7805 */ /* 0x000fe4000001ff00 */
[----:B------:R-:W-:-:S02]  /*3760*/  FSEL R58, R58, -INF , P3 ;  /* 0xff8000003a3a7808 */ /* 0x000fc40001800000 */
[----:B------:R-:W-:Y:S02]  /*3770*/  CS2R R104, SRZ ;  /* 0x0000000000687805 */ /* 0x000fe4000001ff00 */
[----:B------:R-:W-:Y:S02]  /*3780*/  FMNMX.FTZ R57, R87, R76, !PT ;  /* 0x0000004c57397209 */ /* 0x000fe40007810000 */
[----:B------:R-:W-:Y:S02]  /*3790*/  CS2R R100, SRZ ;  /* 0x0000000000647805 */ /* 0x000fe4000001ff00 */
[----:B------:R-:W-:Y:S01]  /*37a0*/  ISETP.GT.AND P3, PT, R81, 0x48, PT ;  /* 0x000000485100780c */ /* 0x000fe20003f64270 */
[----:B------:R-:W1:Y:S01]  /*37b0*/  MUFU.EX2 R8, R8 ;  /* 0x0000000800087308 */ /* 0x000e620000000800 */
[----:B------:R-:W-:Y:S02]  /*37c0*/  FMNMX.FTZ R76, R58, R57, !PT ;  /* 0x000000393a4c7209 */ /* 0x000fe40007810000 */
[----:B------:R-:W-:-:S02]  /*37d0*/  CS2R R92, SRZ ;  /* 0x00000000005c7805 */ /* 0x000fc4000001ff00 */
[----:B------:R-:W-:Y:S02]  /*37e0*/  FSEL R62, R62, -INF , P3 ;  /* 0xff8000003e3e7808 */ /* 0x000fe40001800000 */
[----:B------:R-:W-:Y:S02]  /*37f0*/  FMNMX.FTZ R61, R59, R76, !PT ;  /* 0x0000004c3b3d7209 */ /* 0x000fe40007810000 */
[----:B------:R-:W-:Y:S01]  /*3800*/  ISETP.GT.AND P3, PT, R81, 0x50, PT ;  /* 0x000000505100780c */ /* 0x000fe20003f64270 */
[----:B------:R5:W-:Y:S01]  /*3810*/  MUFU.EX2 R57, R84 ;  /* 0x0000005400397308 */ /* 0x000be20000000800 */
[----:B------:R-:W-:Y:S01]  /*3820*/  FMNMX.FTZ R76, R62, R61, !PT ;  /* 0x0000003d3e4c7209 */ /* 0x000fe20007810000 */
[----:B------:R-:W-:Y:S01]  /*3830*/  FFMA.FTZ R61, R112, UR37, -R3 ;  /* 0x00000025703d7c23 */ /* 0x000fe20008010803 */
[----:B------:R-:W-:Y:S02]  /*3840*/  FSEL R77, R66, -INF , P3 ;  /* 0xff800000424d7808 */ /* 0x000fe40001800000 */
[----:B------:R-:W-:-:S02]  /*3850*/  CS2R R112, SRZ ;  /* 0x0000000000707805 */ /* 0x000fc4000001ff00 */
[----:B------:R-:W-:Y:S02]  /*3860*/  FMNMX.FTZ R76, R63, R76, !PT ;  /* 0x0000004c3f4c7209 */ /* 0x000fe40007810000 */
[----:B----4-:R-:W-:Y:S01]  /*3870*/  FSEL R80, R67, -INF , P4 ;  /* 0xff80000043507808 */ /* 0x010fe20002000000 */
[----:B------:R4:W-:Y:S01]  /*3880*/  MUFU.EX2 R9, R96 ;  /* 0x0000006000097308 */ /* 0x0009e20000000800 */
[----:B------:R-:W-:Y:S02]  /*3890*/  ISETP.GT.AND P3, PT, R81, 0x58, PT ;  /* 0x000000585100780c */ /* 0x000fe40003f64270 */
[----:B------:R-:W-:Y:S01]  /*38a0*/  FMNMX.FTZ R67, R77, R76, !PT ;  /* 0x0000004c4d437209 */ /* 0x000fe20007810000 */
[----:B------:R-:W-:-:S01]  /*38b0*/  FFMA.FTZ R76, R72, UR37, -R3 ;  /* 0x00000025484c7c23 */ /* 0x000fc20008010803 */
[----:B------:R-:W-:Y:S02]  /*38c0*/  ISETP.GT.AND P4, PT, R81, 0x59, PT ;  /* 0x000000595100780c */ /* 0x000fe40003f84270 */
[----:B-----5:R-:W-:Y:S01]  /*38d0*/  FSEL R84, R70, -INF , P3 ;  /* 0xff80000046547808 */ /* 0x020fe20001800000 */
[----:B------:R-:W-:Y:S01]  /*38e0*/  MUFU.EX2 R10, R10 ;  /* 0x0000000a000a7308 */ /* 0x000fe20000000800 */
[----:B------:R-:W-:-:S02]  /*38f0*/  FMNMX.FTZ R67, R80, R67, !PT ;  /* 0x0000004350437209 */ /* 0x000fc40007810000 */
[----:B----4-:R-:W-:Y:S02]  /*3900*/  CS2R R96, SRZ ;  /* 0x0000000000607805 */ /* 0x010fe4000001ff00 */
[----:B------:R-:W-:Y:S02]  /*3910*/  FSEL R85, R71, -INF , P4 ;  /* 0xff80000047557808 */ /* 0x000fe40002000000 */
[C---:B------:R-:W-:Y:S02]  /*3920*/  ISETP.GT.AND P3, PT, R81.reuse, 0x60, PT ;  /* 0x000000605100780c */ /* 0x040fe40003f64270 */
[----:B------:R-:W-:Y:S01]  /*3930*/  FMNMX.FTZ R72, R84, R67, !PT ;  /* 0x0000004354487209 */ /* 0x000fe20007810000 */
[----:B------:R-:W-:Y:S01]  /*3940*/  MUFU.EX2 R11, R11 ;  /* 0x0000000b000b7308 */ /* 0x000fe20000000800 */
[----:B------:R-:W-:Y:S02]  /*3950*/  ISETP.GT.AND P4, PT, R81, 0x61, PT ;  /* 0x000000615100780c */ /* 0x000fe40003f84270 */
[----:B------:R-:W-:-:S02]  /*3960*/  FSEL R70, R42, -INF , P3 ;  /* 0xff8000002a467808 */ /* 0x000fc40001800000 */
[----:B------:R-:W-:Y:S02]  /*3970*/  FMNMX.FTZ R71, R85, R72, !PT ;  /* 0x0000004855477209 */ /* 0x000fe40007810000 */
[----:B------:R-:W-:Y:S01]  /*3980*/  ISETP.GT.AND P3, PT, R81, 0x68, PT ;  /* 0x000000685100780c */ /* 0x000fe20003f64270 */
[----:B------:R4:W-:Y:S01]  /*3990*/  MUFU.EX2 R42, R76 ;  /* 0x0000004c002a7308 */ /* 0x0009e20000000800 */
[----:B------:R-:W-:Y:S01]  /*39a0*/  FSEL R67, R43, -INF , P4 ;  /* 0xff8000002b437808 */ /* 0x000fe20002000000 */
[--C-:B------:R-:W-:Y:S01]  /*39b0*/  FFMA.FTZ R43, R60, UR37, -R3.reuse ;  /* 0x000000253c2b7c23 */ /* 0x100fe20008010803 */
[----:B------:R-:W-:Y:S02]  /*39c0*/  FMNMX.FTZ R72, R70, R71, !PT ;  /* 0x0000004746487209 */ /* 0x000fe40007810000 */
[----:B------:R-:W-:Y:S02]  /*39d0*/  ISETP.GT.AND P4, PT, R81, 0x69, PT ;  /* 0x000000695100780c */ /* 0x000fe40003f84270 */
[----:B------:R-:W-:Y:S01]  /*39e0*/  FSEL R60, R46, -INF , P3 ;  /* 0xff8000002e3c7808 */ /* 0x000fe20001800000 */
[--C-:B------:R-:W-:Y:S01]  /*39f0*/  FFMA.FTZ R46, R4, UR37, -R3.reuse ;  /* 0x00000025042e7c23 */ /* 0x100fe20008010803 */
[----:B------:R-:W-:Y:S01]  /*3a00*/  FMNMX.FTZ R73, R67, R72, !PT ;  /* 0x0000004843497209 */ /* 0x000fe20007810000 */
[--C-:B------:R-:W-:Y:S01]  /*3a10*/  FFMA.FTZ R72, R64, UR37, -R3.reuse ;  /* 0x0000002540487c23 */ /* 0x100fe20008010803 */
[----:B------:R-:W-:Y:S01]  /*3a20*/  ISETP.GT.AND P3, PT, R81, 0x70, PT ;  /* 0x000000705100780c */ /* 0x000fe20003f64270 */
[----:B----4-:R-:W-:Y:S01]  /*3a30*/  FFMA.FTZ R76, R65, UR37, -R3 ;  /* 0x00000025414c7c23 */ /* 0x010fe20008010803 */
[----:B------:R-:W-:Y:S01]  /*3a40*/  FSEL R71, R47, -INF , P4 ;  /* 0xff8000002f477808 */ /* 0x000fe20002000000 */
[----:B------:R-:W4:Y:S01]  /*3a50*/  MUFU.EX2 R12, R12 ;  /* 0x0000000c000c7308 */ /* 0x000f220000000800 */
[----:B------:R-:W-:-:S02]  /*3a60*/  FMNMX.FTZ R4, R60, R73, !PT ;  /* 0x000000493c047209 */ /* 0x000fc40007810000 */
[----:B------:R-:W-:Y:S02]  /*3a70*/  ISETP.GT.AND P4, PT, R81, 0x71, PT ;  /* 0x000000715100780c */ /* 0x000fe40003f84270 */
[----:B------:R-:W-:Y:S02]  /*3a80*/  FSEL R50, R50, -INF , P3 ;  /* 0xff80000032327808 */ /* 0x000fe40001800000 */
[----:B------:R-:W-:Y:S01]  /*3a90*/  FMNMX.FTZ R47, R71, R4, !PT ;  /* 0x00000004472f7209 */ /* 0x000fe20007810000 */
[----:B------:R-:W-:Y:S01]  /*3aa0*/  MUFU.EX2 R14, R14 ;  /* 0x0000000e000e7308 */ /* 0x000fe20000000800 */
[----:B------:R-:W-:Y:S02]  /*3ab0*/  ISETP.GT.AND P3, PT, R81, 0x78, PT ;  /* 0x000000785100780c */ /* 0x000fe40003f64270 */
[----:B------:R-:W-:Y:S02]  /*3ac0*/  FSEL R51, R51, -INF , P4 ;  /* 0xff80000033337808 */ /* 0x000fe40002000000 */
[----:B------:R-:W-:-:S02]  /*3ad0*/  FMNMX.FTZ R4, R50, R47, !PT ;  /* 0x0000002f32047209 */ /* 0x000fc40007810000 */
[----:B------:R-:W-:Y:S01]  /*3ae0*/  ISETP.GT.AND P4, PT, R81, 0x79, PT ;  /* 0x000000795100780c */ /* 0x000fe20003f84270 */
[----:B------:R5:W-:Y:S01]  /*3af0*/  MUFU.EX2 R47, R72 ;  /* 0x00000048002f7308 */ /* 0x000be20000000800 */
[----:B------:R-:W-:Y:S02]  /*3b00*/  FSEL R54, R54, -INF , P3 ;  /* 0xff80000036367808 */ /* 0x000fe40001800000 */
[----:B------:R-:W-:Y:S02]  /*3b10*/  FMNMX.FTZ R73, R51, R4, !PT ;  /* 0x0000000433497209 */ /* 0x000fe40007810000 */
[----:B------:R-:W-:Y:S02]  /*3b20*/  FSEL R55, R55, -INF , P4 ;  /* 0xff80000037377808 */ /* 0x000fe40002000000 */
[----:B------:R-:W-:Y:S01]  /*3b30*/  ISETP.GT.AND P3, PT, R81, 0x80, PT ;  /* 0x000000805100780c */ /* 0x000fe20003f64270 */
[----:B------:R-:W-:Y:S01]  /*3b40*/  MUFU.EX2 R20, R20 ;  /* 0x0000001400147308 */ /* 0x000fe20000000800 */
[----:B------:R-:W-:-:S02]  /*3b50*/  FMNMX.FTZ R4, R54, R73, !PT ;  /* 0x0000004936047209 */ /* 0x000fc40007810000 */
[----:B------:R-:W-:Y:S02]  /*3b60*/  ISETP.GT.AND P4, PT, R81, 0x81, PT ;  /* 0x000000815100780c */ /* 0x000fe40003f84270 */
[----:B------:R-:W-:Y:S02]  /*3b70*/  FSEL R64, R26, -INF , P3 ;  /* 0xff8000001a407808 */ /* 0x000fe40001800000 */
[----:B------:R-:W-:Y:S01]  /*3b80*/  FMNMX.FTZ R73, R55, R4, !PT ;  /* 0x0000000437497209 */ /* 0x000fe20007810000 */
[----:B------:R-:W-:Y:S01]  /*3b90*/  MUFU.EX2 R26, R76 ;  /* 0x0000004c001a7308 */ /* 0x000fe20000000800 */
[----:B------:R-:W-:Y:S02]  /*3ba0*/  ISETP.GT.AND P3, PT, R81, 0x88, PT ;  /* 0x000000885100780c */ /* 0x000fe40003f64270 */
[----:B------:R-:W-:Y:S01]  /*3bb0*/  FSEL R65, R27, -INF , P4 ;  /* 0xff8000001b417808 */ /* 0x000fe20002000000 */
[----:B------:R-:W-:-:S01]  /*3bc0*/  FFMA.FTZ R27, R68, UR37, -R3 ;  /* 0x00000025441b7c23 */ /* 0x000fc20008010803 */
[----:B------:R-:W-:-:S02]  /*3bd0*/  FMNMX.FTZ R4, R64, R73, !PT ;  /* 0x0000004940047209 */ /* 0x000fc40007810000 */
[----:B------:R-:W-:Y:S01]  /*3be0*/  ISETP.GT.AND P4, PT, R81, 0x89, PT ;  /* 0x000000895100780c */ /* 0x000fe20003f84270 */
[----:B------:R-:W-:Y:S01]  /*3bf0*/  MUFU.EX2 R56, R56 ;  /* 0x0000003800387308 */ /* 0x000fe20000000800 */
[----:B------:R-:W-:Y:S01]  /*3c00*/  FSEL R68, R30, -INF , P3 ;  /* 0xff8000001e447808 */ /* 0x000fe20001800000 */
[--C-:B------:R-:W-:Y:S01]  /*3c10*/  FFMA.FTZ R30, R40, UR37, -R3.reuse ;  /* 0x00000025281e7c23 */ /* 0x100fe20008010803 */
[----:B------:R-:W-:Y:S01]  /*3c20*/  FMNMX.FTZ R73, R65, R4, !PT ;  /* 0x0000000441497209 */ /* 0x000fe20007810000 */
[--C-:B------:R-:W-:Y:S01]  /*3c30*/  FFMA.FTZ R40, R45, UR37, -R3.reuse ;  /* 0x000000252d287c23 */ /* 0x100fe20008010803 */
[----:B------:R-:W-:Y:S01]  /*3c40*/  ISETP.GT.AND P3, PT, R81, 0x90, PT ;  /* 0x000000905100780c */ /* 0x000fe20003f64270 */
[----:B------:R-:W-:Y:S01]  /*3c50*/  IMAD.U32 R45, RZ, RZ, UR37 ;  /* 0x00000025ff2d7e24 */ /* 0x000fe2000f8e00ff */
[----:B-----5:R-:W-:Y:S01]  /*3c60*/  FSEL R72, R31, -INF , P4 ;  /* 0xff8000001f487808 */ /* 0x020fe20002000000 */
[----:B------:R-:W-:Y:S01]  /*3c70*/  FFMA.FTZ R31, R69, UR37, -R3 ;  /* 0x00000025451f7c23 */ /* 0x000fe20008010803 */
[----:B------:R-:W-:Y:S01]  /*3c80*/  FMNMX.FTZ R73, R68, R73, !PT ;  /* 0x0000004944497209 */ /* 0x000fe20007810000 */
[----:B------:R5:W-:Y:S01]  /*3c90*/  MUFU.EX2 R66, R110 ;  /* 0x0000006e00427308 */ /* 0x000be20000000800 */
[----:B------:R-:W-:-:S02]  /*3ca0*/  ISETP.GT.AND P4, PT, R81, 0x91, PT ;  /* 0x000000915100780c */ /* 0x000fc40003f84270 */
[----:B------:R-:W-:Y:S02]  /*3cb0*/  FSEL R69, R34, -INF , P3 ;  /* 0xff80000022457808 */ /* 0x000fe40001800000 */
[----:B------:R-:W-:Y:S02]  /*3cc0*/  FMNMX.FTZ R4, R72, R73, !PT ;  /* 0x0000004948047209 */ /* 0x000fe40007810000 */
[----:B------:R-:W-:Y:S01]  /*3cd0*/  ISETP.GT.AND P3, PT, R81, 0x98, PT ;  /* 0x000000985100780c */ /* 0x000fe20003f64270 */
[----:B------:R0:W-:Y:S01]  /*3ce0*/  MUFU.EX2 R34, R31 ;  /* 0x0000001f00227308 */ /* 0x0001e20000000800 */
[----:B------:R-:W-:Y:S02]  /*3cf0*/  FSEL R73, R35, -INF , P4 ;  /* 0xff80000023497808 */ /* 0x000fe40002000000 */
[----:B-----5:R-:W-:Y:S02]  /*3d00*/  CS2R R110, SRZ ;  /* 0x00000000006e7805 */ /* 0x020fe4000001ff00 */
[----:B------:R-:W-:-:S02]  /*3d10*/  FMNMX.FTZ R4, R69, R4, !PT ;  /* 0x0000000445047209 */ /* 0x000fc40007810000 */
[----:B------:R-:W-:Y:S02]  /*3d20*/  ISETP.GT.AND P4, PT, R81, 0x99, PT ;  /* 0x000000995100780c */ /* 0x000fe40003f84270 */
[----:B------:R-:W-:Y:S01]  /*3d30*/  FSEL R81, R38, -INF , P3 ;  /* 0xff80000026517808 */ /* 0x000fe20001800000 */
[--C-:B------:R-:W-:Y:S01]  /*3d40*/  FFMA.FTZ R38, R48, UR37, -R3.reuse ;  /* 0x0000002530267c23 */ /* 0x100fe20008010803 */
[----:B------:R-:W-:Y:S01]  /*3d50*/  FMNMX.FTZ R4, R73, R4, !PT ;  /* 0x0000000449047209 */ /* 0x000fe20007810000 */
[--C-:B0-----:R-:W-:Y:S01]  /*3d60*/  FFMA.FTZ R31, R41, UR37, -R3.reuse ;  /* 0x00000025291f7c23 */ /* 0x101fe20008010803 */
[----:B------:R-:W-:Y:S01]  /*3d70*/  FSEL R76, R39, -INF , P4 ;  /* 0xff800000274c7808 */ /* 0x000fe20002000000 */
[--C-:B------:R-:W-:Y:S01]  /*3d80*/  FFMA.FTZ R39, R49, UR37, -R3.reuse ;  /* 0x0000002531277c23 */ /* 0x100fe20008010803 */
[----:B------:R-:W-:Y:S01]  /*3d90*/  FMNMX.FTZ R35, R81, R4, !PT ;  /* 0x0000000451237209 */ /* 0x000fe20007810000 */
[----:B------:R-:W-:Y:S01]  /*3da0*/  FFMA.FTZ R41, R52, UR37, -R3 ;  /* 0x0000002534297c23 */ /* 0x000fe20008010803 */
[----:B--2---:R-:W-:-:S01]  /*3db0*/  FADD.FTZ R48, R5, R6 ;  /* 0x0000000605307221 */ /* 0x004fc20000010000 */
[----:B------:R-:W-:Y:S01]  /*3dc0*/  MUFU.EX2 R61, R61 ;  /* 0x0000003d003d7308 */ /* 0x000fe20000000800 */
[----:B------:R-:W-:Y:S01]  /*3dd0*/  FMNMX.FTZ R4, R76, R35, !PT ;  /* 0x000000234c047209 */ /* 0x000fe20007810000 */
[--C-:B------:R-:W-:Y:S01]  /*3de0*/  FFMA.FTZ R35, R44, UR37, -R3.reuse ;  /* 0x000000252c237c23 */ /* 0x100fe20008010803 */
[----:B------:R-:W-:-:S01]  /*3df0*/  FFMA.FTZ R44, R53, UR37, -R3 ;  /* 0x00000025352c7c23 */ /* 0x000fc20008010803 */
[----:B------:R-:W-:Y:S01]  /*3e00*/  FFMA.FTZ R3, R37, UR37, -R3 ;  /* 0x0000002525037c23 */ /* 0x000fe20008010803 */
[----:B---3--:R-:W-:-:S01]  /*3e10*/  FADD.FTZ R49, R7, R48 ;  /* 0x0000003007317221 */ /* 0x008fc20000010000 */
[----:B------:R-:W0:Y:S01]  /*3e20*/  SHFL.BFLY PT, R89, R4, 0x2, 0x1f ;  /* 0x0c401f0004597f89 */ /* 0x000e2200000e0000 */
[C---:B-1----:R-:W-:Y:S01]  /*3e30*/  F2FP.SATFINITE.E4M3.F32.PACK_AB_MERGE_C R216, R8.reuse, R7, RZ ;  /* 0x0000000708d8723e */ /* 0x042fe200048070ff */
[----:B------:R-:W-:Y:S01]  /*3e40*/  MUFU.EX2 R43, R43 ;  /* 0x0000002b002b7308 */ /* 0x000fe20000000800 */
[----:B------:R-:W-:-:S01]  /*3e50*/  FADD.FTZ R52, R8, R49 ;  /* 0x0000003108347221 */ /* 0x000fc20000010000 */
[----:B----4-:R-:W-:-:S02]  /*3e60*/  F2FP.SATFINITE.E4M3.F32.PACK_AB_MERGE_C R218, R12, R11, RZ ;  /* 0x0000000b0cda723e */ /* 0x010fc400048070ff */
[----:B------:R-:W-:Y:S01]  /*3e70*/  F2FP.SATFINITE.E4M3.F32.PACK_AB_MERGE_C R216, R6, R5, R216 ;  /* 0x0000000506d8723e */ /* 0x000fe200048070d8 */
[----:B------:R-:W-:Y:S01]  /*3e80*/  FADD.FTZ R49, R9, R52 ;  /* 0x0000003409317221 */ /* 0x000fe20000010000 */
[----:B------:R-:W-:Y:S02]  /*3e90*/  F2FP.SATFINITE.E4M3.F32.PACK_AB_MERGE_C R218, R10, R9, R218 ;  /* 0x000000090ada723e */ /* 0x000fe400048070da */
[----:B------:R-:W-:Y:S01]  /*3ea0*/  CS2R R52, SRZ ;  /* 0x0000000000347805 */ /* 0x000fe2000001ff00 */
[----:B------:R-:W-:Y:S08]  /*3eb0*/  MUFU.EX2 R46, R46 ;  /* 0x0000002e002e7308 */ /* 0x000ff00000000800 */
[----:B------:R-:W-:Y:S01]  /*3ec0*/  MUFU.EX2 R27, R27 ;  /* 0x0000001b001b7308 */ /* 0x000fe20000000800 */
[----:B0-----:R-:W-:-:S07]  /*3ed0*/  FMNMX.FTZ R89, R4, R89, !PT ;  /* 0x0000005904597209 */ /* 0x001fce0007810000 */
[----:B------:R-:W-:Y:S01]  /*3ee0*/  MUFU.EX2 R30, R30 ;  /* 0x0000001e001e7308 */ /* 0x000fe20000000800 */
[----:B------:R-:W0:Y:S07]  /*3ef0*/  SHFL.BFLY PT, R4, R89, 0x1, 0x1f ;  /* 0x0c201f0059047f89 */ /* 0x000e2e00000e0000 */
[----:B------:R-:W-:Y:S08]  /*3f00*/  MUFU.EX2 R31, R31 ;  /* 0x0000001f001f7308 */ /* 0x000ff00000000800 */
[----:B------:R-:W-:Y:S08]  /*3f10*/  MUFU.EX2 R35, R35 ;  /* 0x0000002300237308 */ /* 0x000ff00000000800 */
[----:B------:R-:W-:Y:S01]  /*3f20*/  MUFU.EX2 R40, R40 ;  /* 0x0000002800287308 */ /* 0x000fe20000000800 */
[----:B0-----:R-:W-:-:S02]  /*3f30*/  FMNMX.FTZ R4, R89, R4, !PT ;  /* 0x0000000459047209 */ /* 0x001fc40007810000 */
[----:B------:R-:W-:Y:S02]  /*3f40*/  CS2R R88, SRZ ;  /* 0x0000000000587805 */ /* 0x000fe4000001ff00 */
        /* <DEDUP_REMOVED lines=56> */
[----:B------:R-:W-:-:S02]  /*42d0*/  F2FP.SATFINITE.E4M3.F32.PACK_AB_MERGE_C R217, R95, R94, RZ ;  /* 0x0000005e5fd9723e */ /* 0x000fc400048070ff */
[----:B------:R-:W-:Y:S01]  /*42e0*/  CS2R R94, SRZ ;  /* 0x00000000005e7805 */ /* 0x000fe2000001ff00 */
[----:B------:R-:W-:-:S01]  /*42f0*/  FADD.FTZ R49, R11, R48 ;  /* 0x000000300b317221 */ /* 0x000fc20000010000 */
[----:B------:R-:W-:Y:S01]  /*4300*/  F2FP.SATFINITE.E4M3.F32.PACK_AB_MERGE_C R217, R91, R90, R217 ;  /* 0x0000005a5bd9723e */ /* 0x000fe200048070d9 */
[----:B------:R-:W2:Y:S01]  /*4310*/  MUFU.EX2 R102, R102 ;  /* 0x0000006600667308 */ /* 0x000ea20000000800 */
[----:B0-----:R-:W-:-:S01]  /*4320*/  FADD.FTZ R2, R98, R37 ;  /* 0x0000002562027221 */ /* 0x001fc20000010000 */
[----:B------:R-:W-:Y:S01]  /*4330*/  FADD.FTZ R48, R12, R49 ;  /* 0x000000310c307221 */ /* 0x000fe20000010000 */
[----:B------:R-:W-:-:S03]  /*4340*/  CS2R R90, SRZ ;  /* 0x00000000005a7805 */ /* 0x000fc6000001ff00 */
[----:B------:R-:W-:Y:S02]  /*4350*/  FADD.FTZ R49, R13, R48 ;  /* 0x000000300d317221 */ /* 0x000fe40000010000 */
[----:B------:R-:W0:Y:S01]  /*4360*/  MUFU.EX2 R103, R103 ;  /* 0x0000006700677308 */ /* 0x000e220000000800 */
[----:B-1----:R-:W-:-:S01]  /*4370*/  FADD.FTZ R37, R99, R2 ;  /* 0x0000000263257221 */ /* 0x002fc20000010000 */
[----:B------:R-:W-:-:S04]  /*4380*/  FADD.FTZ R48, R14, R49 ;  /* 0x000000310e307221 */ /* 0x000fc80000010000 */
[----:B------:R-:W-:Y:S01]  /*4390*/  FADD.FTZ R49, R15, R48 ;  /* 0x000000300f317221 */ /* 0x000fe20000010000 */
[----:B------:R-:W-:Y:S01]  /*43a0*/  F2FP.SATFINITE.E4M3.F32.PACK_AB_MERGE_C R15, R20, R15, RZ ;  /* 0x0000000f140f723e */ /* 0x000fe200048070ff */
[----:B------:R-:W1:Y:S01]  /*43b0*/  MUFU.EX2 R74, R74 ;  /* 0x0000004a004a7308 */ /* 0x000e620000000800 */
[----:B--2---:R-:W-:-:S01]  /*43c0*/  FADD.FTZ R2, R102, R37 ;  /* 0x0000002566027221 */ /* 0x004fc20000010000 */
[----:B------:R-:W-:Y:S01]  /*43d0*/  FADD.FTZ R48, R20, R49 ;  /* 0x0000003114307221 */ /* 0x000fe20000010000 */
[----:B------:R-:W-:-:S03]  /*43e0*/  F2FP.SATFINITE.E4M3.F32.PACK_AB_MERGE_C R212, R14, R13, R15 ;  /* 0x0000000d0ed4723e */ /* 0x000fc6000480700f */
[----:B------:R-:W-:Y:S02]  /*43f0*/  FADD.FTZ R49, R21, R48 ;  /* 0x0000003015317221 */ /* 0x000fe40000010000 */
[----:B------:R-:W2:Y:S01]  /*4400*/  MUFU.EX2 R75, R75 ;  /* 0x0000004b004b7308 */ /* 0x000ea20000000800 */
[----:B0-----:R-:W-:-:S01]  /*4410*/  FADD.FTZ R37, R103, R2 ;  /* 0x0000000267257221 */ /* 0x001fc20000010000 */
[----:B------:R-:W-:Y:S01]  /*4420*/  FADD.FTZ R48, R56, R49 ;  /* 0x0000003138307221 */ /* 0x000fe20000010000 */
[----:B------:R-:W-:Y:S02]  /*4430*/  F2FP.SATFINITE.E4M3.F32.PACK_AB_MERGE_C R219, R103, R102, RZ ;  /* 0x0000006667db723e */ /* 0x000fe400048070ff */
[----:B------:R-:W-:Y:S01]  /*4440*/  CS2R R102, SRZ ;  /* 0x0000000000667805 */ /* 0x000fe2000001ff00 */
[----:B------:R-:W-:-:S01]  /*4450*/  FADD.FTZ R49, R57, R48 ;  /* 0x0000003039317221 */ /* 0x000fc20000010000 */
[----:B------:R-:W-:Y:S01]  /*4460*/  F2FP.SATFINITE.E4M3.F32.PACK_AB_MERGE_C R57, R66, R57, RZ ;  /* 0x000000394239723e */ /* 0x000fe200048070ff */
[----:B------:R-:W0:Y:S01]  /*4470*/  MUFU.EX2 R78, R78 ;  /* 0x0000004e004e7308 */ /* 0x000e220000000800 */
[----:B-1----:R-:W-:-:S01]  /*4480*/  FADD.FTZ R2, R74, R37 ;  /* 0x000000254a027221 */ /* 0x002fc20000010000 */
[----:B------:R-:W-:Y:S01]  /*4490*/  FADD.FTZ R8, R66, R49 ;  /* 0x0000003142087221 */ /* 0x000fe20000010000 */
[----:B------:R-:W-:-:S02]  /*44a0*/  F2FP.SATFINITE.E4M3.F32.PACK_AB_MERGE_C R219, R99, R98, R219 ;  /* 0x0000006263db723e */ /* 0x000fc400048070db */
[----:B------:R-:W-:Y:S02]  /*44b0*/  CS2R R98, SRZ ;  /* 0x0000000000627805 */ /* 0x000fe4000001ff00 */
[----:B------:R-:W-:Y:S02]  /*44c0*/  F2FP.SATFINITE.E4M3.F32.PACK_AB_MERGE_C R214, R56, R21, R57 ;  /* 0x0000001538d6723e */ /* 0x000fe40004807039 */
[----:B------:R-:W-:Y:S02]  /*44d0*/  CS2R R56, SRZ ;  /* 0x0000000000387805 */ /* 0x000fe4000001ff00 */
[----:B------:R-:W-:Y:S01]  /*44e0*/  CS2R R48, SRZ ;  /* 0x0000000000307805 */ /* 0x000fe2000001ff00 */
[----:B------:R-:W1:Y:S01]  /*44f0*/  MUFU.EX2 R79, R79 ;  /* 0x0000004f004f7308 */ /* 0x000e620000000800 */
[----:B--2---:R-:W-:-:S07]  /*4500*/  FADD.FTZ R37, R75, R2 ;  /* 0x000000024b257221 */ /* 0x004fce0000010000 */
[----:B------:R-:W2:Y:S01]  /*4510*/  MUFU.EX2 R82, R82 ;  /* 0x0000005200527308 */ /* 0x000ea20000000800 */
[----:B0-----:R-:W-:-:S07]  /*4520*/  FADD.FTZ R2, R78, R37 ;  /* 0x000000254e027221 */ /* 0x001fce0000010000 */
[----:B------:R-:W0:Y:S01]  /*4530*/  MUFU.EX2 R83, R83 ;  /* 0x0000005300537308 */ /* 0x000e220000000800 */
[----:B-1----:R-:W-:-:S01]  /*4540*/  FADD.FTZ R37, R79, R2 ;  /* 0x000000024f257221 */ /* 0x002fc20000010000 */
[----:B------:R-:W-:-:S04]  /*4550*/  F2FP.SATFINITE.E4M3.F32.PACK_AB_MERGE_C R78, R79, R78, RZ ;  /* 0x0000004e4f4e723e */ /* 0x000fc800048070ff */
[----:B------:R-:W-:Y:S02]  /*4560*/  F2FP.SATFINITE.E4M3.F32.PACK_AB_MERGE_C R213, R75, R74, R78 ;  /* 0x0000004a4bd5723e */ /* 0x000fe4000480704e */
[----:B------:R-:W-:Y:S01]  /*4570*/  CS2R R78, SRZ ;  /* 0x00000000004e7805 */ /* 0x000fe2000001ff00 */
[----:B------:R-:W1:Y:S01]  /*4580*/  MUFU.EX2 R86, R86 ;  /* 0x0000005600567308 */ /* 0x000e620000000800 */
[----:B--2---:R-:W-:-:S01]  /*4590*/  FADD.FTZ R2, R82, R37 ;  /* 0x0000002552027221 */ /* 0x004fc20000010000 */
[----:B------:R-:W-:-:S06]  /*45a0*/  CS2R R74, SRZ ;  /* 0x00000000004a7805 */ /* 0x000fcc000001ff00 */
[----:B------:R-:W2:Y:S01]  /*45b0*/  MUFU.EX2 R87, R87 ;  /* 0x0000005700577308 */ /* 0x000ea20000000800 */
[----:B0-----:R-:W-:-:S07]  /*45c0*/  FADD.FTZ R37, R83, R2 ;  /* 0x0000000253257221 */ /* 0x001fce0000010000 */
[----:B------:R-:W0:Y:S01]  /*45d0*/  MUFU.EX2 R58, R58 ;  /* 0x0000003a003a7308 */ /* 0x000e220000000800 */
[----:B-1----:R-:W-:-:S01]  /*45e0*/  FADD.FTZ R2, R86, R37 ;  /* 0x0000002556027221 */ /* 0x002fc20000010000 */
[----:B------:R-:W-:-:S04]  /*45f0*/  FADD.FTZ R37, R61, R8 ;  /* 0x000000083d257221 */ /* 0x000fc80000010000 */
[----:B------:R-:W-:Y:S02]  /*4600*/  FADD.FTZ R8, R42, R37 ;  /* 0x000000252a087221 */ /* 0x000fe40000010000 */
[----:B------:R-:W1:Y:S01]  /*4610*/  MUFU.EX2 R59, R59 ;  /* 0x0000003b003b7308 */ /* 0x000e620000000800 */
[----:B--2---:R-:W-:-:S01]  /*4620*/  FADD.FTZ R7, R87, R2 ;  /* 0x0000000257077221 */ /* 0x004fc20000010000 */
[----:B------:R-:W-:Y:S01]  /*4630*/  FADD.FTZ R11, R43, R8 ;  /* 0x000000082b0b7221 */ /* 0x000fe20000010000 */
[----:B------:R-:W-:Y:S02]  /*4640*/  F2FP.SATFINITE.E4M3.F32.PACK_AB_MERGE_C R86, R87, R86, RZ ;  /* 0x000000565756723e */ /* 0x000fe400048070ff */
[C---:B------:R-:W-:Y:S01]  /*4650*/  F2FP.SATFINITE.E4M3.F32.PACK_AB_MERGE_C R43, R46.reuse, R43, RZ ;  /* 0x0000002b2e2b723e */ /* 0x040fe200048070ff */
[----:B------:R-:W-:-:S01]  /*4660*/  FADD.FTZ R8, R46, R11 ;  /* 0x0000000b2e087221 */ /* 0x000fc20000010000 */
[----:B------:R-:W-:Y:S01]  /*4670*/  F2FP.SATFINITE.E4M3.F32.PACK_AB_MERGE_C R215, R83, R82, R86 ;  /* 0x0000005253d7723e */ /* 0x000fe20004807056 */
[----:B------:R-:W2:Y:S01]  /*4680*/  MUFU.EX2 R62, R62 ;  /* 0x0000003e003e7308 */ /* 0x000ea20000000800 */
[----:B0-----:R-:W-:-:S01]  /*4690*/  FADD.FTZ R2, R58, R7 ;  /* 0x000000073a027221 */ /* 0x001fc20000010000 */
[----:B------:R-:W-:-:S02]  /*46a0*/  F2FP.SATFINITE.E4M3.F32.PACK_AB_MERGE_C R208, R42, R61, R43 ;  /* 0x0000003d2ad0723e */ /* 0x000fc4000480702b */
[----:B------:R-:W-:Y:S02]  /*46b0*/  CS2R R86, SRZ ;  /* 0x0000000000567805 */ /* 0x000fe4000001ff00 */
[----:B------:R-:W-:Y:S02]  /*46c0*/  CS2R R82, SRZ ;  /* 0x0000000000527805 */ /* 0x000fe4000001ff00 */
[----:B------:R-:W-:Y:S01]  /*46d0*/  CS2R R42, SRZ ;  /* 0x00000000002a7805 */ /* 0x000fe2000001ff00 */
[----:B------:R-:W0:Y:S01]  /*46e0*/  MUFU.EX2 R63, R63 ;  /* 0x0000003f003f7308 */ /* 0x000e220000000800 */
[----:B-1----:R-:W-:-:S07]  /*46f0*/  FADD.FTZ R7, R59, R2 ;  /* 0x000000023b077221 */ /* 0x002fce0000010000 */
[----:B------:R-:W1:Y:S01]  /*4700*/  MUFU.EX2 R77, R77 ;  /* 0x0000004d004d7308 */ /* 0x000e620000000800 */
[----:B--2---:R-:W-:-:S01]  /*4710*/  FADD.FTZ R2, R62, R7 ;  /* 0x000000073e027221 */ /* 0x004fc20000010000 */
[----:B------:R-:W-:-:S06]  /*4720*/  FADD.FTZ R7, R47, R8 ;  /* 0x000000082f077221 */ /* 0x000fcc0000010000 */
[----:B------:R-:W2:Y:S01]  /*4730*/  MUFU.EX2 R80, R80 ;  /* 0x0000005000507308 */ /* 0x000ea20000000800 */
[----:B0-----:R-:W-:-:S01]  /*4740*/  FADD.FTZ R2, R63, R2 ;  /* 0x000000023f027221 */ /* 0x001fc20000010000 */
[----:B------:R-:W-:-:S04]  /*4750*/  F2FP.SATFINITE.E4M3.F32.PACK_AB_MERGE_C R62, R63, R62, RZ ;  /* 0x0000003e3f3e723e */ /* 0x000fc800048070ff */
[----:B------:R-:W-:Y:S02]  /*4760*/  F2FP.SATFINITE.E4M3.F32.PACK_AB_MERGE_C R209, R59, R58, R62 ;  /* 0x0000003a3bd1723e */ /* 0x000fe4000480703e */
[----:B------:R-:W-:Y:S01]  /*4770*/  CS2R R62, SRZ ;  /* 0x00000000003e7805 */ /* 0x000fe2000001ff00 */
[----:B------:R-:W0:Y:S01]  /*4780*/  MUFU.EX2 R84, R84 ;  /* 0x0000005400547308 */ /* 0x000e220000000800 */
[----:B-1----:R-:W-:-:S01]  /*4790*/  FADD.FTZ R11, R77, R2 ;  /* 0x000000024d0b7221 */ /* 0x002fc20000010000 */
[----:B------:R-:W-:Y:S01]  /*47a0*/  FADD.FTZ R2, R26, R7 ;  /* 0x000000071a027221 */ /* 0x000fe20000010000 */
[----:B------:R-:W-:-:S03]  /*47b0*/  CS2R R58, SRZ ;  /* 0x00000000003a7805 */ /* 0x000fc6000001ff00 */
[----:B------:R-:W-:Y:S01]  /*47c0*/  FADD.FTZ R5, R27, R2 ;  /* 0x000000021b057221 */ /* 0x000fe20000010000 */
[----:B------:R-:W-:Y:S01]  /*47d0*/  F2FP.SATFINITE.E4M3.F32.PACK_AB_MERGE_C R27, R34, R27, RZ ;  /* 0x0000001b221b723e */ /* 0x000fe200048070ff */
[----:B------:R-:W1:Y:S01]  /*47e0*/  MUFU.EX2 R85, R85 ;  /* 0x0000005500557308 */ /* 0x000e620000000800 */
[----:B--2---:R-:W-:-:S01]  /*47f0*/  FADD.FTZ R11, R80, R11 ;  /* 0x0000000b500b7221 */ /* 0x004fc20000010000 */
[----:B------:R-:W-:Y:S01]  /*4800*/  FADD.FTZ R5, R34, R5 ;  /* 0x0000000522057221 */ /* 0x000fe20000010000 */
[----:B------:R-:W-:Y:S02]  /*4810*/  F2FP.SATFINITE.E4M3.F32.PACK_AB_MERGE_C R210, R26, R47, R27 ;  /* 0x0000002f1ad2723e */ /* 0x000fe4000480701b */
[----:B------:R-:W-:Y:S02]  /*4820*/  CS2R R46, SRZ ;  /* 0x00000000002e7805 */ /* 0x000fe4000001ff00 */
[----:B------:R-:W-:Y:S01]  /*4830*/  CS2R R26, SRZ ;  /* 0x00000000001a7805 */ /* 0x000fe2000001ff00 */
[----:B------:R-:W2:Y:S01]  /*4840*/  MUFU.EX2 R70, R70 ;  /* 0x0000004600467308 */ /* 0x000ea20000000800 */
[----:B0-----:R-:W-:-:S07]  /*4850*/  FADD.FTZ R2, R84, R11 ;  /* 0x0000000b54027221 */ /* 0x001fce0000010000 */
[----:B------:R-:W0:Y:S01]  /*4860*/  MUFU.EX2 R67, R67 ;  /* 0x0000004300437308 */ /* 0x000e220000000800 */
[C---:B-1----:R-:W-:Y:S01]  /*4870*/  F2FP.SATFINITE.E4M3.F32.PACK_AB_MERGE_C R84, R85.reuse, R84, RZ ;  /* 0x000000545554723e */ /* 0x042fe200048070ff */
[----:B------:R-:W-:Y:S01]  /*4880*/  FADD.FTZ R85, R85, R2 ;  /* 0x0000000255557221 */ /* 0x000fe20000010000 */
[----:B------:R-:W-:-:S02]  /*4890*/  FADD.FTZ R2, R30, R5 ;  /* 0x000000051e027221 */ /* 0x000fc40000010000 */
[----:B------:R-:W-:Y:S02]  /*48a0*/  F2FP.SATFINITE.E4M3.F32.PACK_AB_MERGE_C R211, R80, R77, R84 ;  /* 0x0000004d50d3723e */ /* 0x000fe40004807054 */
[----:B------:R-:W-:Y:S01]  /*48b0*/  CS2R R76, SRZ ;  /* 0x00000000004c7805 */ /* 0x000fe2000001ff00 */
[----:B------:R-:W-:Y:S01]  /*48c0*/  FADD.FTZ R2, R31, R2 ;  /* 0x000000021f027221 */ /* 0x000fe20000010000 */
[----:B------:R-:W1:Y:S01]  /*48d0*/  MUFU.EX2 R60, R60 ;  /* 0x0000003c003c7308 */ /* 0x000e620000000800 */
[----:B--2---:R-:W-:-:S01]  /*48e0*/  FADD.FTZ R6, R70, R85 ;  /* 0x0000005546067221 */ /* 0x004fc20000010000 */
[----:B------:R-:W-:Y:S01]  /*48f0*/  CS2R R84, SRZ ;  /* 0x0000000000547805 */ /* 0x000fe2000001ff00 */
[----:B------:R-:W-:-:S01]  /*4900*/  FADD.FTZ R9, R35, R2 ;  /* 0x0000000223097221 */ /* 0x000fc20000010000 */
[----:B------:R-:W-:-:S03]  /*4910*/  F2FP.SATFINITE.E4M3.F32.PACK_AB_MERGE_C R35, R40, R35, RZ ;  /* 0x000000232823723e */ /* 0x000fc600048070ff */
[----:B------:R-:W-:Y:S01]  /*4920*/  FADD.FTZ R9, R40, R9 ;  /* 0x0000000928097221 */ /* 0x000fe20000010000 */
[----:B------:R-:W2:Y:S01]  /*4930*/  MUFU.EX2 R71, R71 ;  /* 0x0000004700477308 */ /* 0x000ea20000000800 */
[----:B0-----:R-:W-:-:S01]  /*4940*/  FADD.FTZ R7, R67, R6 ;  /* 0x0000000643077221 */ /* 0x001fc20000010000 */
[----:B------:R-:W-:Y:S02]  /*4950*/  F2FP.SATFINITE.E4M3.F32.PACK_AB_MERGE_C R204, R31, R30, R35 ;  /* 0x0000001e1fcc723e */ /* 0x000fe40004807023 */
[----:B------:R-:W-:Y:S02]  /*4960*/  CS2R R34, SRZ ;  /* 0x0000000000227805 */ /* 0x000fe4000001ff00 */
[----:B------:R-:W-:Y:S02]  /*4970*/  CS2R R30, SRZ ;  /* 0x00000000001e7805 */ /* 0x000fe4000001ff00 */
[----:B------:R-:W0:Y:S01]  /*4980*/  MUFU.EX2 R50, R50 ;  /* 0x0000003200327308 */ /* 0x000e220000000800 */
[----:B-1----:R-:W-:-:S07]  /*4990*/  FADD.FTZ R2, R60, R7 ;  /* 0x000000073c027221 */ /* 0x002fce0000010000 */
[----:B------:R-:W1:Y:S01]  /*49a0*/  MUFU.EX2 R51, R51 ;  /* 0x0000003300337308 */ /* 0x000e620000000800 */
[C---:B--2---:R-:W-:Y:S01]  /*49b0*/  F2FP.SATFINITE.E4M3.F32.PACK_AB_MERGE_C R60, R71.reuse, R60, RZ ;  /* 0x0000003c473c723e */ /* 0x044fe200048070ff */
[----:B------:R-:W-:Y:S01]  /*49c0*/  FADD.FTZ R71, R71, R2 ;  /* 0x0000000247477221 */ /* 0x000fe20000010000 */
[----:B------:R-:W-:-:S02]  /*49d0*/  FADD.FTZ R2, R38, R9 ;  /* 0x0000000926027221 */ /* 0x000fc40000010000 */
[----:B------:R-:W-:Y:S02]  /*49e0*/  F2FP.SATFINITE.E4M3.F32.PACK_AB_MERGE_C R205, R67, R70, R60 ;  /* 0x0000004643cd723e */ /* 0x000fe4000480703c */
[----:B------:R-:W-:Y:S01]  /*49f0*/  CS2R R66, SRZ ;  /* 0x0000000000427805 */ /* 0x000fe2000001ff00 */
[----:B------:R-:W-:Y:S01]  /*4a00*/  FADD.FTZ R8, R39, R2 ;  /* 0x0000000227087221 */ /* 0x000fe20000010000 */
[----:B------:R-:W2:Y:S01]  /*4a10*/  MUFU.EX2 R41, R41 ;  /* 0x0000002900297308 */ /* 0x000ea20000000800 */
[----:B0-----:R-:W-:-:S01]  /*4a20*/  FADD.FTZ R6, R50, R71 ;  /* 0x0000004732067221 */ /* 0x001fc20000010000 */
[----:B------:R-:W-:-:S02]  /*4a30*/  CS2R R70, SRZ ;  /* 0x0000000000467805 */ /* 0x000fc4000001ff00 */
[----:B------:R-:W-:-:S04]  /*4a40*/  CS2R R60, SRZ ;  /* 0x00000000003c7805 */ /* 0x000fc8000001ff00 */
        /* <DEDUP_REMOVED lines=12> */
[C---:B--2---:R-:W-:Y:S01]  /*4b10*/  F2FP.SATFINITE.E4M3.F32.PACK_AB_MERGE_C R54, R55.reuse, R54, RZ ;  /* 0x000000363736723e */ /* 0x044fe200048070ff */
[----:B------:R-:W-:Y:S01]  /*4b20*/  FADD.FTZ R55, R55, R6 ;  /* 0x0000000637377221 */ /* 0x000fe20000010000 */
[----:B------:R-:W-:Y:S02]  /*4b30*/  CS2R R38, SRZ ;  /* 0x0000000000267805 */ /* 0x000fe4000001ff00 */
[----:B------:R-:W-:Y:S02]  /*4b40*/  F2FP.SATFINITE.E4M3.F32.PACK_AB_MERGE_C R207, R51, R50, R54 ;  /* 0x0000003233cf723e */ /* 0x000fe40004807036 */
[----:B------:R-:W-:Y:S01]  /*4b50*/  CS2R R50, SRZ ;  /* 0x0000000000327805 */ /* 0x000fe2000001ff00 */
[----:B------:R-:W2:Y:S01]  /*4b60*/  MUFU.EX2 R25, R25 ;  /* 0x0000001900197308 */ /* 0x000ea20000000800 */
[----:B0-----:R-:W-:-:S07]  /*4b70*/  FADD.FTZ R6, R24, R9 ;  /* 0x0000000918067221 */ /* 0x001fce0000010000 */
[----:B------:R-:W0:Y:S01]  /*4b80*/  MUFU.EX2 R65, R65 ;  /* 0x0000004100417308 */ /* 0x000e220000000800 */
[----:B-1----:R-:W-:-:S01]  /*4b90*/  FADD.FTZ R8, R64, R55 ;  /* 0x0000003740087221 */ /* 0x002fc20000010000 */
[----:B------:R-:W-:-:S06]  /*4ba0*/  CS2R R54, SRZ ;  /* 0x0000000000367805 */ /* 0x000fcc000001ff00 */
        /* <DEDUP_REMOVED lines=9> */
[C---:B0-----:R-:W-:Y:S01]  /*4c40*/  F2FP.SATFINITE.E4M3.F32.PACK_AB_MERGE_C R28, R29.reuse, R28, RZ ;  /* 0x0000001c1d1c723e */ /* 0x041fe200048070ff */
[----:B------:R-:W-:-:S03]  /*4c50*/  FADD.FTZ R29, R29, R8 ;  /* 0x000000081d1d7221 */ /* 0x000fc60000010000 */
[----:B------:R-:W-:Y:S02]  /*4c60*/  F2FP.SATFINITE.E4M3.F32.PACK_AB_MERGE_C R200, R25, R24, R28 ;  /* 0x0000001819c8723e */ /* 0x000fe4000480701c */
[----:B------:R-:W-:Y:S01]  /*4c70*/  CS2R R24, SRZ ;  /* 0x0000000000187805 */ /* 0x000fe2000001ff00 */
        /* <DEDUP_REMOVED lines=8> */
[----:B------:R2:W3:Y:S01]  /*4d00*/  MUFU.EX2 R2, R73 ;  /* 0x0000004900027308 */ /* 0x0004e20000000800 */
[----:B0-----:R-:W-:-:S07]  /*4d10*/  FADD.FTZ R5, R69, R10 ;  /* 0x0000000a45057221 */ /* 0x001fce0000010000 */
[----:B------:R-:W-:Y:S01]  /*4d20*/  MUFU.EX2 R36, R36 ;  /* 0x0000002400247308 */ /* 0x000fe20000000800 */
[----:B-1----:R-:W-:-:S01]  /*4d30*/  FADD.FTZ R7, R33, R8 ;  /* 0x0000000821077221 */ /* 0x002fc20000010000 */
[----:B--2---:R-:W-:-:S06]  /*4d40*/  CS2R R72, SRZ ;  /* 0x0000000000487805 */ /* 0x004fcc000001ff00 */
[----:B------:R-:W0:Y:S01]  /*4d50*/  MUFU.EX2 R3, R3 ;  /* 0x0000000300037308 */ /* 0x000e220000000800 */
[----:B---3--:R-:W-:-:S07]  /*4d60*/  FADD.FTZ R8, R2, R5 ;  /* 0x0000000502087221 */ /* 0x008fce0000010000 */
[----:B------:R-:W-:Y:S08]  /*4d70*/  MUFU.EX2 R81, R81 ;  /* 0x0000005100517308 */ /* 0x000ff00000000800 */
[----:B------:R1:W2:Y:S01]  /*4d80*/  MUFU.EX2 R6, R45 ;  /* 0x0000002d00067308 */ /* 0x0002a20000000800 */
[----:B0-----:R-:W-:Y:S01]  /*4d90*/  F2FP.SATFINITE.E4M3.F32.PACK_AB_MERGE_C R5, R3, R36, RZ ;  /* 0x000000240305723e */ /* 0x001fe200048070ff */
[----:B------:R-:W-:-:S03]  /*4da0*/  FADD.FTZ R36, R36, R7 ;  /* 0x0000000724247221 */ /* 0x000fc60000010000 */
[----:B------:R-:W-:Y:S01]  /*4db0*/  F2FP.SATFINITE.E4M3.F32.PACK_AB_MERGE_C R202, R33, R32, R5 ;  /* 0x0000002021ca723e */ /* 0x000fe20004807005 */
[----:B------:R-:W-:-:S01]  /*4dc0*/  FADD.FTZ R3, R3, R36 ;  /* 0x0000002403037221 */ /* 0x000fc20000010000 */
[----:B------:R-:W-:Y:S02]  /*4dd0*/  CS2R R36, SRZ ;  /* 0x0000000000247805 */ /* 0x000fe4000001ff00 */
[----:B------:R-:W-:Y:S02]  /*4de0*/  CS2R R32, SRZ ;  /* 0x0000000000207805 */ /* 0x000fe4000001ff00 */
[----:B-1----:R-:W-:Y:S02]  /*4df0*/  CS2R R44, SRZ ;  /* 0x00000000002c7805 */ /* 0x002fe4000001ff00 */
[----:B--2---:R-:W-:Y:S01]  /*4e00*/  F2FP.SATFINITE.E4M3.F32.PACK_AB_MERGE_C R9, R6, R81, RZ ;  /* 0x000000510609723e */ /* 0x004fe200048070ff */
[----:B------:R-:W-:-:S03]  /*4e10*/  FADD.FTZ R81, R81, R8 ;  /* 0x0000000851517221 */ /* 0x000fc60000010000 */
[----:B------:R-:W-:Y:S01]  /*4e20*/  F2FP.SATFINITE.E4M3.F32.PACK_AB_MERGE_C R203, R2, R69, R9 ;  /* 0x0000004502cb723e */ /* 0x000fe20004807009 */
[----:B------:R-:W-:-:S01]  /*4e30*/  FADD.FTZ R2, R6, R81 ;  /* 0x0000005106027221 */ /* 0x000fc20000010000 */
[----:B------:R-:W-:Y:S02]  /*4e40*/  CS2R R80, SRZ ;  /* 0x0000000000507805 */ /* 0x000fe4000001ff00 */
[----:B------:R-:W-:Y:S01]  /*4e50*/  CS2R R68, SRZ ;  /* 0x0000000000447805 */ /* 0x000fe2000001ff00 */
[----:B------:R-:W-:Y:S06]  /*4e60*/  @!P3 BRA `(.L_x_1989) ;  /* 0x000000380098b947 */ /* 0x000fec0003800000 */
[----:B------:R-:W-:Y:S01]  /*4e70*/  IMAD.MOV.U32 R7, RZ, RZ, R4 ;  /* 0x000000ffff077224 */ /* 0x000fe200078e0004 */
[----:B------:R-:W-:Y:S01]  /*4e80*/  UMOV UR55, UR49 ;  /* 0x0000003100377c82 */ /* 0x000fe20008000000 */
[----:B------:R-:W-:Y:S01]  /*4e90*/  IMAD.MOV.U32 R6, RZ, RZ, R0 ;  /* 0x000000ffff067224 */ /* 0x000fe200078e0000 */
[----:B------:R-:W-:Y:S01]  /*4ea0*/  UMOV UR56, UR44 ;  /* 0x0000002c00387c82 */ /* 0x000fe20008000000 */
[----:B------:R-:W-:Y:S01]  /*4eb0*/  IMAD.MOV.U32 R119, RZ, RZ, RZ ;  /* 0x000000ffff777224 */ /* 0x000fe200078e00ff */
[----:B------:R-:W-:-:S06]  /*4ec0*/  ULDC UR49, c[0x0][0x288] ;  /* 0x0000a20000317ab9 */ /* 0x000fcc0000000800 */
.L_x_1999:
[----:B------:R-:W-:Y:S01]  /*4ed0*/  ISETP.NE.AND P4, PT, RZ, UR42, PT ;  /* 0x0000002aff007c0c */ /* 0x000fe2000bf85270 */
[----:B------:R-:W-:-:S04]  /*4ee0*/  UISETP.NE.AND UP1, UPT, UR55, 0x1, UPT ;  /* 0x000000013700788c */ /* 0x000fc8000bf25270 */
[----:B------:R-:W-:-:S04]  /*4ef0*/  USEL UR44, URZ, 0x1, UP1 ;  /* 0x000000013f2c7887 */ /* 0x000fc80008800000 */
[----:B------:R-:W-:-:S04]  /*4f00*/  ULOP3.LUT UR44, UR56, UR44, URZ, 0x3c, !UPT ;  /* 0x0000002c382c7292 */ /* 0x000fc8000f8e3c3f */
[----:B------:R-:W-:Y:S08]  /*4f10*/  @P4 BRA `(.L_x_1990) ;  /* 0x0000000000384947 */ /* 0x000ff00003800000 */
[----:B------:R-:W-:Y:S05]  /*4f20*/  @!P0 BRA `(.L_x_1991) ;  /* 0x0000000000048947 */ /* 0x000fea0003800000 */
[----:B------:R-:W-:Y:S01]  /*4f30*/  BPT.TRAP 0x1 ;  /* 0x000000040000795c */ /* 0x000fe20000300000 */
.L_x_1991:
        /* <DEDUP_REMOVED lines=9> */
.L_x_1992:
[----:B-1----:R-:W-:Y:S05]  /*4fd0*/  @P3 BRA `(.L_x_1990) ;  /* 0x0000000000083947 */ /* 0x002fea0003800000 */
[----:B------:R-:W1:Y:S02]  /*4fe0*/  SYNCS.PHASECHK.TRANS64.TRYWAIT P3, [UR6+0x33430], R0 ;  /* 0x03343000ff0075a7 */ /* 0x000e640008060146 */
[----:B-1----:R-:W-:Y:S05]  /*4ff0*/  @!P3 BRA `(.L_x_1993) ;  /* 0x000000e400d0b947 */ /* 0x002fea0003800000 */
.L_x_1990:
        /* <DEDUP_REMOVED lines=191> */
.L_x_1995:
[----:B------:R-:W-:Y:S01]  /*5bf0*/  ULEA UR6, UR55, UR41, 0x3 ;  /* 0x0000002937067291 */ /* 0x000fe2000f8e183f */
[----:B------:R-:W-:-:S05]  /*5c00*/  IMAD.U32 R0, RZ, RZ, UR56 ;  /* 0x00000038ff007e24 */ /* 0x000fca000f8e00ff */
[----:B------:R-:W-:-:S04]  /*5c10*/  SHF.L.U32 R0, R0, 0x1f, RZ ;  /* 0x0000001f00007819 */ /* 0x000fc800000006ff */
[----:B------:R0:W1:Y:S01]  /*5c20*/  SYNCS.PHASECHK.TRANS64.TRYWAIT P3, [UR6+0x33450], R0 ;  /* 0x03345000ff0075a7 */ /* 0x0000620008060146 */
[----:B------:R-:W-:Y:S05]  /*5c30*/  @!P0 BRA `(.L_x_1996) ;  /* 0x0000000000048947 */ /* 0x000fea0003800000 */
[----:B------:R-:W-:Y:S01]  /*5c40*/  BPT.TRAP 0x1 ;  /* 0x000000040000795c */ /* 0x000fe20000300000 */
.L_x_1996:
[----:B-1----:R-:W-:Y:S05]  /*5c50*/  @P3 BRA `(.L_x_1994) ;  /* 0x0000000000083947 */ /* 0x002fea0003800000 */
[----:B------:R-:W1:Y:S02]  /*5c60*/  SYNCS.PHASECHK.TRANS64.TRYWAIT P3, [UR6+0x33450], R0 ;  /* 0x03345000ff0075a7 */ /* 0x000e640008060146 */
[----:B-1----:R-:W-:Y:S05]  /*5c70*/  @!P3 BRA `(.L_x_1997) ;  /* 0x000000d800c8b947 */ /* 0x002fea0003800000 */
.L_x_1994:
[----:B-1----:R-:W-:Y:S01]  /*5c80*/  VIADD R5, R18, UR39 ;  /* 0x0000002712057c36 */ /* 0x002fe20008000000 */
[----:B------:R-:W-:Y:S01]  /*5c90*/  @UP0 ULDC UR6, c[0x0][0x44c] ;  /* 0x0001130000060ab9 */ /* 0x000fe20000000800 */
[----:B------:R-:W-:Y:S01]  /*5ca0*/  UMOV UR7, 0x1 ;  /* 0x0000000100077882 */ /* 0x000fe20000000000 */
[----:B------:R-:W-:Y:S01]  /*5cb0*/  IMAD.MOV.U32 R4, RZ, RZ, -0x2 ;  /* 0xfffffffeff047424 */ /* 0x000fe200078e00ff */
[----:B------:R-:W-:Y:S01]  /*5cc0*/  UIMAD UR7, UR53, -0xa0, UR7 ;  /* 0xffffff60350778a4 */ /* 0x000fe2000f8e0207 */
[----:B0-----:R-:W-:Y:S01]  /*5cd0*/  @P2 IMAD.HI.U32 R0, R5, UR6, RZ ;  /* 0x0000000605002c27 */ /* 0x001fe2000f8e00ff */
[----:B------:R-:W-:Y:S01]  /*5ce0*/  @UP0 ULDC UR6, c[0x0][0x450] ;  /* 0x0001140000060ab9 */ /* 0x000fe20000000800 */
[----:B------:R-:W-:Y:S01]  /*5cf0*/  WARPGROUP.ARRIVE ;  /* 0x00000000000079c5 */ /* 0x000fe20000000000 */
[----:B------:R-:W0:Y:S01]  /*5d00*/  LDC R11, c[0x0][0x2f0] ;  /* 0x0000bc00ff0b7b82 */ /* 0x000e220000000800 */
[----:B------:R-:W-:Y:S01]  /*5d10*/  IMAD.U32 R15, RZ, RZ, UR37 ;  /* 0x00000025ff0f7e24 */ /* 0x000fe2000f8e00ff */
[----:B------:R-:W-:Y:S01]  /*5d20*/  @P2 SHF.R.U32.HI R5, RZ, UR6, R0 ;  /* 0x00000006ff052c19 */ /* 0x000fe20008011600 */
[----:B------:R-:W-:Y:S01]  /*5d30*/  UIADD3 UR6, UR41, 0x200, URZ ;  /* 0x0000020029067890 */ /* 0x000fe2000fffe03f */
[----:B------:R-:W-:Y:S01]  /*5d40*/  IMAD R4, R17, R4, UR7 ;  /* 0x0000000711047e24 */ /* 0x000fe2000f8e0204 */
[----:B------:R-:W-:Y:S01]  /*5d50*/  UMOV UR7, 0xc0000010 ;  /* 0xc000001000077882 */ /* 0x000fe20000000000 */
[----:B------:R-:W1:Y:S01]  /*5d60*/  S2R R229, SR_TID.X ;  /* 0x0000000000e57919 */ /* 0x000e620000002100 */
[----:B------:R-:W-:Y:S01]  /*5d70*/  USHF.R.U32.HI UR6, URZ, 0x4, UR6 ;  /* 0x000000043f067899 */ /* 0x000fe20008011606 */
[----:B------:R-:W2:Y:S03]  /*5d80*/  SHFL.IDX PT, R9, R5, RZ, 0x1c1f ;  /* 0x001c1fff05097589 */ /* 0x000ea600000e0000 */
[----:B------:R-:W-:Y:S01]  /*5d90*/  ULOP3.LUT UR6, UR6, 0x3fff, URZ, 0xc0, !UPT ;  /* 0x00003fff06067892 */ /* 0x000fe2000f8ec03f */
[----:B------:R-:W3:Y:S03]  /*5da0*/  SHFL.IDX PT, R5, R5, 0x1, 0x1c1f ;  /* 0x003c1f0005057f89 */ /* 0x000ee600000e0000 */
[----:B------:R-:W-:-:S04]  /*5db0*/  ULOP3.LUT UR6, UR6, 0x10000, URZ, 0xfc, !UPT ;  /* 0x0001000006067892 */ /* 0x000fc8000f8efc3f */
[----:B------:R-:W-:Y:S01]  /*5dc0*/  UIMAD UR10, UR55, 0x780, UR6 ;  /* 0x00000780370a78a4 */ /* 0x000fe2000f8e0206 */
[----:B0-----:R-:W-:-:S06]  /*5dd0*/  IMAD R4, R11, UR48, R4 ;  /* 0x000000300b047c24 */ /* 0x001fcc000f8e0204 */
[----:B------:R-:W-:Y:S02]  /*5de0*/  UMOV UR6, UR10 ;  /* 0x0000000a00067c82 */ /* 0x000fe40008000000 */
[----:B------:R-:W-:Y:S01]  /*5df0*/  QGMMA.64x192x32.F32.E4M3.E4M3 R24, R216, gdesc[UR4], R24, gsb0 ;  /* 0x02e00004d8187df3 */ /* 0x000fe20008000818 */
[----:B------:R-:W-:Y:S01]  /*5e00*/  UIADD3 UR6, UR10, 0x180, URZ ;  /* 0x000001800a067890 */ /* 0x000fe2000fffe03f */
[----:B------:R-:W-:Y:S01]  /*5e10*/  UMOV UR7, 0xc0000010 ;  /* 0xc000001000077882 */ /* 0x000fe20000000000 */
[----:B--2---:R-:W-:-:S04]  /*5e20*/  IADD3 R0, R9, -UR49, R4 ;  /* 0x8000003109007c10 */ /* 0x004fc8000fffe004 */
[C---:B------:R-:W-:Y:S02]  /*5e30*/  ISETP.GT.AND P3, PT, R0.reuse, RZ, PT ;  /* 0x000000ff0000720c */ /* 0x040fe40003f64270 */
[----:B------:R-:W-:Y:S02]  /*5e40*/  ISETP.GT.AND P4, PT, R0, 0x1, PT ;  /* 0x000000010000780c */ /* 0x000fe40003f84270 */
[----:B------:R-:W-:Y:S02]  /*5e50*/  FSEL R9, R184, -INF , P3 ;  /* 0xff800000b8097808 */ /* 0x000fe40001800000 */
        /* <DEDUP_REMOVED lines=94> */
[----:B------:R-:W-:Y:S01]  /*6440*/  FSEL R120, R120, -INF , P3 ;  /* 0xff80000078787808 */ /* 0x000fe20001800000 */
[----:B------:R-:W-:Y:S02]  /*6450*/  WARPGROUP.DEPBAR.LE gsb0, 0x0 ;  /* 0x00008000000079c5 */ /* 0x000fe40000010000 */
[----:B------:R-:W-:Y:S01]  /*6460*/  WARPGROUP.ARRIVE ;  /* 0x00000000000079c5 */ /* 0x000fe20000000000 */
[----:B------:R-:W-:Y:S02]  /*6470*/  FMNMX.FTZ R11, R149, R8, !PT ;  /* 0x00000008950b7209 */ /* 0x000fe40007810000 */
[----:B------:R-:W-:Y:S02]  /*6480*/  ISETP.GT.AND P3, PT, R0, 0x88, PT ;  /* 0x000000880000780c */ /* 0x000fe40003f64270 */
[----:B------:R-:W-:Y:S01]  /*6490*/  FSEL R121, R121, -INF , P4 ;  /* 0xff80000079797808 */ /* 0x000fe20002000000 */
[----:B------:R-:W-:Y:S01]  /*64a0*/  QGMMA.64x192x32.F32.E4M3.E4M3 R24, R212, gdesc[UR4], R24, gsb0 ;  /* 0x02e00004d4187df3 */ /* 0x000fe20008000818 */
[----:B------:R-:W-:Y:S01]  /*64b0*/  FMNMX.FTZ R8, R120, R11, !PT ;  /* 0x0000000b78087209 */ /* 0x000fe20007810000 */
[----:B------:R-:W-:Y:S01]  /*64c0*/  UIADD3 UR6, UR10, 0x300, URZ ;  /* 0x000003000a067890 */ /* 0x000fe2000fffe03f */
[----:B------:R-:W-:Y:S01]  /*64d0*/  ISETP.GT.AND P4, PT, R0, 0x89, PT ;  /* 0x000000890000780c */ /* 0x000fe20003f84270 */
[----:B------:R-:W-:Y:S01]  /*64e0*/  UMOV UR7, 0xc0000010 ;  /* 0xc000001000077882 */ /* 0x000fe20000000000 */
[----:B------:R-:W-:-:S02]  /*64f0*/  FSEL R124, R124, -INF , P3 ;  /* 0xff8000007c7c7808 */ /* 0x000fc40001800000 */
[----:B------:R-:W-:Y:S02]  /*6500*/  FMNMX.FTZ R11, R121, R8, !PT ;  /* 0x00000008790b7209 */ /* 0x000fe40007810000 */
[----:B------:R-:W-:Y:S02]  /*6510*/  ISETP.GT.AND P3, PT, R0, 0x90, PT ;  /* 0x000000900000780c */ /* 0x000fe40003f64270 */
[----:B------:R-:W-:Y:S02]  /*6520*/  FSEL R125, R125, -INF , P4 ;  /* 0xff8000007d7d7808 */ /* 0x000fe40002000000 */
[----:B------:R-:W-:Y:S02]  /*6530*/  FMNMX.FTZ R8, R124, R11, !PT ;  /* 0x0000000b7c087209 */ /* 0x000fe40007810000 */
[----:B------:R-:W-:Y:S02]  /*6540*/  ISETP.GT.AND P4, PT, R0, 0x91, PT ;  /* 0x000000910000780c */ /* 0x000fe40003f84270 */
        /* <DEDUP_REMOVED lines=8> */
[----:B------:R-:W-:Y:S02]  /*65d0*/  FSEL R133, R133, -INF , P4 ;  /* 0xff80000085857808 */ /* 0x000fe40002000000 */
[----:B------:R-:W-:Y:S02]  /*65e0*/  FMNMX.FTZ R0, R132, R11, !PT ;  /* 0x0000000b84007209 */ /* 0x000fe40007810000 */
[----:B---3--:R-:W-:Y:S02]  /*65f0*/  IADD3 R4, R5, -UR49, R4 ;  /* 0x8000003105047c10 */ /* 0x008fe4000fffe004 */
[----:B------:R-:W-:Y:S02]  /*6600*/  FMNMX.FTZ R11, R133, R0, !PT ;  /* 0x00000000850b7209 */ /* 0x000fe40007810000 */
[----:B------:R-:W-:-:S02]  /*6610*/  ISETP.GT.AND P4, PT, R4, RZ, PT ;  /* 0x000000ff0400720c */ /* 0x000fc40003f84270 */
[----:B------:R-:W-:Y:S01]  /*6620*/  ISETP.GT.AND P5, PT, R4, 0x1, PT ;  /* 0x000000010400780c */ /* 0x000fe20003fa4270 */
[----:B------:R-:W0:Y:S01]  /*6630*/  SHFL.BFLY PT, R0, R11, 0x2, 0x1f ;  /* 0x0c401f000b007f89 */ /* 0x000e2200000e0000 */
[----:B------:R-:W-:Y:S02]  /*6640*/  FSEL R186, R186, -INF , P4 ;  /* 0xff800000baba7808 */ /* 0x000fe40002000000 */
[----:B------:R-:W-:Y:S02]  /*6650*/  ISETP.GT.AND P4, PT, R4, 0x8, PT ;  /* 0x000000080400780c */ /* 0x000fe40003f84270 */
[----:B------:R-:W-:Y:S02]  /*6660*/  FSEL R187, R187, -INF , P5 ;  /* 0xff800000bbbb7808 */ /* 0x000fe40002800000 */
[----:B------:R-:W-:Y:S02]  /*6670*/  FMNMX.FTZ R20, R186, R7, !PT ;  /* 0x00000007ba147209 */ /* 0x000fe40007810000 */
[----:B------:R-:W-:-:S02]  /*6680*/  ISETP.GT.AND P5, PT, R4, 0x9, PT ;  /* 0x000000090400780c */ /* 0x000fc40003fa4270 */
[----:B------:R-:W-:Y:S02]  /*6690*/  FSEL R190, R190, -INF , P4 ;  /* 0xff800000bebe7808 */ /* 0x000fe40002000000 */
[C---:B------:R-:W-:Y:S02]  /*66a0*/  ISETP.GT.AND P4, PT, R4.reuse, 0x10, PT ;  /* 0x000000100400780c */ /* 0x040fe40003f84270 */
[----:B------:R-:W-:Y:S02]  /*66b0*/  FSEL R191, R191, -INF , P5 ;  /* 0xff800000bfbf7808 */ /* 0x000fe40002800000 */
[----:B------:R-:W-:Y:S02]  /*66c0*/  ISETP.GT.AND P5, PT, R4, 0x11, PT ;  /* 0x000000110400780c */ /* 0x000fe40003fa4270 */
[----:B------:R-:W-:Y:S02]  /*66d0*/  FSEL R194, R194, -INF , P4 ;  /* 0xff800000c2c27808 */ /* 0x000fe40002000000 */
[----:B------:R-:W-:-:S02]  /*66e0*/  ISETP.GT.AND P4, PT, R4, 0x18, PT ;  /* 0x000000180400780c */ /* 0x000fc40003f84270 */
[----:B------:R-:W-:Y:S02]  /*66f0*/  FSEL R195, R195, -INF , P5 ;  /* 0xff800000c3c37808 */ /* 0x000fe40002800000 */
[----:B0-----:R-:W-:Y:S02]  /*6700*/  FMNMX.FTZ R12, R11, R0, !PT ;  /* 0x000000000b0c7209 */ /* 0x001fe40007810000 */
[----:B------:R-:W-:Y:S02]  /*6710*/  ISETP.GT.AND P5, PT, R4, 0x19, PT ;  /* 0x000000190400780c */ /* 0x000fe40003fa4270 */
[----:B------:R-:W-:Y:S01]  /*6720*/  FSEL R198, R198, -INF , P4 ;  /* 0xff800000c6c67808 */ /* 0x000fe20002000000 */
[----:B------:R-:W0:Y:S01]  /*6730*/  SHFL.BFLY PT, R13, R12, 0x1, 0x1f ;  /* 0x0c201f000c0d7f89 */ /* 0x000e2200000e0000 */
[----:B------:R-:W-:Y:S02]  /*6740*/  FSEL R199, R199, -INF , P5 ;  /* 0xff800000c7c77808 */ /* 0x000fe40002800000 */
[----:B------:R-:W-:-:S02]  /*6750*/  ISETP.GT.AND P4, PT, R4, 0x20, PT ;  /* 0x000000200400780c */ /* 0x000fc40003f84270 */
[----:B------:R-:W-:Y:S02]  /*6760*/  ISETP.GT.AND P5, PT, R4, 0x21, PT ;  /* 0x000000210400780c */ /* 0x000fe40003fa4270 */
[----:B------:R-:W-:Y:S02]  /*6770*/  FSEL R170, R170, -INF , P4 ;  /* 0xff800000aaaa7808 */ /* 0x000fe40002000000 */
[C---:B------:R-:W-:Y:S02]  /*6780*/  ISETP.GT.AND P4, PT, R4.reuse, 0x28, PT ;  /* 0x000000280400780c */ /* 0x040fe40003f84270 */
[----:B------:R-:W-:Y:S02]  /*6790*/  FSEL R171, R171, -INF , P5 ;  /* 0xff800000abab7808 */ /* 0x000fe40002800000 */
[----:B------:R-:W-:Y:S02]  /*67a0*/  ISETP.GT.AND P5, PT, R4, 0x29, PT ;  /* 0x000000290400780c */ /* 0x000fe40003fa4270 */
[----:B------:R-:W-:-:S02]  /*67b0*/  FSEL R174, R174, -INF , P4 ;  /* 0xff800000aeae7808 */ /* 0x000fc40002000000 */
[C---:B------:R-:W-:Y:S02]  /*67c0*/  ISETP.GT.AND P4, PT, R4.reuse, 0x30, PT ;  /* 0x000000300400780c */ /* 0x040fe40003f84270 */
[----:B------:R-:W-:Y:S02]  /*67d0*/  FSEL R175, R175, -INF , P5 ;  /* 0xff800000afaf7808 */ /* 0x000fe40002800000 */
[----:B------:R-:W-:Y:S02]  /*67e0*/  ISETP.GT.AND P5, PT, R4, 0x31, PT ;  /* 0x000000310400780c */ /* 0x000fe40003fa4270 */
[----:B------:R-:W-:Y:S02]  /*67f0*/  FSEL R178, R178, -INF , P4 ;  /* 0xff800000b2b27808 */ /* 0x000fe40002000000 */
[----:B0-----:R-:W-:Y:S02]  /*6800*/  FMNMX.FTZ R0, R12, R13, !PT ;  /* 0x0000000d0c007209 */ /* 0x001fe40007810000 */
[----:B------:R-:W-:-:S02]  /*6810*/  ISETP.GT.AND P4, PT, R4, 0x38, PT ;  /* 0x000000380400780c */ /* 0x000fc40003f84270 */
[C---:B------:R-:W-:Y:S01]  /*6820*/  FSETP.NEU.FTZ.AND P3, PT, R0.reuse, -INF , PT ;  /* 0xff8000000000780b */ /* 0x040fe20003f7d000 */
[----:B------:R-:W-:-:S01]  /*6830*/  FFMA.FTZ R8, R0, R15, -8 ;  /* 0xc100000000087423 */ /* 0x000fc2000001000f */
[----:B------:R-:W-:Y:S02]  /*6840*/  FMNMX.FTZ R15, R187, R20, !PT ;  /* 0x00000014bb0f7209 */ /* 0x000fe40007810000 */
[----:B------:R-:W-:Y:S02]  /*6850*/  FSEL R179, R179, -INF , P5 ;  /* 0xff800000b3b37808 */ /* 0x000fe40002800000 */
[----:B------:R-:W-:Y:S02]  /*6860*/  FSEL R8, R8, RZ, P3 ;  /* 0x000000ff08087208 */ /* 0x000fe40001800000 */
[----:B------:R-:W-:Y:S02]  /*6870*/  FMNMX.FTZ R184, R190, R15, !PT ;  /* 0x0000000fbeb87209 */ /* 0x000fe40007810000 */
[----:B------:R-:W-:Y:S01]  /*6880*/  ISETP.GT.AND P5, PT, R4, 0x39, PT ;  /* 0x000000390400780c */ /* 0x000fe20003fa4270 */
[----:B------:R-:W-:-:S01]  /*6890*/  FFMA.FTZ R10, R9, UR37, -R8 ;  /* 0x00000025090a7c23 */ /* 0x000fc20008010808 */
[----:B------:R-:W-:Y:S01]  /*68a0*/  FMNMX.FTZ R15, R191, R184, !PT ;  /* 0x000000b8bf0f7209 */ /* 0x000fe20007810000 */
[----:B------:R-:W-:-:S01]  /*68b0*/  FFMA.FTZ R9, R185, UR37, -R8 ;  /* 0x00000025b9097c23 */ /* 0x000fc20008010808 */
[--C-:B------:R-:W-:Y:S01]  /*68c0*/  FFMA.FTZ R185, R168, UR37, -R8.reuse ;  /* 0x00000025a8b97c23 */ /* 0x100fe20008010808 */
[----:B------:R-:W-:Y:S01]  /*68d0*/  FSEL R182, R182, -INF , P4 ;  /* 0xff800000b6b67808 */ /* 0x000fe20002000000 */
[--C-:B------:R-:W-:Y:S01]  /*68e0*/  FFMA.FTZ R11, R188, UR37, -R8.reuse ;  /* 0x00000025bc0b7c23 */ /* 0x100fe20008010808 */
[----:B------:R-:W-:Y:S01]  /*68f0*/  FMNMX.FTZ R168, R194, R15, !PT ;  /* 0x0000000fc2a87209 */ /* 0x000fe20007810000 */
[--C-:B------:R-:W-:Y:S01]  /*6900*/  FFMA.FTZ R12, R189, UR37, -R8.reuse ;  /* 0x00000025bd0c7c23 */ /* 0x100fe20008010808 */
[----:B------:R0:W-:Y:S01]  /*6910*/  MUFU.EX2 R15, R185 ;  /* 0x000000b9000f7308 */ /* 0x0001e20000000800 */
        /* <DEDUP_REMOVED lines=8> */
[----:B0-----:R-:W-:-:S01]  /*69a0*/  FFMA.FTZ R185, R172, UR37, -R8 ;  /* 0x00000025acb97c23 */ /* 0x001fc20008010808 */
[----:B------:R-:W-:Y:S01]  /*69b0*/  ISETP.GT.AND P5, PT, R4, 0x41, PT ;  /* 0x000000410400780c */ /* 0x000fe20003fa4270 */
[----:B------:R-:W-:-:S01]  /*69c0*/  FFMA.FTZ R20, R197, UR37, -R8 ;  /* 0x00000025c5147c23 */ /* 0x000fc20008010808 */
[----:B------:R-:W-:Y:S01]  /*69d0*/  FMNMX.FTZ R21, R199, R184, !PT ;  /* 0x000000b8c7157209 */ /* 0x000fe20007810000 */
[----:B------:R-:W-:-:S01]  /*69e0*/  FFMA.FTZ R152, R152, UR37, -R8 ;  /* 0x0000002598987c23 */ /* 0x000fc20008010808 */
[----:B------:R-:W-:Y:S01]  /*69f0*/  FSEL R155, R155, -INF , P5 ;  /* 0xff8000009b9b7808 */ /* 0x000fe20002800000 */
[----:B------:R-:W-:-:S01]  /*6a00*/  FFMA.FTZ R153, R153, UR37, -R8 ;  /* 0x0000002599997c23 */ /* 0x000fc20008010808 */
[----:B------:R-:W-:Y:S01]  /*6a10*/  FMNMX.FTZ R172, R170, R21, !PT ;  /* 0x00000015aaac7209 */ /* 0x000fe20007810000 */
[----:B------:R-:W-:-:S01]  /*6a20*/  FFMA.FTZ R157, R157, UR37, -R8 ;  /* 0x000000259d9d7c23 */ /* 0x000fc20008010808 */
[----:B------:R0:W-:Y:S01]  /*6a30*/  MUFU.EX2 R21, R185 ;  /* 0x000000b900157308 */ /* 0x0001e20000000800 */
        /* <DEDUP_REMOVED lines=26> */
[----:B------:R-:W-:Y:S01]  /*6be0*/  FSEL R173, R154, -INF , P4 ;  /* 0xff8000009aad7808 */ /* 0x000fe20002000000 */
[--C-:B0-----:R-:W-:Y:S01]  /*6bf0*/  FFMA.FTZ R184, R180, UR37, -R8.reuse ;  /* 0x00000025b4b87c23 */ /* 0x101fe20008010808 */
[----:B------:R-:W-:Y:S01]  /*6c00*/  FMNMX.FTZ R176, R183, R176, !PT ;  /* 0x000000b0b7b07209 */ /* 0x000fe20007810000 */
        /* <DEDUP_REMOVED lines=8> */
[----:B------:R2:W-:Y:S01]  /*6c90*/  MUFU.EX2 R158, R184 ;  /* 0x000000b8009e7308 */ /* 0x0005e20000000800 */
[----:B------:R-:W-:Y:S01]  /*6ca0*/  ISETP.GT.AND P4, PT, R4, 0x50, PT ;  /* 0x000000500400780c */ /* 0x000fe20003f84270 */
[--C-:B0-----:R-:W-:Y:S01]  /*6cb0*/  FFMA.FTZ R185, R181, UR37, -R8.reuse ;  /* 0x00000025b5b97c23 */ /* 0x101fe20008010808 */
[----:B------:R-:W-:Y:S01]  /*6cc0*/  FMNMX.FTZ R180, R176, R177, !PT ;  /* 0x000000b1b0b47209 */ /* 0x000fe20007810000 */
[--C-:B------:R-:W-:Y:S01]  /*6cd0*/  FFMA.FTZ R125, R125, UR37, -R8.reuse ;  /* 0x000000257d7d7c23 */ /* 0x100fe20008010808 */
[----:B------:R-:W-:Y:S01]  /*6ce0*/  FSEL R162, R162, -INF , P4 ;  /* 0xff800000a2a27808 */ /* 0x000fe20002000000 */
[--C-:B------:R-:W-:Y:S01]  /*6cf0*/  FFMA.FTZ R128, R128, UR37, -R8.reuse ;  /* 0x0000002580807c23 */ /* 0x100fe20008010808 */
[----:B------:R-:W-:Y:S01]  /*6d00*/  FMNMX.FTZ R181, R159, R180, !PT ;  /* 0x000000b49fb57209 */ /* 0x000fe20007810000 */
[--C-:B------:R-:W-:Y:S01]  /*6d10*/  FFMA.FTZ R129, R129, UR37, -R8.reuse ;  /* 0x0000002581817c23 */ /* 0x100fe20008010808 */
[----:B------:R-:W-:Y:S01]  /*6d20*/  ISETP.GT.AND P4, PT, R4, 0x58, PT ;  /* 0x000000580400780c */ /* 0x000fe20003f84270 */
[--C-:B--2---:R-:W-:Y:S01]  /*6d30*/  FFMA.FTZ R184, R156, UR37, -R8.reuse ;  /* 0x000000259cb87c23 */ /* 0x104fe20008010808 */
[----:B------:R-:W-:Y:S01]  /*6d40*/  FMNMX.FTZ R180, R162, R181, !PT ;  /* 0x000000b5a2b47209 */ /* 0x000fe20007810000 */
[--C-:B------:R-:W-:Y:S01]  /*6d50*/  FFMA.FTZ R132, R132, UR37, -R8.reuse ;  /* 0x0000002584847c23 */ /* 0x100fe20008010808 */
[----:B------:R-:W-:Y:S01]  /*6d60*/  FSEL R166, R166, -INF , P4 ;  /* 0xff800000a6a67808 */ /* 0x000fe20002000000 */
[----:B------:R-:W-:Y:S01]  /*6d70*/  FFMA.FTZ R133, R133, UR37, -R8 ;  /* 0x0000002585857c23 */ /* 0x000fe20008010808 */
[----:B------:R-:W-:Y:S01]  /*6d80*/  FMNMX.FTZ R181, R163, R180, !PT ;  /* 0x000000b4a3b57209 */ /* 0x000fe20007810000 */
[----:B------:R-:W-:Y:S01]  /*6d90*/  MUFU.EX2 R177, R185 ;  /* 0x000000b900b17308 */ /* 0x000fe20000000800 */
[----:B------:R-:W-:-:S02]  /*6da0*/  ISETP.GT.AND P4, PT, R4, 0x60, PT ;  /* 0x000000600400780c */ /* 0x000fc40003f84270 */
[----:B------:R-:W-:Y:S02]  /*6db0*/  FMNMX.FTZ R180, R166, R181, !PT ;  /* 0x000000b5a6b47209 */ /* 0x000fe40007810000 */
[----:B------:R-:W-:Y:S02]  /*6dc0*/  ISETP.GT.AND P5, PT, R4, 0x61, PT ;  /* 0x000000610400780c */ /* 0x000fe40003fa4270 */
[----:B------:R-:W-:Y:S01]  /*6dd0*/  FSEL R138, R138, -INF , P4 ;  /* 0xff8000008a8a7808 */ /* 0x000fe20002000000 */
[----:B------:R-:W-:Y:S01]  /*6de0*/  MUFU.EX2 R10, R10 ;  /* 0x0000000a000a7308 */ /* 0x000fe20000000800 */
[----:B------:R-:W-:Y:S02]  /*6df0*/  FMNMX.FTZ R181, R167, R180, !PT ;  /* 0x000000b4a7b57209 */ /* 0x000fe40007810000 */
[----:B------:R-:W-:Y:S01]  /*6e00*/  ISETP.GT.AND P4, PT, R4, 0x68, PT ;  /* 0x000000680400780c */ /* 0x000fe20003f84270 */
[----:B------:R-:W-:Y:S02]  /*6e10*/  WARPGROUP.DEPBAR.LE gsb0, 0x0 ;  /* 0x00008000000079c5 */ /* 0x000fe40000010000 */
[----:B------:R-:W-:Y:S01]  /*6e20*/  WARPGROUP.ARRIVE ;  /* 0x00000000000079c5 */ /* 0x000fe20000000000 */
[----:B------:R-:W-:Y:S01]  /*6e30*/  FSEL R139, R139, -INF , P5 ;  /* 0xff8000008b8b7808 */ /* 0x000fe20002800000 */
[----:B------:R-:W-:Y:S01]  /*6e40*/  MUFU.EX2 R9, R9 ;  /* 0x0000000900097308 */ /* 0x000fe20000000800 */
[----:B------:R-:W-:-:S02]  /*6e50*/  FMNMX.FTZ R180, R138, R181, !PT ;  /* 0x000000b58ab47209 */ /* 0x000fc40007810000 */
[----:B------:R-:W-:Y:S01]  /*6e60*/  ISETP.GT.AND P5, PT, R4, 0x69, PT ;  /* 0x000000690400780c */ /* 0x000fe20003fa4270 */
[----:B------:R-:W-:Y:S01]  /*6e70*/  QGMMA.64x192x32.F32.E4M3.E4M3 R24, R208, gdesc[UR4], R24, gsb0 ;  /* 0x02e00004d0187df3 */ /* 0x000fe20008000818 */
[----:B------:R-:W-:Y:S01]  /*6e80*/  FSEL R156, R142, -INF , P4 ;  /* 0xff8000008e9c7808 */ /* 0x000fe20002000000 */
[----:B------:R-:W-:Y:S01]  /*6e90*/  UIADD3 UR6, UR10, 0x480, URZ ;  /* 0x000004800a067890 */ /* 0x000fe2000fffe03f */
[----:B------:R-:W-:Y:S01]  /*6ea0*/  FMNMX.FTZ R181, R139, R180, !PT ;  /* 0x000000b48bb57209 */ /* 0x000fe20007810000 */
[----:B------:R0:W-:Y:S01]  /*6eb0*/  MUFU.EX2 R142, R184 ;  /* 0x000000b8008e7308 */ /* 0x0001e20000000800 */
[----:B------:R-:W-:Y:S01]  /*6ec0*/  ISETP.GT.AND P4, PT, R4, 0x70, PT ;  /* 0x000000700400780c */ /* 0x000fe20003f84270 */
[----:B------:R-:W-:Y:S01]  /*6ed0*/  UMOV UR7, 0xc0000010 ;  /* 0xc000001000077882 */ /* 0x000fe20000000000 */
[----:B------:R-:W-:Y:S02]  /*6ee0*/  FSEL R143, R143, -INF , P5 ;  /* 0xff8000008f8f7808 */ /* 0x000fe40002800000 */
[----:B------:R-:W-:-:S02]  /*6ef0*/  FMNMX.FTZ R180, R156, R181, !PT ;  /* 0x000000b59cb47209 */ /* 0x000fc40007810000 */
[----:B------:R-:W-:Y:S01]  /*6f00*/  ISETP.GT.AND P5, PT, R4, 0x71, PT ;  /* 0x000000710400780c */ /* 0x000fe20003fa4270 */
[----:B------:R-:W-:Y:S01]  /*6f10*/  MUFU.EX2 R11, R11 ;  /* 0x0000000b000b7308 */ /* 0x000fe20000000800 */
[----:B------:R-:W-:Y:S01]  /*6f20*/  FSEL R146, R146, -INF , P4 ;  /* 0xff80000092927808 */ /* 0x000fe20002000000 */
[----:B0-----:R-:W-:Y:S01]  /*6f30*/  FFMA.FTZ R184, R164, UR37, -R8 ;  /* 0x00000025a4b87c23 */ /* 0x001fe20008010808 */
[----:B------:R-:W-:Y:S02]  /*6f40*/  FMNMX.FTZ R181, R143, R180, !PT ;  /* 0x000000b48fb57209 */ /* 0x000fe40007810000 */
[----:B------:R-:W-:Y:S02]  /*6f50*/  ISETP.GT.AND P4, PT, R4, 0x78, PT ;  /* 0x000000780400780c */ /* 0x000fe40003f84270 */
[----:B------:R-:W-:Y:S01]  /*6f60*/  FSEL R147, R147, -INF , P5 ;  /* 0xff80000093937808 */ /* 0x000fe20002800000 */
[----:B------:R-:W-:Y:S01]  /*6f70*/  MUFU.EX2 R12, R12 ;  /* 0x0000000c000c7308 */ /* 0x000fe20000000800 */
[----:B------:R-:W-:-:S02]  /*6f80*/  FMNMX.FTZ R180, R146, R181, !PT ;  /* 0x000000b592b47209 */ /* 0x000fc40007810000 */
[----:B------:R-:W-:Y:S02]  /*6f90*/  ISETP.GT.AND P5, PT, R4, 0x79, PT ;  /* 0x000000790400780c */ /* 0x000fe40003fa4270 */
[----:B------:R-:W-:Y:S02]  /*6fa0*/  FSEL R150, R150, -INF , P4 ;  /* 0xff80000096967808 */ /* 0x000fe40002000000 */
[----:B------:R-:W-:Y:S01]  /*6fb0*/  FMNMX.FTZ R181, R147, R180, !PT ;  /* 0x000000b493b57209 */ /* 0x000fe20007810000 */
[----:B------:R-:W-:Y:S01]  /*6fc0*/  MUFU.EX2 R5, R192 ;  /* 0x000000c000057308 */ /* 0x000fe20000000800 */
[----:B------:R-:W-:Y:S02]  /*6fd0*/  FSEL R151, R151, -INF , P5 ;  /* 0xff80000097977808 */ /* 0x000fe40002800000 */
[----:B------:R-:W-:Y:S02]  /*6fe0*/  ISETP.GT.AND P4, PT, R4, 0x80, PT ;  /* 0x000000800400780c */ /* 0x000fe40003f84270 */
[----:B------:R-:W-:-:S02]  /*6ff0*/  FMNMX.FTZ R180, R150, R181, !PT ;  /* 0x000000b596b47209 */ /* 0x000fc40007810000 */
[----:B------:R-:W-:Y:S01]  /*7000*/  ISETP.GT.AND P5, PT, R4, 0x81, PT ;  /* 0x000000810400780c */ /* 0x000fe20003fa4270 */
[----:B------:R-:W-:Y:S01]  /*7010*/  MUFU.EX2 R14, R14 ;  /* 0x0000000e000e7308 */ /* 0x000fe20000000800 */
[----:B------:R-:W-:Y:S02]  /*7020*/  FSEL R122, R122, -INF , P4 ;  /* 0xff8000007a7a7808 */ /* 0x000fe40002000000 */
        /* <DEDUP_REMOVED lines=8> */
[----:B------:R0:W-:Y:S01]  /*70b0*/  MUFU.EX2 R126, R184 ;  /* 0x000000b8007e7308 */ /* 0x0001e20000000800 */
[----:B------:R-:W-:Y:S02]  /*70c0*/  ISETP.GT.AND P4, PT, R4, 0x90, PT ;  /* 0x000000900400780c */ /* 0x000fe40003f84270 */
        /* <DEDUP_REMOVED lines=15> */
[----:B------:R-:W-:Y:S02]  /*71c0*/  FSEL R135, R135, -INF , P5 ;  /* 0xff80000087877808 */ /* 0x000fe40002800000 */
[----:B------:R-:W-:Y:S02]  /*71d0*/  FMNMX.FTZ R4, R136, R181, !PT ;  /* 0x000000b588047209 */ /* 0x000fe40007810000 */
[----:B-1----:R-:W-:-:S02]  /*71e0*/  SHF.R.U32.HI R229, RZ, 0x7, R229 ;  /* 0x00000007ffe57819 */ /* 0x002fc400000116e5 */
[----:B------:R-:W-:Y:S01]  /*71f0*/  FMNMX.FTZ R4, R135, R4, !PT ;  /* 0x0000000487047209 */ /* 0x000fe20007810000 */
[----:B------:R-:W-:Y:S04]  /*7200*/  MUFU.EX2 R172, R172 ;  /* 0x000000ac00ac7308 */ /* 0x000fe80000000800 */
[----:B------:R-:W1:Y:S04]  /*7210*/  SHFL.BFLY PT, R181, R4, 0x2, 0x1f ;  /* 0x0c401f0004b57f89 */ /* 0x000e6800000e0000 */
        /* <DEDUP_REMOVED lines=15> */
[--C-:B------:R-:W-:Y:S01]  /*7310*/  FFMA.FTZ R185, R191, UR37, -R8.reuse ;  /* 0x00000025bfb97c23 */ /* 0x100fe20008010808 */
[----:B------:R-:W-:Y:S01]  /*7320*/  FSEL R191, R0, RZ, P3 ;  /* 0x000000ff00bf7208 */ /* 0x000fe20001800000 */
[--C-:B------:R-:W-:Y:S01]  /*7330*/  FFMA.FTZ R181, R186, UR37, -R8.reuse ;  /* 0x00000025bab57c23 */ /* 0x100fe20008010808 */
[----:B------:R-:W-:-:S01]  /*7340*/  FFMA.FTZ R180, R187, UR37, -R8 ;  /* 0x00000025bbb47c23 */ /* 0x000fc20008010808 */
[--C-:B0-----:R-:W-:Y:S01]  /*7350*/  FFMA.FTZ R184, R190, UR37, -R8.reuse ;  /* 0x00000025beb87c23 */ /* 0x101fe20008010808 */
[----:B------:R-:W-:-:S01]  /*7360*/  FFMA.FTZ R186, R194, UR37, -R8 ;  /* 0x00000025c2ba7c23 */ /* 0x000fc20008010808 */
[----:B------:R-:W-:Y:S01]  /*7370*/  FADD.FTZ R191, -R191, R6 ;  /* 0x00000006bfbf7221 */ /* 0x000fe20000010100 */
[----:B------:R-:W-:-:S01]  /*7380*/  FFMA.FTZ R6, R176, UR37, -R8 ;  /* 0x00000025b0067c23 */ /* 0x000fc20008010808 */
[----:B------:R-:W-:Y:S01]  /*7390*/  FSEL R176, R4, RZ, P4 ;  /* 0x000000ff04b07208 */ /* 0x000fe20002000000 */
[----:B------:R-:W-:Y:S01]  /*73a0*/  MUFU.EX2 R181, R181 ;  /* 0x000000b500b57308 */ /* 0x000fe20000000800 */
[----:B------:R-:W-:Y:S01]  /*73b0*/  FMUL.FTZ R191, R191, UR37 ;  /* 0x00000025bfbf7c20 */ /* 0x000fe20008410000 */
[--C-:B------:R-:W-:Y:S01]  /*73c0*/  FFMA.FTZ R190, R155, UR37, -R8.reuse ;  /* 0x000000259bbe7c23 */ /* 0x100fe20008010808 */
[----:B------:R-:W-:-:S01]  /*73d0*/  FFMA.FTZ R155, R159, UR37, -R8 ;  /* 0x000000259f9b7c23 */ /* 0x000fc20008010808 */
[----:B------:R-:W-:Y:S01]  /*73e0*/  FADD.FTZ R176, -R176, R7 ;  /* 0x00000007b0b07221 */ /* 0x000fe20000010100 */
[----:B------:R-:W-:-:S01]  /*73f0*/  FFMA.FTZ R159, R162, UR37, -R8 ;  /* 0x00000025a29f7c23 */ /* 0x000fc20008010808 */
[--C-:B------:R-:W-:Y:S01]  /*7400*/  FFMA.FTZ R187, R195, UR37, -R8.reuse ;  /* 0x00000025c3bb7c23 */ /* 0x100fe20008010808 */
[----:B------:R-:W-:-:S01]  /*7410*/  FFMA.FTZ R162, R163, UR37, -R8 ;  /* 0x00000025a3a27c23 */ /* 0x000fc20008010808 */
[----:B------:R-:W-:Y:S01]  /*7420*/  FMUL.FTZ R176, R176, UR37 ;  /* 0x00000025b0b07c20 */ /* 0x000fe20008410000 */
        /* <DEDUP_REMOVED lines=26> */
[----:B------:R-:W-:Y:S01]  /*75d0*/  FADD.FTZ R2, R9, R166 ;  /* 0x000000a609027221 */ /* 0x000fe20000010000 */
[----:B------:R-:W-:-:S01]  /*75e0*/  FFMA.FTZ R166, R167, UR37, -R8 ;  /* 0x00000025a7a67c23 */ /* 0x000fc20008010808 */
[--C-:B------:R-:W-:Y:S01]  /*75f0*/  FFMA.FTZ R122, R122, UR37, -R8.reuse ;  /* 0x000000257a7a7c23 */ /* 0x100fe20008010808 */
[----:B------:R-:W-:-:S01]  /*7600*/  FFMA.FTZ R123, R123, UR37, -R8 ;  /* 0x000000257b7b7c23 */ /* 0x000fc20008010808 */
[----:B------:R-:W-:Y:S01]  /*7610*/  FADD.FTZ R167, R11, R2 ;  /* 0x000000020ba77221 */ /* 0x000fe20000010000 */
[----:B------:R-:W-:-:S01]  /*7620*/  FFMA.FTZ R164, R164, UR37, -R8 ;  /* 0x00000025a4a47c23 */ /* 0x000fc20008010808 */
[----:B------:R-:W-:-:S02]  /*7630*/  WARPGROUP.DEPBAR.LE gsb0, 0x0 ;  /* 0x00008000000079c5 */ /* 0x000fc40000010000 */
[----:B------:R-:W-:Y:S01]  /*7640*/  WARPGROUP.ARRIVE ;  /* 0x00000000000079c5 */ /* 0x000fe20000000000 */
[----:B------:R-:W1:Y:S01]  /*7650*/  MUFU.EX2 R185, R185 ;  /* 0x000000b900b97308 */ /* 0x000e620000000800 */
[----:B--2---:R-:W-:-:S01]  /*7660*/  FADD.FTZ R3, R180, R3 ;  /* 0x00000003b4037221 */ /* 0x004fc20000010000 */
[----:B------:R-:W-:Y:S01]  /*7670*/  FADD.FTZ R192, R12, R167 ;  /* 0x000000a70cc07221 */ /* 0x000fe20000010000 */
[----:B------:R-:W-:-:S01]  /*7680*/  FFMA.FTZ R127, R127, UR37, -R8 ;  /* 0x000000257f7f7c23 */ /* 0x000fc20008010808 */
[----:B------:R-:W-:Y:S01]  /*7690*/  FFMA.FTZ R130, R130, UR37, -R8 ;  /* 0x0000002582827c23 */ /* 0x000fe20008010808 */
[----:B------:R-:W-:Y:S01]  /*76a0*/  QGMMA.64x192x32.F32.E4M3.E4M3 R24, R204, gdesc[UR4], R24, gsb0 ;  /* 0x02e00004cc187df3 */ /* 0x000fe20008000818 */
[----:B------:R-:W-:Y:S01]  /*76b0*/  UIADD3 UR6, UR10, 0x600, URZ ;  /* 0x000006000a067890 */ /* 0x000fe2000fffe03f */
[----:B0-----:R-:W-:Y:S01]  /*76c0*/  FADD.FTZ R2, R184, R3 ;  /* 0x00000003b8027221 */ /* 0x001fe20000010000 */
[----:B------:R-:W0:Y:S01]  /*76d0*/  MUFU.EX2 R186, R186 ;  /* 0x000000ba00ba7308 */ /* 0x000e220000000800 */
[----:B------:R-:W-:Y:S01]  /*76e0*/  UMOV UR7, 0xc0000010 ;  /* 0xc000001000077882 */ /* 0x000fe20000000000 */
[----:B------:R-:W-:Y:S01]  /*76f0*/  FADD.FTZ R167, R5, R192 ;  /* 0x000000c005a77221 */ /* 0x000fe20000010000 */
[----:B------:R-:W-:-:S02]  /*7700*/  IMAD.U32 R191, RZ, RZ, UR54 ;  /* 0x00000036ffbf7e24 */ /* 0x000fc4000f8e00ff */
[--C-:B------:R-:W-:Y:S01]  /*7710*/  FFMA.FTZ R131, R131, UR37, -R8.reuse ;  /* 0x0000002583837c23 */ /* 0x100fe20008010808 */
[----:B------:R-:W-:-:S01]  /*7720*/  FFMA.FTZ R136, R136, UR37, -R8 ;  /* 0x0000002588887c23 */ /* 0x000fc20008010808 */
[----:B------:R-:W-:Y:S01]  /*7730*/  FADD.FTZ R192, R14, R167 ;  /* 0x000000a70ec07221 */ /* 0x000fe20000010000 */
[----:B------:R-:W-:-:S01]  /*7740*/  FFMA.FTZ R8, R135, UR37, -R8 ;  /* 0x0000002587087c23 */ /* 0x000fc20008010808 */
[----:B------:R-:W2:Y:S01]  /*7750*/  MUFU.EX2 R187, R187 ;  /* 0x000000bb00bb7308 */ /* 0x000ea20000000800 */
[----:B-1----:R-:W-:-:S01]  /*7760*/  FADD.FTZ R3, R185, R2 ;  /* 0x00000002b9037221 */ /* 0x002fc20000010000 */
[----:B------:R-:W-:Y:S01]  /*7770*/  FADD.FTZ R167, R13, R192 ;  /* 0x000000c00da77221 */ /* 0x000fe20000010000 */
[----:B------:R-:W-:-:S03]  /*7780*/  @!P1 LEA R191, R191, UR41, 0x3 ;  /* 0x00000029bfbf9c11 */ /* 0x000fc6000f8e18ff */
        /* <DEDUP_REMOVED lines=27> */
[----:B------:R-:W-:-:S06]  /*7940*/  FADD.FTZ R2, R158, R167 ;  /* 0x000000a79e027221 */ /* 0x000fcc0000010000 */
        /* <DEDUP_REMOVED lines=24> */
[----:B-1----:R-:W-:-:S07]  /*7ad0*/  FADD.FTZ R2, R162, R3 ;  /* 0x00000003a2027221 */ /* 0x002fce0000010000 */
[----:B------:R-:W1:Y:S01]  /*7ae0*/  MUFU.EX2 R138, R138 ;  /* 0x0000008a008a7308 */ /* 0x000e620000000800 */
[----:B0-----:R-:W-:-:S01]  /*7af0*/  FADD.FTZ R3, R163, R2 ;  /* 0x00000002a3037221 */ /* 0x001fc20000010000 */
[----:B------:R-:W-:-:S06]  /*7b00*/  FADD.FTZ R2, R134, R167 ;  /* 0x000000a786027221 */ /* 0x000fcc0000010000 */
[----:B------:R-:W0:Y:S01]  /*7b10*/  MUFU.EX2 R139, R139 ;  /* 0x0000008b008b7308 */ /* 0x000e220000000800 */
[----:B--2---:R-:W-:-:S07]  /*7b20*/  FADD.FTZ R3, R166, R3 ;  /* 0x00000003a6037221 */ /* 0x004fce0000010000 */
        /* <DEDUP_REMOVED lines=10> */
[----:B------:R-:W-:Y:S01]  /*7bd0*/  IADD3 R2, -R229, 0xb, RZ ;  /* 0x0000000be5027810 */ /* 0x000fe20007ffe1ff */
[----:B------:R-:W-:Y:S02]  /*7be0*/  WARPGROUP.DEPBAR.LE gsb0, 0x0 ;  /* 0x00008000000079c5 */ /* 0x000fe40000010000 */
[----:B------:R-:W-:-:S03]  /*7bf0*/  WARPGROUP.ARRIVE ;  /* 0x00000000000079c5 */ /* 0x000fc60000000000 */
[----:B------:R-:W1:Y:S01]  /*7c00*/  MUFU.EX2 R146, R146 ;  /* 0x0000009200927308 */ /* 0x000e620000000800 */
[----:B0-----:R-:W-:-:S02]  /*7c10*/  FADD.FTZ R167, R143, R192 ;  /* 0x000000c08fa77221 */ /* 0x001fc40000010000 */
[----:B------:R-:W-:Y:S05]  /*7c20*/  QGMMA.64x192x32.F32.E4M3.E4M3 R24, R200, gdesc[UR4], R24, gsb0 ;  /* 0x02e00004c8187df3 */ /* 0x000fea0008000818 */
        /* <DEDUP_REMOVED lines=31> */
[----:B--2---:R-:W-:-:S07]  /*7e20*/  FADD.FTZ R135, R127, R194 ;  /* 0x000000c27f877221 */ /* 0x004fce0000010000 */
[----:B------:R-:W-:Y:S08]  /*7e30*/  MUFU.EX2 R129, R129 ;  /* 0x0000008100817308 */ /* 0x000ff00000000800 */
[----:B------:R-:W1:Y:S08]  /*7e40*/  MUFU.EX2 R131, R131 ;  /* 0x0000008300837308 */ /* 0x000e700000000800 */
[----:B------:R-:W-:Y:S08]  /*7e50*/  MUFU.EX2 R132, R132 ;  /* 0x0000008400847308 */ /* 0x000ff00000000800 */
[----:B------:R-:W-:Y:S08]  /*7e60*/  MUFU.EX2 R133, R133 ;  /* 0x0000008500857308 */ /* 0x000ff00000000800 */
[----:B------:R-:W-:Y:S01]  /*7e70*/  MUFU.EX2 R8, R8 ;  /* 0x0000000800087308 */ /* 0x000fe20000000800 */
[----:B------:R-:W-:-:S02]  /*7e80*/  WARPGROUP.DEPBAR.LE gsb0, 0x0 ;  /* 0x00008000000079c5 */ /* 0x000fc40000010000 */
[----:B------:R2:W-:Y:S06]  /*7e90*/  BAR.ARV R2, 0x100 ;  /* 0x000400020000751d */ /* 0x0005ec0000002000 */
[----:B--2---:R-:W-:Y:S02]  /*7ea0*/  @!P1 VIADD R2, R191, 0x33440 ;  /* 0x00033440bf029836 */ /* 0x004fe40000000000 */
[----:B------:R0:W2:Y:S03]  /*7eb0*/  MUFU.EX2 R191, R136 ;  /* 0x0000008800bf7308 */ /* 0x0000a60000000800 */
[----:B------:R-:W-:-:S04]  /*7ec0*/  @!P1 PRMT R2, RZ, 0x654, R2 ;  /* 0x00000654ff029816 */ /* 0x000fc80000000002 */
[----:B------:R3:W-:Y:S01]  /*7ed0*/  @!P1 SYNCS.ARRIVE.TRANS64.RED.A1T0 RZ, [R2+URZ], RZ ;  /* 0x000000ff02ff99a7 */ /* 0x0007e2000810043f */
[----:B0-----:R-:W-:-:S04]  /*7ee0*/  FADD.FTZ R136, R130, R135 ;  /* 0x0000008782887221 */ /* 0x001fc80000010000 */
[----:B-1----:R-:W-:Y:S01]  /*7ef0*/  FADD.FTZ R136, R131, R136 ;  /* 0x0000008883887221 */ /* 0x002fe20000010000 */
[----:B---3--:R-:W-:-:S03]  /*7f00*/  FADD.FTZ R2, R128, R3 ;  /* 0x0000000380027221 */ /* 0x008fc60000010000 */
[----:B--2---:R-:W-:Y:S01]  /*7f10*/  FADD.FTZ R136, R191, R136 ;  /* 0x00000088bf887221 */ /* 0x004fe20000010000 */
[----:B------:R-:W-:-:S04]  /*7f20*/  FADD.FTZ R3, R129, R2 ;  /* 0x0000000281037221 */ /* 0x000fc80000010000 */
[----:B------:R-:W-:-:S04]  /*7f30*/  FADD.FTZ R2, R132, R3 ;  /* 0x0000000384027221 */ /* 0x000fc80000010000 */
[----:B------:R-:W-:Y:S01]  /*7f40*/  FADD.FTZ R3, R133, R2 ;  /* 0x0000000285037221 */ /* 0x000fe20000010000 */
[----:B------:R-:W-:-:S01]  /*7f50*/  FADD.FTZ R2, R8, R136 ;  /* 0x0000008808027221 */ /* 0x000fc20000010000 */
[----:B------:R-:W-:Y:S06]  /*7f60*/  @!P0 BRA `(.L_x_1998) ;  /* 0x0000000000048947 */ /* 0x000fec0003800000 */
[----:B------:R-:W-:Y:S01]  /*7f70*/  BPT.TRAP 0x1 ;  /* 0x000000040000795c */ /* 0x000fe20000300000 */
.L_x_1998:
[----:B------:R-:W-:Y:S01]  /*7f80*/  UISETP.GT.AND UP1, UPT, UR53, UR52, UPT ;  /* 0x000000343500728c */ /* 0x000fe2000bf24270 */
[----:B------:R-:W-:Y:S01]  /*7f90*/  F2FP.SATFINITE.E4M3.F32.PACK_AB_MERGE_C R6, R155, R6, RZ ;  /* 0x000000069b06723e */ /* 0x000fe200048070ff */
[----:B------:R-:W-:Y:S01]  /*7fa0*/  ULEA UR6, UR55, UR41, 0x3 ;  /* 0x0000002937067291 */ /* 0x000fe2000f8e183f */
[----:B------:R-:W-:Y:S01]  /*7fb0*/  F2FP.SATFINITE.E4M3.F32.PACK_AB_MERGE_C R11, R12, R11, RZ ;  /* 0x0000000b0c0b723e */ /* 0x000fe200048070ff */
[----:B------:R-:W-:Y:S01]  /*7fc0*/  UIADD3 UR53, UR53, -0x1, URZ ;  /* 0xffffffff35357890 */ /* 0x000fe2000fffe03f */
[----:B------:R-:W-:Y:S01]  /*7fd0*/  F2FP.SATFINITE.E4M3.F32.PACK_AB_MERGE_C R184, R185, R184, RZ ;  /* 0x000000b8b9b8723e */ /* 0x000fe200048070ff */
[----:B------:R-:W-:Y:S01]  /*7fe0*/  UIADD3 UR6, UR6, 0x33460, URZ ;  /* 0x0003346006067890 */ /* 0x000fe2000fffe03f */
[----:B------:R-:W-:Y:S01]  /*7ff0*/  PLOP3.LUT P3, PT, PT, PT, UP1, 0x80, 0x0 ;  /* 0x000000000000781c */ /* 0x000fe20003f6f018 */
[----:B------:R-:W-:Y:S01]  /*8000*/  UMOV UR56, UR44 ;  /* 0x0000002c00387c82 */ /* 0x000fe20008000000 */
[----:B------:R-:W-:Y:S01]  /*8010*/  F2FP.SATFINITE.E4M3.F32.PACK_AB_MERGE_C R13, R20, R13, RZ ;  /* 0x0000000d140d723e */ /* 0x000fe200048070ff */
[----:B------:R-:W-:Y:S01]  /*8020*/  UPRMT UR6, UR40, 0x654, UR6 ;  /* 0x0000065428067896 */ /* 0x000fe20008000006 */
[----:B------:R-:W-:Y:S01]  /*8030*/  F2FP.SATFINITE.E4M3.F32.PACK_AB_MERGE_C R188, R189, R188, RZ ;  /* 0x000000bcbdbc723e */ /* 0x000fe200048070ff */
[----:B------:R-:W-:Y:S01]  /*8040*/  UMOV UR55, UR54 ;  /* 0x0000003600377c82 */ /* 0x000fe20008000000 */
        /* <DEDUP_REMOVED lines=11> */
[----:B------:R-:W-:Y:S01]  /*8100*/  FMUL.FTZ R32, R32, R7 ;  /* 0x0000000720207220 */ /* 0x000fe20000410000 */
        /* <DEDUP_REMOVED lines=124> */
.L_x_1989:
[----:B------:R-:W-:-:S13]  /*88d0*/  ISETP.LE.AND P2, PT, RZ, UR53, PT ;  /* 0x00000035ff007c0c */ /* 0x000fda000bf43270 */
[----:B------:R-:W-:Y:S05]  /*88e0*/  @!P2 BRA `(.L_x_2000) ;  /* 0x0000002c00a8a947 */ /* 0x000fea0003800000 */
[----:B------:R-:W-:Y:S01]  /*88f0*/  IMAD.MOV.U32 R7, RZ, RZ, R4 ;  /* 0x000000ffff077224 */ /* 0x000fe200078e0004 */
[----:B------:R-:W-:Y:S01]  /*8900*/  UMOV UR52, UR44 ;  /* 0x0000002c00347c82 */ /* 0x000fe20008000000 */
[----:B------:R-:W-:Y:S01]  /*8910*/  IMAD.MOV.U32 R5, RZ, RZ, R0 ;  /* 0x000000ffff057224 */ /* 0x000fe200078e0000 */
[----:B------:R-:W-:-:S06]  /*8920*/  UMOV UR48, UR49 ;  /* 0x0000003100307c82 */ /* 0x000fcc0008000000 */
.L_x_2010:
        /* <DEDUP_REMOVED lines=9> */
.L_x_2002:
[----:B------:R-:W-:Y:S01]  /*89c0*/  ULEA UR6, UR49, UR41, 0x3 ;  /* 0x0000002931067291 */ /* 0x000fe2000f8e183f */
[----:B------:R-:W-:-:S05]  /*89d0*/  IMAD.U32 R0, RZ, RZ, UR44 ;  /* 0x0000002cff007e24 */ /* 0x000fca000f8e00ff */
[----:B------:R-:W-:-:S04]  /*89e0*/  SHF.L.U32 R0, R0, 0x1f, RZ ;  /* 0x0000001f00007819 */ /* 0x000fc800000006ff */
[----:B------:R0:W1:Y:S01]  /*89f0*/  SYNCS.PHASECHK.TRANS64.TRYWAIT P2, [UR6+0x33430], R0 ;  /* 0x03343000ff0075a7 */ /* 0x0000620008040146 */
[----:B------:R-:W-:Y:S05]  /*8a00*/  @!P0 BRA `(.L_x_2003) ;  /* 0x0000000000048947 */ /* 0x000fea0003800000 */
[----:B------:R-:W-:Y:S01]  /*8a10*/  BPT.TRAP 0x1 ;  /* 0x000000040000795c */ /* 0x000fe20000300000 */
.L_x_2003:
[----:B-1----:R-:W-:Y:S05]  /*8a20*/  @P2 BRA `(.L_x_2001) ;  /* 0x0000000000082947 */ /* 0x002fea0003800000 */
[----:B------:R-:W1:Y:S02]  /*8a30*/  SYNCS.PHASECHK.TRANS64.TRYWAIT P2, [UR6+0x33430], R0 ;  /* 0x03343000ff0075a7 */ /* 0x000e640008040146 */
[----:B-1----:R-:W-:Y:S05]  /*8a40*/  @!P2 BRA `(.L_x_2004) ;  /* 0x000000ac006ca947 */ /* 0x002fea0003800000 */
.L_x_2001:
[----:B------:R-:W2:Y:S01]  /*8a50*/  S2R R4, SR_TID.X ;  /* 0x0000000000047919 */ /* 0x000ea20000002100 */
        /* <DEDUP_REMOVED lines=21> */
[----:B--2---:R-:W-:-:S05]  /*8bb0*/  SHF.R.U32.HI R4, RZ, 0x7, R4 ;  /* 0x00000007ff047819 */ /* 0x004fca0000011604 */
        /* <DEDUP_REMOVED lines=165> */
.L_x_2006:
[----:B------:R-:W-:Y:S01]  /*9610*/  ULEA UR6, UR48, UR41, 0x3 ;  /* 0x0000002930067291 */ /* 0x000fe2000f8e183f */
[----:B------:R-:W-:-:S05]  /*9620*/  IMAD.U32 R0, RZ, RZ, UR52 ;  /* 0x00000034ff007e24 */ /* 0x000fca000f8e00ff */
[----:B------:R-:W-:-:S04]  /*9630*/  SHF.L.U32 R0, R0, 0x1f, RZ ;  /* 0x0000001f00007819 */ /* 0x000fc800000006ff */
[----:B------:R0:W1:Y:S01]  /*9640*/  SYNCS.PHASECHK.TRANS64.TRYWAIT P2, [UR6+0x33450], R0 ;  /* 0x03345000ff0075a7 */ /* 0x0000620008040146 */
[----:B------:R-:W-:Y:S05]  /*9650*/  @!P0 BRA `(.L_x_2007) ;  /* 0x0000000000048947 */ /* 0x000fea0003800000 */
[----:B------:R-:W-:Y:S01]  /*9660*/  BPT.TRAP 0x1 ;  /* 0x000000040000795c */ /* 0x000fe20000300000 */
.L_x_2007:
[----:B-1----:R-:W-:Y:S05]  /*9670*/  @P2 BRA `(.L_x_2005) ;  /* 0x0000000000082947 */ /* 0x002fea0003800000 */
[----:B------:R-:W1:Y:S02]  /*9680*/  SYNCS.PHASECHK.TRANS64.TRYWAIT P2, [UR6+0x33450], R0 ;  /* 0x03345000ff0075a7 */ /* 0x000e640008040146 */
[----:B-1----:R-:W-:Y:S05]  /*9690*/  @!P2 BRA `(.L_x_2008) ;  /* 0x000000a00070a947 */ /* 0x002fea0003800000 */
.L_x_2005:
[----:B------:R-:W-:Y:S01]  /*96a0*/  UIADD3 UR6, UR41, 0x200, URZ ;  /* 0x0000020029067890 */ /* 0x000fe2000fffe03f */
[----:B------:R-:W-:Y:S01]  /*96b0*/  WARPGROUP.ARRIVE ;  /* 0x00000000000079c5 */ /* 0x000fe20000000000 */
[----:B------:R-:W-:Y:S01]  /*96c0*/  UMOV UR7, 0xc0000010 ;  /* 0xc000001000077882 */ /* 0x000fe20000000000 */
[----:B01----:R-:W-:Y:S01]  /*96d0*/  FMNMX.FTZ R0, R184, R5, !PT ;  /* 0x00000005b8007209 */ /* 0x003fe20007810000 */
[----:B------:R-:W-:Y:S01]  /*96e0*/  USHF.R.U32.HI UR6, URZ, 0x4, UR6 ;  /* 0x000000043f067899 */ /* 0x000fe20008011606 */
[----:B------:R-:W-:Y:S01]  /*96f0*/  FMNMX.FTZ R4, R186, R7, !PT ;  /* 0x00000007ba047209 */ /* 0x000fe20007810000 */
[----:B------:R-:W-:Y:S01]  /*9700*/  IMAD.U32 R13, RZ, RZ, UR37 ;  /* 0x00000025ff0d7e24 */ /* 0x000fe2000f8e00ff */
[----:B------:R-:W-:Y:S01]  /*9710*/  FMNMX.FTZ R9, R185, R0, !PT ;  /* 0x00000000b9097209 */ /* 0x000fe20007810000 */
[----:B------:R-:W-:Y:S01]  /*9720*/  ULOP3.LUT UR6, UR6, 0x3fff, URZ, 0xc0, !UPT ;  /* 0x00003fff06067892 */ /* 0x000fe2000f8ec03f */
[----:B------:R-:W-:Y:S01]  /*9730*/  FMNMX.FTZ R11, R187, R4, !PT ;  /* 0x00000004bb0b7209 */ /* 0x000fe20007810000 */
[----:B------:R-:W0:Y:S01]  /*9740*/  S2R R229, SR_TID.X ;  /* 0x0000000000e57919 */ /* 0x000e220000002100 */
[----:B------:R-:W-:Y:S01]  /*9750*/  FMNMX.FTZ R0, R188, R9, !PT ;  /* 0x00000009bc007209 */ /* 0x000fe20007810000 */
[----:B------:R-:W-:Y:S01]  /*9760*/  ULOP3.LUT UR6, UR6, 0x10000, URZ, 0xfc, !UPT ;  /* 0x0001000006067892 */ /* 0x000fe2000f8efc3f */
[----:B------:R-:W-:-:S02]  /*9770*/  FMNMX.FTZ R4, R190, R11, !PT ;  /* 0x0000000bbe047209 */ /* 0x000fc40007810000 */
[----:B------:R-:W-:Y:S01]  /*9780*/  FMNMX.FTZ R9, R189, R0, !PT ;  /* 0x00000000bd097209 */ /* 0x000fe20007810000 */
[----:B------:R-:W-:Y:S01]  /*9790*/  UIMAD UR10, UR48, 0x780, UR6 ;  /* 0x00000780300a78a4 */ /* 0x000fe2000f8e0206 */
[----:B------:R-:W-:Y:S02]  /*97a0*/  FMNMX.FTZ R11, R191, R4, !PT ;  /* 0x00000004bf0b7209 */ /* 0x000fe40007810000 */
        /* <DEDUP_REMOVED lines=76> */
[----:B0-----:R-:W-:Y:S01]  /*9c70*/  SHF.R.U32.HI R229, RZ, 0x7, R229 ;  /* 0x00000007ffe57819 */ /* 0x001fe200000116e5 */
[----:B------:R-:W0:Y:S04]  /*9c80*/  SHFL.BFLY PT, R9, R6, 0x2, 0x1f ;  /* 0x0c401f0006097f89 */ /* 0x000e2800000e0000 */
[----:B------:R-:W1:Y:S01]  /*9c90*/  SHFL.BFLY PT, R11, R8, 0x2, 0x1f ;  /* 0x0c401f00080b7f89 */ /* 0x000e6200000e0000 */
[----:B0-----:R-:W-:Y:S02]  /*9ca0*/  FMNMX.FTZ R9, R6, R9, !PT ;  /* 0x0000000906097209 */ /* 0x001fe40007810000 */
[----:B-1----:R-:W-:-:S03]  /*9cb0*/  FMNMX.FTZ R11, R8, R11, !PT ;  /* 0x0000000b080b7209 */ /* 0x002fc60007810000 */
[----:B------:R-:W0:Y:S04]  /*9cc0*/  SHFL.BFLY PT, R0, R9, 0x1, 0x1f ;  /* 0x0c201f0009007f89 */ /* 0x000e2800000e0000 */
[----:B------:R-:W1:Y:S01]  /*9cd0*/  SHFL.BFLY PT, R4, R11, 0x1, 0x1f ;  /* 0x0c201f000b047f89 */ /* 0x000e6200000e0000 */
[----:B0-----:R-:W-:Y:S02]  /*9ce0*/  FMNMX.FTZ R0, R9, R0, !PT ;  /* 0x0000000009007209 */ /* 0x001fe40007810000 */
[----:B-1----:R-:W-:-:S03]  /*9cf0*/  FMNMX.FTZ R4, R11, R4, !PT ;  /* 0x000000040b047209 */ /* 0x002fc60007810000 */
[----:B------:R-:W-:-:S04]  /*9d00*/  FADD.FTZ R5, -R0, R5 ;  /* 0x0000000500057221 */ /* 0x000fc80000010100 */
[----:B------:R-:W-:Y:S01]  /*9d10*/  FMUL.FTZ R6, R5, UR37 ;  /* 0x0000002505067c20 */ /* 0x000fe20008410000 */
[----:B------:R-:W-:-:S01]  /*9d20*/  FADD.FTZ R5, -R4, R7 ;  /* 0x0000000704057221 */ /* 0x000fc20000010100 */
[----:B------:R-:W-:Y:S01]  /*9d30*/  FFMA.FTZ R7, R0, R13, -8 ;  /* 0xc100000000077423 */ /* 0x000fe2000001000d */
[----:B------:R-:W-:Y:S02]  /*9d40*/  WARPGROUP.DEPBAR.LE gsb0, 0x0 ;  /* 0x00008000000079c5 */ /* 0x000fe40000010000 */
[----:B------:R-:W-:Y:S01]  /*9d50*/  WARPGROUP.ARRIVE ;  /* 0x00000000000079c5 */ /* 0x000fe20000000000 */
[----:B------:R-:W-:-:S01]  /*9d60*/  FFMA.FTZ R21, R169, UR37, -R7 ;  /* 0x00000025a9157c23 */ /* 0x000fc20008010807 */
[--C-:B------:R-:W-:Y:S01]  /*9d70*/  FFMA.FTZ R169, R173, UR37, -R7.reuse ;  /* 0x00000025ada97c23 */ /* 0x100fe20008010807 */
[----:B------:R-:W-:-:S01]  /*9d80*/  FFMA.FTZ R173, R177, UR37, -R7 ;  /* 0x00000025b1ad7c23 */ /* 0x000fc20008010807 */
[--C-:B------:R-:W-:Y:S01]  /*9d90*/  FFMA.FTZ R20, R168, UR37, -R7.reuse ;  /* 0x00000025a8147c23 */ /* 0x100fe20008010807 */
[----:B------:R-:W-:-:S01]  /*9da0*/  FFMA.FTZ R177, R181, UR37, -R7 ;  /* 0x00000025b5b17c23 */ /* 0x000fc20008010807 */
[----:B------:R-:W-:Y:S01]  /*9db0*/  QGMMA.64x192x32.F32.E4M3.E4M3 R24, R212, gdesc[UR4], R24, gsb0 ;  /* 0x02e00004d4187df3 */ /* 0x000fe20008000818 */
[----:B------:R-:W-:Y:S01]  /*9dc0*/  UIADD3 UR6, UR10, 0x300, URZ ;  /* 0x000003000a067890 */ /* 0x000fe2000fffe03f */
[----:B------:R-:W-:Y:S01]  /*9dd0*/  FFMA.FTZ R168, R172, UR37, -R7 ;  /* 0x00000025aca87c23 */ /* 0x000fe20008010807 */
[----:B------:R-:W-:Y:S01]  /*9de0*/  UMOV UR7, 0xc0000010 ;  /* 0xc000001000077882 */ /* 0x000fe20000000000 */
        /* <DEDUP_REMOVED lines=83> */
[----:B------:R-:W-:-:S02]  /*a320*/  IMAD.U32 R193, RZ, RZ, UR49 ;  /* 0x00000031ffc17e24 */ /* 0x000fc4000f8e00ff */
[----:B------:R-:W-:-:S01]  /*a330*/  FFMA.FTZ R131, R131, UR37, -R133 ;  /* 0x0000002583837c23 */ /* 0x000fc20008010885 */
[----:B------:R-:W1:Y:S01]  /*a340*/  MUFU.EX2 R10, R10 ;  /* 0x0000000a000a7308 */ /* 0x000e620000000800 */
[----:B0-----:R-:W-:-:S01]  /*a350*/  FADD.FTZ R3, R8, R3 ;  /* 0x0000000308037221 */ /* 0x001fc20000010000 */
[--C-:B------:R-:W-:Y:S01]  /*a360*/  FFMA.FTZ R134, R134, UR37, -R133.reuse ;  /* 0x0000002586867c23 */ /* 0x100fe20008010885 */
[----:B------:R-:W-:-:S05]  /*a370*/  FFMA.FTZ R133, R135, UR37, -R133 ;  /* 0x0000002587857c23 */ /* 0x000fca0008010885 */
        /* <DEDUP_REMOVED lines=130> */
[----:B------:R-:W-:-:S05]  /*aba0*/  @!P1 LEA R2, R193, UR41, 0x3 ;  /* 0x00000029c1029c11 */ /* 0x000fca000f8e18ff */
[----:B------:R-:W-:Y:S01]  /*abb0*/  @!P1 VIADD R2, R2, 0x33440 ;  /* 0x0003344002029836 */ /* 0x000fe20000000000 */
[----:B------:R-:W-:Y:S01]  /*abc0*/  MUFU.EX2 R122, R122 ;  /* 0x0000007a007a7308 */ /* 0x000fe20000000800 */
[----:B--2---:R-:W-:-:S03]  /*abd0*/  FADD.FTZ R191, R151, R190 ;  /* 0x000000be97bf7221 */ /* 0x004fc60000010000 */
[----:B------:R-:W-:-:S04]  /*abe0*/  @!P1 PRMT R2, RZ, 0x654, R2 ;  /* 0x00000654ff029816 */ /* 0x000fc80000000002 */
[----:B------:R-:W0:Y:S01]  /*abf0*/  MUFU.EX2 R121, R121 ;  /* 0x0000007900797308 */ /* 0x000e220000000800 */
[----:B-1----:R-:W-:-:S07]  /*ac00*/  FADD.FTZ R190, R120, R3 ;  /* 0x0000000378be7221 */ /* 0x002fce0000010000 */
[----:B------:R-:W-:Y:S08]  /*ac10*/  MUFU.EX2 R123, R123 ;  /* 0x0000007b007b7308 */ /* 0x000ff00000000800 */
[----:B------:R-:W1:Y:S01]  /*ac20*/  MUFU.EX2 R124, R124 ;  /* 0x0000007c007c7308 */ /* 0x000e620000000800 */
[----:B0-----:R-:W-:-:S07]  /*ac30*/  FADD.FTZ R3, R121, R190 ;  /* 0x000000be79037221 */ /* 0x001fce0000010000 */
[----:B------:R-:W-:Y:S08]  /*ac40*/  MUFU.EX2 R126, R126 ;  /* 0x0000007e007e7308 */ /* 0x000ff00000000800 */
        /* <DEDUP_REMOVED lines=9> */
[----:B------:R-:W0:Y:S08]  /*ace0*/  MUFU.EX2 R129, R129 ;  /* 0x0000008100817308 */ /* 0x000e300000000800 */
[----:B------:R-:W-:Y:S08]  /*acf0*/  MUFU.EX2 R131, R131 ;  /* 0x0000008300837308 */ /* 0x000ff00000000800 */
[----:B------:R-:W2:Y:S08]  /*ad00*/  MUFU.EX2 R132, R132 ;  /* 0x0000008400847308 */ /* 0x000eb00000000800 */
[----:B------:R3:W-:Y:S08]  /*ad10*/  MUFU.EX2 R193, R134 ;  /* 0x0000008600c17308 */ /* 0x0007f00000000800 */
[----:B------:R-:W4:Y:S08]  /*ad20*/  MUFU.EX2 R7, R7 ;  /* 0x0000000700077308 */ /* 0x000f300000000800 */
[----:B------:R-:W5:Y:S01]  /*ad30*/  MUFU.EX2 R133, R133 ;  /* 0x0000008500857308 */ /* 0x000f620000000800 */
[----:B------:R-:W-:-:S02]  /*ad40*/  WARPGROUP.DEPBAR.LE gsb0, 0x0 ;  /* 0x00008000000079c5 */ /* 0x000fc40000010000 */
[----:B------:R1:W-:Y:S06]  /*ad50*/  BAR.ARV R192, 0x100 ;  /* 0x000400c00000751d */ /* 0x0003ec0000002000 */
[----:B------:R0:W-:Y:S01]  /*ad60*/  @!P1 SYNCS.ARRIVE.TRANS64.RED.A1T0 RZ, [R2+URZ], RZ ;  /* 0x000000ff02ff99a7 */ /* 0x0001e2000810043f */
[----:B-1----:R-:W-:-:S04]  /*ad70*/  FADD.FTZ R192, R122, R191 ;  /* 0x000000bf7ac07221 */ /* 0x002fc80000010000 */
[----:B------:R-:W-:Y:S01]  /*ad80*/  FADD.FTZ R191, R123, R192 ;  /* 0x000000c07bbf7221 */ /* 0x000fe20000010000 */
[----:B0-----:R-:W-:-:S03]  /*ad90*/  FADD.FTZ R2, R128, R3 ;  /* 0x0000000380027221 */ /* 0x001fc60000010000 */
[----:B------:R-:W-:Y:S01]  /*ada0*/  FADD.FTZ R192, R126, R191 ;  /* 0x000000bf7ec07221 */ /* 0x000fe20000010000 */
[----:B------:R-:W-:-:S03]  /*adb0*/  FADD.FTZ R3, R129, R2 ;  /* 0x0000000281037221 */ /* 0x000fc60000010000 */
[----:B------:R-:W-:Y:S01]  /*adc0*/  FADD.FTZ R135, R127, R192 ;  /* 0x000000c07f877221 */ /* 0x000fe20000010000 */
[----:B--2---:R-:W-:-:S03]  /*add0*/  FADD.FTZ R2, R132, R3 ;  /* 0x0000000384027221 */ /* 0x004fc60000010000 */
[----:B---3--:R-:W-:Y:S01]  /*ade0*/  FADD.FTZ R134, R130, R135 ;  /* 0x0000008782867221 */ /* 0x008fe20000010000 */
[----:B----4-:R-:W-:-:S03]  /*adf0*/  FADD.FTZ R3, R7, R2 ;  /* 0x0000000207037221 */ /* 0x010fc60000010000 */
[----:B------:R-:W-:-:S04]  /*ae00*/  FADD.FTZ R134, R131, R134 ;  /* 0x0000008683867221 */ /* 0x000fc80000010000 */
[----:B------:R-:W-:-:S04]  /*ae10*/  FADD.FTZ R134, R193, R134 ;  /* 0x00000086c1867221 */ /* 0x000fc80000010000 */
[----:B-----5:R-:W-:Y:S01]  /*ae20*/  FADD.FTZ R2, R133, R134 ;  /* 0x0000008685027221 */ /* 0x020fe20000010000 */
[----:B------:R-:W-:Y:S06]  /*ae30*/  @!P0 BRA `(.L_x_2009) ;  /* 0x0000000000048947 */ /* 0x000fec0003800000 */
[----:B------:R-:W-:Y:S01]  /*ae40*/  BPT.TRAP 0x1 ;  /* 0x000000040000795c */ /* 0x000fe20000300000 */
.L_x_2009:
        /* <DEDUP_REMOVED lines=148> */
.L_x_2000:
[----:B------:R-:W-:Y:S06]  /*b790*/  BAR.ARV 0x8, 0x180 ;  /* 0x0206000000007b1d */ /* 0x000fec0000002000 */
[----:B------:R-:W-:Y:S05]  /*b7a0*/  @!P0 BRA `(.L_x_2011) ;  /* 0x0000000000048947 */ /* 0x000fea0003800000 */
[----:B------:R-:W-:Y:S01]  /*b7b0*/  BPT.TRAP 0x1 ;  /* 0x000000040000795c */ /* 0x000fe20000300000 */
.L_x_2011:
[----:B------:R-:W-:Y:S01]  /*b7c0*/  ULEA UR9, UR49, UR41, 0x3 ;  /* 0x0000002931097291 */ /* 0x000fe2000f8e183f */
[----:B------:R-:W-:-:S05]  /*b7d0*/  IMAD.U32 R5, RZ, RZ, UR44 ;  /* 0x0000002cff057e24 */ /* 0x000fca000f8e00ff */
[----:B------:R-:W-:-:S04]  /*b7e0*/  SHF.L.U32 R5, R5, 0x1f, RZ ;  /* 0x0000001f05057819 */ /* 0x000fc800000006ff */
[----:B------:R0:W1:Y:S01]  /*b7f0*/  SYNCS.PHASECHK.TRANS64.TRYWAIT P1, [UR9+0x33450], R5 ;  /* 0x03345005ff0075a7 */ /* 0x0000620008020149 */
[----:B------:R-:W-:Y:S05]  /*b800*/  @!P0 BRA `(.L_x_2012) ;  /* 0x0000000000048947 */ /* 0x000fea0003800000 */
[----:B------:R-:W-:Y:S01]  /*b810*/  BPT.TRAP 0x1 ;  /* 0x000000040000795c */ /* 0x000fe20000300000 */
.L_x_2012:
[----:B-1----:R-:W-:Y:S05]  /*b820*/  @P1 BRA `(.L_x_2013) ;  /* 0x0000000000081947 */ /* 0x002fea0003800000 */
[----:B------:R-:W1:Y:S02]  /*b830*/  SYNCS.PHASECHK.TRANS64.TRYWAIT P1, [UR9+0x33450], R5 ;  /* 0x03345005ff0075a7 */ /* 0x000e640008020149 */
[----:B-1----:R-:W-:Y:S05]  /*b840*/  @!P1 BRA `(.L_x_2014) ;  /* 0x00000080001c9947 */ /* 0x002fea0003800000 */
.L_x_2013:
[----:B------:R-:W-:Y:S01]  /*b850*/  UIADD3 UR41, UR41, 0x200, URZ ;  /* 0x0000020029297890 */ /* 0x000fe2000fffe03f */
[----:B------:R-:W-:Y:S01]  /*b860*/  WARPGROUP.ARRIVE ;  /* 0x00000000000079c5 */ /* 0x000fe20000000000 */
[----:B------:R-:W-:Y:S01]  /*b870*/  UMOV UR7, 0xc0000010 ;  /* 0xc000001000077882 */ /* 0x000fe20000000000 */
[----:B------:R-:W-:Y:S01]  /*b880*/  ULDC.64 UR10, c[0x0][0x9a0] ;  /* 0x00026800000a7ab9 */ /* 0x000fe20000000a00 */
[----:B------:R-:W-:Y:S01]  /*b890*/  USHF.R.U32.HI UR41, URZ, 0x4, UR41 ;  /* 0x000000043f297899 */ /* 0x000fe20008011629 */
[----:B01----:R-:W-:Y:S01]  /*b8a0*/  IMAD.MOV.U32 R5, RZ, RZ, 0x3f800000 ;  /* 0x3f800000ff057424 */ /* 0x003fe200078e00ff */
        /* <DEDUP_REMOVED lines=84> */
.L_x_2015:
        /* <DEDUP_REMOVED lines=106> */
.L_x_1982:
[----:B------:R-:W0:Y:S01]  /*c490*/  S2R R33, SR_CgaCtaId ;  /* 0x0000000000217919 */ /* 0x000e220000008800 */
[----:B------:R-:W-:Y:S01]  /*c4a0*/  MOV R0, 0x400 ;  /* 0x0000040000007802 */ /* 0x000fe20000000f00 */
[----:B------:R-:W-:Y:S01]  /*c4b0*/  BSSY B0, `(.L_x_2016) ;  /* 0x00002c3000007945 */ /* 0x000fe20003800000 */
[----:B------:R-:W-:Y:S02]  /*c4c0*/  BAR.SYNC.DEFER_BLOCKING 0x5, 0x180 ;  /* 0x0146000000007b1d */ /* 0x000fe40000010000 */
[----:B0-----:R-:W-:-:S05]  /*c4d0*/  LEA R0, R33, R0, 0x18 ;  /* 0x0000000021007211 */ /* 0x001fca00078ec0ff */
[----:B------:R-:W0:Y:S02]  /*c4e0*/  LDS R32, [R0+0x334d0] ;  /* 0x0334d00000207984 */ /* 0x000e240000000800 */
[----:B0-----:R-:W-:Y:S01]  /*c4f0*/  R2UR UR4, R32 ;  /* 0x00000000200472ca */ /* 0x001fe200000e0000 */
[----:B------:R-:W-:Y:S06]  /*c500*/  BAR.ARV 0x4, 0x180 ;  /* 0x0106000000007b1d */ /* 0x000fec0000002000 */
[----:B------:R-:W-:Y:S08]  /*c510*/  @P0 BRA `(.L_x_2017) ;  /* 0x00000020005c0947 */ /* 0x000ff00003800000 */
        /* <DEDUP_REMOVED lines=46> */
[----:B------:R-:W-:Y:S01]  /*c800*/  F2FP.BF16.F32.PACK_AB R131, R128, R131 ;  /* 0x000000838083723e */ /* 0x000fe200000010ff */
[----:B------:R-:W-:Y:S01]  /*c810*/  USHF.R.S32.HI UR10, URZ, 0x1f, UR36 ;  /* 0x0000001f3f0a7899 */ /* 0x000fe20008011424 */
[----:B------:R-:W-:Y:S01]  /*c820*/  LOP3.LUT R32, R32, 0xc, RZ, 0xc0, !PT ;  /* 0x0000000c20207812 */ /* 0x000fe200078ec0ff */
[----:B------:R-:W-:-:S03]  /*c830*/  ULDC.64 UR8, c[0x0][0xb90] ;  /* 0x0002e40000087ab9 */ /* 0x000fc60000000a00 */
[----:B------:R-:W-:-:S05]  /*c840*/  IADD3 R32, P0, R32, UR6, RZ ;  /* 0x0000000620207c10 */ /* 0x000fca000ff1e0ff */
[----:B------:R-:W-:-:S05]  /*c850*/  IMAD.X R33, RZ, RZ, UR7, P0 ;  /* 0x00000007ff217e24 */ /* 0x000fca00080e06ff */
[----:B------:R0:W2:Y:S01]  /*c860*/  LDG.E.CONSTANT R32, desc[UR50][R32.64] ;  /* 0x0000003220207981 */ /* 0x0000a2000c1e9900 */
[----:B------:R-:W-:Y:S01]  /*c870*/  F2FP.BF16.F32.PACK_AB R48, R71, R34 ;  /* 0x000000224730723e */ /* 0x000fe200000010ff */
[----:B------:R-:W-:Y:S01]  /*c880*/  UIMAD UR5, UR10, UR8, URZ ;  /* 0x000000080a0572a4 */ /* 0x000fe2000f8e023f */
[----:B------:R-:W-:Y:S01]  /*c890*/  LOP3.LUT P0, R34, R50, 0x3, RZ, 0xc0, !PT ;  /* 0x0000000332227812 */ /* 0x000fe2000780c0ff */
[----:B------:R-:W1:Y:S01]  /*c8a0*/  S2R R49, SR_SWINHI ;  /* 0x0000000000317919 */ /* 0x000e620000002f00 */
[----:B------:R-:W-:Y:S01]  /*c8b0*/  F2FP.BF16.F32.PACK_AB R31, R78, R31 ;  /* 0x0000001f4e1f723e */ /* 0x000fe200000010ff */
[----:B------:R-:W-:Y:S01]  /*c8c0*/  UIMAD.WIDE.U32 UR6, UR36, UR8, URZ ;  /* 0x00000008240672a5 */ /* 0x000fe2000f8e003f */
[----:B------:R-:W-:Y:S01]  /*c8d0*/  BAR.SYNC.DEFER_BLOCKING 0x1, 0x100 ;  /* 0x0044000000007b1d */ /* 0x000fe20000010000 */
[----:B------:R-:W-:Y:S01]  /*c8e0*/  ISETP.EQ.OR P0, PT, R34, 0x3, !P0 ;  /* 0x000000032200780c */ /* 0x000fe20004702670 */
[----:B------:R-:W-:Y:S01]  /*c8f0*/  UIMAD UR5, UR36, UR9, UR5 ;  /* 0x00000009240572a4 */ /* 0x000fe2000f8e0205 */
[----:B0-----:R-:W-:Y:S01]  /*c900*/  F2FP.BF16.F32.PACK_AB R33, R70, R35 ;  /* 0x000000234621723e */ /* 0x001fe200000010ff */
[----:B------:R-:W-:Y:S01]  /*c910*/  USHF.R.S32.HI UR12, URZ, 0x1f, UR43 ;  /* 0x0000001f3f0c7899 */ /* 0x000fe2000801142b */
[----:B------:R-:W-:Y:S01]  /*c920*/  SEL R109, R72, R57, P0 ;  /* 0x00000039486d7207 */ /* 0x000fe20000000000 */
[----:B------:R-:W-:Y:S01]  /*c930*/  ULDC.64 UR8, c[0x0][0xb98] ;  /* 0x0002e60000087ab9 */ /* 0x000fe20000000a00 */
[----:B------:R-:W-:Y:S01]  /*c940*/  SEL R72, R57, R72, P0 ;  /* 0x0000004839487207 */ /* 0x000fe20000000000 */
[----:B------:R-:W-:Y:S01]  /*c950*/  UIADD3 UR7, UR7, UR5, URZ ;  /* 0x0000000507077290 */ /* 0x000fe2000fffe03f */
[----:B------:R-:W-:Y:S01]  /*c960*/  SEL R99, R25, R24, P0 ;  /* 0x0000001819637207 */ /* 0x000fe20000000000 */
[----:B------:R-:W-:Y:S01]  /*c970*/  UIMAD UR5, UR12, UR8, URZ ;  /* 0x000000080c0572a4 */ /* 0x000fe2000f8e023f */
[----:B------:R-:W-:Y:S01]  /*c980*/  SEL R68, R24, R25, P0 ;  /* 0x0000001918447207 */ /* 0x000fe20000000000 */
[----:B------:R-:W-:Y:S01]  /*c990*/  UIMAD.WIDE.U32 UR6, UR43, UR8, UR6 ;  /* 0x000000082b0672a5 */ /* 0x000fe2000f8e0006 */
[----:B------:R-:W-:Y:S01]  /*c9a0*/  SEL R101, R15, R14, P0 ;  /* 0x0000000e0f657207 */ /* 0x000fe20000000000 */
[----:B------:R-:W-:Y:S01]  /*c9b0*/  UIMAD UR5, UR43, UR9, UR5 ;  /* 0x000000092b0572a4 */ /* 0x000fe2000f8e0205 */
[----:B------:R-:W-:-:S02]  /*c9c0*/  SEL R69, R14, R15, P0 ;  /* 0x0000000f0e457207 */ /* 0x000fc40000000000 */
[----:B------:R-:W-:Y:S01]  /*c9d0*/  SEL R87, R122, R123, P0 ;  /* 0x0000007b7a577207 */ /* 0x000fe20000000000 */
[----:B------:R-:W-:Y:S01]  /*c9e0*/  ULDC.64 UR8, c[0x0][0xae8] ;  /* 0x0002ba0000087ab9 */ /* 0x000fe20000000a00 */
[----:B------:R-:W-:Y:S02]  /*c9f0*/  SEL R62, R123, R122, P0 ;  /* 0x0000007a7b3e7207 */ /* 0x000fe40000000000 */
[----:B------:R-:W-:Y:S02]  /*ca00*/  SEL R105, R7, R6, P0 ;  /* 0x0000000607697207 */ /* 0x000fe40000000000 */
[----:B------:R-:W-:Y:S01]  /*ca10*/  SEL R71, R6, R7, P0 ;  /* 0x0000000706477207 */ /* 0x000fe20000000000 */
[----:B------:R-:W-:Y:S01]  /*ca20*/  IMAD R7, R220, 0x40, R16 ;  /* 0x00000040dc077824 */ /* 0x000fe200078e0210 */
[----:B------:R-:W-:Y:S02]  /*ca30*/  SEL R129, R5, R4, P0 ;  /* 0x0000000405817207 */ /* 0x000fe40000000000 */
[----:B------:R-:W-:-:S02]  /*ca40*/  SEL R84, R4, R5, P0 ;  /* 0x0000000504547207 */ /* 0x000fc40000000000 */
[----:B------:R-:W-:Y:S02]  /*ca50*/  MOV R34, R0 ;  /* 0x0000000000227202 */ /* 0x000fe40000000f00 */
[----:B-1----:R-:W-:Y:S02]  /*ca60*/  MOV R35, R49 ;  /* 0x0000003100237202 */ /* 0x002fe40000000f00 */
[----:B------:R-:W-:Y:S02]  /*ca70*/  SEL R103, R11, R10, P0 ;  /* 0x0000000a0b677207 */ /* 0x000fe40000000000 */
[----:B------:R-:W-:Y:S01]  /*ca80*/  SEL R70, R10, R11, P0 ;  /* 0x0000000b0a467207 */ /* 0x000fe20000000000 */
[--C-:B------:R-:W-:Y:S01]  /*ca90*/  IMAD.WIDE R56, R224, 0x2, R34.reuse ;  /* 0x00000002e0387825 */ /* 0x100fe200078e0222 */
[----:B------:R-:W-:Y:S02]  /*caa0*/  SEL R123, R21, R20, P0 ;  /* 0x00000014157b7207 */ /* 0x000fe40000000000 */
[----:B------:R-:W-:Y:S01]  /*cab0*/  SEL R79, R20, R21, P0 ;  /* 0x00000015144f7207 */ /* 0x000fe20000000000 */
[----:B------:R-:W-:Y:S01]  /*cac0*/  IMAD.WIDE R34, R7, 0x2, R34 ;  /* 0x0000000207227825 */ /* 0x000fe200078e0222 */
[----:B------:R-:W-:-:S02]  /*cad0*/  IADD3 R61, P4, R56, 0x8060, RZ ;  /* 0x00008060383d7810 */ /* 0x000fc40007f9e0ff */
[C---:B------:R-:W-:Y:S02]  /*cae0*/  IADD3 R25, P3, R56.reuse, 0x8040, RZ ;  /* 0x0000804038197810 */ /* 0x040fe40007f7e0ff */
[----:B------:R-:W-:Y:S02]  /*caf0*/  LOP3.LUT R60, R61, 0x380, RZ, 0xc0, !PT ;  /* 0x000003803d3c7812 */ /* 0x000fe400078ec0ff */
[C---:B------:R-:W-:Y:S01]  /*cb00*/  IADD3 R15, P2, R56.reuse, 0x4060, RZ ;  /* 0x00004060380f7810 */ /* 0x040fe20007f5e0ff */
[--C-:B------:R-:W-:Y:S01]  /*cb10*/  IMAD.X R55, RZ, RZ, R57.reuse, P3 ;  /* 0x000000ffff377224 */ /* 0x100fe200018e0639 */
[----:B------:R-:W-:Y:S02]  /*cb20*/  LOP3.LUT R5, R56, 0x380, RZ, 0xc0, !PT ;  /* 0x0000038038057812 */ /* 0x000fe400078ec0ff */
[----:B------:R-:W-:Y:S01]  /*cb30*/  LOP3.LUT R14, R25, 0x380, RZ, 0xc0, !PT ;  /* 0x00000380190e7812 */ /* 0x000fe200078ec0ff */
[----:B------:R-:W-:Y:S01]  /*cb40*/  IMAD.X R49, RZ, RZ, R57, P2 ;  /* 0x000000ffff317224 */ /* 0x000fe200010e0639 */
[----:B------:R-:W-:-:S02]  /*cb50*/  SEL R85, R126, R127, P0 ;  /* 0x0000007f7e557207 */ /* 0x000fc40000000000 */
[----:B------:R-:W-:Y:S02]  /*cb60*/  SEL R59, R127, R126, P0 ;  /* 0x0000007e7f3b7207 */ /* 0x000fe40000000000 */
[----:B------:R-:W-:Y:S02]  /*cb70*/  SHF.R.U64 R60, R60, 0x3, RZ ;  /* 0x000000033c3c7819 */ /* 0x000fe400000012ff */
[C---:B------:R-:W-:Y:S02]  /*cb80*/  IADD3 R21, P6, R56.reuse, 0x8020, RZ ;  /* 0x0000802038157810 */ /* 0x040fe40007fde0ff */
[----:B------:R-:W-:Y:S02]  /*cb90*/  IADD3 R10, P5, R56, 0x8000, RZ ;  /* 0x00008000380a7810 */ /* 0x000fe40007fbe0ff */
[----:B------:R-:W-:Y:S02]  /*cba0*/  SEL R127, R9, R8, P0 ;  /* 0x00000008097f7207 */ /* 0x000fe40000000000 */
[----:B------:R-:W-:Y:S01]  /*cbb0*/  SEL R82, R8, R9, P0 ;  /* 0x0000000908527207 */ /* 0x000fe20000000000 */
[----:B------:R-:W-:Y:S01]  /*cbc0*/  IMAD.X R51, RZ, RZ, R57, P5 ;  /* 0x000000ffff337224 */ /* 0x000fe200028e0639 */
[----:B------:R-:W-:-:S02]  /*cbd0*/  IADD3 R9, P2, R56, 0x40, RZ ;  /* 0x0000004038097810 */ /* 0x000fc40007f5e0ff */
[----:B------:R-:W-:Y:S02]  /*cbe0*/  SEL R107, R81, R80, P0 ;  /* 0x00000050516b7207 */ /* 0x000fe40000000000 */
[----:B------:R-:W-:Y:S02]  /*cbf0*/  SHF.R.U64 R5, R5, 0x3, RZ ;  /* 0x0000000305057819 */ /* 0x000fe400000012ff */
[----:B------:R-:W-:Y:S02]  /*cc00*/  SHF.R.U64 R14, R14, 0x3, RZ ;  /* 0x000000030e0e7819 */ /* 0x000fe400000012ff */
[----:B------:R-:W-:Y:S02]  /*cc10*/  SEL R89, R52, R53, P0 ;  /* 0x0000003534597207 */ /* 0x000fe40000000000 */
[----:B------:R-:W-:Y:S01]  /*cc20*/  SEL R63, R53, R52, P0 ;  /* 0x00000034353f7207 */ /* 0x000fe20000000000 */
[----:B------:R-:W-:Y:S01]  /*cc30*/  IMAD.X R53, RZ, RZ, R57, P6 ;  /* 0x000000ffff357224 */ /* 0x000fe200030e0639 */
[----:B------:R-:W-:-:S02]  /*cc40*/  SEL R80, R80, R81, P0 ;  /* 0x0000005150507207 */ /* 0x000fc40000000000 */
[----:B------:R-:W-:Y:S01]  /*cc50*/  LOP3.LUT R60, R60, R61, RZ, 0x3c, !PT ;  /* 0x0000003d3c3c7212 */ /* 0x000fe200078e3cff */
[--C-:B------:R-:W-:Y:S01]  /*cc60*/  IMAD.X R61, RZ, RZ, R57.reuse, P4 ;  /* 0x000000ffff3d7224 */ /* 0x100fe200020e0639 */
[----:B------:R-:W-:Y:S02]  /*cc70*/  SEL R125, R13, R12, P0 ;  /* 0x0000000c0d7d7207 */ /* 0x000fe40000000000 */
[----:B------:R-:W-:Y:S02]  /*cc80*/  SEL R81, R12, R13, P0 ;  /* 0x0000000d0c517207 */ /* 0x000fe40000000000 */
[----:B------:R-:W-:Y:S02]  /*cc90*/  SEL R95, R37, R36, P0 ;  /* 0x00000024255f7207 */ /* 0x000fe40000000000 */
[----:B------:R-:W-:Y:S01]  /*cca0*/  SEL R66, R36, R37, P0 ;  /* 0x0000002524427207 */ /* 0x000fe20000000000 */
[----:B------:R-:W-:Y:S01]  /*ccb0*/  IMAD.X R37, RZ, RZ, R57, P2 ;  /* 0x000000ffff257224 */ /* 0x000fe200010e0639 */
[----:B------:R-:W-:-:S02]  /*ccc0*/  IADD3 R7, P1, R56, 0x20, RZ ;  /* 0x0000002038077810 */ /* 0x000fc40007f3e0ff */
[C---:B------:R-:W-:Y:S02]  /*ccd0*/  IADD3 R13, P4, R56.reuse, 0x4040, RZ ;  /* 0x00004040380d7810 */ /* 0x040fe40007f9e0ff */
[C---:B------:R-:W-:Y:S02]  /*cce0*/  IADD3 R11, P3, R56.reuse, 0x4020, RZ ;  /* 0x00004020380b7810 */ /* 0x040fe40007f7e0ff */
[C---:B------:R-:W-:Y:S02]  /*ccf0*/  IADD3 R8, P6, R56.reuse, 0x4000, RZ ;  /* 0x0000400038087810 */ /* 0x040fe40007fde0ff */
[----:B------:R-:W-:Y:S02]  /*cd00*/  IADD3 R6, P5, R56, 0x60, RZ ;  /* 0x0000006038067810 */ /* 0x000fe40007fbe0ff */
[----:B------:R-:W-:Y:S02]  /*cd10*/  LOP3.LUT R56, R5, R56, RZ, 0x3c, !PT ;  /* 0x0000003805387212 */ /* 0x000fe400078e3cff */
[----:B------:R-:W-:-:S02]  /*cd20*/  LOP3.LUT R54, R14, R25, RZ, 0x3c, !PT ;  /* 0x000000190e367212 */ /* 0x000fc400078e3cff */
[----:B------:R-:W-:Y:S02]  /*cd30*/  LOP3.LUT R5, R10, 0x380, RZ, 0xc0, !PT ;  /* 0x000003800a057812 */ /* 0x000fe400078ec0ff */
[----:B------:R-:W-:Y:S02]  /*cd40*/  IADD3 R25, P2, R34, 0x5000, RZ ;  /* 0x0000500022197810 */ /* 0x000fe40007f5e0ff */
[----:B------:R-:W-:Y:S02]  /*cd50*/  SHF.R.U64 R5, R5, 0x3, RZ ;  /* 0x0000000305057819 */ /* 0x000fe400000012ff */
[----:B------:R-:W-:Y:S02]  /*cd60*/  LOP3.LUT R24, R25, 0x380, RZ, 0xc0, !PT ;  /* 0x0000038019187812 */ /* 0x000fe400078ec0ff */
[----:B------:R-:W-:Y:S02]  /*cd70*/  LOP3.LUT R50, R5, R10, RZ, 0x3c, !PT ;  /* 0x0000000a05327212 */ /* 0x000fe400078e3cff */
[----:B------:R-:W-:-:S02]  /*cd80*/  SHF.R.U64 R24, R24, 0x3, RZ ;  /* 0x0000000318187819 */ /* 0x000fc400000012ff */
[----:B------:R-:W-:Y:S02]  /*cd90*/  LOP3.LUT R10, R11, 0x380, RZ, 0xc0, !PT ;  /* 0x000003800b0a7812 */ /* 0x000fe400078ec0ff */
[----:B------:R-:W-:Y:S01]  /*cda0*/  LOP3.LUT R24, R24, R25, RZ, 0x3c, !PT ;  /* 0x0000001918187212 */ /* 0x000fe200078e3cff */
[----:B------:R-:W-:Y:S01]  /*cdb0*/  IMAD.X R25, RZ, RZ, R35, P2 ;  /* 0x000000ffff197224 */ /* 0x000fe200010e0623 */
[----:B------:R-:W-:Y:S02]  /*cdc0*/  SEL R117, R33, R48, P0 ;  /* 0x0000003021757207 */ /* 0x000fe40000000000 */
[----:B------:R-:W-:Y:S02]  /*cdd0*/  SEL R76, R48, R33, P0 ;  /* 0x00000021304c7207 */ /* 0x000fe40000000000 */
[----:B------:R-:W-:Y:S02]  /*cde0*/  SHF.R.U64 R10, R10, 0x3, RZ ;  /* 0x000000030a0a7819 */ /* 0x000fe400000012ff */
[----:B------:R-:W-:-:S02]  /*cdf0*/  LOP3.LUT R4, R15, 0x380, RZ, 0xc0, !PT ;  /* 0x000003800f047812 */ /* 0x000fc400078ec0ff */
[----:B------:R-:W-:Y:S02]  /*ce00*/  IADD3 R33, P2, R34, 0xb000, RZ ;  /* 0x0000b00022217810 */ /* 0x000fe40007f5e0ff */
[----:B------:R-:W-:Y:S02]  /*ce10*/  SEL R113, R43, R42, P0 ;  /* 0x0000002a2b717207 */ /* 0x000fe40000000000 */
[----:B------:R-:W-:Y:S01]  /*ce20*/  SEL R74, R42, R43, P0 ;  /* 0x0000002b2a4a7207 */ /* 0x000fe20000000000 */
[----:B------:R-:W-:Y:S01]  /*ce30*/  IMAD.X R43, RZ, RZ, R57, P3 ;  /* 0x000000ffff2b7224 */ /* 0x000fe200018e0639 */
[----:B------:R-:W-:Y:S01]  /*ce40*/  LOP3.LUT R42, R10, R11, RZ, 0x3c, !PT ;  /* 0x0000000b0a2a7212 */ /* 0x000fe200078e3cff */
[----:B------:R-:W-:Y:S01]  /*ce50*/  IMAD.X R11, RZ, RZ, R35, P2 ;  /* 0x000000ffff0b7224 */ /* 0x000fe200010e0623 */
[----:B------:R-:W-:Y:S02]  /*ce60*/  SHF.R.U64 R4, R4, 0x3, RZ ;  /* 0x0000000304047819 */ /* 0x000fe400000012ff */
[----:B------:R-:W-:-:S02]  /*ce70*/  LOP3.LUT R10, R33, 0x380, RZ, 0xc0, !PT ;  /* 0x00000380210a7812 */ /* 0x000fc400078ec0ff */
[----:B------:R-:W-:Y:S02]  /*ce80*/  LOP3.LUT R5, R8, 0x380, RZ, 0xc0, !PT ;  /* 0x0000038008057812 */ /* 0x000fe400078ec0ff */
[----:B------:R-:W-:Y:S02]  /*ce90*/  SEL R97, R29, R28, P0 ;  /* 0x0000001c1d617207 */ /* 0x000fe40000000000 */
[----:B------:R-:W-:Y:S02]  /*cea0*/  SEL R67, R28, R29, P0 ;  /* 0x0000001d1c437207 */ /* 0x000fe40000000000 */
[----:B------:R-:W-:Y:S02]  /*ceb0*/  LOP3.LUT R48, R4, R15, RZ, 0x3c, !PT ;  /* 0x0000000f04307212 */ /* 0x000fe400078e3cff */
[----:B------:R-:W-:Y:S02]  /*cec0*/  SHF.R.U64 R10, R10, 0x3, RZ ;  /* 0x000000030a0a7819 */ /* 0x000fe400000012ff */
[----:B------:R-:W-:-:S02]  /*ced0*/  LOP3.LUT R4, R7, 0x380, RZ, 0xc0, !PT ;  /* 0x0000038007047812 */ /* 0x000fc400078ec0ff */
[----:B------:R-:W-:Y:S02]  /*cee0*/  SHF.R.U64 R5, R5, 0x3, RZ ;  /* 0x0000000305057819 */ /* 0x000fe400000012ff */
[----:B------:R-:W-:Y:S02]  /*cef0*/  IADD3 R29, P3, R34, 0x2000, RZ ;  /* 0x00002000221d7810 */ /* 0x000fe40007f7e0ff */
[----:B------:R-:W-:Y:S02]  /*cf00*/  SEL R93, R41, R40, P0 ;  /* 0x00000028295d7207 */ /* 0x000fe40000000000 */
[----:B------:R-:W-:Y:S01]  /*cf10*/  SEL R65, R40, R41, P0 ;  /* 0x0000002928417207 */ /* 0x000fe20000000000 */
[----:B------:R-:W-:Y:S01]  /*cf20*/  IMAD.X R41, RZ, RZ, R57, P6 ;  /* 0x000000ffff297224 */ /* 0x000fe200030e0639 */
[----:B------:R-:W-:Y:S02]  /*cf30*/  LOP3.LUT R10, R10, R33, RZ, 0x3c, !PT ;  /* 0x000000210a0a7212 */ /* 0x000fe400078e3cff */
[----:B------:R-:W-:Y:S01]  /*cf40*/  SHF.R.U64 R4, R4, 0x3, RZ ;  /* 0x0000000304047819 */ /* 0x000fe200000012ff */
[----:B------:R-:W0:Y:S01]  /*cf50*/  LDC R33, c[0x0][0xbe8] ;  /* 0x0002fa00ff217b82 */ /* 0x000e220000000800 */
[----:B------:R-:W-:-:S02]  /*cf60*/  LOP3.LUT R40, R5, R8, RZ, 0x3c, !PT ;  /* 0x0000000805287212 */ /* 0x000fc400078e3cff */
[----:B------:R-:W-:Y:S02]  /*cf70*/  LOP3.LUT R28, R29, 0x380, RZ, 0xc0, !PT ;  /* 0x000003801d1c7812 */ /* 0x000fe400078ec0ff */
[----:B------:R-:W-:Y:S02]  /*cf80*/  LOP3.LUT R5, R6, 0x380, RZ, 0xc0, !PT ;  /* 0x0000038006057812 */ /* 0x000fe400078ec0ff */
[----:B------:R-:W-:Y:S02]  /*cf90*/  SEL R111, R46, R47, P0 ;  /* 0x0000002f2e6f7207 */ /* 0x000fe40000000000 */
[----:B------:R-:W-:Y:S01]  /*cfa0*/  SEL R73, R47, R46, P0 ;  /* 0x0000002e2f497207 */ /* 0x000fe20000000000 */
[----:B------:R-:W-:Y:S01]  /*cfb0*/  IMAD.X R47, RZ, RZ, R57, P1 ;  /* 0x000000ffff2f7224 */ /* 0x000fe200008e0639 */
[----:B------:R-:W-:Y:S02]  /*cfc0*/  LOP3.LUT R46, R4, R7, RZ, 0x3c, !PT ;  /* 0x00000007042e7212 */ /* 0x000fe400078e3cff */
[----:B------:R-:W-:-:S02]  /*cfd0*/  SHF.R.U64 R28, R28, 0x3, RZ ;  /* 0x000000031c1c7819 */ /* 0x000fc400000012ff */
[----:B------:R-:W-:Y:S02]  /*cfe0*/  LOP3.LUT R4, R9, 0x380, RZ, 0xc0, !PT ;  /* 0x0000038009047812 */ /* 0x000fe400078ec0ff */
[----:B------:R-:W-:Y:S02]  /*cff0*/  SHF.R.U64 R5, R5, 0x3, RZ ;  /* 0x0000000305057819 */ /* 0x000fe400000012ff */
[----:B------:R-:W-:Y:S02]  /*d000*/  SEL R115, R39, R38, P0 ;  /* 0x0000002627737207 */ /* 0x000fe40000000000 */
[----:B------:R-:W-:Y:S01]  /*d010*/  SEL R75, R38, R39, P0 ;  /* 0x00000027264b7207 */ /* 0x000fe20000000000 */
[----:B------:R-:W-:Y:S01]  /*d020*/  IMAD.X R39, RZ, RZ, R57, P5 ;  /* 0x000000ffff277224 */ /* 0x000fe200028e0639 */
[----:B------:R-:W-:Y:S01]  /*d030*/  LOP3.LUT R28, R28, R29, RZ, 0x3c, !PT ;  /* 0x0000001d1c1c7212 */ /* 0x000fe200078e3cff */
[----:B------:R-:W-:Y:S01]  /*d040*/  IMAD.X R29, RZ, RZ, R35, P3 ;  /* 0x000000ffff1d7224 */ /* 0x000fe200018e0623 */
[----:B------:R-:W-:-:S02]  /*d050*/  SHF.R.U64 R4, R4, 0x3, RZ ;  /* 0x0000000304047819 */ /* 0x000fc400000012ff */
[----:B------:R-:W-:Y:S02]  /*d060*/  LOP3.LUT R38, R5, R6, RZ, 0x3c, !PT ;  /* 0x0000000605267212 */ /* 0x000fe400078e3cff */
[----:B------:R-:W-:Y:S02]  /*d070*/  IADD3 R5, P3, R34, 0x8000, RZ ;  /* 0x0000800022057810 */ /* 0x000fe40007f7e0ff */
[----:B------:R-:W-:Y:S02]  /*d080*/  LOP3.LUT R36, R4, R9, RZ, 0x3c, !PT ;  /* 0x0000000904247212 */ /* 0x000fe400078e3cff */
[----:B------:R-:W-:Y:S02]  /*d090*/  LOP3.LUT R4, R5, 0x380, RZ, 0xc0, !PT ;  /* 0x0000038005047812 */ /* 0x000fe400078ec0ff */
[----:B------:R-:W-:Y:S02]  /*d0a0*/  SEL R83, R130, R131, P0 ;  /* 0x0000008382537207 */ /* 0x000fe40000000000 */
[----:B------:R-:W-:-:S02]  /*d0b0*/  SHF.R.U64 R4, R4, 0x3, RZ ;  /* 0x0000000304047819 */ /* 0x000fc400000012ff */
[----:B------:R-:W-:Y:S02]  /*d0c0*/  SEL R58, R131, R130, P0 ;  /* 0x00000082833a7207 */ /* 0x000fe40000000000 */
[----:B------:R-:W-:Y:S01]  /*d0d0*/  LOP3.LUT R4, R4, R5, RZ, 0x3c, !PT ;  /* 0x0000000504047212 */ /* 0x000fe200078e3cff */
[----:B------:R-:W-:Y:S01]  /*d0e0*/  IMAD.X R5, RZ, RZ, R35, P3 ;  /* 0x000000ffff057224 */ /* 0x000fe200018e0623 */
[----:B0-----:R-:W-:Y:S02]  /*d0f0*/  ISETP.NE.AND P3, PT, R33, 0x1, PT ;  /* 0x000000012100780c */ /* 0x001fe40003f65270 */
[----:B------:R-:W-:Y:S02]  /*d100*/  MOV R102, R40 ;  /* 0x0000002800667202 */ /* 0x000fe40000000f00 */
[----:B------:R-:W-:Y:S02]  /*d110*/  MOV R100, R42 ;  /* 0x0000002a00647202 */ /* 0x000fe40000000f00 */
[----:B------:R-:W-:Y:S01]  /*d120*/  MOV R90, R48 ;  /* 0x00000030005a7202 */ /* 0x000fe20000000f00 */
[----:B------:R-:W-:Y:S01]  /*d130*/  VIADD R49, R18, UR39 ;  /* 0x0000002712317c36 */ /* 0x000fe20008000000 */
[----:B------:R-:W-:-:S02]  /*d140*/  MOV R88, R50 ;  /* 0x0000003200587202 */ /* 0x000fc40000000f00 */
[----:B------:R-:W-:Y:S02]  /*d150*/  LOP3.LUT R12, R21, 0x380, RZ, 0xc0, !PT ;  /* 0x00000380150c7812 */ /* 0x000fe400078ec0ff */
[----:B------:R-:W-:Y:S01]  /*d160*/  F2FP.BF16.F32.PACK_AB R27, R86, R27 ;  /* 0x0000001b561b723e */ /* 0x000fe200000010ff */
[----:B------:R-:W0:Y:S01]  /*d170*/  @P3 LDC R40, c[0x0][0xbec] ;  /* 0x0002fb00ff283b82 */ /* 0x000e220000000800 */
[----:B------:R-:W-:Y:S02]  /*d180*/  SHF.R.U64 R12, R12, 0x3, RZ ;  /* 0x000000030c0c7819 */ /* 0x000fe400000012ff */
[----:B------:R-:W-:Y:S02]  /*d190*/  SEL R91, R45, R44, P0 ;  /* 0x0000002c2d5b7207 */ /* 0x000fe40000000000 */
[----:B------:R-:W-:Y:S02]  /*d1a0*/  LOP3.LUT R52, R12, R21, RZ, 0x3c, !PT ;  /* 0x000000150c347212 */ /* 0x000fe400078e3cff */
[----:B------:R-:W-:Y:S01]  /*d1b0*/  SEL R64, R44, R45, P0 ;  /* 0x0000002d2c407207 */ /* 0x000fe20000000000 */
[----:B------:R-:W1:Y:S01]  /*d1c0*/  @P3 LDC R43, c[0x0][0xbf0] ;  /* 0x0002fc00ff2b3b82 */ /* 0x000e620000000800 */
[----:B------:R-:W-:Y:S01]  /*d1d0*/  LOP3.LUT R12, R13, 0x380, RZ, 0xc0, !PT ;  /* 0x000003800d0c7812 */ /* 0x000fe200078ec0ff */
[----:B------:R-:W-:Y:S01]  /*d1e0*/  IMAD.X R45, RZ, RZ, R57, P4 ;  /* 0x000000ffff2d7224 */ /* 0x000fe200020e0639 */
[----:B------:R-:W-:-:S02]  /*d1f0*/  SEL R119, R31, R30, P0 ;  /* 0x0000001e1f777207 */ /* 0x000fc40000000000 */
[----:B------:R-:W-:Y:S02]  /*d200*/  SEL R121, R27, R26, P0 ;  /* 0x0000001a1b797207 */ /* 0x000fe40000000000 */
[----:B------:R-:W-:Y:S02]  /*d210*/  SHF.R.U64 R12, R12, 0x3, RZ ;  /* 0x000000030c0c7819 */ /* 0x000fe400000012ff */
[----:B------:R-:W-:Y:S02]  /*d220*/  SEL R78, R26, R27, P0 ;  /* 0x0000001b1a4e7207 */ /* 0x000fe40000000000 */
[----:B------:R-:W-:Y:S02]  /*d230*/  MOV R104, R38 ;  /* 0x0000002600687202 */ /* 0x000fe40000000f00 */
[----:B------:R-:W-:Y:S02]  /*d240*/  MOV R106, R36 ;  /* 0x00000024006a7202 */ /* 0x000fe40000000f00 */
[----:B------:R-:W-:Y:S01]  /*d250*/  SEL R77, R30, R31, P0 ;  /* 0x0000001f1e4d7207 */ /* 0x000fe20000000000 */
[----:B0-----:R-:W-:Y:S01]  /*d260*/  @P3 IMAD.HI.U32 R40, R49, R40, RZ ;  /* 0x0000002831283227 */ /* 0x001fe200078e00ff */
[----:B------:R-:W-:-:S02]  /*d270*/  IADD3 R15, P1, R34, 0x6000, RZ ;  /* 0x00006000220f7810 */ /* 0x000fc40007f3e0ff */
[----:B------:R-:W-:Y:S02]  /*d280*/  MOV R108, R56 ;  /* 0x00000038006c7202 */ /* 0x000fe40000000f00 */
[----:B------:R-:W-:Y:S01]  /*d290*/  MOV R86, R52 ;  /* 0x0000003400567202 */ /* 0x000fe20000000f00 */
[----:B------:R-:W-:Y:S01]  /*d2a0*/  IMAD.MOV.U32 R53, RZ, RZ, R49 ;  /* 0x000000ffff357224 */ /* 0x000fe200078e0031 */
[----:B------:R-:W-:Y:S02]  /*d2b0*/  LOP3.LUT R44, R12, R13, RZ, 0x3c, !PT ;  /* 0x0000000d0c2c7212 */ /* 0x000fe400078e3cff */
[----:B------:R-:W-:Y:S02]  /*d2c0*/  IADD3 R31, P4, R34, 0x1000, RZ ;  /* 0x00001000221f7810 */ /* 0x000fe40007f9e0ff */
[----:B-1----:R-:W-:Y:S02]  /*d2d0*/  @P3 SHF.R.U32.HI R53, RZ, R43, R40 ;  /* 0x0000002bff353219 */ /* 0x002fe40000011628 */
[----:B------:R-:W-:-:S02]  /*d2e0*/  MOV R60, R60 ;  /* 0x0000003c003c7202 */ /* 0x000fc40000000f00 */
[----:B------:R-:W-:Y:S02]  /*d2f0*/  LOP3.LUT R14, R15, 0x380, RZ, 0xc0, !PT ;  /* 0x000003800f0e7812 */ /* 0x000fe400078ec0ff */
[----:B------:R-:W-:Y:S02]  /*d300*/  MOV R61, R54 ;  /* 0x00000036003d7202 */ /* 0x000fe40000000f00 */
[----:B------:R-:W-:Y:S02]  /*d310*/  LOP3.LUT R30, R31, 0x380, RZ, 0xc0, !PT ;  /* 0x000003801f1e7812 */ /* 0x000fe400078ec0ff */
[----:B------:R-:W-:Y:S02]  /*d320*/  MOV R51, R46 ;  /* 0x0000002e00337202 */ /* 0x000fe40000000f00 */
[----:B------:R-:W-:Y:S02]  /*d330*/  MOV R57, R44 ;  /* 0x0000002c00397202 */ /* 0x000fe40000000f00 */
[----:B------:R-:W-:-:S02]  /*d340*/  SHF.R.U64 R14, R14, 0x3, RZ ;  /* 0x000000030e0e7819 */ /* 0x000fc400000012ff */
[----:B------:R-:W-:Y:S02]  /*d350*/  SHF.R.U64 R30, R30, 0x3, RZ ;  /* 0x000000031e1e7819 */ /* 0x000fe400000012ff */
[----:B------:R-:W-:Y:S01]  /*d360*/  LOP3.LUT R14, R14, R15, RZ, 0x3c, !PT ;  /* 0x0000000f0e0e7212 */ /* 0x000fe200078e3cff */
[--C-:B------:R-:W-:Y:S01]  /*d370*/  IMAD.X R15, RZ, RZ, R35.reuse, P1 ;  /* 0x000000ffff0f7224 */ /* 0x100fe200008e0623 */
[----:B------:R-:W-:Y:S01]  /*d380*/  LOP3.LUT R30, R30, R31, RZ, 0x3c, !PT ;  /* 0x0000001f1e1e7212 */ /* 0x000fe200078e3cff */
[----:B------:R-:W-:Y:S01]  /*d390*/  IMAD.X R31, RZ, RZ, R35, P4 ;  /* 0x000000ffff1f7224 */ /* 0x000fe200020e0623 */
[C---:B------:R-:W-:Y:S02]  /*d3a0*/  IADD3 R13, P4, R34.reuse, 0x7000, RZ ;  /* 0x00007000220d7810 */ /* 0x040fe40007f9e0ff */
[----:B------:R-:W-:Y:S02]  /*d3b0*/  IADD3 R27, P6, R34, 0x3000, RZ ;  /* 0x00003000221b7810 */ /* 0x000fe40007fde0ff */
[----:B------:R-:W-:-:S02]  /*d3c0*/  LOP3.LUT R12, R13, 0x380, RZ, 0xc0, !PT ;  /* 0x000003800d0c7812 */ /* 0x000fc400078ec0ff */
[----:B------:R-:W-:Y:S02]  /*d3d0*/  LOP3.LUT R26, R27, 0x380, RZ, 0xc0, !PT ;  /* 0x000003801b1a7812 */ /* 0x000fe400078ec0ff */
[----:B------:R-:W-:Y:S02]  /*d3e0*/  SHF.R.U64 R12, R12, 0x3, RZ ;  /* 0x000000030c0c7819 */ /* 0x000fe400000012ff */
[----:B------:R-:W-:Y:S02]  /*d3f0*/  SHF.R.U64 R26, R26, 0x3, RZ ;  /* 0x000000031a1a7819 */ /* 0x000fe400000012ff */
[----:B------:R-:W-:Y:S01]  /*d400*/  LOP3.LUT R12, R12, R13, RZ, 0x3c, !PT ;  /* 0x0000000d0c0c7212 */ /* 0x000fe200078e3cff */
[--C-:B------:R-:W-:Y:S01]  /*d410*/  IMAD.X R13, RZ, RZ, R35.reuse, P4 ;  /* 0x000000ffff0d7224 */ /* 0x100fe200020e0623 */
[----:B------:R-:W-:Y:S01]  /*d420*/  LOP3.LUT R26, R26, R27, RZ, 0x3c, !PT ;  /* 0x0000001b1a1a7212 */ /* 0x000fe200078e3cff */
[----:B------:R-:W-:Y:S01]  /*d430*/  IMAD.X R27, RZ, RZ, R35, P6 ;  /* 0x000000ffff1b7224 */ /* 0x000fe200030e0623 */
[----:B------:R-:W-:Y:S01]  /*d440*/  IADD3 R7, P6, R34, 0x9000, RZ ;  /* 0x0000900022077810 */ /* 0x000fe20007fde0ff */
[----:B--2---:R-:W-:Y:S01]  /*d450*/  SHFL.IDX PT, R83, R83, R32, 0x1c1f ;  /* 0x001c1f2053537589 */ /* 0x004fe200000e0000 */
[----:B------:R-:W-:-:S02]  /*d460*/  LOP3.LUT R41, R32, 0x2, RZ, 0x3c, !PT ;  /* 0x0000000220297812 */ /* 0x000fc400078e3cff */
[----:B------:R-:W-:Y:S01]  /*d470*/  LOP3.LUT R6, R7, 0x380, RZ, 0xc0, !PT ;  /* 0x0000038007067812 */ /* 0x000fe200078ec0ff */
[----:B------:R-:W-:Y:S01]  /*d480*/  SHFL.IDX PT, R107, R107, R32, 0x1c1f ;  /* 0x001c1f206b6b7589 */ /* 0x000fe200000e0000 */
[----:B------:R-:W-:Y:S02]  /*d490*/  IADD3 R21, P5, R34, 0x4000, RZ ;  /* 0x0000400022157810 */ /* 0x000fe40007fbe0ff */
[----:B------:R-:W-:Y:S01]  /*d4a0*/  SHF.R.U64 R6, R6, 0x3, RZ ;  /* 0x0000000306067819 */ /* 0x000fe200000012ff */
[----:B------:R-:W0:Y:S01]  /*d4b0*/  SHFL.IDX PT, R58, R58, R41, 0x1c1f ;  /* 0x001c1f293a3a7589 */ /* 0x000e2200000e0000 */
[----:B------:R-:W-:Y:S02]  /*d4c0*/  LOP3.LUT R20, R21, 0x380, RZ, 0xc0, !PT ;  /* 0x0000038015147812 */ /* 0x000fe400078ec0ff */
[----:B------:R-:W-:Y:S01]  /*d4d0*/  LOP3.LUT R6, R6, R7, RZ, 0x3c, !PT ;  /* 0x0000000706067212 */ /* 0x000fe200078e3cff */
[----:B------:R-:W1:Y:S01]  /*d4e0*/  SHFL.IDX PT, R80, R80, R41, 0x1c1f ;  /* 0x001c1f2950507589 */ /* 0x000e6200000e0000 */
[----:B------:R-:W-:-:S02]  /*d4f0*/  LOP3.LUT R7, R34, 0x380, RZ, 0xc0, !PT ;  /* 0x0000038022077812 */ /* 0x000fc400078ec0ff */
[----:B------:R-:W-:Y:S01]  /*d500*/  SHF.R.U64 R20, R20, 0x3, RZ ;  /* 0x0000000314147819 */ /* 0x000fe200000012ff */
[----:B------:R-:W-:Y:S01]  /*d510*/  SHFL.IDX PT, R85, R85, R32, 0x1c1f ;  /* 0x001c1f2055557589 */ /* 0x000fe200000e0000 */
[----:B------:R-:W-:Y:S02]  /*d520*/  SHF.R.U64 R7, R7, 0x3, RZ ;  /* 0x0000000307077819 */ /* 0x000fe400000012ff */
[----:B------:R-:W-:Y:S01]  /*d530*/  LOP3.LUT R20, R20, R21, RZ, 0x3c, !PT ;  /* 0x0000001514147212 */ /* 0x000fe200078e3cff */
[----:B------:R-:W2:Y:S01]  /*d540*/  SHFL.IDX PT, R42, R59, R41, 0x1c1f ;  /* 0x001c1f293b2a7589 */ /* 0x000ea200000e0000 */
[--C-:B------:R-:W-:Y:S01]  /*d550*/  IMAD.X R21, RZ, RZ, R35.reuse, P5 ;  /* 0x000000ffff157224 */ /* 0x100fe200028e0623 */
[----:B------:R-:W-:Y:S02]  /*d560*/  IADD3 R9, P5, R34, 0xa000, RZ ;  /* 0x0000a00022097810 */ /* 0x000fe40007fbe0ff */
[----:B------:R-:W-:Y:S01]  /*d570*/  SHFL.IDX PT, R89, R89, R32, 0x1c1f ;  /* 0x001c1f2059597589 */ /* 0x000fe200000e0000 */
[----:B------:R-:W-:Y:S01]  /*d580*/  LOP3.LUT R34, R7, R34, RZ, 0x3c, !PT ;  /* 0x0000002207227212 */ /* 0x000fe200078e3cff */
[----:B------:R-:W-:Y:S01]  /*d590*/  IMAD.X R7, RZ, RZ, R35, P6 ;  /* 0x000000ffff077224 */ /* 0x000fe200030e0623 */
[----:B------:R-:W-:Y:S01]  /*d5a0*/  LOP3.LUT R8, R9, 0x380, RZ, 0xc0, !PT ;  /* 0x0000038009087812 */ /* 0x000fe200078ec0ff */
[----:B------:R-:W-:Y:S03]  /*d5b0*/  SHFL.IDX PT, R109, R109, R32, 0x1c1f ;  /* 0x001c1f206d6d7589 */ /* 0x000fe600000e0000 */
        /* <DEDUP_REMOVED lines=9> */
[----:B------:R-:W-:Y:S02]  /*d650*/  IMAD.X R9, RZ, RZ, R35, P5 ;  /* 0x000000ffff097224 */ /* 0x000fe400028e0623 */
[----:B------:R-:W-:Y:S01]  /*d660*/  SHFL.IDX PT, R111, R111, R32, 0x1c1f ;  /* 0x001c1f206f6f7589 */ /* 0x000fe200000e0000 */
[----:B--2---:R-:W-:-:S02]  /*d670*/  SEL R40, R85, R42, P0 ;  /* 0x0000002a55287207 */ /* 0x004fc40000000000 */
[----:B------:R-:W-:Y:S01]  /*d680*/  SEL R42, R42, R85, P0 ;  /* 0x000000552a2a7207 */ /* 0x000fe20000000000 */
[----:B------:R-:W1:Y:S04]  /*d690*/  SHFL.IDX PT, R62, R62, R41, 0x1c1f ;  /* 0x001c1f293e3e7589 */ /* 0x000e6800000e0000 */
        /* <DEDUP_REMOVED lines=100> */
[----:B------:R-:W-:Y:S01]  /*dce0*/  SEL R66, R54, R101, P0 ;  /* 0x0000006536427207 */ /* 0x000fe20000000000 */
[----:B------:R-:W-:Y:S01]  /*dcf0*/  STSM.16.M88.4 [R90], R40 ;  /* 0x000000285a007844 */ /* 0x000fe20000000200 */
[----:B------:R-:W-:Y:S02]  /*dd00*/  ISETP.GE.OR P1, PT, R38, R85, P1 ;  /* 0x000000552600720c */ /* 0x000fe40000f26670 */
[----:B------:R-:W-:Y:S01]  /*dd10*/  SEL R76, R103, R70, P0 ;  /* 0x00000046674c7207 */ /* 0x000fe20000000000 */
[----:B------:R-:W-:Y:S01]  /*dd20*/  STSM.16.M88.4 [R88], R44 ;  /* 0x0000002c58007844 */ /* 0x000fe20000000200 */
[----:B------:R-:W-:-:S02]  /*dd30*/  SEL R78, R70, R103, P0 ;  /* 0x00000067464e7207 */ /* 0x000fc40000000000 */
[----:B-1----:R-:W-:Y:S01]  /*dd40*/  SEL R77, R127, R82, P0 ;  /* 0x000000527f4d7207 */ /* 0x002fe20000000000 */
[----:B------:R-:W-:Y:S01]  /*dd50*/  STSM.16.M88.4 [R86], R64 ;  /* 0x0000004056007844 */ /* 0x000fe20000000200 */
[----:B------:R-:W-:Y:S02]  /*dd60*/  SEL R79, R82, R127, P0 ;  /* 0x0000007f524f7207 */ /* 0x000fe40000000000 */
[----:B---3--:R-:W-:Y:S02]  /*dd70*/  SEL R37, R129, R84, P0 ;  /* 0x0000005481257207 */ /* 0x008fe40000000000 */
[----:B------:R-:W-:Y:S01]  /*dd80*/  SEL R39, R84, R129, P0 ;  /* 0x0000008154277207 */ /* 0x000fe20000000000 */
[----:B------:R-:W-:Y:S01]  /*dd90*/  STSM.16.M88.4 [R61], R76 ;  /* 0x0000004c3d007844 */ /* 0x000fe20000000200 */
[----:B--2---:R-:W-:Y:S02]  /*dda0*/  SEL R36, R105, R56, P0 ;  /* 0x0000003869247207 */ /* 0x004fe40000000000 */
[----:B------:R-:W-:-:S05]  /*ddb0*/  SEL R38, R56, R105, P0 ;  /* 0x0000006938267207 */ /* 0x000fca0000000000 */
[----:B------:R-:W-:Y:S01]  /*ddc0*/  STSM.16.M88.4 [R60], R36 ;  /* 0x000000243c007844 */ /* 0x000fe20000000200 */
[----:B------:R-:W-:Y:S01]  /*ddd0*/  BAR.SYNC.DEFER_BLOCKING 0x1, 0x100 ;  /* 0x0044000000007b1d */ /* 0x000fe20000010000 */
[----:B------:R-:W-:-:S05]  /*dde0*/  UIMAD UR5, UR10, UR8, URZ ;  /* 0x000000080a0572a4 */ /* 0x000fca000f8e023f */
[----:B0-----:R0:W-:Y:S01]  /*ddf0*/  @!P2 ST.E desc[UR50][R62.64], R3 ;  /* 0x000000033e00a985 */ /* 0x0011e2000c101932 */
[----:B------:R-:W-:Y:S01]  /*de00*/  UIMAD.WIDE.U32 UR6, UR36, UR8, URZ ;  /* 0x00000008240672a5 */ /* 0x000fe2000f8e003f */
[----:B------:R-:W-:Y:S02]  /*de10*/  ULDC.64 UR10, c[0x0][0xaf0] ;  /* 0x0002bc00000a7ab9 */ /* 0x000fe40000000a00 */
[----:B----4-:R1:W-:Y:S04]  /*de20*/  @!P1 ST.E desc[UR50][R72.64], R2 ;  /* 0x0000000248009985 */ /* 0x0103e8000c101932 */
[----:B------:R2:W5:Y:S01]  /*de30*/  LD.E.128 R52, desc[UR50][R30.64] ;  /* 0x000000321e347980 */ /* 0x000562000c101d00 */
[----:B0-----:R-:W0:Y:S03]  /*de40*/  @P3 LDC R3, c[0x0][0xbf0] ;  /* 0x0002fc00ff033b82 */ /* 0x001e260000000800 */
[----:B------:R3:W5:Y:S01]  /*de50*/  LD.E.128 R76, desc[UR50][R6.64] ;  /* 0x00000032064c7980 */ /* 0x000762000c101d00 */
[----:B-1----:R-:W-:Y:S01]  /*de60*/  IMAD R2, R23, 0x20, R220 ;  /* 0x0000002017027824 */ /* 0x002fe200078e02dc */
[----:B------:R-:W-:-:S02]  /*de70*/  UIMAD UR5, UR36, UR9, UR5 ;  /* 0x00000009240572a4 */ /* 0x000fc4000f8e0205 */
[----:B------:R1:W5:Y:S01]  /*de80*/  LD.E.128 R80, desc[UR50][R4.64] ;  /* 0x0000003204507980 */ /* 0x000362000c101d00 */
[----:B--2---:R-:W2:Y:S01]  /*de90*/  @P3 LDC R30, c[0x0][0xbec] ;  /* 0x0002fb00ff1e3b82 */ /* 0x004ea20000000800 */
[----:B------:R-:W-:Y:S02]  /*dea0*/  UIMAD UR8, UR12, UR10, URZ ;  /* 0x0000000a0c0872a4 */ /* 0x000fe4000f8e023f */
[----:B------:R-:W5:Y:S01]  /*deb0*/  LD.E.128 R56, desc[UR50][R34.64] ;  /* 0x0000003222387980 */ /* 0x000f62000c101d00 */
[----:B---3--:R-:W-:Y:S01]  /*dec0*/  VIADD R7, R2, UR39 ;  /* 0x0000002702077c36 */ /* 0x008fe20008000000 */
[----:B------:R-:W-:Y:S02]  /*ded0*/  UIADD3 UR7, UR7, UR5, URZ ;  /* 0x0000000507077290 */ /* 0x000fe4000fffe03f */
[----:B------:R-:W-:Y:S01]  /*dee0*/  UIMAD UR5, UR43, UR11, UR8 ;  /* 0x0000000b2b0572a4 */ /* 0x000fe2000f8e0208 */
[----:B------:R-:W5:Y:S01]  /*def0*/  LD.E.128 R48, desc[UR50][R28.64] ;  /* 0x000000321c307980 */ /* 0x000f62000c101d00 */
[----:B-1----:R-:W-:Y:S01]  /*df00*/  IMAD.MOV.U32 R5, RZ, RZ, R7 ;  /* 0x000000ffff057224 */ /* 0x002fe200078e0007 */
[----:B------:R-:W-:Y:S01]  /*df10*/  UIMAD.WIDE.U32 UR6, UR43, UR10, UR6 ;  /* 0x0000000a2b0672a5 */ /* 0x000fe2000f8e0006 */
[----:B------:R-:W-:Y:S01]  /*df20*/  ULDC.64 UR8, c[0x0][0xae0] ;  /* 0x0002b80000087ab9 */ /* 0x000fe20000000a00 */
[----:B------:R-:W5:Y:S02]  /*df30*/  LD.E.128 R40, desc[UR50][R26.64] ;  /* 0x000000321a287980 */ /* 0x000f64000c101d00 */
[----:B------:R-:W-:-:S02]  /*df40*/  UIADD3 UR5, UR7, UR5, URZ ;  /* 0x0000000507057290 */ /* 0x000fc4000fffe03f */
[----:B------:R-:W5:Y:S04]  /*df50*/  LD.E.128 R68, desc[UR50][R20.64] ;  /* 0x0000003214447980 */ /* 0x000f68000c101d00 */
[----:B------:R-:W5:Y:S01]  /*df60*/  LD.E.128 R64, desc[UR50][R24.64] ;  /* 0x0000003218407980 */ /* 0x000f62000c101d00 */
[----:B--2---:R-:W-:-:S03]  /*df70*/  @P3 IMAD.HI.U32 R2, R7, R30, RZ ;  /* 0x0000001e07023227 */ /* 0x004fc600078e00ff */
[----:B------:R-:W5:Y:S02]  /*df80*/  LD.E.128 R44, desc[UR50][R14.64] ;  /* 0x000000320e2c7980 */ /* 0x000f64000c101d00 */
[----:B0-----:R-:W-:Y:S02]  /*df90*/  @P3 SHF.R.U32.HI R5, RZ, R3, R2 ;  /* 0x00000003ff053219 */ /* 0x001fe40000011602 */
[----:B------:R-:W5:Y:S02]  /*dfa0*/  LD.E.128 R36, desc[UR50][R12.64] ;  /* 0x000000320c247980 */ /* 0x000f64000c101d00 */
[--C-:B------:R-:W-:Y:S01]  /*dfb0*/  SHF.R.S32.HI R4, RZ, 0x1f, R5.reuse ;  /* 0x0000001fff047819 */ /* 0x100fe20000011405 */
[----:B------:R-:W-:Y:S01]  /*dfc0*/  IMAD.MOV R6, RZ, RZ, -R5 ;  /* 0x000000ffff067224 */ /* 0x000fe200078e0a05 */
[----:B------:R-:W5:Y:S01]  /*dfd0*/  LD.E.128 R72, desc[UR50][R8.64] ;  /* 0x0000003208487980 */ /* 0x000f62000c101d00 */
[----:B------:R-:W-:Y:S02]  /*dfe0*/  IMAD.U32 R3, RZ, RZ, UR7 ;  /* 0x00000007ff037e24 */ /* 0x000fe4000f8e00ff */
[----:B------:R-:W-:Y:S01]  /*dff0*/  IMAD R4, R4, UR8, RZ ;  /* 0x0000000804047c24 */ /* 0x000fe2000f8e02ff */
[----:B------:R0:W5:Y:S01]  /*e000*/  LD.E.128 R60, desc[UR50][R10.64] ;  /* 0x000000320a3c7980 */ /* 0x000162000c101d00 */
[----:B------:R-:W-:-:S02]  /*e010*/  IMAD R33, R33, R6, R7 ;  /* 0x0000000621217224 */ /* 0x000fc400078e0207 */
[----:B------:R-:W-:Y:S01]  /*e020*/  IMAD.U32 R2, RZ, RZ, UR6 ;  /* 0x00000006ff027e24 */ /* 0x000fe2000f8e00ff */
[----:B------:R-:W-:Y:S01]  /*e030*/  @!PT LDS RZ, [RZ] ;  /* 0x00000000fffff984 */ /* 0x000fe20000000800 */
[----:B------:R-:W-:Y:S01]  /*e040*/  @!PT LDS RZ, [RZ] ;  /* 0x00000000fffff984 */ /* 0x000fe20000000800 */
[----:B------:R-:W-:Y:S01]  /*e050*/  @!PT LDS RZ, [RZ] ;  /* 0x00000000fffff984 */ /* 0x000fe20000000800 */
[----:B------:R-:W-:Y:S01]  /*e060*/  @!PT LDS RZ, [RZ] ;  /* 0x00000000fffff984 */ /* 0x000fe20000000800 */
[----:B------:R1:W-:Y:S06]  /*e070*/  MEMBAR.ALL.CTA ;  /* 0x0000000000007992 */ /* 0x0003ec0000008000 */
[----:B-1----:R-:W1:Y:S01]  /*e080*/  FENCE.VIEW.ASYNC.S ;  /* 0x00000000000073c6 */ /* 0x002e620000000000 */
[----:B------:R-:W-:Y:S01]  /*e090*/  IMAD.U32 R3, RZ, RZ, UR5 ;  /* 0x00000005ff037e24 */ /* 0x000fe2000f8e00ff */
[----:B------:R-:W-:Y:S01]  /*e0a0*/  ULDC.64 UR6, c[0x0][0xad8] ;  /* 0x0002b60000067ab9 */ /* 0x000fe20000000a00 */
[C---:B------:R-:W-:Y:S01]  /*e0b0*/  IMAD R7, R5.reuse, UR9, R4 ;  /* 0x0000000905077c24 */ /* 0x040fe2000f8e0204 */
[----:B------:R-:W-:Y:S01]  /*e0c0*/  SHF.R.S32.HI R4, RZ, 0x1f, R33 ;  /* 0x0000001fff047819 */ /* 0x000fe20000011421 */
[----:B------:R-:W-:-:S04]  /*e0d0*/  IMAD.WIDE.U32 R2, R5, UR8, R2 ;  /* 0x0000000805027c25 */ /* 0x000fc8000f8e0002 */
[----:B------:R-:W-:Y:S02]  /*e0e0*/  IMAD.IADD R3, R3, 0x1, R7 ;  /* 0x0000000103037824 */ /* 0x000fe400078e0207 */
[----:B------:R-:W-:Y:S02]  /*e0f0*/  IMAD R6, R4, UR6, RZ ;  /* 0x0000000604067c24 */ /* 0x000fe4000f8e02ff */
[----:B0-----:R-:W-:Y:S02]  /*e100*/  VIADD R10, R220, UR39 ;  /* 0x00000027dc0a7c36 */ /* 0x001fe40008000000 */
[C---:B------:R-:W-:Y:S02]  /*e110*/  IMAD R5, R33.reuse, UR7, R6 ;  /* 0x0000000721057c24 */ /* 0x040fe4000f8e0206 */
[----:B------:R-:W-:Y:S01]  /*e120*/  IMAD.WIDE.U32 R2, R33, UR6, R2 ;  /* 0x0000000621027c25 */ /* 0x000fe2000f8e0002 */
[----:B------:R-:W-:Y:S01]  /*e130*/  ISETP.GE.AND P2, PT, R10, R85, PT ;  /* 0x000000550a00720c */ /* 0x000fe20003f46270 */
[----:B------:R-:W-:-:S02]  /*e140*/  ULDC.64 UR6, c[0x0][0xa80] ;  /* 0x0002a00000067ab9 */ /* 0x000fc40000000a00 */
[----:B------:R-:W-:Y:S01]  /*e150*/  VIADD R0, R0, 0x33420 ;  /* 0x0003342000007836 */ /* 0x000fe20000000000 */
[----:B------:R-:W-:Y:S01]  /*e160*/  LEA R8, P3, R2, UR6, 0x1 ;  /* 0x0000000602087c11 */ /* 0x000fe2000f8608ff */
[----:B------:R-:W-:Y:S02]  /*e170*/  IMAD.IADD R3, R3, 0x1, R5 ;  /* 0x0000000103037824 */ /* 0x000fe400078e0205 */
[----:B------:R-:W-:Y:S01]  /*e180*/  VIADD R4, R10, 0x20 ;  /* 0x000000200a047836 */ /* 0x000fe20000000000 */
[----:B------:R-:W-:Y:S02]  /*e190*/  PRMT R0, RZ, 0x654, R0 ;  /* 0x00000654ff007816 */ /* 0x000fe40000000000 */
[----:B------:R-:W-:Y:S02]  /*e1a0*/  LEA.HI.X R9, R2, UR7, R3, 0x1, P3 ;  /* 0x0000000702097c11 */ /* 0x000fe400098f0c03 */
[-C--:B------:R-:W-:Y:S01]  /*e1b0*/  ISETP.GE.AND P1, PT, R4, R85.reuse, PT ;  /* 0x000000550400720c */ /* 0x080fe20003f26270 */
[----:B------:R-:W-:Y:S01]  /*e1c0*/  VIADD R4, R10, 0x40 ;  /* 0x000000400a047836 */ /* 0x000fe20000000000 */
[----:B-1----:R0:W-:Y:S01]  /*e1d0*/  SYNCS.ARRIVE.TRANS64.RED.A1T0 RZ, [R0+URZ], RZ ;  /* 0x000000ff00ff79a7 */ /* 0x0021e2000810043f */
        /* <DEDUP_REMOVED lines=10> */
[CC--:B------:R-:W-:Y:S02]  /*e280*/  @!P3 LEA R4, P5, R19.reuse, R7.reuse, 0x1 ;  /* 0x000000071304b211 */ /* 0x0c0fe400078a08ff */
[-C--:B0-----:R-:W-:Y:S02]  /*e290*/  @!P4 LEA.HI.X R3, R16, R0.reuse, R227, 0x1, P6 ;  /* 0x000000001003c211 */ /* 0x081fe400030f0ce3 */
[C---:B------:R-:W-:Y:S02]  /*e2a0*/  @!P2 LEA R6, P6, R22.reuse, R7, 0x1 ;  /* 0x000000071606a211 */ /* 0x040fe400078c08ff */
[-C--:B------:R-:W-:Y:S01]  /*e2b0*/  @!P3 LEA.HI.X R5, R19, R0.reuse, R226, 0x1, P5 ;  /* 0x000000001305b211 */ /* 0x080fe200028f0ce2 */
[----:B-----5:R3:W-:Y:S01]  /*e2c0*/  @!P4 ST.E.128 desc[UR50][R2.64], R56 ;  /* 0x000000380200c985 */ /* 0x0207e2000c101d32 */
[----:B------:R-:W-:-:S03]  /*e2d0*/  @!P2 LEA.HI.X R7, R22, R0, R225, 0x1, P6 ;  /* 0x000000001607a211 */ /* 0x000fc600030f0ce1 */
[----:B------:R3:W-:Y:S04]  /*e2e0*/  @!P3 ST.E.128 desc[UR50][R4.64], R68 ;  /* 0x000000440400b985 */ /* 0x0007e8000c101d32 */
[----:B------:R3:W-:Y:S02]  /*e2f0*/  @!P2 ST.E.128 desc[UR50][R6.64], R80 ;  /* 0x000000500600a985 */ /* 0x0007e4000c101d32 */
.L_x_2019:
[----:B------:R-:W-:Y:S05]  /*e300*/  BSYNC B1 ;  /* 0x0000000000017941 */ /* 0x000fea0003800000 */
.L_x_2018:
[----:B0-----:R0:W4:Y:S01]  /*e310*/  SHFL.IDX PT, R0, R9, 0x1, 0x181f ;  /* 0x00381f0009007f89 */ /* 0x00112200000e0000 */
[----:B------:R-:W-:Y:S03]  /*e320*/  BSSY B1, `(.L_x_2020) ;  /* 0x0000010000017945 */ /* 0x000fe60003800000 */
[----:B--23--:R0:W2:Y:S01]  /*e330*/  SHFL.IDX PT, R7, R8, 0x1, 0x181f ;  /* 0x00381f0008077f89 */ /* 0x00c0a200000e0000 */
[----:B------:R-:W-:Y:S05]  /*e340*/  @P1 BRA `(.L_x_2021) ;  /* 0x0000000000341947 */ /* 0x000fea0003800000 */
[----:B------:R-:W-:Y:S02]  /*e350*/  ULDC UR5, c[0x0][0xac8] ;  /* 0x0002b20000057ab9 */ /* 0x000fe40000000800 */
[----:B------:R-:W-:Y:S02]  /*e360*/  ISETP.GE.AND P4, PT, R16, UR5, PT ;  /* 0x0000000510007c0c */ /* 0x000fe4000bf86270 */
[----:B------:R-:W-:Y:S02]  /*e370*/  ISETP.GE.AND P5, PT, R19, UR5, PT ;  /* 0x0000000513007c0c */ /* 0x000fe4000bfa6270 */
[----:B------:R-:W-:-:S09]  /*e380*/  ISETP.GE.AND P6, PT, R22, UR5, PT ;  /* 0x0000000516007c0c */ /* 0x000fd2000bfc6270 */
[-C--:B--2---:R-:W-:Y:S02]  /*e390*/  @!P4 LEA R2, P1, R16, R7.reuse, 0x1 ;  /* 0x000000071002c211 */ /* 0x084fe400078208ff */
        /* <DEDUP_REMOVED lines=8> */
.L_x_2021:
[----:B------:R-:W-:Y:S05]  /*e420*/  BSYNC B1 ;  /* 0x0000000000017941 */ /* 0x000fea0003800000 */
.L_x_2020:
[----:B----4-:R4:W0:Y:S01]  /*e430*/  SHFL.IDX PT, R0, R9, 0x2, 0x181f ;  /* 0x00581f0009007f89 */ /* 0x01082200000e0000 */
        /* <DEDUP_REMOVED lines=13> */
[----:B-----5:R3:W-:Y:S04]  /*e510*/  @!P3 ST.E.128 desc[UR50][R2.64], R48 ;  /* 0x000000300200b985 */ /* 0x0207e8000c101d32 */
[----:B------:R3:W-:Y:S04]  /*e520*/  @!P4 ST.E.128 desc[UR50][R4.64], R44 ;  /* 0x0000002c0400c985 */ /* 0x0007e8000c101d32 */
[----:B------:R3:W-:Y:S02]  /*e530*/  @!P5 ST.E.128 desc[UR50][R6.64], R72 ;  /* 0x000000480600d985 */ /* 0x0007e4000c101d32 */
.L_x_2023:
[----:B------:R-:W-:Y:S05]  /*e540*/  BSYNC B1 ;  /* 0x0000000000017941 */ /* 0x000fea0003800000 */
.L_x_2022:
[----:B0-----:R-:W-:Y:S01]  /*e550*/  VIADD R0, R10, 0x60 ;  /* 0x000000600a007836 */ /* 0x001fe20000000000 */
[----:B-1--4-:R-:W0:Y:S04]  /*e560*/  SHFL.IDX PT, R9, R9, 0x3, 0x181f ;  /* 0x00781f0009097f89 */ /* 0x012e2800000e0000 */
[----:B------:R-:W-:Y:S01]  /*e570*/  ISETP.GE.AND P0, PT, R0, R85, PT ;  /* 0x000000550000720c */ /* 0x000fe20003f06270 */
[----:B--23--:R1:W2:-:S12]  /*e580*/  SHFL.IDX PT, R7, R8, 0x3, 0x181f ;  /* 0x00781f0008077f89 */ /* 0x00c29800000e0000 */
[----:B-1----:R-:W-:Y:S05]  /*e590*/  @P0 BRA `(.L_x_2024) ;  /* 0x0000000800d00947 */ /* 0x002fea0003800000 */
[----:B------:R-:W-:Y:S02]  /*e5a0*/  ULDC UR5, c[0x0][0xac8] ;  /* 0x0002b20000057ab9 */ /* 0x000fe40000000800 */
[----:B------:R-:W-:Y:S02]  /*e5b0*/  ISETP.GE.AND P2, PT, R16, UR5, PT ;  /* 0x0000000510007c0c */ /* 0x000fe4000bf46270 */
[----:B------:R-:W-:-:S11]  /*e5c0*/  ISETP.GE.AND P3, PT, R19, UR5, PT ;  /* 0x0000000513007c0c */ /* 0x000fd6000bf66270 */
[CC--:B--2---:R-:W-:Y:S02]  /*e5d0*/  @!P2 LEA R2, P0, R16.reuse, R7.reuse, 0x1 ;  /* 0x000000071002a211 */ /* 0x0c4fe400078008ff */
[C---:B------:R-:W-:Y:S02]  /*e5e0*/  @!P3 LEA R4, P1, R19.reuse, R7, 0x1 ;  /* 0x000000071304b211 */ /* 0x040fe400078208ff */
[-C--:B0-----:R-:W-:Y:S02]  /*e5f0*/  @!P2 LEA.HI.X R3, R16, R9.reuse, R227, 0x1, P0 ;  /* 0x000000091003a211 */ /* 0x081fe400000f0ce3 */
[----:B------:R-:W-:Y:S02]  /*e600*/  @!P3 LEA.HI.X R5, R19, R9, R226, 0x1, P1 ;  /* 0x000000091305b211 */ /* 0x000fe400008f0ce2 */
[----:B------:R-:W-:Y:S01]  /*e610*/  ISETP.GE.AND P0, PT, R22, UR5, PT ;  /* 0x0000000516007c0c */ /* 0x000fe2000bf06270 */
[----:B-----5:R1:W-:Y:S04]  /*e620*/  @!P2 ST.E.128 desc[UR50][R2.64], R40 ;  /* 0x000000280200a985 */ /* 0x0203e8000c101d32 */
[----:B------:R1:W-:Y:S08]  /*e630*/  @!P3 ST.E.128 desc[UR50][R4.64], R36 ;  /* 0x000000240400b985 */ /* 0x0003f0000c101d32 */
[----:B------:R-:W-:Y:S05]  /*e640*/  @P0 BRA `(.L_x_2024) ;  /* 0x0000000800a40947 */ /* 0x000fea0003800000 */
[----:B-1----:R-:W-:-:S04]  /*e650*/  LEA R2, P0, R22, R7, 0x1 ;  /* 0x0000000716027211 */ /* 0x002fc800078008ff */
[----:B------:R-:W-:-:S05]  /*e660*/  LEA.HI.X R3, R22, R9, R225, 0x1, P0 ;  /* 0x0000000916037211 */ /* 0x000fca00000f0ce1 */
[----:B------:R3:W-:Y:S01]  /*e670*/  ST.E.128 desc[UR50][R2.64], R60 ;  /* 0x0000003c02007985 */ /* 0x0007e2000c101d32 */
[----:B------:R-:W-:Y:S05]  /*e680*/  BRA `(.L_x_2024) ;  /* 0x0000000800947947 */ /* 0x000fea0003800000 */
.L_x_2017:
        /* <DEDUP_REMOVED lines=33> */
[----:B---3--:R-:W-:-:S05]  /*e8a0*/  @P0 SHF.R.U32.HI R2, RZ, R7, R0 ;  /* 0x00000007ff020219 */ /* 0x008fca0000011600 */
[----:B------:R-:W-:-:S04]  /*e8b0*/  IMAD.MOV R5, RZ, RZ, -R2 ;  /* 0x000000ffff057224 */ /* 0x000fc800078e0a02 */
[----:B------:R-:W-:Y:S01]  /*e8c0*/  IMAD R5, R3, R5, R4 ;  /* 0x0000000503057224 */ /* 0x000fe200078e0204 */
[----:B------:R-:W-:Y:S01]  /*e8d0*/  SHF.R.S32.HI R3, RZ, 0x1f, R2 ;  /* 0x0000001fff037819 */ /* 0x000fe20000011402 */
[----:B------:R-:W-:Y:S01]  /*e8e0*/  IMAD.U32 R4, RZ, RZ, UR5 ;  /* 0x00000005ff047e24 */ /* 0x000fe2000f8e00ff */
        /* <DEDUP_REMOVED lines=12> */
.L_x_2026:
[----:B------:R-:W-:Y:S05]  /*e9b0*/  BSYNC B1 ;  /* 0x0000000000017941 */ /* 0x000fea0003800000 */
.L_x_2025:
[----:B------:R-:W-:Y:S01]  /*e9c0*/  ULDC.64 UR10, c[0x0][0xae8] ;  /* 0x0002ba00000a7ab9 */ /* 0x000fe20000000a00 */
[----:B------:R-:W-:Y:S01]  /*e9d0*/  VIADD R6, R6, UR39 ;  /* 0x0000002706067c36 */ /* 0x000fe20008000000 */
[----:B------:R-:W-:Y:S01]  /*e9e0*/  UIMAD UR5, UR8, UR10, URZ ;  /* 0x0000000a080572a4 */ /* 0x000fe2000f8e023f */
[----:B------:R-:W-:Y:S01]  /*e9f0*/  BSSY B1, `(.L_x_2027) ;  /* 0x0000038000017945 */ /* 0x000fe20003800000 */
[----:B------:R-:W-:Y:S01]  /*ea00*/  UIMAD.WIDE.U32 UR6, UR36, UR10, URZ ;  /* 0x0000000a240672a5 */ /* 0x000fe2000f8e003f */
[----:B0-----:R-:W-:Y:S01]  /*ea10*/  @P1 IMAD.HI.U32 R0, R6, R9, RZ ;  /* 0x0000000906001227 */ /* 0x001fe200078e00ff */
[----:B------:R-:W-:-:S03]  /*ea20*/  UIMAD UR5, UR36, UR11, UR5 ;  /* 0x0000000b240572a4 */ /* 0x000fc6000f8e0205 */
[----:B------:R-:W-:Y:S01]  /*ea30*/  ULDC.64 UR10, c[0x0][0xaf0] ;  /* 0x0002bc00000a7ab9 */ /* 0x000fe20000000a00 */
[----:B------:R-:W-:Y:S01]  /*ea40*/  UIADD3 UR7, UR7, UR5, URZ ;  /* 0x0000000507077290 */ /* 0x000fe2000fffe03f */
[----:B--2---:R-:W-:Y:S01]  /*ea50*/  IMAD.MOV.U32 R5, RZ, RZ, R6 ;  /* 0x000000ffff057224 */ /* 0x004fe200078e0006 */
        /* <DEDUP_REMOVED lines=20> */
[----:B------:R-:W-:Y:S02]  /*eba0*/  VIADD R6, R220, UR39 ;  /* 0x00000027dc067c36 */ /* 0x000fe40008000000 */
[----:B------:R-:W-:Y:S02]  /*ebb0*/  IMAD R9, R8, UR5, RZ ;  /* 0x0000000508097c24 */ /* 0x000fe4000f8e02ff */
        /* <DEDUP_REMOVED lines=27> */
.L_x_2028:
[----:B------:R-:W-:Y:S05]  /*ed70*/  BSYNC B1 ;  /* 0x0000000000017941 */ /* 0x000fea0003800000 */
.L_x_2027:
        /* <DEDUP_REMOVED lines=17> */
.L_x_2030:
[----:B------:R-:W-:Y:S05]  /*ee90*/  BSYNC B1 ;  /* 0x0000000000017941 */ /* 0x000fea0003800000 */
.L_x_2029:
        /* <DEDUP_REMOVED lines=17> */
.L_x_2032:
[----:B------:R-:W-:Y:S05]  /*efb0*/  BSYNC B1 ;  /* 0x0000000000017941 */ /* 0x000fea0003800000 */
.L_x_2031:
[----:B---3--:R-:W-:Y:S01]  /*efc0*/  VIADD R2, R6, 0x60 ;  /* 0x0000006006027836 */ /* 0x008fe20000000000 */
[----:B0-----:R0:W3:Y:S04]  /*efd0*/  SHFL.IDX PT, R0, R5, 0x3, 0x181f ;  /* 0x00781f0005007f89 */ /* 0x0010e800000e0000 */
[----:B------:R-:W-:Y:S01]  /*efe0*/  ISETP.GE.AND P0, PT, R2, R9, PT ;  /* 0x000000090200720c */ /* 0x000fe20003f06270 */
[----:B-1----:R0:W1:-:S12]  /*eff0*/  SHFL.IDX PT, R3, R4, 0x3, 0x181f ;  /* 0x00781f0004037f89 */ /* 0x00205800000e0000 */
[----:B0-----:R-:W-:Y:S05]  /*f000*/  @P0 BRA `(.L_x_2024) ;  /* 0x0000000000340947 */ /* 0x001fea0003800000 */
[----:B------:R-:W-:Y:S02]  /*f010*/  ULDC UR5, c[0x0][0xac8] ;  /* 0x0002b20000057ab9 */ /* 0x000fe40000000800 */
[----:B------:R-:W-:Y:S02]  /*f020*/  ISETP.GE.AND P3, PT, R16, UR5, PT ;  /* 0x0000000510007c0c */ /* 0x000fe4000bf66270 */
[----:B------:R-:W-:Y:S02]  /*f030*/  ISETP.GE.AND P4, PT, R19, UR5, PT ;  /* 0x0000000513007c0c */ /* 0x000fe4000bf86270 */
[----:B------:R-:W-:-:S09]  /*f040*/  ISETP.GE.AND P5, PT, R22, UR5, PT ;  /* 0x0000000516007c0c */ /* 0x000fd2000bfa6270 */
[-C--:B-12-4-:R-:W-:Y:S02]  /*f050*/  @!P3 LEA R4, P0, R16, R3.reuse, 0x1 ;  /* 0x000000031004b211 */ /* 0x096fe400078008ff */
        /* <DEDUP_REMOVED lines=8> */
.L_x_2024:
[----:B------:R-:W-:Y:S05]  /*f0e0*/  BSYNC B0 ;  /* 0x0000000000007941 */ /* 0x000fea0003800000 */
.L_x_2016:
[----:B------:R-:W-:Y:S02]  /*f0f0*/  ULDC UR5, c[0x0][0xc38] ;  /* 0x00030e0000057ab9 */ /* 0x000fe40000000800 */
[----:B------:R-:W-:-:S06]  /*f100*/  UISETP.GE.AND UP0, UPT, UR4, UR5, UPT ;  /* 0x000000050400728c */ /* 0x000fcc000bf06270 */
[----:B------:R-:W-:-:S13]  /*f110*/  PLOP3.LUT P0, PT, PT, PT, UP0, 0x80, 0x0 ;  /* 0x000000000000781c */ /* 0x000fda0003f0f008 */
[----:B------:R-:W-:Y:S05]  /*f120*/  @!P0 BRA `(.L_x_2033) ;  /* 0xffffff1c00248947 */ /* 0x000fea000383ffff */
[----:B------:R-:W-:Y:S05]  /*f130*/  EXIT ;  /* 0x000000000000794d */ /* 0x000fea0003800000 */
.L_x_1978:
[----:B------:R-:W-:-:S08]  /*f140*/  NOP ;  /* 0x0000000000007918 */ /* 0x000fd00000000000 */
[----:B------:R-:W0:-:S00]  /*f150*/  USETMAXREG.DEALLOC.CTAPOOL 0x18 ;  /* 0x00000018000079c8 */ /* 0x000e0000080e0500 */
[----:B0-----:R-:W2:Y:S01]  /*f160*/  LDL.LU R2, [R1] ;  /* 0x0000000001027983 */ /* 0x001ea20000300800 */
[----:B------:R-:W-:-:S05]  /*f170*/  LOP3.LUT R0, R0, 0x3, RZ, 0xc0, !PT ;  /* 0x0000000300007812 */ /* 0x000fca00078ec0ff */
[----:B------:R-:W0:Y:S01]  /*f180*/  S2UR UR6, SR_CTAID.X ;  /* 0x00000000000679c3 */ /* 0x000e220000002500 */
[----:B------:R-:W-:Y:S02]  /*f190*/  IMAD.MOV.U32 R19, RZ, RZ, 0x1 ;  /* 0x00000001ff137424 */ /* 0x000fe400078e00ff */
[----:B------:R-:W-:Y:S01]  /*f1a0*/  IMAD.MOV.U32 R18, RZ, RZ, RZ ;  /* 0x000000ffff127224 */ /* 0x000fe200078e00ff */
[----:B------:R-:W1:Y:S02]  /*f1b0*/  SHFL.IDX PT, R0, R0, RZ, 0x1f ;  /* 0x00001fff00007589 */ /* 0x000e6400000e0000 */
[----:B-1----:R-:W-:Y:S02]  /*f1c0*/  ISETP.NE.AND P0, PT, R0, RZ, PT ;  /* 0x000000ff0000720c */ /* 0x002fe40003f05270 */
[----:B------:R-:W0:Y:S11]  /*f1d0*/  LDC R0, c[0x0][0xc38] ;  /* 0x00030e00ff007b82 */ /* 0x000e360000000800 */
[----:B------:R-:W-:Y:S06]  /*f1e0*/  @P0 BAR.ARV 0x4, 0x180 ;  /* 0x0106000000000b1d */ /* 0x000fec0000002000 */
[----:B--2---:R-:W-:-:S04]  /*f1f0*/  LOP3.LUT R2, R2, 0xfffffffb, RZ, 0xc0, !PT ;  /* 0xfffffffb02027812 */ /* 0x004fc800078ec0ff */
[----:B------:R-:W-:Y:S02]  /*f200*/  @P0 LOP3.LUT R2, R2, 0x4, RZ, 0xfc, !PT ;  /* 0x0000000402020812 */ /* 0x000fe400078efcff */
[----:B0-----:R-:W-:-:S03]  /*f210*/  ISETP.LE.AND P0, PT, R0, UR6, PT ;  /* 0x0000000600007c0c */ /* 0x001fc6000bf03270 */
[----:B------:R0:W-:Y:S04]  /*f220*/  STL [R1], R2 ;  /* 0x0000000201007387 */ /* 0x0001e80000100800 */
[----:B------:R0:W-:Y:S06]  /*f230*/  STL [R1+0x1c], RZ ;  /* 0x00001cff01007387 */ /* 0x0001ec0000100800 */
[----:B------:R-:W-:Y:S05]  /*f240*/  @P0 BRA `(.L_x_2034) ;  /* 0x00000040000c0947 */ /* 0x000fea0003800000 */
[----:B------:R-:W1:Y:S01]  /*f250*/  S2R R10, SR_TID.X ;  /* 0x00000000000a7919 */ /* 0x000e620000002100 */
[----:B------:R-:W2:Y:S01]  /*f260*/  S2UR UR5, SR_CgaCtaId ;  /* 0x00000000000579c3 */ /* 0x000ea20000008800 */
[----:B------:R-:W-:Y:S01]  /*f270*/  UMOV UR4, 0x400 ;  /* 0x0000040000047882 */ /* 0x000fe20000000000 */
[----:B------:R-:W-:Y:S01]  /*f280*/  IMAD.MOV.U32 R19, RZ, RZ, 0x1 ;  /* 0x00000001ff137424 */ /* 0x000fe200078e00ff */
[----:B------:R-:W-:Y:S01]  /*f290*/  ULDC UR42, c[0x0][0xc] ;  /* 0x00000300002a7ab9 */ /* 0x000fe20000000800 */
[----:B------:R-:W-:Y:S01]  /*f2a0*/  IMAD.MOV.U32 R18, RZ, RZ, RZ ;  /* 0x000000ffff127224 */ /* 0x000fe200078e00ff */
[----:B------:R-:W-:Y:S02]  /*f2b0*/  ULOP3.LUT UR39, UR38, 0x1, URZ, 0xfc, !UPT ;  /* 0x0000000126277892 */ /* 0x000fe4000f8efc3f */
[----:B------:R-:W-:Y:S01]  /*f2c0*/  ULOP3.LUT UR44, UR38, 0x2, URZ, 0xfc, !UPT ;  /* 0x00000002262c7892 */ /* 0x000fe2000f8efc3f */
[----:B------:R-:W-:Y:S01]  /*f2d0*/  ULDC.64 UR46, c[0x0][0x198] ;  /* 0x00006600002e7ab9 */ /* 0x000fe20000000a00 */
[----:B--2---:R-:W-:-:S06]  /*f2e0*/  ULEA UR4, UR5, UR4, 0x18 ;  /* 0x0000000405047291 */ /* 0x004fcc000f8ec03f */
[----:B------:R-:W-:Y:S01]  /*f2f0*/  IMAD.U32 R17, RZ, RZ, UR4 ;  /* 0x00000004ff117e24 */ /* 0x000fe2000f8e00ff */
[----:B-1----:R-:W-:Y:S01]  /*f300*/  SHF.R.U32.HI R5, RZ, 0x1, R10 ;  /* 0x00000001ff057819 */ /* 0x002fe2000001160a */
[C---:B------:R-:W-:Y:S01]  /*f310*/  IMAD.SHL.U32 R0, R10.reuse, 0x10, RZ ;  /* 0x000000100a007824 */ /* 0x040fe200078e00ff */
[C---:B------:R-:W-:Y:S01]  /*f320*/  LOP3.LUT R9, R10.reuse, 0x7f, RZ, 0xc0, !PT ;  /* 0x0000007f0a097812 */ /* 0x040fe200078ec0ff */
[C---:B------:R-:W-:Y:S02]  /*f330*/  IMAD.SHL.U32 R3, R10.reuse, 0x2, RZ ;  /* 0x000000020a037824 */ /* 0x040fe400078e00ff */
[----:B------:R-:W-:Y:S01]  /*f340*/  IMAD.SHL.U32 R7, R10, 0x4, RZ ;  /* 0x000000040a077824 */ /* 0x000fe200078e00ff */
[----:B------:R-:W-:-:S04]  /*f350*/  LOP3.LUT R4, R0, 0x1b0, RZ, 0xc0, !PT ;  /* 0x000001b000047812 */ /* 0x000fc800078ec0ff */
[----:B------:R-:W-:Y:S01]  /*f360*/  LOP3.LUT R4, R4, 0x30, R3, 0x78, !PT ;  /* 0x0000003004047812 */ /* 0x000fe200078e7803 */
[----:B------:R-:W-:-:S05]  /*f370*/  IMAD.SHL.U32 R3, R10, 0x40, RZ ;  /* 0x000000400a037824 */ /* 0x000fca00078e00ff */
[----:B0-----:R-:W-:-:S04]  /*f380*/  LOP3.LUT R2, R3, 0x180, RZ, 0xc0, !PT ;  /* 0x0000018003027812 */ /* 0x001fc800078ec0ff */
        /* <DEDUP_REMOVED lines=9> */
[--C-:B------:R-:W-:Y:S02]  /*f420*/  LOP3.LUT R5, R7, 0x60, R2.reuse, 0xf8, !PT ;  /* 0x0000006007057812 */ /* 0x100fe400078ef802 */
[----:B------:R-:W-:Y:S02]  /*f430*/  LOP3.LUT R3, R6, 0x640, R3, 0xf8, !PT ;  /* 0x0000064006037812 */ /* 0x000fe400078ef803 */
[----:B------:R-:W-:Y:S02]  /*f440*/  LOP3.LUT R5, R5, 0x100, R2, 0xf8, !PT ;  /* 0x0000010005057812 */ /* 0x000fe400078ef802 */
[----:B------:R-:W-:Y:S02]  /*f450*/  LOP3.LUT R7, R7, 0x40, R0, 0xf8, !PT ;  /* 0x0000004007077812 */ /* 0x000fe400078ef800 */
[----:B------:R-:W-:-:S02]  /*f460*/  LOP3.LUT R5, R5, R8, RZ, 0xfc, !PT ;  /* 0x0000000805057212 */ /* 0x000fc400078efcff */
[----:B------:R-:W-:Y:S02]  /*f470*/  LOP3.LUT R4, R7, R4, RZ, 0xfc, !PT ;  /* 0x0000000407047212 */ /* 0x000fe400078efcff */
[----:B------:R-:W-:Y:S01]  /*f480*/  LOP3.LUT R0, R0, 0x30, RZ, 0xc0, !PT ;  /* 0x0000003000007812 */ /* 0x000fe200078ec0ff */
[----:B------:R-:W-:Y:S04]  /*f490*/  STL [R1+0xc], R5 ;  /* 0x00000c0501007387 */ /* 0x000fe80000100800 */
[----:B------:R0:W-:Y:S02]  /*f4a0*/  STL [R1+0x10], R3 ;  /* 0x0000100301007387 */ /* 0x0001e40000100800 */
[----:B0-----:R-:W-:-:S04]  /*f4b0*/  SHF.R.U32.HI R3, RZ, 0x2, R9 ;  /* 0x00000002ff037819 */ /* 0x001fc80000011609 */
[----:B------:R-:W-:Y:S01]  /*f4c0*/  LOP3.LUT R5, R3, 0x60, R2, 0xf8, !PT ;  /* 0x0000006003057812 */ /* 0x000fe200078ef802 */
[----:B------:R-:W-:Y:S02]  /*f4d0*/  IMAD.IADD R3, R17, 0x1, R4 ;  /* 0x0000000111037824 */ /* 0x000fe400078e0204 */
[----:B------:R-:W-:-:S03]  /*f4e0*/  IMAD.U32 R2, RZ, RZ, UR6 ;  /* 0x00000006ff027e24 */ /* 0x000fc6000f8e00ff */
[----:B------:R-:W-:Y:S04]  /*f4f0*/  STL [R1+0x14], R3 ;  /* 0x0000140301007387 */ /* 0x000fe80000100800 */
[----:B------:R0:W-:Y:S04]  /*f500*/  STL [R1+0x18], R2 ;  /* 0x0000180201007387 */ /* 0x0001e80000100800 */
[----:B------:R1:W-:Y:S01]  /*f510*/  STL [R1+0x1c], RZ ;  /* 0x00001cff01007387 */ /* 0x0003e20000100800 */
[C---:B0-----:R-:W-:Y:S02]  /*f520*/  LOP3.LUT R2, R0.reuse, 0x40, RZ, 0xfc, !PT ;  /* 0x0000004000027812 */ /* 0x041fe400078efcff */
[----:B-1----:R-:W-:-:S07]  /*f530*/  LOP3.LUT R0, R0, 0x80, RZ, 0xfc, !PT ;  /* 0x0000008000007812 */ /* 0x002fce00078efcff */
.L_x_2099:
[----:B------:R-:W2:Y:S01]  /*f540*/  LDL R0, [R1+0x18] ;  /* 0x0000180001007983 */ /* 0x000ea20000100800 */
        /* <DEDUP_REMOVED lines=13> */
[----:B0-----:R-:W-:Y:S05]  /*f620*/  @!P0 BRA `(.L_x_2035) ;  /* 0x0000000000208947 */ /* 0x001fea0003800000 */
        /* <DEDUP_REMOVED lines=8> */
.L_x_2035:
[----:B------:R-:W-:Y:S01]  /*f6b0*/  ULDC UR9, c[0x0][0xc54] ;  /* 0x0003150000097ab9 */ /* 0x000fe20000000800 */
[----:B------:R-:W-:Y:S01]  /*f6c0*/  UMOV UR5, UR8 ;  /* 0x0000000800057c82 */ /* 0x000fe20008000000 */
[----:B------:R-:W-:-:S11]  /*f6d0*/  UISETP.NE.AND UP0, UPT, UR9, 0x1, UPT ;  /* 0x000000010900788c */ /* 0x000fd6000bf05270 */
[----:B------:R-:W-:Y:S02]  /*f6e0*/  @UP0 ULDC.64 UR10, c[0x0][0xc58] ;  /* 0x00031600000a0ab9 */ /* 0x000fe40000000a00 */
[----:B------:R-:W-:-:S04]  /*f6f0*/  UIMAD.WIDE.U32 UR6, UR8, UR10, URZ ;  /* 0x0000000a080672a5 */ /* 0x000fc8000f8e003f */
[----:B------:R-:W-:-:S04]  /*f700*/  @UP0 USHF.R.U32.HI UR5, URZ, UR11, UR7 ;  /* 0x0000000b3f050299 */ /* 0x000fc80008011607 */
[----:B------:R-:W-:-:S12]  /*f710*/  UIMAD UR6, UR5, UR9, URZ ;  /* 0x00000009050672a4 */ /* 0x000fd8000f8e023f */
.L_x_2036:
[----:B------:R-:W-:Y:S01]  /*f720*/  ULOP3.LUT UR41, URZ, UR5, URZ, 0x33, !UPT ;  /* 0x000000053f297292 */ /* 0x000fe2000f8e333f */
[----:B------:R-:W-:Y:S01]  /*f730*/  BSSY B7, `(.L_x_2037) ;  /* 0x000039b000077945 */ /* 0x000fe20003800000 */
[----:B------:R-:W-:Y:S01]  /*f740*/  ULDC UR7, c[0x0][0x448] ;  /* 0x0001120000077ab9 */ /* 0x000fe20000000800 */
[----:B------:R-:W-:Y:S01]  /*f750*/  ULDC UR5, c[0x0][0xc3c] ;  /* 0x00030f0000057ab9 */ /* 0x000fe20000000800 */
[----:B------:R-:W-:Y:S02]  /*f760*/  UISETP.NE.AND UP1, UPT, UR7, 0x1, UPT ;  /* 0x000000010700788c */ /* 0x000fe4000bf25270 */
[----:B------:R-:W-:Y:S01]  /*f770*/  UIADD3 UR41, UR41, UR5, URZ ;  /* 0x0000000529297290 */ /* 0x000fe2000fffe03f */
[----:B------:R-:W-:Y:S01]  /*f780*/  ULDC.64 UR10, c[0x0][0x418] ;  /* 0x00010600000a7ab9 */ /* 0x000fe20000000a00 */
[----:B------:R-:W-:Y:S02]  /*f790*/  UIADD3 UR5, UR8, -UR6, URZ ;  /* 0x8000000608057290 */ /* 0x000fe4000fffe03f */
[----:B------:R-:W-:-:S02]  /*f7a0*/  UISETP.NE.U32.AND UP0, UPT, UR10, URZ, UPT ;  /* 0x0000003f0a00728c */ /* 0x000fc4000bf05070 */
[----:B------:R-:W-:Y:S02]  /*f7b0*/  USHF.L.U32 UR8, UR41, 0x7, URZ ;  /* 0x0000000729087899 */ /* 0x000fe4000800063f */
[----:B------:R-:W-:Y:S01]  /*f7c0*/  UISETP.NE.AND.EX UP0, UPT, UR11, URZ, UPT, UP0 ;  /* 0x0000003f0b00728c */ /* 0x000fe2000bf05300 */
[----:B------:R-:W-:Y:S01]  /*f7d0*/  ULDC UR7, c[0x0][0x288] ;  /* 0x0000a20000077ab9 */ /* 0x000fe20000000800 */
[----:B------:R-:W-:Y:S01]  /*f7e0*/  UIADD3 UR8, UR8, 0x7f, URZ ;  /* 0x0000007f08087890 */ /* 0x000fe2000fffe03f */
[----:B------:R-:W-:Y:S01]  /*f7f0*/  ULDC UR6, c[0x0][0x424] ;  /* 0x0001090000067ab9 */ /* 0x000fe20000000800 */
[----:B------:R-:W-:Y:S02]  /*f800*/  UIADD3 UR13, -UR7, 0xa0, URZ ;  /* 0x000000a0070d7890 */ /* 0x000fe4000fffe13f */
[----:B------:R-:W-:Y:S01]  /*f810*/  USEL UR9, UR6, 0x1, UP0 ;  /* 0x0000000106097887 */ /* 0x000fe20008000000 */
[----:B------:R-:W-:Y:S01]  /*f820*/  @UP1 ULDC UR7, c[0x0][0x44c] ;  /* 0x0001130000071ab9 */ /* 0x000fe20000000800 */
[----:B------:R-:W-:Y:S01]  /*f830*/  ULDC UR12, c[0x0][0x2f0] ;  /* 0x0000bc00000c7ab9 */ /* 0x000fe20000000800 */
[----:B------:R-:W-:Y:S01]  /*f840*/  UIMAD.WIDE.U32 UR6, UR8, UR7, URZ ;  /* 0x00000007080672a5 */ /* 0x000fe2000f8e003f */
[----:B------:R-:W-:Y:S01]  /*f850*/  @UP1 ULDC UR14, c[0x0][0x450] ;  /* 0x00011400000e1ab9 */ /* 0x000fe20000000800 */
[----:B------:R-:W-:-:S02]  /*f860*/  UIMAD UR13, UR9, UR12, UR13 ;  /* 0x0000000c090d72a4 */ /* 0x000fc4000f8e020d */
[----:B------:R-:W-:Y:S02]  /*f870*/  @UP1 USHF.R.U32.HI UR8, URZ, UR14, UR7 ;  /* 0x0000000e3f081299 */ /* 0x000fe40008011607 */
[----:B------:R-:W-:Y:S02]  /*f880*/  UIMAD UR6, UR9, UR12, 0x9f ;  /* 0x0000009f090674a4 */ /* 0x000fe4000f8e020c */
[----:B------:R-:W-:Y:S02]  /*f890*/  UIADD3 UR8, UR13, UR8, URZ ;  /* 0x000000080d087290 */ /* 0x000fe4000fffe03f */
[----:B------:R-:W-:Y:S02]  /*f8a0*/  UIMAD.WIDE UR6, UR6, 0x66666667, URZ ;  /* 0x66666667060678a5 */ /* 0x000fe4000f8e023f */
[----:B------:R-:W-:Y:S02]  /*f8b0*/  UIMAD.WIDE UR8, UR8, 0x66666667, URZ ;  /* 0x66666667080878a5 */ /* 0x000fe4000f8e023f */
[----:B------:R-:W-:-:S02]  /*f8c0*/  USHF.R.U32.HI UR12, URZ, 0x1f, UR7 ;  /* 0x0000001f3f0c7899 */ /* 0x000fc40008011607 */
[----:B------:R-:W-:Y:S01]  /*f8d0*/  USHF.R.U32.HI UR6, URZ, 0x1f, UR9 ;  /* 0x0000001f3f067899 */ /* 0x000fe20008011609 */
[----:B------:R-:W-:Y:S01]  /*f8e0*/  ULDC UR11, c[0x0][0xc48] ;  /* 0x00031200000b7ab9 */ /* 0x000fe20000000800 */
[----:B------:R-:W-:Y:S02]  /*f8f0*/  ULEA.HI.SX32 UR12, UR7, UR12, 0x1a ;  /* 0x0000000c070c7291 */ /* 0x000fe4000f8fd23f */
[----:B------:R-:W-:Y:S02]  /*f900*/  ULEA.HI.SX32 UR6, UR9, UR6, 0x1a ;  /* 0x0000000609067291 */ /* 0x000fe4000f8fd23f */
[----:B------:R-:W-:Y:S02]  /*f910*/  UISETP.NE.AND UP0, UPT, UR11, 0x1, UPT ;  /* 0x000000010b00788c */ /* 0x000fe4000bf05270 */
[----:B------:R-:W-:Y:S01]  /*f920*/  UISETP.LT.AND UP1, UPT, UR12, UR6, UPT ;  /* 0x000000060c00728c */ /* 0x000fe2000bf21270 */
[----:B------:R-:W-:-:S03]  /*f930*/  ULDC UR10, c[0x0][0xc54] ;  /* 0x00031500000a7ab9 */ /* 0x000fc60000000800 */
[----:B------:R-:W-:Y:S02]  /*f940*/  USEL UR40, UR12, UR6, UP1 ;  /* 0x000000060c287287 */ /* 0x000fe40008800000 */
[----:B------:R-:W-:-:S03]  /*f950*/  UIMAD UR10, UR4, UR10, UR5 ;  /* 0x0000000a040a72a4 */ /* 0x000fc6000f8e0205 */
[----:B------:R-:W-:Y:S01]  /*f960*/  @UP0 ULDC UR4, c[0x0][0xc4c] ;  /* 0x0003130000040ab9 */ /* 0x000fe20000000800 */
[----:B------:R-:W-:Y:S01]  /*f970*/  ISETP.LT.AND P0, PT, RZ, UR40, PT ;  /* 0x00000028ff007c0c */ /* 0x000fe2000bf01270 */
[----:B------:R-:W-:Y:S01]  /*f980*/  UIMAD.WIDE.U32 UR4, UR10, UR4, URZ ;  /* 0x000000040a0472a5 */ /* 0x000fe2000f8e003f */
[----:B------:R-:W-:Y:S01]  /*f990*/  @UP0 ULDC UR7, c[0x0][0xc50] ;  /* 0x0003140000070ab9 */ /* 0x000fe20000000800 */
[----:B------:R-:W-:Y:S02]  /*f9a0*/  UMOV UR43, UR10 ;  /* 0x0000000a002b7c82 */ /* 0x000fe40008000000 */
[----:B------:R-:W-:-:S04]  /*f9b0*/  @UP0 USHF.R.U32.HI UR43, URZ, UR7, UR5 ;  /* 0x000000073f2b0299 */ /* 0x000fc80008011605 */
[----:B------:R-:W-:-:S04]  /*f9c0*/  UIADD3 UR36, -UR43, URZ, URZ ;  /* 0x0000003f2b247290 */ /* 0x000fc8000fffe13f */
[----:B------:R-:W-:Y:S01]  /*f9d0*/  UIMAD UR36, UR11, UR36, UR10 ;  /* 0x000000240b2472a4 */ /* 0x000fe2000f8e020a */
[----:B------:R-:W-:Y:S11]  /*f9e0*/  @P0 BRA `(.L_x_2038) ;  /* 0x0000000000480947 */ /* 0x000ff60003800000 */
        /* <DEDUP_REMOVED lines=18> */
.L_x_2038:
        /* <DEDUP_REMOVED lines=20> */
.L_x_2041:
[----:B------:R-:W-:Y:S05]  /*fc50*/  BSYNC B6 ;  /* 0x0000000000067941 */ /* 0x000fea0003800000 */
.L_x_2040:
[----:B------:R-:W2:Y:S01]  /*fc60*/  LDL.LU R16, [R1] ;  /* 0x0000000001107983 */ /* 0x000ea20000300800 */
[----:B------:R-:W-:Y:S01]  /*fc70*/  VIADD R0, R17, 0xf200 ;  /* 0x0000f20011007836 */ /* 0x000fe20000000000 */
[----:B------:R-:W-:Y:S04]  /*fc80*/  BSSY B6, `(.L_x_2042) ;  /* 0x0000016000067945 */ /* 0x000fe80003800000 */
[----:B------:R-:W-:Y:S02]  /*fc90*/  LOP3.LUT P0, RZ, R0, 0x1bf, RZ, 0xc0, !PT ;  /* 0x000001bf00ff7812 */ /* 0x000fe4000780c0ff */
[----:B--2---:R-:W-:-:S11]  /*fca0*/  LOP3.LUT R16, R16, 0xfffffffe, RZ, 0xc0, !PT ;  /* 0xfffffffe10107812 */ /* 0x004fd600078ec0ff */
[----:B------:R-:W-:-:S05]  /*fcb0*/  @P0 LOP3.LUT R16, R16, 0x1, RZ, 0xfc, !PT ;  /* 0x0000000110100812 */ /* 0x000fca00078efcff */
[----:B------:R0:W-:Y:S01]  /*fcc0*/  STL [R1], R16 ;  /* 0x0000001001007387 */ /* 0x0001e20000100800 */
        /* <DEDUP_REMOVED lines=17> */
.L_x_2043:
[----:B------:R-:W-:Y:S05]  /*fde0*/  BSYNC B6 ;  /* 0x0000000000067941 */ /* 0x000fea0003800000 */
.L_x_2042:
        /* <DEDUP_REMOVED lines=20> */
.L_x_2045:
[----:B------:R-:W-:Y:S05]  /*ff30*/  BSYNC B6 ;  /* 0x0000000000067941 */ /* 0x000fea0003800000 */
.L_x_2044:
        /* <DEDUP_REMOVED lines=19> */
.L_x_2047:
[----:B------:R-:W-:Y:S05]  /*10070*/  BSYNC B6 ;  /* 0x0000000000067941 */ /* 0x000fea0003800000 */
.L_x_2046:
[----:B------:R-:W-:Y:S01]  /*10080*/  ULDC.64 UR4, c[0x0][0x9f8] ;  /* 0x00027e0000047ab9 */ /* 0x000fe20000000a00 */
[----:B------:R-:W-:Y:S01]  /*10090*/  IMAD.U32 R8, RZ, RZ, UR43 ;  /* 0x0000002bff087e24 */ /* 0x000fe2000f8e00ff */
[----:B------:R-:W-:Y:S01]  /*100a0*/  UISETP.NE.U32.AND UP0, UPT, UR4, URZ, UPT ;  /* 0x0000003f0400728c */ /* 0x000fe2000bf05070 */
[----:B------:R-:W-:-:S03]  /*100b0*/  IMAD.MOV.U32 R0, RZ, RZ, R16 ;  /* 0x000000ffff007224 */ /* 0x000fc600078e0010 */
[----:B------:R-:W-:-:S06]  /*100c0*/  UISETP.NE.AND.EX UP0, UPT, UR5, URZ, UPT, UP0 ;  /* 0x0000003f0500728c */ /* 0x000fcc000bf05300 */
[----:B------:R-:W-:-:S05]  /*100d0*/  PLOP3.LUT P0, PT, PT, PT, UP0, 0x80, 0x0 ;  /* 0x000000000000781c */ /* 0x000fca0003f0f008 */
[----:B------:R-:W-:Y:S02]  /*100e0*/  @UP0 ULDC.64 UR4, c[0x0][0x9f8] ;  /* 0x00027e0000040ab9 */ /* 0x000fe40000000a00 */
[----:B------:R-:W-:-:S06]  /*100f0*/  @UP0 UIMAD.WIDE UR4, UR43, 0x4, UR4 ;  /* 0x000000042b0408a5 */ /* 0x000fcc000f8e0204 */
[----:B------:R-:W-:Y:S02]  /*10100*/  IMAD.U32 R2, RZ, RZ, UR4 ;  /* 0x00000004ff027e24 */ /* 0x000fe4000f8e00ff */
[----:B------:R-:W-:-:S05]  /*10110*/  IMAD.U32 R3, RZ, RZ, UR5 ;  /* 0x00000005ff037e24 */ /* 0x000fca000f8e00ff */
[----:B------:R1:W2:Y:S01]  /*10120*/  @P0 LDG.E R8, desc[UR50][R2.64] ;  /* 0x0000003202080981 */ /* 0x0002a2000c1e1900 */
[----:B------:R-:W-:Y:S01]  /*10130*/  LOP3.LUT R0, R0, 0xfffffffe, RZ, 0xc0, !PT ;  /* 0xfffffffe00007812 */ /* 0x000fe200078ec0ff */
[----:B------:R-:W-:Y:S01]  /*10140*/  UMOV UR4, 0xffffffff ;  /* 0xffffffff00047882 */ /* 0x000fe20000000000 */
[----:B------:R-:W3:Y:S01]  /*10150*/  S2R R4, SR_TID.X ;  /* 0x0000000000047919 */ /* 0x000ee20000002100 */
[----:B-1----:R-:W1:Y:S02]  /*10160*/  LDC.64 R2, c[0x0][0x418] ;  /* 0x00010600ff027b82 */ /* 0x002e640000000a00 */
[----:B-1----:R-:W-:Y:S02]  /*10170*/  ISETP.NE.U32.AND P0, PT, R2, RZ, PT ;  /* 0x000000ff0200720c */ /* 0x002fe40003f05070 */
[----:B---3--:R-:W-:Y:S02]  /*10180*/  SHF.R.U32.HI R4, RZ, 0x5, R4 ;  /* 0x00000005ff047819 */ /* 0x008fe40000011604 */
[----:B------:R-:W-:-:S02]  /*10190*/  ISETP.NE.AND.EX P1, PT, R3, RZ, PT, P0 ;  /* 0x000000ff0300720c */ /* 0x000fc40003f25300 */
[----:B------:R-:W-:-:S11]  /*101a0*/  LOP3.LUT R4, R4, 0x3, RZ, 0xc0, !PT ;  /* 0x0000000304047812 */ /* 0x000fd600078ec0ff */
[----:B------:R-:W-:Y:S02]  /*101b0*/  @P1 LOP3.LUT R0, R0, 0x1, RZ, 0xfc, !PT ;  /* 0x0000000100001812 */ /* 0x000fe400078efcff */
[----:B--2---:R-:W-:Y:S01]  /*101c0*/  SHF.R.S32.HI R9, RZ, 0x1f, R8 ;  /* 0x0000001fff097819 */ /* 0x004fe20000011408 */
[----:B------:R1:W-:Y:S01]  /*101d0*/  STL [R1+0x4], R8 ;  /* 0x0000040801007387 */ /* 0x0003e20000100800 */
[----:B0-----:R-:W-:-:S03]  /*101e0*/  SEL R16, R8, RZ, !P1 ;  /* 0x000000ff08107207 */ /* 0x001fc60004800000 */
[----:B------:R1:W-:Y:S04]  /*101f0*/  STL [R1+0x8], R9 ;  /* 0x0000080901007387 */ /* 0x0003e80000100800 */
[----:B------:R1:W-:Y:S01]  /*10200*/  STL [R1], R0 ;  /* 0x0000000001007387 */ /* 0x0003e20000100800 */
[----:B------:R-:W-:Y:S05]  /*10210*/  BRA.DIV UR4, `(.L_x_2048) ;  /* 0x0000003604c07947 */ /* 0x000fea000b800000 */
[----:B------:R0:W2:Y:S02]  /*10220*/  SHFL.IDX PT, R14, R4, RZ, 0x1f ;  /* 0x00001fff040e7589 */ /* 0x0000a400000e0000 */
.L_x_2118:
[----:B------:R-:W-:Y:S02]  /*10230*/  PLOP3.LUT P2, PT, PT, PT, PT, 0x8, 0x0 ;  /* 0x000000000000781c */ /* 0x000fe40003f4e170 */
[----:B-1----:R-:W-:Y:S02]  /*10240*/  LOP3.LUT R0, R0, 0xfffffffd, RZ, 0xc0, !PT ;  /* 0xfffffffd00007812 */ /* 0x002fe400078ec0ff */
[----:B--2---:R-:W-:-:S09]  /*10250*/  ISETP.NE.AND P0, PT, R14, RZ, PT ;  /* 0x000000ff0e00720c */ /* 0x004fd20003f05270 */
[----:B------:R-:W-:-:S05]  /*10260*/  @P2 LOP3.LUT R0, R0, 0x2, RZ, 0xfc, !PT ;  /* 0x0000000200002812 */ /* 0x000fca00078efcff */
[----:B------:R1:W-:Y:S01]  /*10270*/  STL [R1], R0 ;  /* 0x0000000001007387 */ /* 0x0003e20000100800 */
[----:B------:R-:W-:Y:S05]  /*10280*/  @P0 BRA `(.L_x_2049) ;  /* 0x0000000400bc0947 */ /* 0x000fea0003800000 */
[----:B------:R-:W-:-:S06]  /*10290*/  UIADD3 UR4, UR40, -0x1, URZ ;  /* 0xffffffff28047890 */ /* 0x000fcc000fffe03f */
[----:B-1----:R-:W-:Y:S01]  /*102a0*/  IMAD.U32 R0, RZ, RZ, UR4 ;  /* 0x00000004ff007e24 */ /* 0x002fe2000f8e00ff */
[----:B------:R-:W-:-:S03]  /*102b0*/  UMOV UR4, 0xffffffff ;  /* 0xffffffff00047882 */ /* 0x000fc60000000000 */
[----:B------:R-:W-:Y:S05]  /*102c0*/  BRA.DIV UR4, `(.L_x_2050) ;  /* 0x0000003604b47947 */ /* 0x000fea000b800000 */
[----:B------:R-:W-:-:S13]  /*102d0*/  ELECT P6, URZ, PT ;  /* 0x00000000003f782f */ /* 0x000fda00038c0000 */
.L_x_2121:
[----:B------:R-:W-:Y:S05]  /*102e0*/  @!P6 BRA `(.L_x_2049) ;  /* 0x0000000400a4e947 */ /* 0x000fea0003800000 */
[----:B------:R-:W-:Y:S01]  /*102f0*/  IMAD.MOV.U32 R16, RZ, RZ, R8 ;  /* 0x000000ffff107224 */ /* 0x000fe200078e0008 */
[----:B------:R-:W-:Y:S06]  /*10300*/  @!P1 BRA `(.L_x_2051) ;  /* 0x0000000000449947 */ /* 0x000fec0003800000 */
[----:B------:R-:W1:Y:S01]  /*10310*/  LDC R7, c[0x0][0x43c] ;  /* 0x00010f00ff077b82 */ /* 0x000e620000000800 */
[----:B------:R-:W-:Y:S01]  /*10320*/  ULDC.64 UR4, c[0x0][0x428] ;  /* 0x00010a0000047ab9 */ /* 0x000fe20000000a00 */
[----:B-1----:R-:W-:-:S13]  /*10330*/  ISETP.NE.AND P0, PT, R7, 0x1, PT ;  /* 0x000000010700780c */ /* 0x002fda0003f05270 */
[----:B0-----:R-:W0:Y:S02]  /*10340*/  @P0 LDC.64 R4, c[0x0][0x440] ;  /* 0x00011000ff040b82 */ /* 0x001e240000000a00 */
        /* <DEDUP_REMOVED lines=13> */
.L_x_2051:
[----:B0-----:R-:W-:Y:S01]  /*10420*/  IMAD R4, R18, 0x8, R17 ;  /* 0x0000000812047824 */ /* 0x001fe200078e0211 */
[----:B-1----:R-:W-:Y:S01]  /*10430*/  SHF.L.U32 R3, R19, 0x1f, RZ ;  /* 0x0000001f13037819 */ /* 0x002fe200000006ff */
[----:B------:R-:W0:Y:S03]  /*10440*/  S2R R8, SR_TID.X ;  /* 0x0000000000087919 */ /* 0x000e260000002100 */
[----:B------:R-:W1:Y:S01]  /*10450*/  SYNCS.PHASECHK.TRANS64.TRYWAIT P1, [R4+URZ+0x33480], R3 ;  /* 0x03348003040075a7 */ /* 0x000e62000802017f */
[----:B0-----:R-:W-:-:S04]  /*10460*/  LOP3.LUT R8, R8, 0x7f, RZ, 0xc0, !PT ;  /* 0x0000007f08087812 */ /* 0x001fc800078ec0ff */
[----:B------:R-:W-:Y:S01]  /*10470*/  ISETP.NE.AND P0, PT, R8, RZ, PT ;  /* 0x000000ff0800720c */ /* 0x000fe20003f05270 */
[----:B-1----:R-:W-:-:S12]  /*10480*/  @!P1 BRA `(.L_x_2052) ;  /* 0x0000003400649947 */ /* 0x002fd80003800000 */
.L_x_2122:
        /* <DEDUP_REMOVED lines=8> */
.L_x_2053:
        /* <DEDUP_REMOVED lines=30> */
.L_x_2123:
        /* <DEDUP_REMOVED lines=8> */
.L_x_2055:
[----:B01----:R-:W2:Y:S01]  /*10770*/  LDL.LU R3, [R1] ;  /* 0x0000000001037983 */ /* 0x003ea20000300800 */
        /* <DEDUP_REMOVED lines=30> */
[----:B------:R3:W-:Y:S01]  /*10960*/  STL [R1], R3 ;  /* 0x0000000301007387 */ /* 0x0007e20000100800 */
[----:B------:R-:W-:Y:S01]  /*10970*/  NOP ;  /* 0x0000000000007918 */ /* 0x000fe20000000000 */
.L_x_2049:
[----:B-1----:R-:W-:Y:S01]  /*10980*/  VIADD R0, R17, 0x1e200 ;  /* 0x0001e20011007836 */ /* 0x002fe20000000000 */
[----:B------:R-:W-:Y:S05]  /*10990*/  WARPSYNC.ALL ;  /* 0x0000000000007948 */ /* 0x000fea0003800000 */
[----:B------:R-:W-:Y:S01]  /*109a0*/  BAR.SYNC.DEFER_BLOCKING 0x8, 0x180 ;  /* 0x0206000000007b1d */ /* 0x000fe20000010000 */
[----:B------:R-:W-:-:S05]  /*109b0*/  LOP3.LUT P0, RZ, R0, 0x1bf, RZ, 0xc0, !PT ;  /* 0x000001bf00ff7812 */ /* 0x000fca000780c0ff */
[----:B------:R-:W-:Y:S08]  /*109c0*/  BSSY B6, `(.L_x_2056) ;  /* 0x0000012000067945 */ /* 0x000ff00003800000 */
[----:B------:R-:W-:Y:S05]  /*109d0*/  @!P0 BRA `(.L_x_2057) ;  /* 0x0000000000408947 */ /* 0x000fea0003800000 */
[----:B------:R-:W-:Y:S01]  /*109e0*/  MOV R2, 0x0 ;  /* 0x0000000000027802 */ /* 0x000fe20000000f00 */
[----:B---3--:R-:W-:Y:S01]  /*109f0*/  ULDC.64 UR6, c[0x4][0x98] ;  /* 0x0100260000067ab9 */ /* 0x008fe20000000a00 */
        /* <DEDUP_REMOVED lines=14> */
.L_x_2057:
[----:B---3--:R-:W-:Y:S05]  /*10ae0*/  BSYNC B6 ;  /* 0x0000000000067941 */ /* 0x008fea0003800000 */
.L_x_2056:
[----:B------:R-:W1:Y:S01]  /*10af0*/  LDC R7, c[0x0][0x448] ;  /* 0x00011200ff077b82 */ /* 0x000e620000000800 */
[----:B------:R-:W0:Y:S01]  /*10b00*/  S2R R0, SR_TID.X ;  /* 0x0000000000007919 */ /* 0x000e220000002100 */
[----:B------:R-:W-:Y:S01]  /*10b10*/  USHF.R.S32.HI UR4, URZ, 0x1f, UR36 ;  /* 0x0000001f3f047899 */ /* 0x000fe20008011424 */
[----:B------:R-:W-:Y:S01]  /*10b20*/  ULDC.64 UR8, c[0x0][0x2d8] ;  /* 0x0000b60000087ab9 */ /* 0x000fe20000000a00 */
[----:B------:R-:W2:Y:S02]  /*10b30*/  S2R R2, SR_TID.X ;  /* 0x0000000000027919 */ /* 0x000ea40000002100 */
[----:B------:R-:W-:Y:S02]  /*10b40*/  UIMAD UR6, UR4, UR8, URZ ;  /* 0x00000008040672a4 */ /* 0x000fe4000f8e023f */
[----:B------:R-:W-:Y:S01]  /*10b50*/  UIMAD.WIDE.U32 UR4, UR36, UR8, URZ ;  /* 0x00000008240472a5 */ /* 0x000fe2000f8e003f */
[----:B------:R-:W3:Y:S01]  /*10b60*/  S2R R8, SR_TID.X ;  /* 0x0000000000087919 */ /* 0x000ee20000002100 */
[----:B------:R-:W-:-:S02]  /*10b70*/  UIMAD UR6, UR36, UR9, UR6 ;  /* 0x00000009240672a4 */ /* 0x000fc4000f8e0206 */
[----:B------:R-:W-:Y:S01]  /*10b80*/  USHF.R.S32.HI UR7, URZ, 0x1f, UR43 ;  /* 0x0000001f3f077899 */ /* 0x000fe2000801142b */
[----:B------:R-:W4:Y:S01]  /*10b90*/  S2R R10, SR_TID.X ;  /* 0x00000000000a7919 */ /* 0x000f220000002100 */
[----:B------:R-:W-:Y:S01]  /*10ba0*/  UIADD3 UR5, UR5, UR6, URZ ;  /* 0x0000000605057290 */ /* 0x000fe2000fffe03f */
[----:B------:R-:W-:-:S03]  /*10bb0*/  ULDC.64 UR8, c[0x0][0x2e0] ;  /* 0x0000b80000087ab9 */ /* 0x000fc60000000a00 */
[----:B------:R-:W-:Y:S02]  /*10bc0*/  UIMAD.WIDE.U32 UR4, UR43, UR8, UR4 ;  /* 0x000000082b0472a5 */ /* 0x000fe4000f8e0004 */
[----:B------:R-:W-:Y:S01]  /*10bd0*/  UIMAD UR6, UR7, UR8, URZ ;  /* 0x00000008070672a4 */ /* 0x000fe2000f8e023f */
[----:B-1----:R-:W-:-:S03]  /*10be0*/  ISETP.NE.AND P0, PT, R7, 0x1, PT ;  /* 0x000000010700780c */ /* 0x002fc60003f05270 */
[----:B------:R-:W-:Y:S01]  /*10bf0*/  UIMAD UR6, UR43, UR9, UR6 ;  /* 0x000000092b0672a4 */ /* 0x000fe2000f8e0206 */
[----:B------:R-:W-:-:S03]  /*10c00*/  IMAD.U32 R5, RZ, RZ, UR5 ;  /* 0x00000005ff057e24 */ /* 0x000fc6000f8e00ff */
[----:B------:R-:W-:Y:S01]  /*10c10*/  UIADD3 UR6, UR5, UR6, URZ ;  /* 0x0000000605067290 */ /* 0x000fe2000fffe03f */
[----:B0-----:R-:W-:-:S05]  /*10c20*/  IMAD.SHL.U32 R4, R0, 0x20, RZ ;  /* 0x0000002000047824 */ /* 0x001fca00078e00ff */
[----:B------:R-:W0:Y:S01]  /*10c30*/  @P0 LDC R3, c[0x0][0x44c] ;  /* 0x00011300ff030b82 */ /* 0x000e220000000800 */
[----:B--2---:R-:W-:Y:S01]  /*10c40*/  LOP3.LUT R2, R2, 0x7f, RZ, 0xc0, !PT ;  /* 0x0000007f02027812 */ /* 0x004fe200078ec0ff */
[----:B---3--:R-:W-:-:S03]  /*10c50*/  IMAD.SHL.U32 R8, R8, 0x10, RZ ;  /* 0x0000001008087824 */ /* 0x008fc600078e00ff */
[----:B------:R-:W-:-:S03]  /*10c60*/  SHF.R.U32.HI R2, RZ, 0x2, R2 ;  /* 0x00000002ff027819 */ /* 0x000fc60000011602 */
[----:B------:R-:W1:Y:S01]  /*10c70*/  @P0 LDC R0, c[0x0][0x450] ;  /* 0x00011400ff000b82 */ /* 0x000e620000000800 */
[----:B------:R-:W-:Y:S01]  /*10c80*/  LOP3.LUT R4, R2, 0x60, R4, 0xf8, !PT ;  /* 0x0000006002047812 */ /* 0x000fe200078ef804 */
[----:B------:R-:W-:Y:S01]  /*10c90*/  IMAD.U32 R2, RZ, RZ, UR41 ;  /* 0x00000029ff027e24 */ /* 0x000fe2000f8e00ff */
[----:B------:R-:W-:Y:S01]  /*10ca0*/  LOP3.LUT R8, R8, 0x30, RZ, 0xc0, !PT ;  /* 0x0000003008087812 */ /* 0x000fe200078ec0ff */
[----:B----4-:R-:W-:Y:S02]  /*10cb0*/  IMAD.SHL.U32 R9, R10, 0x10, RZ ;  /* 0x000000100a097824 */ /* 0x010fe400078e00ff */
[----:B------:R-:W-:Y:S01]  /*10cc0*/  IMAD R2, R2, 0x80, R4 ;  /* 0x0000008002027824 */ /* 0x000fe200078e0204 */
[C---:B------:R-:W-:Y:S01]  /*10cd0*/  LOP3.LUT R11, R8.reuse, 0x40, RZ, 0xfc, !PT ;  /* 0x00000040080b7812 */ /* 0x040fe200078efcff */
[----:B------:R-:W-:Y:S01]  /*10ce0*/  IMAD.U32 R4, RZ, RZ, UR4 ;  /* 0x00000004ff047e24 */ /* 0x000fe2000f8e00ff */
[----:B------:R-:W-:Y:S01]  /*10cf0*/  ULDC.64 UR4, c[0x0][0x2d0] ;  /* 0x0000b40000047ab9 */ /* 0x000fe20000000a00 */
[----:B------:R-:W-:Y:S01]  /*10d00*/  IMAD.MOV.U32 R6, RZ, RZ, R2 ;  /* 0x000000ffff067224 */ /* 0x000fe200078e0002 */
[----:B------:R-:W-:-:S02]  /*10d10*/  LOP3.LUT R8, R8, 0x80, RZ, 0xfc, !PT ;  /* 0x0000008008087812 */ /* 0x000fc400078efcff */
        /* <DEDUP_REMOVED lines=30> */
[----:B------:R-:W-:Y:S01]  /*10f00*/  IMAD.U32 R0, RZ, RZ, UR41 ;  /* 0x00000029ff007e24 */ /* 0x000fe2000f8e00ff */
[----:B------:R-:W-:Y:S02]  /*10f10*/  ULDC UR4, c[0x0][0x288] ;  /* 0x0000a20000047ab9 */ /* 0x000fe40000000800 */
[----:B------:R-:W1:Y:S01]  /*10f20*/  SHFL.IDX PT, R2, R5, RZ, 0x1c1f ;  /* 0x001c1fff05027589 */ /* 0x000e6200000e0000 */
[----:B------:R-:W-:Y:S02]  /*10f30*/  IMAD R4, R7, UR4, RZ ;  /* 0x0000000407047c24 */ /* 0x000fe4000f8e02ff */
[----:B------:R-:W-:-:S05]  /*10f40*/  IMAD R0, R0, 0x80, R10 ;  /* 0x0000008000007824 */ /* 0x000fca00078e020a */
        /* <DEDUP_REMOVED lines=36> */
.L_x_2132:
        /* <DEDUP_REMOVED lines=12> */
.L_x_2060:
[----:B------:R-:W-:Y:S05]  /*11250*/  BSYNC B0 ;  /* 0x0000000000007941 */ /* 0x000fea0003800000 */
.L_x_2059:
[----:B------:R-:W-:Y:S01]  /*11260*/  NOP ;  /* 0x0000000000007918 */ /* 0x000fe20000000000 */
[----:B------:R-:W-:-:S13]  /*11270*/  PLOP3.LUT P0, PT, PT, PT, PT, 0x80, 0x0 ;  /* 0x000000000000781c */ /* 0x000fda0003f0f070 */
.L_x_2061:
        /* <DEDUP_REMOVED lines=18> */
.L_x_2133:
[----:B------:R-:W-:Y:S05]  /*113a0*/  BSYNC B0 ;  /* 0x0000000000007941 */ /* 0x000fea0003800000 */
.L_x_2062:
[----:B------:R-:W-:-:S06]  /*113b0*/  UISETP.GE.AND UP0, UPT, UR40, 0x2, UPT ;  /* 0x000000022800788c */ /* 0x000fcc000bf06270 */
[----:B------:R-:W-:-:S13]  /*113c0*/  PLOP3.LUT P0, PT, PT, PT, UP0, 0x80, 0x0 ;  /* 0x000000000000781c */ /* 0x000fda0003f0f008 */
[----:B------:R-:W-:Y:S05]  /*113d0*/  @!P0 BRA `(.L_x_2064) ;  /* 0x0000001000dc8947 */ /* 0x000fea0003800000 */
[----:B------:R-:W-:Y:S01]  /*113e0*/  UIADD3 UR4, UR40, -0x2, URZ ;  /* 0xfffffffe28047890 */ /* 0x000fe2000fffe03f */
[----:B-1----:R-:W-:Y:S02]  /*113f0*/  IMAD.MOV.U32 R0, RZ, RZ, R19 ;  /* 0x000000ffff007224 */ /* 0x002fe400078e0013 */
[----:B------:R-:W-:-:S03]  /*11400*/  IMAD.MOV.U32 R8, RZ, RZ, R18 ;  /* 0x000000ffff087224 */ /* 0x000fc600078e0012 */
[----:B------:R-:W-:-:S07]  /*11410*/  IMAD.U32 R2, RZ, RZ, UR4 ;  /* 0x00000004ff027e24 */ /* 0x000fce000f8e00ff */
.L_x_2088:
[----:B------:R-:W2:Y:S01]  /*11420*/  LDL R3, [R1] ;  /* 0x0000000001037983 */ /* 0x000ea20000100800 */
[----:B------:R-:W-:Y:S01]  /*11430*/  VIADD R18, R8, 0x1 ;  /* 0x0000000108127836 */ /* 0x000fe20000000000 */
[----:B------:R-:W-:Y:S05]  /*11440*/  YIELD ;  /* 0x0000000000007946 */ /* 0x000fea0003800000 */
[----:B------:R-:W-:Y:S01]  /*11450*/  ISETP.NE.AND P0, PT, R18, 0x2, PT ;  /* 0x000000021200780c */ /* 0x000fe20003f05270 */
[----:B------:R-:W-:Y:S03]  /*11460*/  BSSY B0, `(.L_x_2065) ;  /* 0x00000a5000007945 */ /* 0x000fe60003800000 */
[----:B------:R-:W-:-:S02]  /*11470*/  SEL R19, RZ, 0x1, P0 ;  /* 0x00000001ff137807 */ /* 0x000fc40000000000 */
[----:B------:R-:W-:Y:S02]  /*11480*/  SEL R18, R18, RZ, P0 ;  /* 0x000000ff12127207 */ /* 0x000fe40000000000 */
[----:B------:R-:W-:Y:S02]  /*11490*/  LOP3.LUT R19, R0, R19, RZ, 0x3c, !PT ;  /* 0x0000001300137212 */ /* 0x000fe400078e3cff */
[----:B--2---:R-:W-:-:S13]  /*114a0*/  LOP3.LUT P1, RZ, R3, 0x2, RZ, 0xc0, !PT ;  /* 0x0000000203ff7812 */ /* 0x004fda000782c0ff */
[----:B------:R-:W-:Y:S05]  /*114b0*/  @!P1 BRA `(.L_x_2066) ;  /* 0x00000008007c9947 */ /* 0x000fea0003800000 */
[----:B------:R-:W-:Y:S01]  /*114c0*/  LOP3.LUT P1, RZ, R3, 0x1, RZ, 0xc0, !PT ;  /* 0x0000000103ff7812 */ /* 0x000fe2000782c0ff */
[----:B------:R-:W-:-:S12]  /*114d0*/  IMAD.MOV.U32 R3, RZ, RZ, R2 ;  /* 0x000000ffff037224 */ /* 0x000fd800078e0002 */
[----:B------:R-:W-:Y:S05]  /*114e0*/  @!P1 BRA `(.L_x_2067) ;  /* 0x0000000000509947 */ /* 0x000fea0003800000 */
[----:B------:R-:W2:Y:S01]  /*114f0*/  LDL R9, [R1+0x8] ;  /* 0x0000080001097983 */ /* 0x000ea20000100800 */
[----:B------:R-:W1:Y:S01]  /*11500*/  LDC R3, c[0x0][0x43c] ;  /* 0x00010f00ff037b82 */ /* 0x000e620000000800 */
[----:B------:R-:W-:Y:S02]  /*11510*/  ULDC.64 UR4, c[0x0][0x428] ;  /* 0x00010a0000047ab9 */ /* 0x000fe40000000a00 */
[----:B------:R-:W3:Y:S01]  /*11520*/  LDL R7, [R1+0x4] ;  /* 0x0000040001077983 */ /* 0x000ee20000100800 */
[----:B-1----:R-:W-:-:S13]  /*11530*/  ISETP.NE.AND P0, PT, R3, 0x1, PT ;  /* 0x000000010300780c */ /* 0x002fda0003f05270 */
        /* <DEDUP_REMOVED lines=15> */
.L_x_2067:
[----:B------:R-:W2:Y:S01]  /*11630*/  S2R R4, SR_TID.X ;  /* 0x0000000000047919 */ /* 0x000ea20000002100 */
[----:B01----:R-:W-:Y:S01]  /*11640*/  IMAD R6, R18, 0x8, R17 ;  /* 0x0000000812067824 */ /* 0x003fe200078e0211 */
[----:B------:R-:W-:Y:S01]  /*11650*/  BSSY B1, `(.L_x_2068) ;  /* 0x0000006000017945 */ /* 0x000fe20003800000 */
[----:B--2---:R-:W-:Y:S02]  /*11660*/  LOP3.LUT R5, R4, 0x7f, RZ, 0xc0, !PT ;  /* 0x0000007f04057812 */ /* 0x004fe400078ec0ff */
[----:B------:R-:W-:Y:S02]  /*11670*/  SHF.L.U32 R4, R19, 0x1f, RZ ;  /* 0x0000001f13047819 */ /* 0x000fe400000006ff */
[----:B------:R-:W-:Y:S02]  /*11680*/  ISETP.NE.AND P1, PT, R5, RZ, PT ;  /* 0x000000ff0500720c */ /* 0x000fe40003f25270 */
[----:B------:R-:W0:Y:S02]  /*11690*/  SYNCS.PHASECHK.TRANS64.TRYWAIT P0, [R6+URZ+0x33480], R4 ;  /* 0x03348004060075a7 */ /* 0x000e24000800017f */
[----:B0-----:R-:W-:Y:S09]  /*116a0*/  @!P0 BRA `(.L_x_2069) ;  /* 0x00000028007c8947 */ /* 0x001ff20003800000 */
.L_x_2134:
[----:B------:R-:W-:Y:S05]  /*116b0*/  BSYNC B1 ;  /* 0x0000000000017941 */ /* 0x000fea0003800000 */
.L_x_2068:
        /* <DEDUP_REMOVED lines=9> */
.L_x_2071:
[----:B------:R-:W-:Y:S05]  /*11750*/  BSYNC B1 ;  /* 0x0000000000017941 */ /* 0x000fea0003800000 */
.L_x_2070:
        /* <DEDUP_REMOVED lines=8> */
[----:B------:R-:W-:Y:S01]  /*117e0*/  VIADD R9, R7, 0xf200 ;  /* 0x0000f20007097836 */ /* 0x000fe20000000000 */
[----:B------:R-:W-:Y:S01]  /*117f0*/  UMOV UR6, 0x0 ;  /* 0x0000000000067882 */ /* 0x000fe20000000000 */
[----:B------:R-:W-:-:S10]  /*11800*/  UMOV UR7, 0x14f00000 ;  /* 0x14f0000000077882 */ /* 0x000fd40000000000 */
.L_x_2072:
        /* <DEDUP_REMOVED lines=16> */
.L_x_2073:
        /* <DEDUP_REMOVED lines=16> */
.L_x_2074:
        /* <DEDUP_REMOVED lines=13> */
.L_x_2135:
[----:B------:R-:W-:Y:S05]  /*11ae0*/  BSYNC B1 ;  /* 0x0000000000017941 */ /* 0x000fea0003800000 */
.L_x_2075:
        /* <DEDUP_REMOVED lines=11> */
.L_x_2078:
[----:B------:R-:W-:Y:S05]  /*11ba0*/  BSYNC B1 ;  /* 0x0000000000017941 */ /* 0x000fea0003800000 */
.L_x_2077:
        /* <DEDUP_REMOVED lines=8> */
.L_x_2079:
        /* <DEDUP_REMOVED lines=15> */
.L_x_2080:
        /* <DEDUP_REMOVED lines=15> */
.L_x_2081:
        /* <DEDUP_REMOVED lines=10> */
.L_x_2066:
[----:B------:R-:W-:Y:S05]  /*11eb0*/  BSYNC B0 ;  /* 0x0000000000007941 */ /* 0x000fea0003800000 */
.L_x_2065:
[----:B------:R-:W-:-:S06]  /*11ec0*/  UISETP.NE.AND UP0, UPT, UR39, 0x3, UPT ;  /* 0x000000032700788c */ /* 0x000fcc000bf05270 */
[----:B------:R-:W-:-:S13]  /*11ed0*/  PLOP3.LUT P0, PT, PT, PT, UP0, 0x80, 0x0 ;  /* 0x000000000000781c */ /* 0x000fda0003f0f008 */
[----:B------:R-:W-:Y:S05]  /*11ee0*/  @!P0 BRA `(.L_x_2082) ;  /* 0x0000000000048947 */ /* 0x000fea0003800000 */
[----:B------:R-:W-:Y:S01]  /*11ef0*/  BPT.TRAP 0x1 ;  /* 0x000000040000795c */ /* 0x000fe20000300000 */
.L_x_2082:
        /* <DEDUP_REMOVED lines=8> */
.L_x_2136:
[----:B------:R-:W-:Y:S05]  /*11f80*/  BSYNC B0 ;  /* 0x0000000000007941 */ /* 0x000fea0003800000 */
.L_x_2083:
[----:B------:R-:W-:Y:S05]  /*11f90*/  @!P0 BRA `(.L_x_2085) ;  /* 0x0000000000048947 */ /* 0x000fea0003800000 */
[----:B------:R-:W-:Y:S01]  /*11fa0*/  BPT.TRAP 0x1 ;  /* 0x000000040000795c */ /* 0x000fe20000300000 */
.L_x_2085:
[----:B------:R-:W-:Y:S01]  /*11fb0*/  SHF.L.U32 R0, R0, 0x1f, RZ ;  /* 0x0000001f00007819 */ /* 0x000fe200000006ff */
[----:B------:R-:W-:-:S03]  /*11fc0*/  IMAD R10, R8, 0x7800, RZ ;  /* 0x00007800080a7824 */ /* 0x000fc600078e02ff */
[----:B------:R-:W2:Y:S02]  /*11fd0*/  SYNCS.PHASECHK.TRANS64.TRYWAIT P1, [R3+URZ+0x33460], R0 ;  /* 0x03346000030075a7 */ /* 0x000ea4000802017f */
[----:B--2---:R-:W-:Y:S05]  /*11fe0*/  @!P1 BRA `(.L_x_2086) ;  /* 0x0000002000689947 */ /* 0x004fea0003800000 */
.L_x_2137:
[----:B-1----:R-:W2:Y:S04]  /*11ff0*/  LDL R4, [R1+0x10] ;  /* 0x0000100001047983 */ /* 0x002ea80000100800 */
[----:B------:R-:W3:Y:S01]  /*12000*/  LDL R11, [R1+0xc] ;  /* 0x00000c00010b7983 */ /* 0x000ee20000100800 */
[----:B------:R-:W-:Y:S05]  /*12010*/  WARPSYNC.ALL ;  /* 0x0000000000007948 */ /* 0x000fea0003800000 */
[----:B--2---:R-:W-:-:S02]  /*12020*/  LOP3.LUT R0, R10, R4, RZ, 0xfc, !PT ;  /* 0x000000040a007212 */ /* 0x004fc400078efcff */
[----:B---3--:R-:W-:-:S03]  /*12030*/  LOP3.LUT R12, R10, R11, RZ, 0xfc, !PT ;  /* 0x0000000b0a0c7212 */ /* 0x008fc600078efcff */
[C---:B------:R-:W-:Y:S02]  /*12040*/  IMAD.IADD R0, R17.reuse, 0x1, R0 ;  /* 0x0000000111007824 */ /* 0x040fe400078e0200 */
[----:B------:R-:W-:-:S03]  /*12050*/  IMAD.IADD R12, R17, 0x1, R12 ;  /* 0x00000001110c7824 */ /* 0x000fc600078e020c */
[----:B0-----:R-:W0:Y:S02]  /*12060*/  LDSM.16.MT88.4 R4, [R0+0xf200] ;  /* 0x00f200000004783b */ /* 0x001e240000004200 */
        /* <DEDUP_REMOVED lines=97> */
.L_x_2087:
        /* <DEDUP_REMOVED lines=12> */
[----:B--2---:R-:W-:Y:S05]  /*12740*/  @P0 BRA `(.L_x_2088) ;  /* 0xffffffec00340947 */ /* 0x004fea000383ffff */
.L_x_2064:
[----:B------:R-:W2:Y:S01]  /*12750*/  S2R R3, SR_TID.X ;  /* 0x0000000000037919 */ /* 0x000ea20000002100 */
[----:B------:R-:W-:Y:S01]  /*12760*/  BSSY B0, `(.L_x_2089) ;  /* 0x0000011000007945 */ /* 0x000fe20003800000 */
[----:B--2---:R-:W-:-:S04]  /*12770*/  LOP3.LUT R3, R3, 0x7f, RZ, 0xc0, !PT ;  /* 0x0000007f03037812 */ /* 0x004fc800078ec0ff */
[----:B------:R-:W-:-:S13]  /*12780*/  ISETP.NE.AND P0, PT, R3, RZ, PT ;  /* 0x000000ff0300720c */ /* 0x000fda0003f05270 */
[----:B------:R-:W-:Y:S05]  /*12790*/  @P0 BRA `(.L_x_2090) ;  /* 0x0000000000340947 */ /* 0x000fea0003800000 */
[----:B------:R-:W2:Y:S01]  /*127a0*/  S2R R3, SR_LANEID ;  /* 0x0000000000037919 */ /* 0x000ea20000000000 */
[----:B------:R-:W-:Y:S02]  /*127b0*/  VOTEU.ANY UR4, UPT, PT ;  /* 0x0000000000047886 */ /* 0x000fe400038e0100 */
[----:B-1----:R-:W2:Y:S08]  /*127c0*/  FLO.U32 R0, UR4 ;  /* 0x0000000400007d00 */ /* 0x002eb000080e0000 */
[----:B------:R-:W1:Y:S01]  /*127d0*/  POPC R5, UR4 ;  /* 0x0000000400057d09 */ /* 0x000e620008000000 */
[----:B--2---:R-:W-:-:S02]  /*127e0*/  ISETP.EQ.U32.AND P1, PT, R0, R3, PT ;  /* 0x000000030000720c */ /* 0x004fc40003f22070 */
[----:B------:R-:W1:Y:S11]  /*127f0*/  LDC.64 R2, c[0x0][0xc80] ;  /* 0x00032000ff027b82 */ /* 0x000e760000000a00 */
[----:B-1----:R-:W2:Y:S01]  /*12800*/  @P1 ATOMG.E.ADD.STRONG.GPU PT, R3, desc[UR50][R2.64], R5 ;  /* 0x00000005020319a8 */ /* 0x002ea200081ee1f2 */
[----:B------:R-:W1:Y:S02]  /*12810*/  S2R R4, SR_LTMASK ;  /* 0x0000000000047919 */ /* 0x000e640000003900 */
[----:B-1----:R-:W-:-:S04]  /*12820*/  LOP3.LUT R4, R4, UR4, RZ, 0xc0, !PT ;  /* 0x0000000404047c12 */ /* 0x002fc8000f8ec0ff */
[----:B------:R-:W1:Y:S01]  /*12830*/  POPC R7, R4 ;  /* 0x0000000400077309 */ /* 0x000e620000000000 */
[----:B--2---:R-:W1:Y:S02]  /*12840*/  SHFL.IDX PT, R0, R3, R0, 0x1f ;  /* 0x00001f0003007589 */ /* 0x004e6400000e0000 */
[----:B-1----:R-:W-:-:S05]  /*12850*/  IADD3 R0, R0, UR42, R7 ;  /* 0x0000002a00007c10 */ /* 0x002fca000fffe007 */
[----:B------:R2:W-:Y:S02]  /*12860*/  STL [R1+0x18], R0 ;  /* 0x0000180001007387 */ /* 0x0005e40000100800 */
.L_x_2090:
[----:B------:R-:W-:Y:S05]  /*12870*/  BSYNC B0 ;  /* 0x0000000000007941 */ /* 0x000fea0003800000 */
.L_x_2089:
[----:B------:R-:W-:-:S06]  /*12880*/  UISETP.NE.AND UP0, UPT, UR39, 0x3, UPT ;  /* 0x000000032700788c */ /* 0x000fcc000bf05270 */
[----:B------:R-:W-:-:S13]  /*12890*/  PLOP3.LUT P1, PT, PT, PT, UP0, 0x80, 0x0 ;  /* 0x000000000000781c */ /* 0x000fda0003f2f008 */
[----:B------:R-:W-:Y:S05]  /*128a0*/  @!P1 BRA `(.L_x_2091) ;  /* 0x0000000000049947 */ /* 0x000fea0003800000 */
[----:B------:R-:W-:Y:S01]  /*128b0*/  BPT.TRAP 0x1 ;  /* 0x000000040000795c */ /* 0x000fe20000300000 */
.L_x_2091:
[----:B-12---:R-:W-:Y:S01]  /*128c0*/  IMAD.U32 R0, RZ, RZ, UR44 ;  /* 0x0000002cff007e24 */ /* 0x006fe2000f8e00ff */
[----:B------:R-:W-:Y:S01]  /*128d0*/  BSSY B0, `(.L_x_2092) ;  /* 0x0000007000007945 */ /* 0x000fe20003800000 */
[----:B------:R-:W-:-:S03]  /*128e0*/  IMAD R3, R18, 0x8, R17 ;  /* 0x0000000812037824 */ /* 0x000fc600078e0211 */
[----:B------:R-:W-:Y:S02]  /*128f0*/  ISETP.NE.AND P2, PT, R0, 0x3, PT ;  /* 0x000000030000780c */ /* 0x000fe40003f45270 */
[----:B------:R-:W-:-:S04]  /*12900*/  LOP3.LUT R0, R19, 0x1, RZ, 0x3c, !PT ;  /* 0x0000000113007812 */ /* 0x000fc800078e3cff */
[----:B------:R-:W-:-:S04]  /*12910*/  SHF.L.U32 R0, R0, 0x1f, RZ ;  /* 0x0000001f00007819 */ /* 0x000fc800000006ff */
[----:B------:R-:W1:Y:S02]  /*12920*/  SYNCS.PHASECHK.TRANS64.TRYWAIT P1, [R3+URZ+0x33470], R0 ;  /* 0x03347000030075a7 */ /* 0x000e64000802017f */
[----:B-1----:R-:W-:Y:S05]  /*12930*/  @!P1 BRA `(.L_x_2093) ;  /* 0x0000001800289947 */ /* 0x002fea0003800000 */
.L_x_2138:
[----:B------:R-:W-:Y:S05]  /*12940*/  BSYNC B0 ;  /* 0x0000000000007941 */ /* 0x000fea0003800000 */
.L_x_2092:
[----:B------:R-:W-:Y:S05]  /*12950*/  @!P2 BRA `(.L_x_2094) ;  /* 0x000000000004a947 */ /* 0x000fea0003800000 */
[----:B------:R-:W-:Y:S01]  /*12960*/  BPT.TRAP 0x1 ;  /* 0x000000040000795c */ /* 0x000fe20000300000 */
.L_x_2094:
[----:B-1----:R-:W-:-:S04]  /*12970*/  SHF.L.U32 R0, R19, 0x1f, RZ ;  /* 0x0000001f13007819 */ /* 0x002fc800000006ff */
[----:B------:R-:W1:Y:S02]  /*12980*/  SYNCS.PHASECHK.TRANS64.TRYWAIT P1, [R3+URZ+0x33460], R0 ;  /* 0x03346000030075a7 */ /* 0x000e64000802017f */
[----:B-1----:R-:W-:Y:S05]  /*12990*/  @!P1 BRA `(.L_x_2095) ;  /* 0x0000001800249947 */ /* 0x002fea0003800000 */
.L_x_2139:
[----:B------:R-:W1:Y:S04]  /*129a0*/  LDL R4, [R1+0x10] ;  /* 0x0000100001047983 */ /* 0x000e680000100800 */
[----:B------:R-:W2:Y:S01]  /*129b0*/  LDL R10, [R1+0xc] ;  /* 0x00000c00010a7983 */ /* 0x000ea20000100800 */
[----:B------:R-:W-:Y:S01]  /*129c0*/  IMAD R2, R18, 0x7800, RZ ;  /* 0x0000780012027824 */ /* 0x000fe200078e02ff */
[----:B------:R-:W-:Y:S05]  /*129d0*/  WARPSYNC.ALL ;  /* 0x0000000000007948 */ /* 0x000fea0003800000 */
[----:B-1----:R-:W-:-:S02]  /*129e0*/  LOP3.LUT R0, R2, R4, RZ, 0xfc, !PT ;  /* 0x0000000402007212 */ /* 0x002fc400078efcff */
[----:B--2---:R-:W-:-:S03]  /*129f0*/  LOP3.LUT R2, R2, R10, RZ, 0xfc, !PT ;  /* 0x0000000a02027212 */ /* 0x004fc600078efcff */
        /* <DEDUP_REMOVED lines=100> */
.L_x_2096:
        /* <DEDUP_REMOVED lines=8> */
[----:B-1----:R-:W-:-:S04]  /*130c0*/  SEL R0, RZ, 0x1, P1 ;  /* 0x00000001ff007807 */ /* 0x002fc80000800000 */
[----:B------:R-:W-:-:S07]  /*130d0*/  LOP3.LUT R19, R19, R0, RZ, 0x3c, !PT ;  /* 0x0000000013137212 */ /* 0x000fce00078e3cff */
.L_x_2039:
[----:B------:R-:W-:Y:S05]  /*130e0*/  BSYNC B7 ;  /* 0x0000000000077941 */ /* 0x000fea0003800000 */
.L_x_2037:
[----:B-1----:R-:W2:Y:S04]  /*130f0*/  LDL R0, [R1] ;  /* 0x0000000001007983 */ /* 0x002ea80000100800 */
[----:B0-----:R0:W5:Y:S01]  /*13100*/  LDL R2, [R1+0x18] ;  /* 0x0000180001027983 */ /* 0x0011620000100800 */
[----:B--2---:R-:W-:-:S13]  /*13110*/  LOP3.LUT P1, RZ, R0, 0x4, RZ, 0xc0, !PT ;  /* 0x0000000400ff7812 */ /* 0x004fda000782c0ff */
[----:B0-----:R-:W-:Y:S05]  /*13120*/  @!P1 BRA `(.L_x_2097) ;  /* 0x0000000000249947 */ /* 0x001fea0003800000 */
[----:B------:R-:W0:Y:S08]  /*13130*/  S2UR UR5, SR_CgaCtaId ;  /* 0x00000000000579c3 */ /* 0x000e300000008800 */
[----:B------:R-:W-:Y:S06]  /*13140*/  BAR.SYNC.DEFER_BLOCKING 0x5, 0x180 ;  /* 0x0146000000007b1d */ /* 0x000fec0000010000 */
[----:B------:R-:W-:-:S02]  /*13150*/  UMOV UR4, 0x400 ;  /* 0x0000040000047882 */ /* 0x000fc40000000000 */
[----:B0-----:R-:W-:-:S06]  /*13160*/  ULEA UR4, UR5, UR4, 0x18 ;  /* 0x0000000405047291 */ /* 0x001fcc000f8ec03f */
[----:B------:R-:W-:-:S05]  /*13170*/  IMAD.U32 R17, RZ, RZ, UR4 ;  /* 0x00000004ff117e24 */ /* 0x000fca000f8e00ff */
[----:B-----5:R-:W0:Y:S04]  /*13180*/  LDS R2, [R17+0x334d0] ;  /* 0x0334d00011027984 */ /* 0x020e280000000800 */
[----:B0-----:R0:W-:Y:S01]  /*13190*/  STL [R1+0x18], R2 ;  /* 0x0000180201007387 */ /* 0x0011e20000100800 */
[----:B------:R-:W-:Y:S06]  /*131a0*/  BAR.ARV 0x4, 0x180 ;  /* 0x0106000000007b1d */ /* 0x000fec0000002000 */
[----:B------:R-:W-:Y:S05]  /*131b0*/  BRA `(.L_x_2098) ;  /* 0x0000000000207947 */ /* 0x000fea0003800000 */
.L_x_2097:
[----:B------:R-:W0:Y:S01]  /*131c0*/  @!P0 S2R R3, SR_CgaCtaId ;  /* 0x0000000000038919 */ /* 0x000e220000008800 */
[----:B------:R-:W-:Y:S01]  /*131d0*/  @!P0 MOV R0, 0x400 ;  /* 0x0000040000008802 */ /* 0x000fe20000000f00 */
[----:B------:R-:W-:Y:S03]  /*131e0*/  BAR.SYNC.DEFER_BLOCKING 0x4, 0x180 ;  /* 0x0106000000007b1d */ /* 0x000fe60000010000 */
[----:B0-----:R-:W-:-:S03]  /*131f0*/  @!P0 LEA R17, R3, R0, 0x18 ;  /* 0x0000000003118211 */ /* 0x001fc600078ec0ff */
[----:B-----5:R-:W0:Y:S04]  /*13200*/  SHFL.IDX PT, R0, R2, RZ, 0x1f ;  /* 0x00001fff02007589 */ /* 0x020e2800000e0000 */
[----:B------:R1:W-:Y:S04]  /*13210*/  @!P0 STS [R17+0x334d0], R2 ;  /* 0x0334d00211008388 */ /* 0x0003e80000000800 */
[----:B0-----:R1:W-:Y:S01]  /*13220*/  STL [R1+0x18], R0 ;  /* 0x0000180001007387 */ /* 0x0013e20000100800 */
[----:B------:R-:W-:Y:S06]  /*13230*/  BAR.ARV 0x5, 0x180 ;  /* 0x0146000000007b1d */ /* 0x000fec0000002000 */
.L_x_2098:
[----:B-1----:R-:W2:Y:S01]  /*13240*/  LDL R0, [R1+0x18] ;  /* 0x0000180001007983 */ /* 0x002ea20000100800 */
[----:B------:R-:W-:Y:S02]  /*13250*/  ULDC UR4, c[0x0][0xc38] ;  /* 0x00030e0000047ab9 */ /* 0x000fe40000000800 */
[----:B--2---:R-:W-:-:S13]  /*13260*/  ISETP.GE.AND P0, PT, R0, UR4, PT ;  /* 0x0000000400007c0c */ /* 0x004fda000bf06270 */
[----:B------:R-:W-:Y:S05]  /*13270*/  @!P0 BRA `(.L_x_2099) ;  /* 0xffffffc000b08947 */ /* 0x000fea000383ffff */
.L_x_2034:
[----:B------:R-:W2:Y:S01]  /*13280*/  LDL.LU R0, [R1+0x1c] ;  /* 0x00001c0001007983 */ /* 0x000ea20000300800 */
[----:B------:R-:W-:Y:S01]  /*13290*/  BSSY B0, `(.L_x_2100) ;  /* 0x000000b000007945 */ /* 0x000fe20003800000 */
[----:B------:R-:W1:Y:S01]  /*132a0*/  S2R R4, SR_CgaCtaId ;  /* 0x0000000000047919 */ /* 0x000e620000008800 */
[----:B--2---:R-:W-:-:S05]  /*132b0*/  VIADD R0, R0, 0x1 ;  /* 0x0000000100007836 */ /* 0x004fca0000000000 */
[----:B0-----:R-:W-:-:S04]  /*132c0*/  LEA.HI R2, R0, R0, RZ, 0x1 ;  /* 0x0000000000027211 */ /* 0x001fc800078f08ff */
[----:B------:R-:W-:-:S05]  /*132d0*/  LOP3.LUT R3, R2, 0xfffffffe, RZ, 0xc0, !PT ;  /* 0xfffffffe02037812 */ /* 0x000fca00078ec0ff */
[----:B------:R-:W-:Y:S01]  /*132e0*/  IMAD.IADD R0, R0, 0x1, -R3 ;  /* 0x0000000100007824 */ /* 0x000fe200078e0a03 */
[----:B------:R-:W-:-:S04]  /*132f0*/  MOV R3, 0x400 ;  /* 0x0000040000037802 */ /* 0x000fc80000000f00 */
[----:B-1----:R-:W-:Y:S02]  /*13300*/  LEA R3, R4, R3, 0x18 ;  /* 0x0000000304037211 */ /* 0x002fe400078ec0ff */
[----:B------:R-:W-:-:S04]  /*13310*/  SHF.L.U32 R0, R0, 0x1f, RZ ;  /* 0x0000001f00007819 */ /* 0x000fc800000006ff */
[----:B------:R-:W0:Y:S02]  /*13320*/  SYNCS.PHASECHK.TRANS64.TRYWAIT P0, [R3+URZ+0x33420], R0 ;  /* 0x03342000030075a7 */ /* 0x000e24000800017f */
[----:B0-----:R-:W-:Y:S05]  /*13330*/  @!P0 BRA `(.L_x_2101) ;  /* 0x0000000c00d08947 */ /* 0x001fea0003800000 */
.L_x_2140:
[----:B------:R-:W-:Y:S05]  /*13340*/  BSYNC B0 ;  /* 0x0000000000007941 */ /* 0x000fea0003800000 */
.L_x_2100:
[----:B------:R-:W-:-:S03]  /*13350*/  UMOV UR4, 0xffffffff ;  /* 0xffffffff00047882 */ /* 0x000fc60000000000 */
[----:B------:R-:W-:Y:S05]  /*13360*/  BRA.DIV UR4, `(.L_x_2102) ;  /* 0x0000000e04d87947 */ /* 0x000fea000b800000 */
[----:B0-----:R-:W0:Y:S02]  /*13370*/  S2R R0, SR_TID.X ;  /* 0x0000000000007919 */ /* 0x001e240000002100 */
[----:B0-----:R-:W-:-:S04]  /*13380*/  SHF.R.U32.HI R0, RZ, 0x5, R0 ;  /* 0x00000005ff007819 */ /* 0x001fc80000011600 */
[----:B------:R-:W-:-:S05]  /*13390*/  LOP3.LUT R0, R0, 0x3, RZ, 0xc0, !PT ;  /* 0x0000000300007812 */ /* 0x000fca00078ec0ff */
[----:B------:R0:W1:Y:S02]  /*133a0*/  SHFL.IDX PT, R14, R0, RZ, 0x1f ;  /* 0x00001fff000e7589 */ /* 0x00006400000e0000 */
.L_x_2143:
[----:B-1----:R-:W-:Y:S01]  /*133b0*/  ISETP.NE.AND P0, PT, R14, RZ, PT ;  /* 0x000000ff0e00720c */ /* 0x002fe20003f05270 */
[----:B------:R-:W-:-:S12]  /*133c0*/  BSSY B0, `(.L_x_2103) ;  /* 0x000002b000007945 */ /* 0x000fd80003800000 */
[----:B------:R-:W-:Y:S05]  /*133d0*/  @P0 BRA `(.L_x_2104) ;  /* 0x0000000000a40947 */ /* 0x000fea0003800000 */
[----:B------:R-:W-:-:S03]  /*133e0*/  UMOV UR4, 0xffffffff ;  /* 0xffffffff00047882 */ /* 0x000fc60000000000 */
[----:B------:R-:W-:Y:S05]  /*133f0*/  BRA.DIV UR4, `(.L_x_2105) ;  /* 0x0000000e04e87947 */ /* 0x000fea000b800000 */
[----:B------:R-:W-:-:S13]  /*13400*/  ELECT P6, URZ, PT ;  /* 0x00000000003f782f */ /* 0x000fda00038c0000 */
.L_x_2146:
[----:B------:R-:W-:Y:S05]  /*13410*/  @!P6 BRA `(.L_x_2104) ;  /* 0x000000000094e947 */ /* 0x000fea0003800000 */
[----:B------:R-:W-:-:S06]  /*13420*/  ULOP3.LUT UR4, UR38, 0x2, URZ, 0xfc, !UPT ;  /* 0x0000000226047892 */ /* 0x000fcc000f8efc3f */
[----:B0-----:R-:W-:-:S05]  /*13430*/  IMAD.U32 R0, RZ, RZ, UR4 ;  /* 0x00000004ff007e24 */ /* 0x001fca000f8e00ff */
[----:B------:R-:W-:-:S13]  /*13440*/  ISETP.NE.AND P0, PT, R0, 0x3, PT ;  /* 0x000000030000780c */ /* 0x000fda0003f05270 */
[----:B------:R-:W-:Y:S05]  /*13450*/  @!P0 BRA `(.L_x_2106) ;  /* 0x0000000000048947 */ /* 0x000fea0003800000 */
[----:B------:R-:W-:Y:S01]  /*13460*/  BPT.TRAP 0x1 ;  /* 0x000000040000795c */ /* 0x000fe20000300000 */
.L_x_2106:
        /* <DEDUP_REMOVED lines=12> */
.L_x_2147:
[----:B------:R-:W1:Y:S02]  /*13530*/  SYNCS.PHASECHK.TRANS64.TRYWAIT P1, [R5+URZ], R0 ;  /* 0x00000000050075a7 */ /* 0x000e64000802017f */
[----:B-1----:R-:W-:Y:S05]  /*13540*/  @!P1 BRA `(.L_x_2108) ;  /* 0x0000000c00c89947 */ /* 0x002fea0003800000 */
.L_x_2148:
[----:B------:R-:W-:Y:S05]  /*13550*/  @!P0 BRA `(.L_x_2109) ;  /* 0x0000000000048947 */ /* 0x000fea0003800000 */
[----:B------:R-:W-:Y:S01]  /*13560*/  BPT.TRAP 0x1 ;  /* 0x000000040000795c */ /* 0x000fe20000300000 */
.L_x_2109:
[----:B-1----:R-:W-:-:S04]  /*13570*/  IMAD R5, R18, 0x8, R3 ;  /* 0x0000000812057824 */ /* 0x002fc800078e0203 */
[----:B------:R-:W1:Y:S02]  /*13580*/  SYNCS.PHASECHK.TRANS64.TRYWAIT P1, [R5+URZ+0x33460], R4 ;  /* 0x03346004050075a7 */ /* 0x000e64000802017f */
[----:B-1----:R-:W-:Y:S05]  /*13590*/  @!P1 BRA `(.L_x_2110) ;  /* 0x0000000c00c89947 */ /* 0x002fea0003800000 */
.L_x_2149:
[----:B------:R-:W-:Y:S05]  /*135a0*/  @!P0 BRA `(.L_x_2111) ;  /* 0x0000000000048947 */ /* 0x000fea0003800000 */
[----:B------:R-:W-:Y:S01]  /*135b0*/  BPT.TRAP 0x1 ;  /* 0x000000040000795c */ /* 0x000fe20000300000 */
.L_x_2111:
[----:B------:R-:W-:-:S04]  /*135c0*/  IMAD R3, R2, 0x8, R3 ;  /* 0x0000000802037824 */ /* 0x000fc800078e0203 */
[----:B------:R-:W2:Y:S02]  /*135d0*/  SYNCS.PHASECHK.TRANS64.TRYWAIT P1, [R3+URZ+0x33460], R0 ;  /* 0x03346000030075a7 */ /* 0x000ea4000802017f */
[----:B--2---:R-:W-:Y:S05]  /*135e0*/  @!P1 BRA `(.L_x_2112) ;  /* 0x0000000c00c89947 */ /* 0x004fea0003800000 */
.L_x_2150:
[----:B------:R-:W-:Y:S05]  /*135f0*/  @!P0 BRA `(.L_x_2113) ;  /* 0x0000000000048947 */ /* 0x000fea0003800000 */
[----:B------:R-:W-:Y:S01]  /*13600*/  BPT.TRAP 0x1 ;  /* 0x000000040000795c */ /* 0x000fe20000300000 */
.L_x_2113:
[----:B------:R-:W3:Y:S02]  /*13610*/  SYNCS.PHASECHK.TRANS64.TRYWAIT P0, [R5+URZ+0x33480], R4 ;  /* 0x03348004050075a7 */ /* 0x000ee4000800017f */
[----:B---3--:R-:W-:Y:S05]  /*13620*/  @!P0 BRA `(.L_x_2114) ;  /* 0x0000000c00cc8947 */ /* 0x008fea0003800000 */
.L_x_2115:
[----:B----4-:R4:W0:Y:S02]  /*13630*/  SYNCS.PHASECHK.TRANS64.TRYWAIT P0, [R3+URZ+0x33480], R0 ;  /* 0x03348000030075a7 */ /* 0x010824000800017f */
[----:B0-----:R-:W-:Y:S05]  /*13640*/  @!P0 NANOSLEEP.SYNCS 0x989680 ;  /* 0x009896800000895d */ /* 0x001fea0003900000 */
[----:B------:R-:W0:Y:S02]  /*13650*/  @!P0 SYNCS.PHASECHK.TRANS64 P0, [R3+URZ+0x33480], R0 ;  /* 0x03348000030085a7 */ /* 0x000e24000800007f */
[----:B0-----:R-:W-:Y:S05]  /*13660*/  @!P0 BRA `(.L_x_2115) ;  /* 0xfffffffc00f08947 */ /* 0x001fea000383ffff */
.L_x_2104:
[----:B------:R-:W-:Y:S05]  /*13670*/  BSYNC B0 ;  /* 0x0000000000007941 */ /* 0x000fea0003800000 */
.L_x_2103:
[----:B------:R-:W-:Y:S05]  /*13680*/  EXIT ;  /* 0x000000000000794d */ /* 0x000fea0003800000 */
.L_x_1984:
[----:B0-----:R-:W-:-:S04]  /*13690*/  IMAD.U32 R3, RZ, RZ, UR41 ;  /* 0x00000029ff037e24 */ /* 0x001fc8000f8e00ff */
[----:B------:R0:W1:Y:S03]  /*136a0*/  SYNCS.PHASECHK.TRANS64.TRYWAIT P1, [R3+URZ+0x33400], R0 ;  /* 0x03340000030075a7 */ /* 0x000066000802017f */
[----:B-1----:R-:W-:Y:S05]  /*136b0*/  @!P1 NANOSLEEP.SYNCS 0x989680 ;  /* 0x009896800000995d */ /* 0x002fea0003900000 */
[----:B------:R-:W1:Y:S02]  /*136c0*/  @!P1 SYNCS.PHASECHK.TRANS64 P1, [R3+URZ+0x33400], R0 ;  /* 0x03340000030095a7 */ /* 0x000e64000802007f */
[----:B-1----:R-:W-:Y:S05]  /*136d0*/  @!P1 BRA `(.L_x_1984) ;  /* 0xfffffffc00ec9947 */ /* 0x002fea000383ffff */
[----:B------:R-:W-:Y:S05]  /*136e0*/  BRA `(.L_x_2116) ;  /* 0xfffffee400047947 */ /* 0x000fea000383ffff */
.L_x_1988:
[----:B-1----:R1:W2:Y:S02]  /*136f0*/  SYNCS.PHASECHK.TRANS64.TRYWAIT P2, [R2+URZ+0x33430], R3 ;  /* 0x03343003020075a7 */ /* 0x0022a4000804017f */
[----:B--2---:R-:W-:Y:S05]  /*13700*/  @!P2 NANOSLEEP.SYNCS 0x989680 ;  /* 0x009896800000a95d */ /* 0x004fea0003900000 */
[----:B------:R-:W2:Y:S02]  /*13710*/  @!P2 SYNCS.PHASECHK.TRANS64 P2, [R2+URZ+0x33430], R3 ;  /* 0x033430030200a5a7 */ /* 0x000ea4000804007f */
[----:B--2---:R-:W-:Y:S05]  /*13720*/  @!P2 BRA `(.L_x_1988) ;  /* 0xfffffffc00f0a947 */ /* 0x004fea000383ffff */
[----:B------:R-:W-:Y:S05]  /*13730*/  BRA `(.L_x_1987) ;  /* 0xfffffee400287947 */ /* 0x000fea000383ffff */
.L_x_1993:
[----:B-1----:R-:W-:-:S04]  /*13740*/  IMAD.U32 R5, RZ, RZ, UR6 ;  /* 0x00000006ff057e24 */ /* 0x002fc8000f8e00ff */
[----:B------:R1:W2:Y:S03]  /*13750*/  SYNCS.PHASECHK.TRANS64.TRYWAIT P3, [R5+URZ+0x33430], R0 ;  /* 0x03343000050075a7 */ /* 0x0002a6000806017f */
[----:B--2---:R-:W-:Y:S05]  /*13760*/  @!P3 NANOSLEEP.SYNCS 0x989680 ;  /* 0x009896800000b95d */ /* 0x004fea0003900000 */
[----:B------:R-:W2:Y:S02]  /*13770*/  @!P3 SYNCS.PHASECHK.TRANS64 P3, [R5+URZ+0x33430], R0 ;  /* 0x033430000500b5a7 */ /* 0x000ea4000806007f */
[----:B--2---:R-:W-:Y:S05]  /*13780*/  @!P3 BRA `(.L_x_1993) ;  /* 0xfffffffc00ecb947 */ /* 0x004fea000383ffff */
[----:B------:R-:W-:Y:S05]  /*13790*/  BRA `(.L_x_1990) ;  /* 0xffffff1800187947 */ /* 0x000fea000383ffff */
.L_x_1997:
[----:B-1----:R-:W-:-:S04]  /*137a0*/  IMAD.U32 R5, RZ, RZ, UR6 ;  /* 0x00000006ff057e24 */ /* 0x002fc8000f8e00ff */
[----:B------:R1:W2:Y:S03]  /*137b0*/  SYNCS.PHASECHK.TRANS64.TRYWAIT P3, [R5+URZ+0x33450], R0 ;  /* 0x03345000050075a7 */ /* 0x0002a6000806017f */
[----:B--2---:R-:W-:Y:S05]  /*137c0*/  @!P3 NANOSLEEP.SYNCS 0x989680 ;  /* 0x009896800000b95d */ /* 0x004fea0003900000 */
[----:B------:R-:W2:Y:S02]  /*137d0*/  @!P3 SYNCS.PHASECHK.TRANS64 P3, [R5+URZ+0x33450], R0 ;  /* 0x033450000500b5a7 */ /* 0x000ea4000806007f */
[----:B--2---:R-:W-:Y:S05]  /*137e0*/  @!P3 BRA `(.L_x_1997) ;  /* 0xfffffffc00ecb947 */ /* 0x004fea000383ffff */
[----:B------:R-:W-:Y:S05]  /*137f0*/  BRA `(.L_x_1994) ;  /* 0xffffff2400207947 */ /* 0x000fea000383ffff */
.L_x_2004:
[----:B-1----:R-:W-:-:S04]  /*13800*/  IMAD.U32 R9, RZ, RZ, UR6 ;  /* 0x00000006ff097e24 */ /* 0x002fc8000f8e00ff */
[----:B------:R1:W2:Y:S03]  /*13810*/  SYNCS.PHASECHK.TRANS64.TRYWAIT P2, [R9+URZ+0x33430], R0 ;  /* 0x03343000090075a7 */ /* 0x0002a6000804017f */
[----:B--2---:R-:W-:Y:S05]  /*13820*/  @!P2 NANOSLEEP.SYNCS 0x989680 ;  /* 0x009896800000a95d */ /* 0x004fea0003900000 */
[----:B------:R-:W2:Y:S02]  /*13830*/  @!P2 SYNCS.PHASECHK.TRANS64 P2, [R9+URZ+0x33430], R0 ;  /* 0x033430000900a5a7 */ /* 0x000ea4000804007f */
[----:B--2---:R-:W-:Y:S05]  /*13840*/  @!P2 BRA `(.L_x_2004) ;  /* 0xfffffffc00eca947 */ /* 0x004fea000383ffff */
[----:B------:R-:W-:Y:S05]  /*13850*/  BRA `(.L_x_2001) ;  /* 0xffffff50007c7947 */ /* 0x000fea000383ffff */
.L_x_2008:
[----:B-1----:R-:W-:-:S04]  /*13860*/  IMAD.U32 R9, RZ, RZ, UR6 ;  /* 0x00000006ff097e24 */ /* 0x002fc8000f8e00ff */
[----:B------:R1:W2:Y:S03]  /*13870*/  SYNCS.PHASECHK.TRANS64.TRYWAIT P2, [R9+URZ+0x33450], R0 ;  /* 0x03345000090075a7 */ /* 0x0002a6000804017f */
[----:B--2---:R-:W-:Y:S05]  /*13880*/  @!P2 NANOSLEEP.SYNCS 0x989680 ;  /* 0x009896800000a95d */ /* 0x004fea0003900000 */
[----:B------:R-:W2:Y:S02]  /*13890*/  @!P2 SYNCS.PHASECHK.TRANS64 P2, [R9+URZ+0x33450], R0 ;  /* 0x033450000900a5a7 */ /* 0x000ea4000804007f */
[----:B--2---:R-:W-:Y:S05]  /*138a0*/  @!P2 BRA `(.L_x_2008) ;  /* 0xfffffffc00eca947 */ /* 0x004fea000383ffff */
[----:B------:R-:W-:Y:S05]  /*138b0*/  BRA `(.L_x_2005) ;  /* 0xffffff5c00787947 */ /* 0x000fea000383ffff */
.L_x_2014:
[----:B-1----:R-:W-:-:S04]  /*138c0*/  IMAD.U32 R6, RZ, RZ, UR9 ;  /* 0x00000009ff067e24 */ /* 0x002fc8000f8e00ff */
[----:B------:R1:W2:Y:S03]  /*138d0*/  SYNCS.PHASECHK.TRANS64.TRYWAIT P1, [R6+URZ+0x33450], R5 ;  /* 0x03345005060075a7 */ /* 0x0002a6000802017f */
[----:B--2---:R-:W-:Y:S05]  /*138e0*/  @!P1 NANOSLEEP.SYNCS 0x989680 ;  /* 0x009896800000995d */ /* 0x004fea0003900000 */
[----:B------:R-:W2:Y:S02]  /*138f0*/  @!P1 SYNCS.PHASECHK.TRANS64 P1, [R6+URZ+0x33450], R5 ;  /* 0x03345005060095a7 */ /* 0x000ea4000802007f */
[----:B--2---:R-:W-:Y:S05]  /*13900*/  @!P1 BRA `(.L_x_2014) ;  /* 0xfffffffc00ec9947 */ /* 0x004fea000383ffff */
[----:B------:R-:W-:Y:S05]  /*13910*/  BRA `(.L_x_2013) ;  /* 0xffffff7c00cc7947 */ /* 0x000fea000383ffff */
.L_x_2048:
[----:B------:R-:W-:Y:S02]  /*13920*/  IMAD.MOV.U32 R13, RZ, RZ, R4 ;  /* 0x000000ffff0d7224 */ /* 0x000fe400078e0004 */
[----:B------:R-:W-:Y:S02]  /*13930*/  IMAD.MOV.U32 R12, RZ, RZ, RZ ;  /* 0x000000ffff0c7224 */ /* 0x000fe400078e00ff */
[----:B------:R-:W-:Y:S02]  /*13940*/  IMAD.MOV.U32 R11, RZ, RZ, 0x1f ;  /* 0x0000001fff0b7424 */ /* 0x000fe400078e00ff */
[----:B------:R-:W-:-:S07]  /*13950*/  IMAD.MOV.U32 R15, RZ, RZ, -0x1 ;  /* 0xffffffffff0f7424 */ /* 0x000fce00078e00ff */
[----:B-1----:R-:W-:Y:S05]  /*13960*/  WARPSYNC.COLLECTIVE R15, `(.L_x_2117) ;  /* 0x000000000f087348 */ /* 0x002fea0003c00000 */
[----:B------:R0:W2:Y:S02]  /*13970*/  SHFL.IDX P6, R14, R13, R12, R11 ;  /* 0x0000000c0d0e7389 */ /* 0x0000a400000c000b */
[----:B012---:R-:W-:Y:S01]  /*13980*/  ENDCOLLECTIVE ;  /* 0x000000000000791b */ /* 0x007fe20003800000 */
.L_x_2117:
[----:B------:R-:W-:Y:S05]  /*13990*/  BRA `(.L_x_2118) ;  /* 0xffffffc800247947 */ /* 0x000fea000383ffff */
.L_x_2050:
[----:B------:R-:W-:Y:S01]  /*139a0*/  BSSY B0, `(.L_x_2119) ;  /* 0x0000006000007945 */ /* 0x000fe20003800000 */
[----:B------:R-:W-:-:S07]  /*139b0*/  IMAD.MOV.U32 R15, RZ, RZ, -0x1 ;  /* 0xffffffffff0f7424 */ /* 0x000fce00078e00ff */
[----:B0-----:R-:W-:Y:S05]  /*139c0*/  WARPSYNC.COLLECTIVE R15, `(.L_x_2120) ;  /* 0x000000000f0c7348 */ /* 0x001fea0003c00000 */
[----:B------:R-:W-:Y:S02]  /*139d0*/  ELECT P6, UR62, PT ;  /* 0x00000000003e782f */ /* 0x000fe400038c0000 */
[----:B------:R-:W-:Y:S01]  /*139e0*/  MOV R14, UR62 ;  /* 0x0000003e000e7c02 */ /* 0x000fe20008000f00 */
[----:B0-----:R-:W-:Y:S10]  /*139f0*/  ENDCOLLECTIVE ;  /* 0x000000000000791b */ /* 0x001ff40003800000 */
.L_x_2120:
[----:B------:R-:W-:Y:S05]  /*13a00*/  BSYNC B0 ;  /* 0x0000000000007941 */ /* 0x000fea0003800000 */
.L_x_2119:
[----:B------:R-:W-:Y:S05]  /*13a10*/  BRA `(.L_x_2121) ;  /* 0xffffffc800307947 */ /* 0x000fea000383ffff */
.L_x_2052:
[----:B0-----:R0:W1:Y:S02]  /*13a20*/  SYNCS.PHASECHK.TRANS64.TRYWAIT P1, [R4+URZ+0x33480], R3 ;  /* 0x03348003040075a7 */ /* 0x001064000802017f */
[----:B-1----:R-:W-:Y:S05]  /*13a30*/  @!P1 NANOSLEEP.SYNCS 0x989680 ;  /* 0x009896800000995d */ /* 0x002fea0003900000 */
[----:B------:R-:W1:Y:S02]  /*13a40*/  @!P1 SYNCS.PHASECHK.TRANS64 P1, [R4+URZ+0x33480], R3 ;  /* 0x03348003040095a7 */ /* 0x000e64000802007f */
[----:B-1----:R-:W-:Y:S05]  /*13a50*/  @!P1 BRA `(.L_x_2052) ;  /* 0xfffffffc00f09947 */ /* 0x002fea000383ffff */
[----:B------:R-:W-:Y:S05]  /*13a60*/  BRA `(.L_x_2122) ;  /* 0xffffffc800887947 */ /* 0x000fea000383ffff */
.L_x_2054:
[----:B-1----:R1:W2:Y:S02]  /*13a70*/  SYNCS.PHASECHK.TRANS64.TRYWAIT P1, [R4+URZ+0x33440], R3 ;  /* 0x03344003040075a7 */ /* 0x0022a4000802017f */
[----:B--2---:R-:W-:Y:S05]  /*13a80*/  @!P1 NANOSLEEP.SYNCS 0x989680 ;  /* 0x009896800000995d */ /* 0x004fea0003900000 */
[----:B------:R-:W2:Y:S02]  /*13a90*/  @!P1 SYNCS.PHASECHK.TRANS64 P1, [R4+URZ+0x33440], R3 ;  /* 0x03344003040095a7 */ /* 0x000ea4000802007f */
[----:B--2---:R-:W-:Y:S05]  /*13aa0*/  @!P1 BRA `(.L_x_2054) ;  /* 0xfffffffc00f09947 */ /* 0x004fea000383ffff */
[----:B------:R-:W-:Y:S05]  /*13ab0*/  BRA `(.L_x_2123) ;  /* 0xffffffcc000c7947 */ /* 0x000fea000383ffff */
.L_x_2058:
[----:B------:R-:W-:Y:S02]  /*13ac0*/  IMAD.MOV.U32 R13, RZ, RZ, R5 ;  /* 0x000000ffff0d7224 */ /* 0x000fe400078e0005 */
[----:B------:R-:W-:Y:S02]  /*13ad0*/  IMAD.MOV.U32 R12, RZ, RZ, RZ ;  /* 0x000000ffff0c7224 */ /* 0x000fe400078e00ff */
[----:B------:R-:W-:Y:S02]  /*13ae0*/  IMAD.MOV.U32 R11, RZ, RZ, 0x1c1f ;  /* 0x00001c1fff0b7424 */ /* 0x000fe400078e00ff */
[----:B------:R-:W-:Y:S02]  /*13af0*/  IMAD.MOV.U32 R15, RZ, RZ, -0x1 ;  /* 0xffffffffff0f7424 */ /* 0x000fe400078e00ff */
[----:B------:R-:W-:-:S07]  /*13b00*/  IMAD.U32 R0, RZ, RZ, UR41 ;  /* 0x00000029ff007e24 */ /* 0x000fce000f8e00ff */
[----:B-----5:R-:W-:Y:S05]  /*13b10*/  WARPSYNC.COLLECTIVE R15, `(.L_x_2124) ;  /* 0x000000000f087348 */ /* 0x020fea0003c00000 */
[----:B------:R0:W1:Y:S02]  /*13b20*/  SHFL.IDX P6, R14, R13, R12, R11 ;  /* 0x0000000c0d0e7389 */ /* 0x00006400000c000b */
[----:B01---5:R-:W-:Y:S01]  /*13b30*/  ENDCOLLECTIVE ;  /* 0x000000000000791b */ /* 0x023fe20003800000 */
.L_x_2124:
[----:B------:R-:W-:Y:S02]  /*13b40*/  IMAD R0, R0, 0x80, R10 ;  /* 0x0000008000007824 */ /* 0x000fe400078e020a */
[----:B------:R-:W-:Y:S02]  /*13b50*/  IMAD.MOV.U32 R13, RZ, RZ, R6 ;  /* 0x000000ffff0d7224 */ /* 0x000fe400078e0006 */
[----:B------:R-:W-:-:S07]  /*13b60*/  IMAD.MOV.U32 R2, RZ, RZ, R14 ;  /* 0x000000ffff027224 */ /* 0x000fce00078e000e */
[----:B------:R-:W-:Y:S05]  /*13b70*/  WARPSYNC.COLLECTIVE R15, `(.L_x_2125) ;  /* 0x000000000f087348 */ /* 0x000fea0003c00000 */
[----:B------:R0:W1:Y:S02]  /*13b80*/  SHFL.IDX P6, R14, R13, R12, R11 ;  /* 0x0000000c0d0e7389 */ /* 0x00006400000c000b */
[----:B01----:R-:W-:Y:S01]  /*13b90*/  ENDCOLLECTIVE ;  /* 0x000000000000791b */ /* 0x003fe20003800000 */
.L_x_2125:
        /* <DEDUP_REMOVED lines=9> */
.L_x_2126:
        /* <DEDUP_REMOVED lines=18> */
.L_x_2127:
[----:B------:R-:W-:Y:S02]  /*13d50*/  IMAD.MOV.U32 R13, RZ, RZ, R5 ;  /* 0x000000ffff0d7224 */ /* 0x000fe400078e0005 */
[----:B------:R-:W-:Y:S02]  /*13d60*/  IMAD.MOV.U32 R12, RZ, RZ, 0x2 ;  /* 0x00000002ff0c7424 */ /* 0x000fe400078e00ff */
[----:B------:R-:W-:-:S07]  /*13d70*/  IMAD.MOV.U32 R3, RZ, RZ, R14 ;  /* 0x000000ffff037224 */ /* 0x000fce00078e000e */
[----:B------:R-:W-:Y:S05]  /*13d80*/  WARPSYNC.COLLECTIVE R15, `(.L_x_2128) ;  /* 0x000000000f087348 */ /* 0x000fea0003c00000 */
[----:B------:R0:W1:Y:S02]  /*13d90*/  SHFL.IDX P6, R14, R13, R12, R11 ;  /* 0x0000000c0d0e7389 */ /* 0x00006400000c000b */
[----:B01----:R-:W-:Y:S01]  /*13da0*/  ENDCOLLECTIVE ;  /* 0x000000000000791b */ /* 0x003fe20003800000 */
.L_x_2128:
        /* <DEDUP_REMOVED lines=18> */
.L_x_2129:
[----:B------:R-:W-:Y:S02]  /*13ed0*/  IMAD.MOV.U32 R13, RZ, RZ, R5 ;  /* 0x000000ffff0d7224 */ /* 0x000fe400078e0005 */
[----:B------:R-:W-:Y:S02]  /*13ee0*/  IMAD.MOV.U32 R12, RZ, RZ, 0x3 ;  /* 0x00000003ff0c7424 */ /* 0x000fe400078e00ff */
[----:B------:R-:W-:-:S07]  /*13ef0*/  IMAD.MOV.U32 R3, RZ, RZ, R14 ;  /* 0x000000ffff037224 */ /* 0x000fce00078e000e */
[----:B------:R-:W-:Y:S05]  /*13f00*/  WARPSYNC.COLLECTIVE R15, `(.L_x_2130) ;  /* 0x000000000f087348 */ /* 0x000fea0003c00000 */
[----:B------:R0:W1:Y:S02]  /*13f10*/  SHFL.IDX P6, R14, R13, R12, R11 ;  /* 0x0000000c0d0e7389 */ /* 0x00006400000c000b */
[----:B01----:R-:W-:Y:S01]  /*13f20*/  ENDCOLLECTIVE ;  /* 0x000000000000791b */ /* 0x003fe20003800000 */
.L_x_2130:
        /* <DEDUP_REMOVED lines=10> */
.L_x_2131:
        /* <DEDUP_REMOVED lines=8> */
.L_x_2063:
[----:B-1----:R1:W2:Y:S02]  /*14050*/  SYNCS.PHASECHK.TRANS64.TRYWAIT P0, [R17+URZ+0x33420], R0 ;  /* 0x03342000110075a7 */ /* 0x0022a4000800017f */
[----:B--2---:R-:W-:Y:S05]  /*14060*/  @!P0 NANOSLEEP.SYNCS 0x989680 ;  /* 0x009896800000895d */ /* 0x004fea0003900000 */
[----:B------:R-:W2:Y:S02]  /*14070*/  @!P0 SYNCS.PHASECHK.TRANS64 P0, [R17+URZ+0x33420], R0 ;  /* 0x03342000110085a7 */ /* 0x000ea4000800007f */
[----:B--2---:R-:W-:Y:S05]  /*14080*/  @!P0 BRA `(.L_x_2063) ;  /* 0xfffffffc00f08947 */ /* 0x004fea000383ffff */
[----:B------:R-:W-:Y:S05]  /*14090*/  BRA `(.L_x_2133) ;  /* 0xffffffd000c07947 */ /* 0x000fea000383ffff */
.L_x_2069:
[----:B0-----:R0:W1:Y:S02]  /*140a0*/  SYNCS.PHASECHK.TRANS64.TRYWAIT P0, [R6+URZ+0x33480], R4 ;  /* 0x03348004060075a7 */ /* 0x001064000800017f */
[----:B-1----:R-:W-:Y:S05]  /*140b0*/  @!P0 NANOSLEEP.SYNCS 0x989680 ;  /* 0x009896800000895d */ /* 0x002fea0003900000 */
[----:B------:R-:W1:Y:S02]  /*140c0*/  @!P0 SYNCS.PHASECHK.TRANS64 P0, [R6+URZ+0x33480], R4 ;  /* 0x03348004060085a7 */ /* 0x000e64000800007f */
[----:B-1----:R-:W-:Y:S05]  /*140d0*/  @!P0 BRA `(.L_x_2069) ;  /* 0xfffffffc00f08947 */ /* 0x002fea000383ffff */
[----:B------:R-:W-:Y:S05]  /*140e0*/  BRA `(.L_x_2134) ;  /* 0xffffffd400707947 */ /* 0x000fea000383ffff */
.L_x_2076:
[----:B-1----:R1:W2:Y:S02]  /*140f0*/  SYNCS.PHASECHK.TRANS64.TRYWAIT P0, [R6+URZ+0x33440], R4 ;  /* 0x03344004060075a7 */ /* 0x0022a4000800017f */
[----:B--2---:R-:W-:Y:S05]  /*14100*/  @!P0 NANOSLEEP.SYNCS 0x989680 ;  /* 0x009896800000895d */ /* 0x004fea0003900000 */
[----:B------:R-:W2:Y:S02]  /*14110*/  @!P0 SYNCS.PHASECHK.TRANS64 P0, [R6+URZ+0x33440], R4 ;  /* 0x03344004060085a7 */ /* 0x000ea4000800007f */
[----:B--2---:R-:W-:Y:S05]  /*14120*/  @!P0 BRA `(.L_x_2076) ;  /* 0xfffffffc00f08947 */ /* 0x004fea000383ffff */
[----:B------:R-:W-:Y:S05]  /*14130*/  BRA `(.L_x_2135) ;  /* 0xffffffd800687947 */ /* 0x000fea000383ffff */
.L_x_2084:
[----:B-1----:R1:W2:Y:S02]  /*14140*/  SYNCS.PHASECHK.TRANS64.TRYWAIT P1, [R3+URZ+0x33470], R4 ;  /* 0x03347004030075a7 */ /* 0x0022a4000802017f */
[----:B--2---:R-:W-:Y:S05]  /*14150*/  @!P1 NANOSLEEP.SYNCS 0x989680 ;  /* 0x009896800000995d */ /* 0x004fea0003900000 */
[----:B------:R-:W2:Y:S02]  /*14160*/  @!P1 SYNCS.PHASECHK.TRANS64 P1, [R3+URZ+0x33470], R4 ;  /* 0x03347004030095a7 */ /* 0x000ea4000802007f */
[----:B--2---:R-:W-:Y:S05]  /*14170*/  @!P1 BRA `(.L_x_2084) ;  /* 0xfffffffc00f09947 */ /* 0x004fea000383ffff */
[----:B------:R-:W-:Y:S05]  /*14180*/  BRA `(.L_x_2136) ;  /* 0xffffffdc007c7947 */ /* 0x000fea000383ffff */
.L_x_2086:
[----:B--2---:R2:W3:Y:S02]  /*14190*/  SYNCS.PHASECHK.TRANS64.TRYWAIT P1, [R3+URZ+0x33460], R0 ;  /* 0x03346000030075a7 */ /* 0x0044e4000802017f */
[----:B---3--:R-:W-:Y:S05]  /*141a0*/  @!P1 NANOSLEEP.SYNCS 0x989680 ;  /* 0x009896800000995d */ /* 0x008fea0003900000 */
[----:B------:R-:W3:Y:S02]  /*141b0*/  @!P1 SYNCS.PHASECHK.TRANS64 P1, [R3+URZ+0x33460], R0 ;  /* 0x03346000030095a7 */ /* 0x000ee4000802007f */
[----:B---3--:R-:W-:Y:S05]  /*141c0*/  @!P1 BRA `(.L_x_2086) ;  /* 0xfffffffc00f09947 */ /* 0x008fea000383ffff */
[----:B------:R-:W-:Y:S05]  /*141d0*/  BRA `(.L_x_2137) ;  /* 0xffffffdc00847947 */ /* 0x000fea000383ffff */
.L_x_2093:
[----:B-1----:R1:W2:Y:S02]  /*141e0*/  SYNCS.PHASECHK.TRANS64.TRYWAIT P1, [R3+URZ+0x33470], R0 ;  /* 0x03347000030075a7 */ /* 0x0022a4000802017f */
[----:B--2---:R-:W-:Y:S05]  /*141f0*/  @!P1 NANOSLEEP.SYNCS 0x989680 ;  /* 0x009896800000995d */ /* 0x004fea0003900000 */
[----:B------:R-:W2:Y:S02]  /*14200*/  @!P1 SYNCS.PHASECHK.TRANS64 P1, [R3+URZ+0x33470], R0 ;  /* 0x03347000030095a7 */ /* 0x000ea4000802007f */
[----:B--2---:R-:W-:Y:S05]  /*14210*/  @!P1 BRA `(.L_x_2093) ;  /* 0xfffffffc00f09947 */ /* 0x004fea000383ffff */
[----:B------:R-:W-:Y:S05]  /*14220*/  BRA `(.L_x_2138) ;  /* 0xffffffe400c47947 */ /* 0x000fea000383ffff */
.L_x_2095:
[----:B-1----:R1:W2:Y:S02]  /*14230*/  SYNCS.PHASECHK.TRANS64.TRYWAIT P1, [R3+URZ+0x33460], R0 ;  /* 0x03346000030075a7 */ /* 0x0022a4000802017f */
[----:B--2---:R-:W-:Y:S05]  /*14240*/  @!P1 NANOSLEEP.SYNCS 0x989680 ;  /* 0x009896800000995d */ /* 0x004fea0003900000 */
[----:B------:R-:W2:Y:S02]  /*14250*/  @!P1 SYNCS.PHASECHK.TRANS64 P1, [R3+URZ+0x33460], R0 ;  /* 0x03346000030095a7 */ /* 0x000ea4000802007f */
[----:B--2---:R-:W-:Y:S05]  /*14260*/  @!P1 BRA `(.L_x_2095) ;  /* 0xfffffffc00f09947 */ /* 0x004fea000383ffff */
[----:B------:R-:W-:Y:S05]  /*14270*/  BRA `(.L_x_2139) ;  /* 0xffffffe400c87947 */ /* 0x000fea000383ffff */
.L_x_2101:
[----:B0-----:R0:W1:Y:S02]  /*14280*/  SYNCS.PHASECHK.TRANS64.TRYWAIT P0, [R3+URZ+0x33420], R0 ;  /* 0x03342000030075a7 */ /* 0x001064000800017f */
[----:B-1----:R-:W-:Y:S05]  /*14290*/  @!P0 NANOSLEEP.SYNCS 0x989680 ;  /* 0x009896800000895d */ /* 0x002fea0003900000 */
[----:B------:R-:W1:Y:S02]  /*142a0*/  @!P0 SYNCS.PHASECHK.TRANS64 P0, [R3+URZ+0x33420], R0 ;  /* 0x03342000030085a7 */ /* 0x000e64000800007f */
[----:B-1----:R-:W-:Y:S05]  /*142b0*/  @!P0 BRA `(.L_x_2101) ;  /* 0xfffffffc00f08947 */ /* 0x002fea000383ffff */
[----:B------:R-:W-:Y:S05]  /*142c0*/  BRA `(.L_x_2140) ;  /* 0xfffffff0001c7947 */ /* 0x000fea000383ffff */
.L_x_2102:
        /* <DEDUP_REMOVED lines=11> */
.L_x_2142:
[----:B------:R-:W-:Y:S05]  /*14380*/  BSYNC B0 ;  /* 0x0000000000007941 */ /* 0x000fea0003800000 */
.L_x_2141:
[----:B------:R-:W-:Y:S05]  /*14390*/  BRA `(.L_x_2143) ;  /* 0xfffffff000047947 */ /* 0x000fea000383ffff */
.L_x_2105:
[----:B------:R-:W-:Y:S01]  /*143a0*/  BSSY B1, `(.L_x_2144) ;  /* 0x0000006000017945 */ /* 0x000fe20003800000 */
[----:B------:R-:W-:-:S07]  /*143b0*/  IMAD.MOV.U32 R15, RZ, RZ, -0x1 ;  /* 0xffffffffff0f7424 */ /* 0x000fce00078e00ff */
[----:B0-----:R-:W-:Y:S05]  /*143c0*/  WARPSYNC.COLLECTIVE R15, `(.L_x_2145) ;  /* 0x000000000f0c7348 */ /* 0x001fea0003c00000 */
[----:B------:R-:W-:Y:S02]  /*143d0*/  ELECT P6, UR62, PT ;  /* 0x00000000003e782f */ /* 0x000fe400038c0000 */
[----:B------:R-:W-:Y:S01]  /*143e0*/  MOV R14, UR62 ;  /* 0x0000003e000e7c02 */ /* 0x000fe20008000f00 */
[----:B0-----:R-:W-:Y:S10]  /*143f0*/  ENDCOLLECTIVE ;  /* 0x000000000000791b */ /* 0x001ff40003800000 */
.L_x_2145:
[----:B------:R-:W-:Y:S05]  /*14400*/  BSYNC B1 ;  /* 0x0000000000017941 */ /* 0x000fea0003800000 */
.L_x_2144:
[----:B------:R-:W-:Y:S05]  /*14410*/  BRA `(.L_x_2146) ;  /* 0xffffffec00fc7947 */ /* 0x000fea000383ffff */
.L_x_2107:
[----:B0-----:R0:W1:Y:S02]  /*14420*/  SYNCS.PHASECHK.TRANS64.TRYWAIT P1, [R7+URZ], R4 ;  /* 0x00000004070075a7 */ /* 0x001064000802017f */
[----:B-1----:R-:W-:Y:S05]  /*14430*/  @!P1 NANOSLEEP.SYNCS 0x989680 ;  /* 0x009896800000995d */ /* 0x002fea0003900000 */
[----:B------:R-:W1:Y:S02]  /*14440*/  @!P1 SYNCS.PHASECHK.TRANS64 P1, [R7+URZ], R4 ;  /* 0x00000004070095a7 */ /* 0x000e64000802007f */
[----:B-1----:R-:W-:Y:S05]  /*14450*/  @!P1 BRA `(.L_x_2107) ;  /* 0xfffffffc00f09947 */ /* 0x002fea000383ffff */
[----:B------:R-:W-:Y:S05]  /*14460*/  BRA `(.L_x_2147) ;  /* 0xfffffff000307947 */ /* 0x000fea000383ffff */
.L_x_2108:
[----:B-1----:R1:W2:Y:S02]  /*14470*/  SYNCS.PHASECHK.TRANS64.TRYWAIT P1, [R5+URZ], R0 ;  /* 0x00000000050075a7 */ /* 0x0022a4000802017f */
[----:B--2---:R-:W-:Y:S05]  /*14480*/  @!P1 NANOSLEEP.SYNCS 0x989680 ;  /* 0x009896800000995d */ /* 0x004fea0003900000 */
[----:B------:R-:W2:Y:S02]  /*14490*/  @!P1 SYNCS.PHASECHK.TRANS64 P1, [R5+URZ], R0 ;  /* 0x00000000050095a7 */ /* 0x000ea4000802007f */
[----:B--2---:R-:W-:Y:S05]  /*144a0*/  @!P1 BRA `(.L_x_2108) ;  /* 0xfffffffc00f09947 */ /* 0x004fea000383ffff */
[----:B------:R-:W-:Y:S05]  /*144b0*/  BRA `(.L_x_2148) ;  /* 0xfffffff000247947 */ /* 0x000fea000383ffff */
.L_x_2110:
[----:B-1----:R1:W2:Y:S02]  /*144c0*/  SYNCS.PHASECHK.TRANS64.TRYWAIT P1, [R5+URZ+0x33460], R4 ;  /* 0x03346004050075a7 */ /* 0x0022a4000802017f */
[----:B--2---:R-:W-:Y:S05]  /*144d0*/  @!P1 NANOSLEEP.SYNCS 0x989680 ;  /* 0x009896800000995d */ /* 0x004fea0003900000 */
[----:B------:R-:W2:Y:S02]  /*144e0*/  @!P1 SYNCS.PHASECHK.TRANS64 P1, [R5+URZ+0x33460], R4 ;  /* 0x03346004050095a7 */ /* 0x000ea4000802007f */
[----:B--2---:R-:W-:Y:S05]  /*144f0*/  @!P1 BRA `(.L_x_2110) ;  /* 0xfffffffc00f09947 */ /* 0x004fea000383ffff */
[----:B------:R-:W-:Y:S05]  /*14500*/  BRA `(.L_x_2149) ;  /* 0xfffffff000247947 */ /* 0x000fea000383ffff */
.L_x_2112:
[----:B--2---:R2:W3:Y:S02]  /*14510*/  SYNCS.PHASECHK.TRANS64.TRYWAIT P1, [R3+URZ+0x33460], R0 ;  /* 0x03346000030075a7 */ /* 0x0044e4000802017f */
[----:B---3--:R-:W-:Y:S05]  /*14520*/  @!P1 NANOSLEEP.SYNCS 0x989680 ;  /* 0x009896800000995d */ /* 0x008fea0003900000 */
[----:B------:R-:W3:Y:S02]  /*14530*/  @!P1 SYNCS.PHASECHK.TRANS64 P1, [R3+URZ+0x33460], R0 ;  /* 0x03346000030095a7 */ /* 0x000ee4000802007f */
[----:B---3--:R-:W-:Y:S05]  /*14540*/  @!P1 BRA `(.L_x_2112) ;  /* 0xfffffffc00f09947 */ /* 0x008fea000383ffff */
[----:B------:R-:W-:Y:S05]  /*14550*/  BRA `(.L_x_2150) ;  /* 0xfffffff000247947 */ /* 0x000fea000383ffff */
.L_x_2114:
[----:B---3--:R3:W4:Y:S02]  /*14560*/  SYNCS.PHASECHK.TRANS64.TRYWAIT P0, [R5+URZ+0x33480], R4 ;  /* 0x03348004050075a7 */ /* 0x008724000800017f */
[----:B----4-:R-:W-:Y:S05]  /*14570*/  @!P0 NANOSLEEP.SYNCS 0x989680 ;  /* 0x009896800000895d */ /* 0x010fea0003900000 */
[----:B------:R-:W4:Y:S02]  /*14580*/  @!P0 SYNCS.PHASECHK.TRANS64 P0, [R5+URZ+0x33480], R4 ;  /* 0x03348004050085a7 */ /* 0x000f24000800007f */
[----:B----4-:R-:W-:Y:S05]  /*14590*/  @!P0 BRA `(.L_x_2114) ;  /* 0xfffffffc00f08947 */ /* 0x010fea000383ffff */
[----:B------:R-:W-:Y:S05]  /*145a0*/  BRA `(.L_x_2115) ;  /* 0xfffffff000207947 */ /* 0x000fea000383ffff */
.L_x_2151:
        /* <DEDUP_REMOVED lines=13> */
.L_x_2870:


//--------------------- .text._ZN7cutlass13device_kernelIN5flash11enable_sm90INS1_16FlashAttnFwdSm90INS1_25CollectiveMainloopFwdSm90ILi2EN4cute5tupleIJNS5_1CILi1EEES8_S8_EEENS6_IJNS7_ILi128EEENS7_ILi160EEENS7_ILi192EEEEEELi192ENS_12float_e4m3_tEfNS_4arch4Sm90ELb1ELb0ELb0ELb1ELb0ELb0ELb0ELb1ELb1ELb1ELb0ELb0EEENS1_21CollectiveEpilogueFwdINS6_IJSA_SC_SB_EEES9_NS_10bfloat16_tESG_Li256ELb1ELb1ELb0ELb1EEENS1_36VarlenDynamicPersistentTileSchedulerILi128ELi160ELi256ELi128ELb0ELb1ELb1ELb1ELb1ELb1EEEEEEEEEvNT_6ParamsE --------------------------
	.section	.text._ZN7cutlass13device_kernelIN5flash11enable_sm90INS1_16FlashAttnFwdSm90INS1_25CollectiveMainloopFwdSm90ILi2EN4cute5tupleIJNS5_1CILi1EEES8_S8_EEENS6_IJNS7_ILi128EEENS7_ILi160EEENS7_ILi192EEEEEELi192ENS_12float_e4m3_tEfNS_4arch4Sm90ELb1ELb0ELb0ELb1ELb0ELb0ELb0ELb1ELb1ELb1ELb0ELb0EEENS1_21CollectiveEpilogueFwdINS6_IJSA_SC_SB_EEES9_NS_10bfloat16_tESG_Li256ELb1ELb1ELb0ELb1EEENS1_36VarlenDynamicPersistentTileSchedulerILi128ELi160ELi256ELi128ELb0ELb1ELb1ELb1ELb1ELb1EEEEEEEEEvNT_6ParamsE,"ax",@progbits
	.align	128
.text._ZN7cutlass13device_kernelIN5flash11enable_sm90INS1_16FlashAttnFwdSm90INS1_25CollectiveMainloopFwdSm90ILi2EN4cute5tupleIJNS5_1CILi1EEES8_S8_EEENS6_IJNS7_ILi128EEENS7_ILi160EEENS7_ILi192EEEEEELi192ENS_12float_e4m3_tEfNS_4arch4Sm90ELb1ELb0ELb0ELb1ELb0ELb0ELb0ELb1ELb1ELb1ELb0ELb0EEENS1_21CollectiveEpilogueFwdINS6_IJSA_SC_SB_EEES9_NS_10bfloat16_tESG_Li256ELb1ELb1ELb0ELb1EEENS1_36VarlenDynamicPersistentTileSchedulerILi128ELi160ELi256ELi128ELb0ELb1ELb1ELb1ELb1ELb1EEEEEEEEEvNT_6ParamsE:
        .type           _ZN7cutlass13device_kernelIN5flash11enable_sm90INS1_16FlashAttnFwdSm90INS1_25CollectiveMainloopFwdSm90ILi2EN4cute5tupleIJNS5_1CILi1EEES8_S8_EEENS6_IJNS7_ILi128EEENS7_ILi160EEENS7_ILi192EEEEEELi192ENS_12float_e4m3_tEfNS_4arch4Sm90ELb1ELb0ELb0ELb1ELb0ELb0ELb0ELb1ELb1ELb1ELb0ELb0EEENS1_21CollectiveEpilogueFwdINS6_IJSA_SC_SB_EEES9_NS_10bfloat16_tESG_Li256ELb1ELb1ELb0ELb1EEENS1_36VarlenDynamicPersistentTileSchedulerILi128ELi160ELi256ELi128ELb0ELb1ELb1ELb1ELb1ELb1EEEEEEEEEvNT_6ParamsE,@function
        .size           _ZN7cutlass13device_kernelIN5flash11enable_sm90INS1_16FlashAttnFwdSm90INS1_25CollectiveMainloopFwdSm90ILi2EN4cute5tupleIJNS5_1CILi1EEES8_S8_EEENS6_IJNS7_ILi128EEENS7_ILi160EEENS7_ILi192EEEEEELi192ENS_12float_e4m3_tEfNS_4arch4Sm90ELb1ELb0ELb0ELb1ELb0ELb0ELb0ELb1ELb1ELb1ELb0ELb0EEENS1_21CollectiveEpilogueFwdINS6_IJSA_SC_SB_EEES9_NS_10bfloat16_tESG_Li256ELb1ELb1ELb0ELb1EEENS1_36VarlenDynamicPersistentTileSchedulerILi128ELi160ELi256ELi128ELb0ELb1ELb1ELb1ELb1ELb1EEEEEEEEEvNT_6ParamsE,(.L_x_2871 - _ZN7cutlass13device_kernelIN5flash11enable_sm90INS1_16FlashAttnFwdSm90INS1_25CollectiveMainloopFwdSm90ILi2EN4cute5tupleIJNS5_1CILi1EEES8_S8_EEENS6_IJNS7_ILi128EEENS7_ILi160EEENS7_ILi192EEEEEELi192ENS_12float_e4m3_tEfNS_4arch4Sm90ELb1ELb0ELb0ELb1ELb0ELb0ELb0ELb1ELb1ELb1ELb0ELb0EEENS1_21CollectiveEpilogueFwdINS6_IJSA_SC_SB_EEES9_NS_10bfloat16_tESG_Li256ELb1ELb1ELb0ELb1EEENS1_36VarlenDynamicPersistentTileSchedulerILi128ELi160ELi256ELi128ELb0ELb1ELb1ELb1ELb1ELb1EEEEEEEEEvNT_6ParamsE)
        .other          _ZN7cutlass13device_kernelIN5flash11enable_sm90INS1_16FlashAttnFwdSm90INS1_25CollectiveMainloopFwdSm90ILi2EN4cute5tupleIJNS5_1CILi1EEES8_S8_EEENS6_IJNS7_ILi128EEENS7_ILi160EEENS7_ILi192EEEEEELi192ENS_12float_e4m3_tEfNS_4arch4Sm90ELb1ELb0ELb0ELb1ELb0ELb0ELb0ELb1ELb1ELb1ELb0ELb0EEENS1_21CollectiveEpilogueFwdINS6_IJSA_SC_SB_EEES9_NS_10bfloat16_tESG_Li256ELb1ELb1ELb0ELb1EEENS1_36VarlenDynamicPersistentTileSchedulerILi128ELi160ELi256ELi128ELb0ELb1ELb1ELb1ELb1ELb1EEEEEEEEEvNT_6ParamsE,@"STO_CUDA_ENTRY STV_DEFAULT"
_ZN7cutlass13device_kernelIN5flash11enable_sm90INS1_16FlashAttnFwdSm90INS1_25CollectiveMainloopFwdSm90ILi2EN4cute5tupleIJNS5_1CILi1EEES8_S8_EEENS6_IJNS7_ILi128EEENS7_ILi160EEENS7_ILi192EEEEEELi192ENS_12float_e4m3_tEfNS_4arch4Sm90ELb1ELb0ELb0ELb1ELb0ELb0ELb0ELb1ELb1ELb1ELb0ELb0EEENS1_21CollectiveEpilogueFwdINS6_IJSA_SC_SB_EEES9_NS_10bfloat16_tESG_Li256ELb1ELb1ELb0ELb1EEENS1_36VarlenDynamicPersistentTileSchedulerILi128ELi160ELi256ELi128ELb0ELb1ELb1ELb1ELb1ELb1EEEEEEEEEvNT_6ParamsE:
        /* <DEDUP_REMOVED lines=18> */
.L_x_2153:
[----:B------:R-:W-:Y:S05]  /*0120*/  BSYNC B0 ;  /* 0x0000000000007941 */ /* 0x000fea0003800000 */
.L_x_2152:
        /* <DEDUP_REMOVED lines=41> */
.L_x_2154:
        /* <DEDUP_REMOVED lines=22> */
.L_x_2155:
        /* <DEDUP_REMOVED lines=18> */
.L_x_2156:
        /* <DEDUP_REMOVED lines=22> */
.L_x_2157:
        /* <DEDUP_REMOVED lines=22> */
.L_x_2158:
[----:B------:R-:W-:Y:S01]  /*0900*/  PLOP3.LUT P0, PT, PT, PT, UP0, 0x80, 0x0 ;  /* 0x000000000000781c */ /* 0x000fe20003f0f008 */
[----:B------:R-:W-:Y:S01]  /*0910*/  UMOV UR38, 0x1 ;  /* 0x0000000100267882 */ /* 0x000fe20000000000 */
[----:B------:R-:W-:Y:S01]  /*0920*/  NOP ;  /* 0x0000000000007918 */ /* 0x000fe20000000000 */
[----:B------:R-:W-:Y:S01]  /*0930*/  USEL UR38, UR38, 0x2, !UP0 ;  /* 0x0000000226267887 */ /* 0x000fe2000c000000 */
[----:B------:R-:W-:Y:S01]  /*0940*/  ULDC.64 UR54, c[0x0][0x208] ;  /* 0x0000820000367ab9 */ /* 0x000fe20000000a00 */
[----:B012-4-:R-:W-:Y:S08]  /*0950*/  BAR.SYNC.DEFER_BLOCKING 0x0 ;  /* 0x0000000000007b1d */ /* 0x017ff00000010000 */
[----:B------:R-:W-:Y:S05]  /*0960*/  @!P0 BRA `(.L_x_2159) ;  /* 0x000000ec004c8947 */ /* 0x000fea0003800000 */
.L_x_2160:
        /* <DEDUP_REMOVED lines=29> */
[----:B------:R-:W-:Y:S02]  /*0b40*/  SHF.R.S32.HI R9, RZ, 0x4, R0 ;  /* 0x00000004ff097819 */ /* 0x000fe40000011400 */
[----:B------:R-:W-:Y:S01]  /*0b50*/  LOP3.LUT R7, R0, 0x3fffff0, RZ, 0xc0, !PT ;  /* 0x03fffff000077812 */ /* 0x000fe200078ec0ff */
[----:B------:R-:W-:Y:S01]  /*0b60*/  IMAD.IADD R221, R228, 0x1, -R221 ;  /* 0x00000001e4dd7824 */ /* 0x000fe200078e0add */
[----:B------:R-:W-:Y:S02]  /*0b70*/  LEA.HI R0, R0, R9, RZ, 0x1 ;  /* 0x0000000900007211 */ /* 0x000fe400078f08ff */
[----:B------:R-:W-:Y:S01]  /*0b80*/  LEA.HI R2, R3, R228, RZ, 0x5 ;  /* 0x000000e403027211 */ /* 0x000fe200078f28ff */
[----:B------:R-:W-:Y:S01]  /*0b90*/  IMAD.IADD R7, R228, 0x1, -R7 ;  /* 0x00000001e4077824 */ /* 0x000fe200078e0a07 */
[----:B------:R-:W-:-:S02]  /*0ba0*/  SHF.R.S32.HI R4, RZ, 0x1f, R221 ;  /* 0x0000001fff047819 */ /* 0x000fc400000114dd */
[----:B------:R-:W-:Y:S01]  /*0bb0*/  LOP3.LUT R0, R0, 0x1ffffffe, RZ, 0xc0, !PT ;  /* 0x1ffffffe00007812 */ /* 0x000fe200078ec0ff */
[----:B------:R-:W-:Y:S01]  /*0bc0*/  IMAD.SHL.U32 R2, R2, 0x20, RZ ;  /* 0x0000002002027824 */ /* 0x000fe200078e00ff */
[----:B------:R-:W-:Y:S02]  /*0bd0*/  LEA.HI R6, R4, R221, RZ, 0x2 ;  /* 0x000000dd04067211 */ /* 0x000fe400078f10ff */
[----:B------:R-:W-:Y:S01]  /*0be0*/  LEA.HI R10, R3, R228, RZ, 0x2 ;  /* 0x000000e4030a7211 */ /* 0x000fe200078f10ff */
[----:B------:R-:W-:Y:S01]  /*0bf0*/  IMAD.IADD R0, R9, 0x1, -R0 ;  /* 0x0000000109007824 */ /* 0x000fe200078e0a00 */
[--C-:B------:R-:W-:Y:S02]  /*0c00*/  SHF.R.S32.HI R8, RZ, 0x2, R6.reuse ;  /* 0x00000002ff087819 */ /* 0x100fe40000011406 */
[----:B------:R-:W-:Y:S02]  /*0c10*/  SHF.R.S32.HI R11, RZ, 0x1f, R6 ;  /* 0x0000001fff0b7819 */ /* 0x000fe40000011406 */
        /* <DEDUP_REMOVED lines=32> */
.L_x_2217:
[----:B012---:R-:W0:Y:S01]  /*0e20*/  LDC.64 R2, c[0x0][0xc88] ;  /* 0x00032200ff027b82 */ /* 0x007e220000000a00 */
[----:B------:R-:W-:Y:S01]  /*0e30*/  ULDC.64 UR6, c[0x0][0xa28] ;  /* 0x00028a0000067ab9 */ /* 0x000fe20000000a00 */
[----:B------:R-:W-:Y:S01]  /*0e40*/  ULDC.64 UR8, c[0x0][0xa18] ;  /* 0x0002860000087ab9 */ /* 0x000fe20000000a00 */
[----:B------:R-:W-:Y:S01]  /*0e50*/  ULDC UR4, c[0x0][0x424] ;  /* 0x0001090000047ab9 */ /* 0x000fe20000000800 */
[----:B0-----:R-:W-:-:S06]  /*0e60*/  IMAD.WIDE R2, R63, 0x4, R2 ;  /* 0x000000043f027825 */ /* 0x001fcc00078e0202 */
[----:B------:R-:W2:Y:S01]  /*0e70*/  LDG.E R2, desc[UR54][R2.64] ;  /* 0x0000003602027981 */ /* 0x000ea2000c1e1900 */
[----:B------:R-:W-:Y:S02]  /*0e80*/  UISETP.NE.U32.AND UP0, UPT, UR6, URZ, UPT ;  /* 0x0000003f0600728c */ /* 0x000fe4000bf05070 */
[----:B------:R-:W-:Y:S02]  /*0e90*/  UISETP.NE.U32.AND UP1, UPT, UR8, URZ, UPT ;  /* 0x0000003f0800728c */ /* 0x000fe4000bf25070 */
[----:B------:R-:W-:Y:S02]  /*0ea0*/  UISETP.NE.AND.EX UP0, UPT, UR7, URZ, UPT, UP0 ;  /* 0x0000003f0700728c */ /* 0x000fe4000bf05300 */
[----:B------:R-:W-:-:S04]  /*0eb0*/  UISETP.NE.AND.EX UP1, UPT, UR9, URZ, UPT, UP1 ;  /* 0x0000003f0900728c */ /* 0x000fc8000bf25310 */
[----:B------:R-:W-:Y:S02]  /*0ec0*/  PLOP3.LUT P0, PT, PT, PT, UP0, 0x80, 0x0 ;  /* 0x000000000000781c */ /* 0x000fe40003f0f008 */
[----:B------:R-:W-:Y:S02]  /*0ed0*/  PLOP3.LUT P2, PT, PT, PT, UP1, 0x80, 0x0 ;  /* 0x000000000000781c */ /* 0x000fe40003f4f018 */
[----:B--2---:R-:W-:-:S13]  /*0ee0*/  R2UR UR42, R2 ;  /* 0x00000000022a72ca */ /* 0x004fda00000e0000 */
[----:B------:R-:W-:Y:S02]  /*0ef0*/  USHF.R.S32.HI UR36, URZ, 0x1f, UR42 ;  /* 0x0000001f3f247899 */ /* 0x000fe4000801142a */
[----:B------:R-:W-:-:S04]  /*0f00*/  @UP0 ULEA UR6, UP2, UR42, UR6, 0x2 ;  /* 0x000000062a060291 */ /* 0x000fc8000f84103f */
[----:B------:R-:W-:Y:S02]  /*0f10*/  @UP0 ULEA.HI.X UR7, UR42, UR7, UR36, 0x2, UP2 ;  /* 0x000000072a070291 */ /* 0x000fe400090f1424 */
[----:B------:R-:W-:Y:S01]  /*0f20*/  @UP1 ULEA UR8, UP0, UR42, UR8, 0x2 ;  /* 0x000000082a081291 */ /* 0x000fe2000f80103f */
[----:B------:R-:W-:-:S03]  /*0f30*/  IMAD.U32 R2, RZ, RZ, UR6 ;  /* 0x00000006ff027e24 */ /* 0x000fc6000f8e00ff */
[----:B------:R-:W-:Y:S01]  /*0f40*/  @UP1 ULEA.HI.X UR9, UR42, UR9, UR36, 0x2, UP0 ;  /* 0x000000092a091291 */ /* 0x000fe200080f1424 */
[----:B------:R-:W-:Y:S01]  /*0f50*/  IMAD.U32 R3, RZ, RZ, UR7 ;  /* 0x00000007ff037e24 */ /* 0x000fe2000f8e00ff */
[----:B------:R-:W-:Y:S01]  /*0f60*/  ULDC.64 UR6, c[0x0][0x418] ;  /* 0x0001060000067ab9 */ /* 0x000fe20000000a00 */
[----:B------:R-:W-:-:S03]  /*0f70*/  IMAD.U32 R4, RZ, RZ, UR8 ;  /* 0x00000008ff047e24 */ /* 0x000fc6000f8e00ff */
[----:B------:R-:W-:Y:S01]  /*0f80*/  IMAD.U32 R5, RZ, RZ, UR9 ;  /* 0x00000009ff057e24 */ /* 0x000fe2000f8e00ff */
[----:B------:R-:W2:Y:S01]  /*0f90*/  @P0 LDG.E R2, desc[UR54][R2.64] ;  /* 0x0000003602020981 */ /* 0x000ea2000c1e1900 */
[----:B------:R-:W-:Y:S01]  /*0fa0*/  UISETP.NE.U32.AND UP0, UPT, UR6, URZ, UPT ;  /* 0x0000003f0600728c */ /* 0x000fe2000bf05070 */
[----:B------:R-:W-:Y:S02]  /*0fb0*/  ULDC.64 UR8, c[0x0][0xa20] ;  /* 0x0002880000087ab9 */ /* 0x000fe40000000a00 */
[----:B---3--:R-:W3:Y:S01]  /*0fc0*/  @P2 LDG.E R4, desc[UR54][R4.64] ;  /* 0x0000003604042981 */ /* 0x008ee2000c1e1900 */
[----:B------:R-:W-:Y:S01]  /*0fd0*/  UISETP.NE.AND.EX UP0, UPT, UR7, URZ, UPT, UP0 ;  /* 0x0000003f0700728c */ /* 0x000fe2000bf05300 */
[----:B------:R-:W-:Y:S01]  /*0fe0*/  ISETP.NE.U32.AND P1, PT, RZ, UR8, PT ;  /* 0x00000008ff007c0c */ /* 0x000fe2000bf25070 */
[----:B------:R-:W-:Y:S01]  /*0ff0*/  ULDC UR6, c[0x0][0x2f0] ;  /* 0x0000bc0000067ab9 */ /* 0x000fe20000000800 */
[----:B------:R-:W-:Y:S01]  /*1000*/  UMOV UR50, URZ ;  /* 0x0000003f00327c82 */ /* 0x000fe20008000000 */
[----:B------:R-:W-:Y:S01]  /*1010*/  USEL UR4, UR4, 0x1, UP0 ;  /* 0x0000000104047887 */ /* 0x000fe20008000000 */
[----:B------:R-:W-:Y:S01]  /*1020*/  ISETP.NE.AND.EX P1, PT, RZ, UR9, PT, P1 ;  /* 0x00000009ff007c0c */ /* 0x000fe2000bf25310 */
[----:B------:R-:W-:-:S02]  /*1030*/  ULDC UR51, c[0x0][0x288] ;  /* 0x0000a20000337ab9 */ /* 0x000fc40000000800 */
[----:B------:R-:W-:Y:S01]  /*1040*/  UIMAD UR4, UR4, UR6, URZ ;  /* 0x00000006040472a4 */ /* 0x000fe2000f8e023f */
[----:B--2---:R-:W-:Y:S02]  /*1050*/  @P0 R2UR UR50, R2 ;  /* 0x00000000023202ca */ /* 0x004fe400000e0000 */
[----:B---3--:R-:W-:Y:S01]  /*1060*/  @P2 R2UR UR51, R4 ;  /* 0x00000000043322ca */ /* 0x008fe200000e0000 */
[----:B----4-:R-:W-:-:S14]  /*1070*/  @P2 BRA `(.L_x_2161) ;  /* 0x0000000000342947 */ /* 0x010fdc0003800000 */
        /* <DEDUP_REMOVED lines=13> */
.L_x_2161:
[----:B------:R-:W-:Y:S01]  /*1150*/  UMOV UR43, UR48 ;  /* 0x00000030002b7c82 */ /* 0x000fe20008000000 */
[----:B------:R-:W-:Y:S05]  /*1160*/  @!P1 BRA `(.L_x_2162) ;  /* 0x00000000001c9947 */ /* 0x000fea0003800000 */
[----:B------:R-:W-:-:S04]  /*1170*/  ULEA UR4, UP0, UR42, UR8, 0x2 ;  /* 0x000000082a047291 */ /* 0x000fc8000f80103f */
[----:B------:R-:W-:Y:S02]  /*1180*/  ULEA.HI.X UR6, UR42, UR9, UR36, 0x2, UP0 ;  /* 0x000000092a067291 */ /* 0x000fe400080f1424 */
[----:B------:R-:W-:-:S04]  /*1190*/  IMAD.U32 R2, RZ, RZ, UR4 ;  /* 0x00000004ff027e24 */ /* 0x000fc8000f8e00ff */
[----:B------:R-:W-:-:S05]  /*11a0*/  IMAD.U32 R3, RZ, RZ, UR6 ;  /* 0x00000006ff037e24 */ /* 0x000fca000f8e00ff */
[----:B------:R-:W2:Y:S02]  /*11b0*/  LDG.E R2, desc[UR54][R2.64] ;  /* 0x0000003602027981 */ /* 0x000ea4000c1e1900 */
[----:B--2---:R-:W-:Y:S01]  /*11c0*/  R2UR UR4, R2 ;  /* 0x00000000020472ca */ /* 0x004fe200000e0000 */
[----:B------:R-:W-:-:S14]  /*11d0*/  BRA `(.L_x_2163) ;  /* 0x0000000000347947 */ /* 0x000fdc0003800000 */
.L_x_2162:
        /* <DEDUP_REMOVED lines=13> */
.L_x_2163:
[----:B------:R-:W-:Y:S01]  /*12b0*/  ULDC.64 UR8, c[0x0][0x990] ;  /* 0x0002640000087ab9 */ /* 0x000fe20000000a00 */
[----:B------:R-:W-:Y:S01]  /*12c0*/  ULDC.64 UR6, c[0x0][0x998] ;  /* 0x0002660000067ab9 */ /* 0x000fe20000000a00 */
        /* <DEDUP_REMOVED lines=11> */
[----:B------:R-:W-:Y:S02]  /*1380*/  @UP0 UIMAD UR10, UR36, UR16, URZ ;  /* 0x00000010240a02a4 */ /* 0x000fe4000f8e023f */
[----:B------:R-:W-:Y:S02]  /*1390*/  @UP1 UIMAD UR12, UR36, UR18, URZ ;  /* 0x00000012240c12a4 */ /* 0x000fe4000f8e023f */
[----:B------:R-:W-:Y:S02]  /*13a0*/  @UP0 UIMAD UR17, UR42, UR17, UR10 ;  /* 0x000000112a1102a4 */ /* 0x000fe4000f8e020a */
[----:B------:R-:W-:Y:S02]  /*13b0*/  @UP1 UIMAD.WIDE.U32 UR10, UR42, UR18, URZ ;  /* 0x000000122a0a12a5 */ /* 0x000fe4000f8e003f */
[----:B------:R-:W-:-:S02]  /*13c0*/  @UP0 UIMAD.WIDE.U32 UR14, UR42, UR16, URZ ;  /* 0x000000102a0e02a5 */ /* 0x000fc4000f8e003f */
[----:B------:R-:W-:Y:S02]  /*13d0*/  @UP1 UIMAD UR18, UR42, UR19, UR12 ;  /* 0x000000132a1212a4 */ /* 0x000fe4000f8e020c */
[----:B------:R-:W-:Y:S02]  /*13e0*/  @UP1 USHF.R.S32.HI UR19, URZ, 0x1f, UR48 ;  /* 0x0000001f3f131899 */ /* 0x000fe40008011430 */
[----:B------:R-:W-:Y:S01]  /*13f0*/  @UP0 USHF.R.S32.HI UR16, URZ, 0x1f, UR48 ;  /* 0x0000001f3f100899 */ /* 0x000fe20008011430 */
[----:B------:R-:W-:Y:S01]  /*1400*/  @UP1 ULDC.64 UR12, c[0x0][0x9c0] ;  /* 0x00027000000c1ab9 */ /* 0x000fe20000000a00 */
[----:B------:R-:W-:Y:S02]  /*1410*/  @UP0 UIADD3 UR15, UR15, UR17, URZ ;  /* 0x000000110f0f0290 */ /* 0x000fe4000fffe03f */
[----:B------:R-:W-:Y:S02]  /*1420*/  @UP1 UIMAD UR17, UR19, UR12, URZ ;  /* 0x0000000c131112a4 */ /* 0x000fe4000f8e023f */
[----:B------:R-:W-:-:S02]  /*1430*/  @UP0 UIMAD UR16, UR16, UR20, URZ ;  /* 0x00000014101002a4 */ /* 0x000fc4000f8e023f */
[----:B------:R-:W-:Y:S02]  /*1440*/  @UP1 UIADD3 UR11, UR11, UR18, URZ ;  /* 0x000000120b0b1290 */ /* 0x000fe4000fffe03f */
[----:B------:R-:W-:Y:S02]  /*1450*/  @UP1 UIMAD UR17, UR48, UR13, UR17 ;  /* 0x0000000d301112a4 */ /* 0x000fe4000f8e0211 */
[----:B------:R-:W-:Y:S02]  /*1460*/  @UP0 UIMAD UR16, UR48, UR21, UR16 ;  /* 0x00000015301002a4 */ /* 0x000fe4000f8e0210 */
[----:B------:R-:W-:Y:S02]  /*1470*/  @UP0 UIMAD.WIDE.U32 UR14, UR48, UR20, UR14 ;  /* 0x00000014300e02a5 */ /* 0x000fe4000f8e000e */
[----:B------:R-:W-:Y:S02]  /*1480*/  @UP1 UIMAD.WIDE.U32 UR12, UR48, UR12, UR10 ;  /* 0x0000000c300c12a5 */ /* 0x000fe4000f8e000a */
[----:B------:R-:W-:-:S02]  /*1490*/  @UP0 UIADD3 UR11, UR15, UR16, URZ ;  /* 0x000000100f0b0290 */ /* 0x000fc4000fffe03f */
[----:B------:R-:W-:Y:S02]  /*14a0*/  @UP0 ULEA UR8, UP2, UR14, UR8, 0x2 ;  /* 0x000000080e080291 */ /* 0x000fe4000f84103f */
[----:B------:R-:W-:Y:S02]  /*14b0*/  @UP1 UIADD3 UR10, UR13, UR17, URZ ;  /* 0x000000110d0a1290 */ /* 0x000fe4000fffe03f */
[----:B------:R-:W-:Y:S02]  /*14c0*/  @UP1 ULEA UR6, UP3, UR12, UR6, 0x2 ;  /* 0x000000060c061291 */ /* 0x000fe4000f86103f */
[----:B------:R-:W-:Y:S01]  /*14d0*/  @UP0 ULEA.HI.X UR9, UR14, UR9, UR11, 0x2, UP2 ;  /* 0x000000090e090291 */ /* 0x000fe200090f140b */
[----:B------:R-:W-:Y:S01]  /*14e0*/  IMAD.U32 R4, RZ, RZ, UR8 ;  /* 0x00000008ff047e24 */ /* 0x000fe2000f8e00ff */
[----:B------:R-:W-:Y:S02]  /*14f0*/  @UP1 ULEA.HI.X UR7, UR12, UR7, UR10, 0x2, UP3 ;  /* 0x000000070c071291 */ /* 0x000fe400098f140a */
[----:B------:R-:W-:Y:S01]  /*1500*/  IMAD.U32 R6, RZ, RZ, UR6 ;  /* 0x00000006ff067e24 */ /* 0x000fe2000f8e00ff */
[----:B------:R-:W-:Y:S01]  /*1510*/  USHF.L.U32 UR37, UR5, 0x7, URZ ;  /* 0x0000000705257899 */ /* 0x000fe2000800063f */
[----:B------:R-:W-:Y:S01]  /*1520*/  IMAD.U32 R5, RZ, RZ, UR9 ;  /* 0x00000009ff057e24 */ /* 0x000fe2000f8e00ff */
[----:B------:R-:W-:Y:S01]  /*1530*/  ULDC UR6, c[0x0][0x988] ;  /* 0x0002620000067ab9 */ /* 0x000fe20000000800 */
[----:B------:R-:W-:Y:S01]  /*1540*/  IMAD.U32 R7, RZ, RZ, UR7 ;  /* 0x00000007ff077e24 */ /* 0x000fe2000f8e00ff */
[----:B------:R-:W-:-:S02]  /*1550*/  ULDC UR5, c[0x0][0x448] ;  /* 0x0001120000057ab9 */ /* 0x000fc40000000800 */
[----:B------:R0:W2:Y:S04]  /*1560*/  @P0 LDG.E R3, desc[UR54][R4.64] ;  /* 0x0000003604030981 */ /* 0x0000a8000c1e1900 */
[----:B------:R-:W2:Y:S01]  /*1570*/  @P1 LDG.E R0, desc[UR54][R6.64] ;  /* 0x0000003606001981 */ /* 0x000ea2000c1e1900 */
[----:B------:R-:W-:Y:S01]  /*1580*/  UISETP.NE.AND UP0, UPT, UR5, 0x1, UPT ;  /* 0x000000010500788c */ /* 0x000fe2000bf05270 */
[----:B------:R-:W-:Y:S01]  /*1590*/  PLOP3.LUT P0, PT, PT, PT, PT, 0x80, 0x0 ;  /* 0x000000000000781c */ /* 0x000fe20003f0f070 */
[----:B------:R-:W-:Y:S01]  /*15a0*/  UIADD3 UR50, -UR50, UR4, URZ ;  /* 0x0000000432327290 */ /* 0x000fe2000fffe13f */
[----:B------:R-:W-:Y:S02]  /*15b0*/  CS2R R118, SRZ ;  /* 0x0000000000767805 */ /* 0x000fe4000001ff00 */
[----:B------:R-:W-:-:S02]  /*15c0*/  CS2R R116, SRZ ;  /* 0x0000000000747805 */ /* 0x000fc4000001ff00 */
[----:B0-----:R-:W-:Y:S01]  /*15d0*/  CS2R R4, SRZ ;  /* 0x0000000000047805 */ /* 0x001fe2000001ff00 */
[----:B------:R-:W-:Y:S01]  /*15e0*/  UIADD3 UR7, UR50, 0xa0, -UR51 ;  /* 0x000000a032077890 */ /* 0x000fe2000fffe833 */
[----:B------:R-:W-:Y:S02]  /*15f0*/  CS2R R8, SRZ ;  /* 0x0000000000087805 */ /* 0x000fe4000001ff00 */
[----:B------:R-:W-:Y:S02]  /*1600*/  CS2R R110, SRZ ;  /* 0x00000000006e7805 */ /* 0x000fe4000001ff00 */
[----:B------:R-:W-:Y:S02]  /*1610*/  CS2R R10, SRZ ;  /* 0x00000000000a7805 */ /* 0x000fe4000001ff00 */
[----:B------:R-:W-:Y:S01]  /*1620*/  CS2R R108, SRZ ;  /* 0x00000000006c7805 */ /* 0x000fe2000001ff00 */
[----:B------:R-:W-:Y:S01]  /*1630*/  @UP0 ULDC UR4, c[0x0][0x44c] ;  /* 0x0001130000040ab9 */ /* 0x000fe20000000800 */
[----:B------:R-:W-:Y:S01]  /*1640*/  @UP0 ULDC UR8, c[0x0][0x450] ;  /* 0x0001140000080ab9 */ /* 0x000fe20000000800 */
        /* <DEDUP_REMOVED lines=39> */
[----:B------:R-:W-:Y:S01]  /*18c0*/  CS2R R130, SRZ ;  /* 0x0000000000827805 */ /* 0x000fe2000001ff00 */
[----:B------:R-:W-:Y:S02]  /*18d0*/  IMAD.MOV.U32 R96, RZ, RZ, RZ ;  /* 0x000000ffff607224 */ /* 0x000fe400078e00ff */
[----:B------:R-:W-:Y:S02]  /*18e0*/  IMAD.MOV.U32 R133, RZ, RZ, RZ ;  /* 0x000000ffff857224 */ /* 0x000fe400078e00ff */
[----:B--2---:R-:W-:Y:S01]  /*18f0*/  FMUL.FTZ R0, R3, R0 ;  /* 0x0000000003007220 */ /* 0x004fe20000410000 */
[----:B------:R-:W-:-:S03]  /*1900*/  CS2R R2, SRZ ;  /* 0x0000000000027805 */ /* 0x000fc6000001ff00 */
[----:B------:R-:W-:Y:S01]  /*1910*/  FMUL.FTZ R0, R0, UR6 ;  /* 0x0000000600007c20 */ /* 0x000fe20008410000 */
[----:B------:R-:W-:-:S04]  /*1920*/  UIADD3 UR6, UR37, 0x7f, URZ ;  /* 0x0000007f25067890 */ /* 0x000fc8000fffe03f */
[----:B------:R-:W-:Y:S01]  /*1930*/  UIMAD.WIDE.U32 UR4, UR6, UR4, URZ ;  /* 0x00000004060472a5 */ /* 0x000fe2000f8e003f */
[----:B------:R-:W-:Y:S01]  /*1940*/  R2UR UR39, R0 ;  /* 0x00000000002772ca */ /* 0x000fe200000e0000 */
[----:B------:R-:W-:Y:S02]  /*1950*/  UIADD3 UR4, UR50, 0x9f, URZ ;  /* 0x0000009f32047890 */ /* 0x000fe4000fffe03f */
        /* <DEDUP_REMOVED lines=44> */
.L_x_2165:
        /* <DEDUP_REMOVED lines=9> */
.L_x_2317:
[----:B------:R-:W-:Y:S05]  /*1cb0*/  @!P0 BRA `(.L_x_2167) ;  /* 0x0000000000048947 */ /* 0x000fea0003800000 */
[----:B------:R-:W-:Y:S01]  /*1cc0*/  BPT.TRAP 0x1 ;  /* 0x000000040000795c */ /* 0x000fe20000300000 */
.L_x_2167:
[----:B------:R-:W-:Y:S02]  /*1cd0*/  IMAD.U32 R2, RZ, RZ, UR52 ;  /* 0x00000034ff027e24 */ /* 0x000fe4000f8e00ff */
[----:B0-----:R-:W-:-:S03]  /*1ce0*/  IMAD.U32 R3, RZ, RZ, UR45 ;  /* 0x0000002dff037e24 */ /* 0x001fc6000f8e00ff */
[----:B------:R-:W-:Y:S02]  /*1cf0*/  LEA R2, R2, UR41, 0x3 ;  /* 0x0000002902027c11 */ /* 0x000fe4000f8e18ff */
[----:B------:R-:W-:-:S04]  /*1d00*/  SHF.L.U32 R3, R3, 0x1f, RZ ;  /* 0x0000001f03037819 */ /* 0x000fc800000006ff */
[----:B------:R0:W1:Y:S01]  /*1d10*/  SYNCS.PHASECHK.TRANS64.TRYWAIT P2, [R2+URZ+0x33430], R3 ;  /* 0x03343003020075a7 */ /* 0x000062000804017f */
[----:B------:R-:W-:Y:S05]  /*1d20*/  @!P0 BRA `(.L_x_2168) ;  /* 0x0000000000048947 */ /* 0x000fea0003800000 */
[----:B------:R-:W-:Y:S01]  /*1d30*/  BPT.TRAP 0x1 ;  /* 0x000000040000795c */ /* 0x000fe20000300000 */
.L_x_2168:
[----:B------:R-:W2:Y:S02]  /*1d40*/  S2R R0, SR_TID.X ;  /* 0x0000000000007919 */ /* 0x000ea40000002100 */
[----:B--2---:R-:W-:Y:S01]  /*1d50*/  LOP3.LUT P1, RZ, R0, 0x7f, RZ, 0xc0, !PT ;  /* 0x0000007f00ff7812 */ /* 0x004fe2000782c0ff */
[----:B-1----:R-:W-:-:S12]  /*1d60*/  @P2 BRA `(.L_x_2169) ;  /* 0x0000000000082947 */ /* 0x002fd80003800000 */
[----:B------:R-:W1:Y:S02]  /*1d70*/  SYNCS.PHASECHK.TRANS64.TRYWAIT P2, [R2+URZ+0x33430], R3 ;  /* 0x03343003020075a7 */ /* 0x000e64000804017f */
[----:B-1----:R-:W-:Y:S05]  /*1d80*/  @!P2 BRA `(.L_x_2170) ;  /* 0x0000013400c0a947 */ /* 0x002fea0003800000 */
.L_x_2169:
[----:B------:R-:W-:Y:S05]  /*1d90*/  WARPSYNC.ALL ;  /* 0x0000000000007948 */ /* 0x000fea0003800000 */
[----:B------:R-:W-:Y:S01]  /*1da0*/  UIADD3 UR4, UR41, 0x24200, URZ ;  /* 0x0002420029047890 */ /* 0x000fe2000fffe03f */
[----:B------:R-:W-:Y:S01]  /*1db0*/  WARPGROUP.ARRIVE ;  /* 0x00000000000079c5 */ /* 0x000fe20000000000 */
[----:B------:R-:W-:Y:S01]  /*1dc0*/  ULOP3.LUT UR20, UR56, 0x10000, URZ, 0xfc, !UPT ;  /* 0x0001000038147892 */ /* 0x000fe2000f8efc3f */
[----:B------:R-:W-:Y:S01]  /*1dd0*/  VIADD R0, R18, UR37 ;  /* 0x0000002512007c36 */ /* 0x000fe20008000000 */
[----:B------:R-:W-:Y:S01]  /*1de0*/  USHF.R.U32.HI UR4, URZ, 0x4, UR4 ;  /* 0x000000043f047899 */ /* 0x000fe20008011604 */
[----:B------:R-:W-:Y:S01]  /*1df0*/  IMAD.U32 R5, RZ, RZ, UR51 ;  /* 0x00000033ff057e24 */ /* 0x000fe2000f8e00ff */
[----:B------:R-:W-:Y:S01]  /*1e00*/  UMOV UR25, 0x80000020 ;  /* 0x8000002000197882 */ /* 0x000fe20000000000 */
[----:B------:R-:W-:Y:S01]  /*1e10*/  UMOV UR27, 0x80000020 ;  /* 0x80000020001b7882 */ /* 0x000fe20000000000 */
[----:B------:R-:W-:Y:S01]  /*1e20*/  ULOP3.LUT UR4, UR4, 0x3fff, URZ, 0xc0, !UPT ;  /* 0x00003fff04047892 */ /* 0x000fe2000f8ec03f */
[----:B------:R-:W-:Y:S01]  /*1e30*/  IMAD.MOV.U32 R9, RZ, RZ, R0 ;  /* 0x000000ffff097224 */ /* 0x000fe200078e0000 */
[----:B------:R-:W-:Y:S01]  /*1e40*/  UMOV UR24, UR20 ;  /* 0x0000001400187c82 */ /* 0x000fe20008000000 */
[----:B------:R-:W-:Y:S01]  /*1e50*/  UIADD3 UR6, UR20, 0x2, URZ ;  /* 0x0000000214067890 */ /* 0x000fe2000fffe03f */
[----:B01----:R-:W-:Y:S01]  /*1e60*/  @!P1 VIADD R2, R2, 0x33440 ;  /* 0x0003344002029836 */ /* 0x003fe20000000000 */
[----:B------:R-:W-:Y:S01]  /*1e70*/  ULOP3.LUT UR49, UR4, 0x10000, URZ, 0xfc, !UPT ;  /* 0x0001000004317892 */ /* 0x000fe2000f8efc3f */
[----:B------:R-:W-:Y:S01]  /*1e80*/  CS2R R118, SRZ ;  /* 0x0000000000767805 */ /* 0x000fe2000001ff00 */
[----:B------:R-:W-:Y:S01]  /*1e90*/  UMOV UR7, 0x80000020 ;  /* 0x8000002000077882 */ /* 0x000fe20000000000 */
[----:B------:R-:W-:Y:S01]  /*1ea0*/  UIADD3 UR10, UR20, 0x200, URZ ;  /* 0x00000200140a7890 */ /* 0x000fe2000fffe03f */
[----:B------:R-:W-:Y:S01]  /*1eb0*/  @!P1 PRMT R2, RZ, 0x654, R2 ;  /* 0x00000654ff029816 */ /* 0x000fe20000000002 */
        /* <DEDUP_REMOVED lines=101> */
[----:B------:R-:W-:-:S03]  /*2510*/  UISETP.NE.AND UP0, UPT, UR10, 0x1, UPT ;  /* 0x000000010a00788c */ /* 0x000fc6000bf05270 */
[----:B------:R-:W-:-:S03]  /*2520*/  UMOV UR10, UR37 ;  /* 0x00000025000a7c82 */ /* 0x000fc60008000000 */
[----:B------:R-:W-:-:S05]  /*2530*/  PLOP3.LUT P2, PT, PT, PT, UP0, 0x80, 0x0 ;  /* 0x000000000000781c */ /* 0x000fca0003f4f008 */
[----:B------:R-:W-:Y:S01]  /*2540*/  @UP0 ULDC UR11, c[0x0][0x450] ;  /* 0x00011400000b0ab9 */ /* 0x000fe20000000800 */
        /* <DEDUP_REMOVED lines=42> */
[----:B------:R-:W-:-:S04]  /*27f0*/  @UP0 ULDC UR6, c[0x0][0x450] ;  /* 0x0001140000060ab9 */ /* 0x000fc80000000800 */
[----:B------:R-:W-:Y:S01]  /*2800*/  @P2 SHF.R.U32.HI R9, RZ, UR6, R3 ;  /* 0x00000006ff092c19 */ /* 0x000fe20008011603 */
[----:B------:R-:W-:-:S04]  /*2810*/  UIMAD UR6, UR53, -0xa0, UR50 ;  /* 0xffffff60350678a4 */ /* 0x000fc8000f8e0232 */
[----:B------:R-:W0:Y:S01]  /*2820*/  SHFL.IDX PT, R3, R9, RZ, 0x1c1f ;  /* 0x001c1fff09037589 */ /* 0x000e2200000e0000 */
[----:B------:R-:W-:-:S03]  /*2830*/  UIADD3 UR6, UR6, 0xa0, URZ ;  /* 0x000000a006067890 */ /* 0x000fc6000fffe03f */
[----:B------:R-:W1:Y:S03]  /*2840*/  SHFL.IDX PT, R9, R9, 0x1, 0x1c1f ;  /* 0x003c1f0009097f89 */ /* 0x000e6600000e0000 */
[----:B------:R-:W-:Y:S01]  /*2850*/  IMAD.U32 R4, RZ, RZ, UR6 ;  /* 0x00000006ff047e24 */ /* 0x000fe2000f8e00ff */
[----:B------:R-:W-:-:S03]  /*2860*/  @UP0 ULDC UR6, c[0x0][0x44c] ;  /* 0x0001130000060ab9 */ /* 0x000fc60000000800 */
[----:B------:R-:W-:Y:S01]  /*2870*/  IMAD R11, R17, -0x2, R4 ;  /* 0xfffffffe110b7824 */ /* 0x000fe200078e0204 */
[----:B------:R-:W-:Y:S02]  /*2880*/  WARPGROUP.DEPBAR.LE gsb0, 0x0 ;  /* 0x00008000000079c5 */ /* 0x000fe40000010000 */
[----:B------:R-:W-:-:S06]  /*2890*/  WARPGROUP.ARRIVE ;  /* 0x00000000000079c5 */ /* 0x000fcc0000000000 */
[----:B------:R-:W-:Y:S01]  /*28a0*/  QGMMA.64x32x32.F32.E4M3.E4M3 R40, gdesc[UR16], R40, gsb0 ;  /* 0x00600000102879f3 */ /* 0x000fe20008000828 */
[----:B------:R-:W-:Y:S01]  /*28b0*/  UMOV UR18, UR7 ;  /* 0x0000000700127c82 */ /* 0x000fe20008000000 */
[----:B------:R-:W-:Y:S01]  /*28c0*/  UMOV UR19, 0x80000020 ;  /* 0x8000002000137882 */ /* 0x000fe20000000000 */
[----:B------:R-:W-:Y:S02]  /*28d0*/  UMOV UR7, 0xffffff60 ;  /* 0xffffff6000077882 */ /* 0x000fe40000000000 */
[----:B------:R-:W-:-:S06]  /*28e0*/  UIMAD UR7, UR53, UR7, 0xa1 ;  /* 0x000000a1350774a4 */ /* 0x000fcc000f8e0207 */
[----:B------:R-:W-:Y:S01]  /*28f0*/  IMAD.U32 R0, RZ, RZ, UR7 ;  /* 0x00000007ff007e24 */ /* 0x000fe2000f8e00ff */
[----:B------:R-:W-:-:S03]  /*2900*/  UIMAD.WIDE.U32 UR6, UR37, UR6, URZ ;  /* 0x00000006250672a5 */ /* 0x000fc6000f8e003f */
[----:B------:R-:W-:Y:S01]  /*2910*/  IMAD R0, R17, -0x2, R0 ;  /* 0xfffffffe11007824 */ /* 0x000fe200078e0200 */
[----:B------:R-:W-:-:S04]  /*2920*/  @UP0 USHF.R.U32.HI UR10, URZ, UR11, UR7 ;  /* 0x0000000b3f0a0299 */ /* 0x000fc80008011607 */
[----:B------:R-:W-:Y:S01]  /*2930*/  IADD3 R12, -R5, UR50, R0 ;  /* 0x00000032050c7c10 */ /* 0x000fe2000fffe100 */
[----:B------:R-:W-:-:S03]  /*2940*/  UIADD3 UR6, UR10, UR50, -UR51 ;  /* 0x000000320a067290 */ /* 0x000fc6000fffe833 */
[----:B0-----:R-:W-:Y:S01]  /*2950*/  VIADDMNMX R3, R3, R12, R11, PT ;  /* 0x0000000c03037246 */ /* 0x001fe2000380010b */
[----:B------:R-:W-:-:S03]  /*2960*/  UIMAD.WIDE UR6, UR6, 0x66666667, URZ ;  /* 0x66666667060678a5 */ /* 0x000fc6000f8e023f */
[C---:B------:R-:W-:Y:S01]  /*2970*/  ISETP.GT.AND P3, PT, R3.reuse, RZ, PT ;  /* 0x000000ff0300720c */ /* 0x040fe20003f64270 */
[----:B------:R-:W-:Y:S01]  /*2980*/  USHF.R.U32.HI UR6, URZ, 0x1f, UR7 ;  /* 0x0000001f3f067899 */ /* 0x000fe20008011607 */
[C---:B------:R-:W-:Y:S02]  /*2990*/  ISETP.GT.AND P4, PT, R3.reuse, 0x1, PT ;  /* 0x000000010300780c */ /* 0x040fe40003f84270 */
[----:B------:R-:W-:Y:S01]  /*29a0*/  ISETP.GT.AND P5, PT, R3, 0x8, PT ;  /* 0x000000080300780c */ /* 0x000fe20003fa4270 */
[----:B------:R-:W-:-:S04]  /*29b0*/  ULEA.HI.SX32 UR6, UR7, UR6, 0x1a ;  /* 0x0000000607067291 */ /* 0x000fc8000f8fd23f */
[----:B------:R-:W-:-:S04]  /*29c0*/  UISETP.LT.AND UP1, UPT, URZ, UR6, UPT ;  /* 0x000000063f00728c */ /* 0x000fc8000bf21270 */
[----:B------:R-:W-:-:S04]  /*29d0*/  USEL UR53, URZ, UR6, !UP1 ;  /* 0x000000063f357287 */ /* 0x000fc8000c800000 */
[----:B------:R-:W-:Y:S01]  /*29e0*/  UISETP.GE.AND UP1, UPT, UR56, UR53, UPT ;  /* 0x000000353800728c */ /* 0x000fe2000bf26270 */
        /* <DEDUP_REMOVED lines=64> */
[----:B-1----:R-:W-:-:S04]  /*2df0*/  VIADDMNMX R81, R9, R12, R11, PT ;  /* 0x0000000c09517246 */ /* 0x002fc8000380010b */
[----:B------:R-:W-:-:S04]  /*2e00*/  ISETP.GT.AND P5, PT, R81, 0x8, PT ;  /* 0x000000085100780c */ /* 0x000fc80003fa4270 */
[----:B------:R-:W-:Y:S01]  /*2e10*/  FSEL R94, R94, -INF , P5 ;  /* 0xff8000005e5e7808 */ /* 0x000fe20002800000 */
[----:B------:R-:W-:Y:S02]  /*2e20*/  WARPGROUP.DEPBAR.LE gsb0, 0x0 ;  /* 0x00008000000079c5 */ /* 0x000fe40000010000 */
[----:B------:R-:W-:Y:S01]  /*2e30*/  WARPGROUP.ARRIVE ;  /* 0x00000000000079c5 */ /* 0x000fe20000000000 */
[----:B------:R-:W-:Y:S02]  /*2e40*/  FSEL R112, R56, -INF , P4 ;  /* 0xff80000038707808 */ /* 0x000fe40002000000 */
[----:B------:R-:W-:Y:S02]  /*2e50*/  ISETP.GT.AND P4, PT, R3, 0x48, PT ;  /* 0x000000480300780c */ /* 0x000fe40003f84270 */
[----:B------:R-:W-:Y:S01]  /*2e60*/  FSEL R114, R57, -INF , P3 ;  /* 0xff80000039727808 */ /* 0x000fe20001800000 */
[----:B------:R-:W-:Y:S01]  /*2e70*/  QGMMA.64x32x32.F32.E4M3.E4M3 R40, gdesc[UR20], R40, gsb0 ;  /* 0x00600000142879f3 */ /* 0x000fe20008000828 */
[----:B------:R-:W-:Y:S01]  /*2e80*/  UIADD3 UR22, UR28, 0x702, URZ ;  /* 0x000007021c167890 */ /* 0x000fe2000fffe03f */
[----:B------:R-:W-:Y:S01]  /*2e90*/  FMNMX.FTZ R5, R112, R5, !PT ;  /* 0x0000000570057209 */ /* 0x000fe20007810000 */
[----:B------:R-:W-:Y:S01]  /*2ea0*/  UMOV UR23, 0x80000020 ;  /* 0x8000002000177882 */ /* 0x000fe20000000000 */
        /* <DEDUP_REMOVED lines=21> */
[----:B------:R-:W-:Y:S01]  /*3000*/  WARPGROUP.ARRIVE ;  /* 0x00000000000079c5 */ /* 0x000fe20000000000 */
[----:B------:R-:W-:Y:S02]  /*3010*/  FSEL R40, R40, -INF , P4 ;  /* 0xff80000028287808 */ /* 0x000fe40002000000 */
[----:B------:R-:W-:Y:S02]  /*3020*/  ISETP.GT.AND P4, PT, R3, 0x68, PT ;  /* 0x000000680300780c */ /* 0x000fe40003f84270 */
[----:B------:R-:W-:Y:S01]  /*3030*/  FSEL R41, R41, -INF , P3 ;  /* 0xff80000029297808 */ /* 0x000fe20001800000 */
[----:B------:R-:W-:Y:S01]  /*3040*/  QGMMA.64x32x32.F32.E4M3.E4M3 R24, gdesc[UR20], R24, gsb0 ;  /* 0x00600000141879f3 */ /* 0x000fe20008000818 */
        /* <DEDUP_REMOVED lines=20> */
[----:B------:R-:W-:Y:S01]  /*3190*/  FMNMX.FTZ R5, R53, R0, !PT ;  /* 0x0000000035057209 */ /* 0x000fe20007810000 */
[----:B------:R-:W-:Y:S02]  /*31a0*/  WARPGROUP.DEPBAR.LE gsb0, 0x0 ;  /* 0x00008000000079c5 */ /* 0x000fe40000010000 */
[----:B------:R-:W-:Y:S01]  /*31b0*/  FSEL R24, R24, -INF , P4 ;  /* 0xff80000018187808 */ /* 0x000fe20002000000 */
[----:B------:R0:W-:Y:S01]  /*31c0*/  @!P1 SYNCS.ARRIVE.TRANS64.RED.A1T0 RZ, [R2+URZ], RZ ;  /* 0x000000ff02ff99a7 */ /* 0x0001e2000810043f */
        /* <DEDUP_REMOVED lines=14> */
[----:B------:R-:W-:Y:S01]  /*32b0*/  FMNMX.FTZ R0, R32, R5, !PT ;  /* 0x0000000520007209 */ /* 0x000fe20007810000 */
[----:B------:R-:W-:Y:S01]  /*32c0*/  IMAD.U32 R5, RZ, RZ, UR39 ;  /* 0x00000027ff057e24 */ /* 0x000fe2000f8e00ff */
[----:B------:R-:W-:-:S02]  /*32d0*/  ISETP.GT.AND P3, PT, R3, 0x99, PT ;  /* 0x000000990300780c */ /* 0x000fc40003f64270 */
[----:B------:R-:W-:Y:S02]  /*32e0*/  FSEL R36, R36, -INF , P4 ;  /* 0xff80000024247808 */ /* 0x000fe40002000000 */
[----:B------:R-:W-:Y:S02]  /*32f0*/  FMNMX.FTZ R3, R33, R0, !PT ;  /* 0x0000000021037209 */ /* 0x000fe40007810000 */
[----:B------:R-:W-:Y:S02]  /*3300*/  FSEL R37, R37, -INF , P3 ;  /* 0xff80000025257808 */ /* 0x000fe40001800000 */
[----:B------:R-:W-:Y:S02]  /*3310*/  FMNMX.FTZ R0, R36, R3, !PT ;  /* 0x0000000324007209 */ /* 0x000fe40007810000 */
        /* <DEDUP_REMOVED lines=54> */
[----:B------:R-:W-:Y:S01]  /*3680*/  MUFU.EX2 R13, R72 ;  /* 0x00000048000d7308 */ /* 0x000fe20000000800 */
[----:B------:R-:W-:Y:S01]  /*3690*/  FMNMX.FTZ R20, R102, R15, !PT ;  /* 0x0000000f66147209 */ /* 0x000fe20007810000 */
[--C-:B------:R-:W-:Y:S01]  /*36a0*/  FFMA.FTZ R14, R104, UR39, -R3.reuse ;  /* 0x00000027680e7c23 */ /* 0x100fe20008010803 */
[----:B------:R-:W-:Y:S01]  /*36b0*/  FSEL R74, R74, -INF , P3 ;  /* 0xff8000004a4a7808 */ /* 0x000fe20001800000 */
[--C-:B------:R-:W-:Y:S01]  /*36c0*/  FFMA.FTZ R110, R110, UR39, -R3.reuse ;  /* 0x000000276e6e7c23 */ /* 0x100fe20008010803 */
[----:B------:R-:W-:Y:S01]  /*36d0*/  FMNMX.FTZ R15, R103, R20, !PT ;  /* 0x00000014670f7209 */ /* 0x000fe20007810000 */
[--C-:B------:R-:W-:Y:S01]  /*36e0*/  FFMA.FTZ R114, R114, UR39, -R3.reuse ;  /* 0x0000002772727c23 */ /* 0x100fe20008010803 */
[----:B------:R-:W-:Y:S01]  /*36f0*/  ISETP.GT.AND P3, PT, R81, 0x28, PT ;  /* 0x000000285100780c */ /* 0x000fe20003f64270 */
[----:B------:R-:W1:Y:S01]  /*3700*/  MUFU.EX2 R6, R6 ;  /* 0x0000000600067308 */ /* 0x000e620000000800 */
[----:B------:R-:W-:Y:S01]  /*3710*/  FMNMX.FTZ R20, R74, R15, !PT ;  /* 0x0000000f4a147209 */ /* 0x000fe20007810000 */
[--C-:B------:R-:W-:Y:S01]  /*3720*/  FFMA.FTZ R24, R24, UR39, -R3.reuse ;  /* 0x0000002718187c23 */ /* 0x100fe20008010803 */
[----:B------:R-:W-:Y:S01]  /*3730*/  FSEL R78, R78, -INF , P3 ;  /* 0xff8000004e4e7808 */ /* 0x000fe20001800000 */
[--C-:B------:R-:W-:Y:S01]  /*3740*/  FFMA.FTZ R25, R25, UR39, -R3.reuse ;  /* 0x0000002719197c23 */ /* 0x100fe20008010803 */
[----:B------:R-:W-:Y:S01]  /*3750*/  FMNMX.FTZ R21, R75, R20, !PT ;  /* 0x000000144b157209 */ /* 0x000fe20007810000 */
        /* <DEDUP_REMOVED lines=12> */
[--C-:B--2---:R-:W-:Y:S01]  /*3820*/  FFMA.FTZ R76, R65, UR39, -R3.reuse ;  /* 0x00000027414c7c23 */ /* 0x104fe20008010803 */
[----:B------:R-:W-:Y:S01]  /*3830*/  FSEL R86, R86, -INF , P3 ;  /* 0xff80000056567808 */ /* 0x000fe20001800000 */
[--C-:B------:R-:W-:Y:S01]  /*3840*/  FFMA.FTZ R33, R33, UR39, -R3.reuse ;  /* 0x0000002721217c23 */ /* 0x100fe20008010803 */
[----:B------:R-:W-:Y:S01]  /*3850*/  FMNMX.FTZ R57, R83, R56, !PT ;  /* 0x0000003853397209 */ /* 0x000fe20007810000 */
[--C-:B------:R-:W-:Y:S01]  /*3860*/  FFMA.FTZ R56, R108, UR39, -R3.reuse ;  /* 0x000000276c387c23 */ /* 0x100fe20008010803 */
[----:B------:R-:W-:Y:S01]  /*3870*/  ISETP.GT.AND P3, PT, R81, 0x40, PT ;  /* 0x000000405100780c */ /* 0x000fe20003f64270 */
[----:B------:R2:W-:Y:S01]  /*3880*/  MUFU.EX2 R21, R80 ;  /* 0x0000005000157308 */ /* 0x0005e20000000800 */
[----:B------:R-:W-:Y:S01]  /*3890*/  FMNMX.FTZ R72, R86, R57, !PT ;  /* 0x0000003956487209 */ /* 0x000fe20007810000 */
[----:B------:R-:W-:Y:S01]  /*38a0*/  FFMA.FTZ R36, R36, UR39, -R3 ;  /* 0x0000002724247c23 */ /* 0x000fe20008010803 */
[----:B------:R-:W-:-:S02]  /*38b0*/  FSEL R58, R58, -INF , P3 ;  /* 0xff8000003a3a7808 */ /* 0x000fc40001800000 */
[----:B------:R-:W-:Y:S02]  /*38c0*/  CS2R R108, SRZ ;  /* 0x00000000006c7805 */ /* 0x000fe4000001ff00 */
[----:B------:R-:W-:Y:S02]  /*38d0*/  FMNMX.FTZ R57, R87, R72, !PT ;  /* 0x0000004857397209 */ /* 0x000fe40007810000 */
[----:B------:R-:W-:Y:S02]  /*38e0*/  CS2R R106, SRZ ;  /* 0x00000000006a7805 */ /* 0x000fe4000001ff00 */
[----:B------:R-:W-:Y:S01]  /*38f0*/  ISETP.GT.AND P3, PT, R81, 0x48, PT ;  /* 0x000000485100780c */ /* 0x000fe20003f64270 */
[----:B------:R-:W4:Y:S01]  /*3900*/  MUFU.EX2 R10, R10 ;  /* 0x0000000a000a7308 */ /* 0x000f220000000800 */
[----:B------:R-:W-:Y:S02]  /*3910*/  FMNMX.FTZ R72, R58, R57, !PT ;  /* 0x000000393a487209 */ /* 0x000fe40007810000 */
[----:B------:R-:W-:-:S02]  /*3920*/  CS2R R104, SRZ ;  /* 0x0000000000687805 */ /* 0x000fc4000001ff00 */
[----:B------:R-:W-:Y:S02]  /*3930*/  FSEL R62, R62, -INF , P3 ;  /* 0xff8000003e3e7808 */ /* 0x000fe40001800000 */
[----:B------:R-:W-:Y:S02]  /*3940*/  CS2R R100, SRZ ;  /* 0x0000000000647805 */ /* 0x000fe4000001ff00 */
[----:B------:R-:W-:Y:S02]  /*3950*/  FMNMX.FTZ R61, R59, R72, !PT ;  /* 0x000000483b3d7209 */ /* 0x000fe40007810000 */
[----:B------:R-:W-:Y:S02]  /*3960*/  CS2R R96, SRZ ;  /* 0x0000000000607805 */ /* 0x000fe4000001ff00 */
        /* <DEDUP_REMOVED lines=8> */
[----:B--2---:R-:W-:Y:S01]  /*39f0*/  FSEL R80, R67, -INF , P4 ;  /* 0xff80000043507808 */ /* 0x004fe20002000000 */
[----:B------:R-:W-:Y:S01]  /*3a00*/  MUFU.EX2 R8, R8 ;  /* 0x0000000800087308 */ /* 0x000fe20000000800 */
[----:B------:R-:W-:Y:S02]  /*3a10*/  ISETP.GT.AND P3, PT, R81, 0x58, PT ;  /* 0x000000585100780c */ /* 0x000fe40003f64270 */
[----:B------:R-:W-:-:S02]  /*3a20*/  FMNMX.FTZ R67, R77, R72, !PT ;  /* 0x000000484d437209 */ /* 0x000fc40007810000 */
[----:B------:R-:W-:Y:S02]  /*3a30*/  ISETP.GT.AND P4, PT, R81, 0x59, PT ;  /* 0x000000595100780c */ /* 0x000fe40003f84270 */
[----:B-----5:R-:W-:Y:S01]  /*3a40*/  FSEL R84, R70, -INF , P3 ;  /* 0xff80000046547808 */ /* 0x020fe20001800000 */
[----:B------:R-:W-:Y:S01]  /*3a50*/  MUFU.EX2 R9, R9 ;  /* 0x0000000900097308 */ /* 0x000fe20000000800 */
[----:B------:R-:W-:Y:S02]  /*3a60*/  FMNMX.FTZ R67, R80, R67, !PT ;  /* 0x0000004350437209 */ /* 0x000fe40007810000 */
[----:B------:R-:W-:Y:S02]  /*3a70*/  FSEL R85, R71, -INF , P4 ;  /* 0xff80000047557808 */ /* 0x000fe40002000000 */
[C---:B------:R-:W-:Y:S02]  /*3a80*/  ISETP.GT.AND P3, PT, R81.reuse, 0x60, PT ;  /* 0x000000605100780c */ /* 0x040fe40003f64270 */
[----:B------:R-:W-:Y:S01]  /*3a90*/  FMNMX.FTZ R72, R84, R67, !PT ;  /* 0x0000004354487209 */ /* 0x000fe20007810000 */
[----:B------:R-:W-:Y:S01]  /*3aa0*/  MUFU.EX2 R11, R11 ;  /* 0x0000000b000b7308 */ /* 0x000fe20000000800 */
[----:B------:R-:W-:-:S02]  /*3ab0*/  ISETP.GT.AND P4, PT, R81, 0x61, PT ;  /* 0x000000615100780c */ /* 0x000fc40003f84270 */
[----:B------:R-:W-:Y:S02]  /*3ac0*/  FSEL R70, R42, -INF , P3 ;  /* 0xff8000002a467808 */ /* 0x000fe40001800000 */
[----:B------:R-:W-:Y:S02]  /*3ad0*/  FMNMX.FTZ R71, R85, R72, !PT ;  /* 0x0000004855477209 */ /* 0x000fe40007810000 */
[----:B------:R-:W-:Y:S01]  /*3ae0*/  ISETP.GT.AND P3, PT, R81, 0x68, PT ;  /* 0x000000685100780c */ /* 0x000fe20003f64270 */
[----:B------:R-:W2:Y:S01]  /*3af0*/  MUFU.EX2 R12, R12 ;  /* 0x0000000c000c7308 */ /* 0x000ea20000000800 */
[----:B------:R-:W-:Y:S01]  /*3b00*/  FSEL R67, R43, -INF , P4 ;  /* 0xff8000002b437808 */ /* 0x000fe20002000000 */
[----:B------:R-:W-:Y:S01]  /*3b10*/  FFMA.FTZ R43, R60, UR39, -R3 ;  /* 0x000000273c2b7c23 */ /* 0x000fe20008010803 */
[----:B------:R-:W-:Y:S02]  /*3b20*/  FMNMX.FTZ R72, R70, R71, !PT ;  /* 0x0000004746487209 */ /* 0x000fe40007810000 */
[----:B------:R-:W-:-:S02]  /*3b30*/  ISETP.GT.AND P4, PT, R81, 0x69, PT ;  /* 0x000000695100780c */ /* 0x000fc40003f84270 */
[----:B------:R-:W-:Y:S01]  /*3b40*/  FSEL R60, R46, -INF , P3 ;  /* 0xff8000002e3c7808 */ /* 0x000fe20001800000 */
[--C-:B------:R-:W-:Y:S01]  /*3b50*/  FFMA.FTZ R46, R4, UR39, -R3.reuse ;  /* 0x00000027042e7c23 */ /* 0x100fe20008010803 */
[----:B------:R-:W-:Y:S01]  /*3b60*/  FMNMX.FTZ R73, R67, R72, !PT ;  /* 0x0000004843497209 */ /* 0x000fe20007810000 */
[----:B------:R-:W-:Y:S01]  /*3b70*/  FFMA.FTZ R72, R64, UR39, -R3 ;  /* 0x0000002740487c23 */ /* 0x000fe20008010803 */
[----:B------:R-:W-:Y:S01]  /*3b80*/  ISETP.GT.AND P3, PT, R81, 0x70, PT ;  /* 0x000000705100780c */ /* 0x000fe20003f64270 */
[----:B------:R-:W-:Y:S01]  /*3b90*/  MUFU.EX2 R14, R14 ;  /* 0x0000000e000e7308 */ /* 0x000fe20000000800 */
[----:B------:R-:W-:Y:S02]  /*3ba0*/  FSEL R71, R47, -INF , P4 ;  /* 0xff8000002f477808 */ /* 0x000fe40002000000 */
[----:B------:R-:W-:Y:S02]  /*3bb0*/  FMNMX.FTZ R4, R60, R73, !PT ;  /* 0x000000493c047209 */ /* 0x000fe40007810000 */
[----:B------:R-:W-:-:S02]  /*3bc0*/  ISETP.GT.AND P4, PT, R81, 0x71, PT ;  /* 0x000000715100780c */ /* 0x000fc40003f84270 */
[----:B------:R-:W-:Y:S01]  /*3bd0*/  FSEL R50, R50, -INF , P3 ;  /* 0xff80000032327808 */ /* 0x000fe20001800000 */
[----:B------:R-:W-:Y:S01]  /*3be0*/  MUFU.EX2 R20, R20 ;  /* 0x0000001400147308 */ /* 0x000fe20000000800 */
[----:B------:R-:W-:Y:S02]  /*3bf0*/  FMNMX.FTZ R47, R71, R4, !PT ;  /* 0x00000004472f7209 */ /* 0x000fe40007810000 */
[----:B------:R-:W-:Y:S02]  /*3c00*/  ISETP.GT.AND P3, PT, R81, 0x78, PT ;  /* 0x000000785100780c */ /* 0x000fe40003f64270 */
[----:B------:R-:W-:Y:S02]  /*3c10*/  FSEL R51, R51, -INF , P4 ;  /* 0xff80000033337808 */ /* 0x000fe40002000000 */
[----:B------:R-:W-:Y:S01]  /*3c20*/  FMNMX.FTZ R4, R50, R47, !PT ;  /* 0x0000002f32047209 */ /* 0x000fe20007810000 */
[----:B------:R-:W-:Y:S01]  /*3c30*/  MUFU.EX2 R56, R56 ;  /* 0x0000003800387308 */ /* 0x000fe20000000800 */
[----:B------:R-:W-:-:S02]  /*3c40*/  ISETP.GT.AND P4, PT, R81, 0x79, PT ;  /* 0x000000795100780c */ /* 0x000fc40003f84270 */
[----:B------:R-:W-:Y:S02]  /*3c50*/  FSEL R54, R54, -INF , P3 ;  /* 0xff80000036367808 */ /* 0x000fe40001800000 */
[----:B------:R-:W-:Y:S02]  /*3c60*/  FMNMX.FTZ R73, R51, R4, !PT ;  /* 0x0000000433497209 */ /* 0x000fe40007810000 */
[----:B------:R-:W-:Y:S01]  /*3c70*/  FSEL R55, R55, -INF , P4 ;  /* 0xff80000037377808 */ /* 0x000fe20002000000 */
[----:B------:R-:W-:Y:S01]  /*3c80*/  MUFU.EX2 R47, R72 ;  /* 0x00000048002f7308 */ /* 0x000fe20000000800 */
[C---:B------:R-:W-:Y:S02]  /*3c90*/  ISETP.GT.AND P3, PT, R81.reuse, 0x80, PT ;  /* 0x000000805100780c */ /* 0x040fe40003f64270 */
[----:B------:R-:W-:Y:S02]  /*3ca0*/  FMNMX.FTZ R4, R54, R73, !PT ;  /* 0x0000004936047209 */ /* 0x000fe40007810000 */
[----:B------:R-:W-:-:S02]  /*3cb0*/  ISETP.GT.AND P4, PT, R81, 0x81, PT ;  /* 0x000000815100780c */ /* 0x000fc40003f84270 */
[----:B------:R-:W-:Y:S01]  /*3cc0*/  FSEL R64, R26, -INF , P3 ;  /* 0xff8000001a407808 */ /* 0x000fe20001800000 */
[----:B------:R5:W-:Y:S01]  /*3cd0*/  MUFU.EX2 R66, R110 ;  /* 0x0000006e00427308 */ /* 0x000be20000000800 */
[----:B------:R-:W-:Y:S02]  /*3ce0*/  FMNMX.FTZ R73, R55, R4, !PT ;  /* 0x0000000437497209 */ /* 0x000fe40007810000 */
[----:B------:R-:W-:Y:S02]  /*3cf0*/  ISETP.GT.AND P3, PT, R81, 0x88, PT ;  /* 0x000000885100780c */ /* 0x000fe40003f64270 */
[----:B------:R-:W-:Y:S01]  /*3d00*/  FSEL R65, R27, -INF , P4 ;  /* 0xff8000001b417808 */ /* 0x000fe20002000000 */
[----:B------:R-:W-:Y:S01]  /*3d10*/  FFMA.FTZ R27, R68, UR39, -R3 ;  /* 0x00000027441b7c23 */ /* 0x000fe20008010803 */
[----:B------:R-:W-:Y:S01]  /*3d20*/  FMNMX.FTZ R4, R64, R73, !PT ;  /* 0x0000004940047209 */ /* 0x000fe20007810000 */
[----:B------:R-:W-:Y:S01]  /*3d30*/  MUFU.EX2 R26, R76 ;  /* 0x0000004c001a7308 */ /* 0x000fe20000000800 */
[----:B------:R-:W-:-:S02]  /*3d40*/  ISETP.GT.AND P4, PT, R81, 0x89, PT ;  /* 0x000000895100780c */ /* 0x000fc40003f84270 */
[----:B-----5:R-:W-:Y:S02]  /*3d50*/  CS2R R110, SRZ ;  /* 0x00000000006e7805 */ /* 0x020fe4000001ff00 */
[----:B------:R-:W-:Y:S01]  /*3d60*/  FSEL R68, R30, -INF , P3 ;  /* 0xff8000001e447808 */ /* 0x000fe20001800000 */
[--C-:B------:R-:W-:Y:S01]  /*3d70*/  FFMA.FTZ R30, R40, UR39, -R3.reuse ;  /* 0x00000027281e7c23 */ /* 0x100fe20008010803 */
[----:B------:R-:W-:Y:S01]  /*3d80*/  FMNMX.FTZ R73, R65, R4, !PT ;  /* 0x0000000441497209 */ /* 0x000fe20007810000 */
[--C-:B------:R-:W-:Y:S01]  /*3d90*/  FFMA.FTZ R40, R45, UR39, -R3.reuse ;  /* 0x000000272d287c23 */ /* 0x100fe20008010803 */
[----:B------:R-:W-:Y:S01]  /*3da0*/  ISETP.GT.AND P3, PT, R81, 0x90, PT ;  /* 0x000000905100780c */ /* 0x000fe20003f64270 */
[----:B------:R-:W-:Y:S01]  /*3db0*/  IMAD.U32 R45, RZ, RZ, UR39 ;  /* 0x00000027ff2d7e24 */ /* 0x000fe2000f8e00ff */
[----:B------:R-:W-:Y:S01]  /*3dc0*/  FSEL R72, R31, -INF , P4 ;  /* 0xff8000001f487808 */ /* 0x000fe20002000000 */
[----:B------:R-:W-:Y:S01]  /*3dd0*/  FFMA.FTZ R31, R69, UR39, -R3 ;  /* 0x00000027451f7c23 */ /* 0x000fe20008010803 */
[----:B------:R-:W-:Y:S01]  /*3de0*/  FMNMX.FTZ R73, R68, R73, !PT ;  /* 0x0000004944497209 */ /* 0x000fe20007810000 */
[----:B------:R-:W-:Y:S01]  /*3df0*/  MUFU.EX2 R61, R61 ;  /* 0x0000003d003d7308 */ /* 0x000fe20000000800 */
[----:B------:R-:W-:-:S02]  /*3e00*/  ISETP.GT.AND P4, PT, R81, 0x91, PT ;  /* 0x000000915100780c */ /* 0x000fc40003f84270 */
[----:B------:R-:W-:Y:S02]  /*3e10*/  FSEL R69, R34, -INF , P3 ;  /* 0xff80000022457808 */ /* 0x000fe40001800000 */
[----:B------:R-:W-:Y:S02]  /*3e20*/  FMNMX.FTZ R4, R72, R73, !PT ;  /* 0x0000004948047209 */ /* 0x000fe40007810000 */
[----:B------:R-:W-:Y:S01]  /*3e30*/  ISETP.GT.AND P3, PT, R81, 0x98, PT ;  /* 0x000000985100780c */ /* 0x000fe20003f64270 */
[----:B------:R5:W-:Y:S01]  /*3e40*/  MUFU.EX2 R34, R31 ;  /* 0x0000001f00227308 */ /* 0x000be20000000800 */
[----:B------:R-:W-:Y:S02]  /*3e50*/  FSEL R73, R35, -INF , P4 ;  /* 0xff80000023497808 */ /* 0x000fe40002000000 */
[----:B------:R-:W-:Y:S02]  /*3e60*/  FMNMX.FTZ R4, R69, R4, !PT ;  /* 0x0000000445047209 */ /* 0x000fe40007810000 */
[----:B------:R-:W-:-:S02]  /*3e70*/  ISETP.GT.AND P4, PT, R81, 0x99, PT ;  /* 0x000000995100780c */ /* 0x000fc40003f84270 */
[----:B------:R-:W-:Y:S01]  /*3e80*/  FSEL R81, R38, -INF , P3 ;  /* 0xff80000026517808 */ /* 0x000fe20001800000 */
[----:B------:R-:W-:-:S01]  /*3e90*/  FFMA.FTZ R38, R48, UR39, -R3 ;  /* 0x0000002730267c23 */ /* 0x000fc20008010803 */
[----:B------:R-:W-:Y:S01]  /*3ea0*/  FMNMX.FTZ R4, R73, R4, !PT ;  /* 0x0000000449047209 */ /* 0x000fe20007810000 */
[----:B-----5:R-:W-:-:S01]  /*3eb0*/  FFMA.FTZ R31, R41, UR39, -R3 ;  /* 0x00000027291f7c23 */ /* 0x020fc20008010803 */
[----:B------:R-:W-:Y:S01]  /*3ec0*/  FSEL R76, R39, -INF , P4 ;  /* 0xff800000274c7808 */ /* 0x000fe20002000000 */
[----:B------:R-:W-:-:S01]  /*3ed0*/  FFMA.FTZ R39, R49, UR39, -R3 ;  /* 0x0000002731277c23 */ /* 0x000fc20008010803 */
[----:B------:R-:W-:Y:S01]  /*3ee0*/  FMNMX.FTZ R35, R81, R4, !PT ;  /* 0x0000000451237209 */ /* 0x000fe20007810000 */
[----:B------:R-:W-:-:S01]  /*3ef0*/  FFMA.FTZ R41, R52, UR39, -R3 ;  /* 0x0000002734297c23 */ /* 0x000fc20008010803 */
[----:B-1----:R-:W-:Y:S01]  /*3f00*/  FADD.FTZ R48, R5, R6 ;  /* 0x0000000605307221 */ /* 0x002fe20000010000 */
[----:B------:R1:W-:Y:S01]  /*3f10*/  MUFU.EX2 R42, R114 ;  /* 0x00000072002a7308 */ /* 0x0003e20000000800 */
[----:B------:R-:W-:Y:S01]  /*3f20*/  FMNMX.FTZ R4, R76, R35, !PT ;  /* 0x000000234c047209 */ /* 0x000fe20007810000 */
[--C-:B------:R-:W-:Y:S01]  /*3f30*/  FFMA.FTZ R35, R44, UR39, -R3.reuse ;  /* 0x000000272c237c23 */ /* 0x100fe20008010803 */
[----:B------:R-:W-:-:S01]  /*3f40*/  FFMA.FTZ R44, R53, UR39, -R3 ;  /* 0x00000027352c7c23 */ /* 0x000fc20008010803 */
[----:B------:R-:W-:Y:S01]  /*3f50*/  FFMA.FTZ R3, R37, UR39, -R3 ;  /* 0x0000002725037c23 */ /* 0x000fe20008010803 */
[----:B---3--:R-:W-:-:S01]  /*3f60*/  FADD.FTZ R49, R7, R48 ;  /* 0x0000003007317221 */ /* 0x008fc20000010000 */
[----:B------:R-:W3:Y:S01]  /*3f70*/  SHFL.BFLY PT, R89, R4, 0x2, 0x1f ;  /* 0x0c401f0004597f89 */ /* 0x000ee200000e0000 */
[C---:B----4-:R-:W-:Y:S01]  /*3f80*/  F2FP.SATFINITE.E4M3.F32.PACK_AB_MERGE_C R216, R10.reuse, R7, RZ ;  /* 0x000000070ad8723e */ /* 0x050fe200048070ff */
[----:B------:R-:W-:Y:S01]  /*3f90*/  MUFU.EX2 R43, R43 ;  /* 0x0000002b002b7308 */ /* 0x000fe20000000800 */
[----:B------:R-:W-:-:S01]  /*3fa0*/  FADD.FTZ R49, R10, R49 ;  /* 0x000000310a317221 */ /* 0x000fc20000010000 */
[----:B--2---:R-:W-:-:S02]  /*3fb0*/  F2FP.SATFINITE.E4M3.F32.PACK_AB_MERGE_C R218, R12, R11, RZ ;  /* 0x0000000b0cda723e */ /* 0x004fc400048070ff */
[----:B-1----:R-:W-:Y:S02]  /*3fc0*/  CS2R R114, SRZ ;  /* 0x0000000000727805 */ /* 0x002fe4000001ff00 */
[----:B------:R-:W-:Y:S02]  /*3fd0*/  F2FP.SATFINITE.E4M3.F32.PACK_AB_MERGE_C R216, R6, R5, R216 ;  /* 0x0000000506d8723e */ /* 0x000fe400048070d8 */
[----:B------:R-:W-:Y:S02]  /*3fe0*/  CS2R R52, SRZ ;  /* 0x0000000000347805 */ /* 0x000fe4000001ff00 */
[----:B------:R-:W-:Y:S01]  /*3ff0*/  F2FP.SATFINITE.E4M3.F32.PACK_AB_MERGE_C R218, R9, R8, R218 ;  /* 0x0000000809da723e */ /* 0x000fe200048070da */
[----:B------:R-:W-:Y:S08]  /*4000*/  MUFU.EX2 R46, R46 ;  /* 0x0000002e002e7308 */ /* 0x000ff00000000800 */
[----:B------:R-:W-:Y:S01]  /*4010*/  MUFU.EX2 R27, R27 ;  /* 0x0000001b001b7308 */ /* 0x000fe20000000800 */
[----:B---3--:R-:W-:-:S07]  /*4020*/  FMNMX.FTZ R89, R4, R89, !PT ;  /* 0x0000005904597209 */ /* 0x008fce0007810000 */
[----:B------:R-:W-:Y:S01]  /*4030*/  MUFU.EX2 R30, R30 ;  /* 0x0000001e001e7308 */ /* 0x000fe20000000800 */
[----:B------:R-:W1:Y:S07]  /*4040*/  SHFL.BFLY PT, R4, R89, 0x1, 0x1f ;  /* 0x0c201f0059047f89 */ /* 0x000e6e00000e0000 */
[----:B------:R-:W-:Y:S08]  /*4050*/  MUFU.EX2 R31, R31 ;  /* 0x0000001f001f7308 */ /* 0x000ff00000000800 */
[----:B------:R-:W-:Y:S08]  /*4060*/  MUFU.EX2 R35, R35 ;  /* 0x0000002300237308 */ /* 0x000ff00000000800 */
[----:B------:R-:W-:Y:S01]  /*4070*/  MUFU.EX2 R40, R40 ;  /* 0x0000002800287308 */ /* 0x000fe20000000800 */
[----:B-1----:R-:W-:-:S02]  /*4080*/  FMNMX.FTZ R4, R89, R4, !PT ;  /* 0x0000000459047209 */ /* 0x002fc40007810000 */
        /* <DEDUP_REMOVED lines=31> */
[----:B------:R-:W-:-:S01]  /*4280*/  FFMA.FTZ R80, R80, UR39, -R45 ;  /* 0x0000002750507c23 */ /* 0x000fc2000801082d */
[--C-:B------:R-:W-:Y:S01]  /*4290*/  FFMA.FTZ R84, R84, UR39, -R45.reuse ;  /* 0x0000002754547c23 */ /* 0x100fe2000801082d */
[----:B------:R-:W-:-:S01]  /*42a0*/  FFMA.FTZ R85, R85, UR39, -R45 ;  /* 0x0000002755557c23 */ /* 0x000fc2000801082d */
[--C-:B------:R-:W-:Y:S01]  /*42b0*/  FFMA.FTZ R70, R70, UR39, -R45.reuse ;  /* 0x0000002746467c23 */ /* 0x100fe2000801082d */
[----:B------:R-:W-:-:S01]  /*42c0*/  FFMA.FTZ R67, R67, UR39, -R45 ;  /* 0x0000002743437c23 */ /* 0x000fc2000801082d */
        /* <DEDUP_REMOVED lines=10> */
[----:B------:R-:W0:Y:S01]  /*4370*/  MUFU.EX2 R98, R98 ;  /* 0x0000006200627308 */ /* 0x000e220000000800 */
[----:B--2---:R-:W-:-:S01]  /*4380*/  FADD.FTZ R48, R94, R37 ;  /* 0x000000255e307221 */ /* 0x004fc20000010000 */
[--C-:B------:R-:W-:Y:S01]  /*4390*/  FFMA.FTZ R68, R68, UR39, -R45.reuse ;  /* 0x0000002744447c23 */ /* 0x100fe2000801082d */
[----:B------:R-:W-:-:S01]  /*43a0*/  FFMA.FTZ R72, R72, UR39, -R45 ;  /* 0x0000002748487c23 */ /* 0x000fc2000801082d */
[--C-:B------:R-:W-:Y:S01]  /*43b0*/  FFMA.FTZ R69, R69, UR39, -R45.reuse ;  /* 0x0000002745457c23 */ /* 0x100fe2000801082d */
[----:B------:R-:W-:-:S01]  /*43c0*/  FFMA.FTZ R73, R73, UR39, -R45 ;  /* 0x0000002749497c23 */ /* 0x000fc2000801082d */
[--C-:B------:R-:W-:Y:S01]  /*43d0*/  FFMA.FTZ R81, R81, UR39, -R45.reuse ;  /* 0x0000002751517c23 */ /* 0x100fe2000801082d */
[----:B------:R-:W-:-:S01]  /*43e0*/  FFMA.FTZ R45, R76, UR39, -R45 ;  /* 0x000000274c2d7c23 */ /* 0x000fc2000801082d */
[----:B------:R-:W1:Y:S01]  /*43f0*/  MUFU.EX2 R99, R99 ;  /* 0x0000006300637308 */ /* 0x000e620000000800 */
[----:B---3--:R-:W-:-:S01]  /*4400*/  FADD.FTZ R37, R95, R48 ;  /* 0x000000305f257221 */ /* 0x008fc20000010000 */
        /* <DEDUP_REMOVED lines=13> */
[----:B------:R-:W-:Y:S02]  /*44e0*/  FADD.FTZ R48, R14, R49 ;  /* 0x000000310e307221 */ /* 0x000fe40000010000 */
[----:B------:R-:W1:Y:S01]  /*44f0*/  MUFU.EX2 R74, R74 ;  /* 0x0000004a004a7308 */ /* 0x000e620000000800 */
[----:B--2---:R-:W-:-:S01]  /*4500*/  FADD.FTZ R2, R102, R37 ;  /* 0x0000002566027221 */ /* 0x004fc20000010000 */
[----:B------:R-:W-:Y:S01]  /*4510*/  FADD.FTZ R49, R15, R48 ;  /* 0x000000300f317221 */ /* 0x000fe20000010000 */
[----:B------:R-:W-:-:S03]  /*4520*/  F2FP.SATFINITE.E4M3.F32.PACK_AB_MERGE_C R15, R20, R15, RZ ;  /* 0x0000000f140f723e */ /* 0x000fc600048070ff */
[----:B------:R-:W-:Y:S01]  /*4530*/  FADD.FTZ R48, R20, R49 ;  /* 0x0000003114307221 */ /* 0x000fe20000010000 */
[----:B------:R-:W-:Y:S01]  /*4540*/  F2FP.SATFINITE.E4M3.F32.PACK_AB_MERGE_C R212, R14, R13, R15 ;  /* 0x0000000d0ed4723e */ /* 0x000fe2000480700f */
[----:B------:R-:W2:Y:S01]  /*4550*/  MUFU.EX2 R75, R75 ;  /* 0x0000004b004b7308 */ /* 0x000ea20000000800 */
[----:B0-----:R-:W-:-:S01]  /*4560*/  FADD.FTZ R37, R103, R2 ;  /* 0x0000000267257221 */ /* 0x001fc20000010000 */
[----:B------:R-:W-:Y:S01]  /*4570*/  FADD.FTZ R49, R21, R48 ;  /* 0x0000003015317221 */ /* 0x000fe20000010000 */
[----:B------:R-:W-:Y:S02]  /*4580*/  F2FP.SATFINITE.E4M3.F32.PACK_AB_MERGE_C R219, R103, R102, RZ ;  /* 0x0000006667db723e */ /* 0x000fe400048070ff */
[----:B------:R-:W-:Y:S01]  /*4590*/  CS2R R102, SRZ ;  /* 0x0000000000667805 */ /* 0x000fe2000001ff00 */
[----:B------:R-:W-:-:S01]  /*45a0*/  FADD.FTZ R48, R56, R49 ;  /* 0x0000003138307221 */ /* 0x000fc20000010000 */
[----:B------:R-:W-:Y:S01]  /*45b0*/  F2FP.SATFINITE.E4M3.F32.PACK_AB_MERGE_C R219, R99, R98, R219 ;  /* 0x0000006263db723e */ /* 0x000fe200048070db */
[----:B------:R-:W0:Y:S01]  /*45c0*/  MUFU.EX2 R78, R78 ;  /* 0x0000004e004e7308 */ /* 0x000e220000000800 */
[----:B-1----:R-:W-:-:S01]  /*45d0*/  FADD.FTZ R2, R74, R37 ;  /* 0x000000254a027221 */ /* 0x002fc20000010000 */
[----:B------:R-:W-:Y:S01]  /*45e0*/  FADD.FTZ R49, R57, R48 ;  /* 0x0000003039317221 */ /* 0x000fe20000010000 */
[----:B------:R-:W-:-:S02]  /*45f0*/  F2FP.SATFINITE.E4M3.F32.PACK_AB_MERGE_C R57, R66, R57, RZ ;  /* 0x000000394239723e */ /* 0x000fc400048070ff */
[----:B------:R-:W-:Y:S01]  /*4600*/  CS2R R98, SRZ ;  /* 0x0000000000627805 */ /* 0x000fe2000001ff00 */
[----:B------:R-:W-:-:S01]  /*4610*/  FADD.FTZ R10, R66, R49 ;  /* 0x00000031420a7221 */ /* 0x000fc20000010000 */
[----:B------:R-:W-:Y:S01]  /*4620*/  F2FP.SATFINITE.E4M3.F32.PACK_AB_MERGE_C R214, R56, R21, R57 ;  /* 0x0000001538d6723e */ /* 0x000fe20004807039 */
[----:B------:R-:W1:Y:S01]  /*4630*/  MUFU.EX2 R79, R79 ;  /* 0x0000004f004f7308 */ /* 0x000e620000000800 */
[----:B--2---:R-:W-:-:S01]  /*4640*/  FADD.FTZ R37, R75, R2 ;  /* 0x000000024b257221 */ /* 0x004fc20000010000 */
[----:B------:R-:W-:Y:S02]  /*4650*/  CS2R R56, SRZ ;  /* 0x0000000000387805 */ /* 0x000fe4000001ff00 */
[----:B------:R-:W-:-:S04]  /*4660*/  CS2R R48, SRZ ;  /* 0x0000000000307805 */ /* 0x000fc8000001ff00 */
        /* <DEDUP_REMOVED lines=154> */
[----:B------:R-:W-:-:S07]  /*5010*/  IMAD.MOV.U32 R119, RZ, RZ, RZ ;  /* 0x000000ffff777224 */ /* 0x000fce00078e00ff */
.L_x_2181:
[----:B------:R-:W-:Y:S01]  /*5020*/  ISETP.NE.AND P4, PT, RZ, UR44, PT ;  /* 0x0000002cff007c0c */ /* 0x000fe2000bf85270 */
[----:B------:R-:W-:-:S04]  /*5030*/  UISETP.NE.AND UP1, UPT, UR57, 0x1, UPT ;  /* 0x000000013900788c */ /* 0x000fc8000bf25270 */
[----:B------:R-:W-:-:S04]  /*5040*/  USEL UR45, URZ, 0x1, UP1 ;  /* 0x000000013f2d7887 */ /* 0x000fc80008800000 */
[----:B------:R-:W-:-:S04]  /*5050*/  ULOP3.LUT UR45, UR58, UR45, URZ, 0x3c, !UPT ;  /* 0x0000002d3a2d7292 */ /* 0x000fc8000f8e3c3f */
[----:B------:R-:W-:Y:S08]  /*5060*/  @P4 BRA `(.L_x_2172) ;  /* 0x0000000000384947 */ /* 0x000ff00003800000 */
[----:B------:R-:W-:Y:S05]  /*5070*/  @!P0 BRA `(.L_x_2173) ;  /* 0x0000000000048947 */ /* 0x000fea0003800000 */
[----:B------:R-:W-:Y:S01]  /*5080*/  BPT.TRAP 0x1 ;  /* 0x000000040000795c */ /* 0x000fe20000300000 */
.L_x_2173:
        /* <DEDUP_REMOVED lines=9> */
.L_x_2174:
[----:B-1----:R-:W-:Y:S05]  /*5120*/  @P3 BRA `(.L_x_2172) ;  /* 0x0000000000083947 */ /* 0x002fea0003800000 */
[----:B------:R-:W1:Y:S02]  /*5130*/  SYNCS.PHASECHK.TRANS64.TRYWAIT P3, [UR6+0x33430], R0 ;  /* 0x03343000ff0075a7 */ /* 0x000e640008060146 */
[----:B-1----:R-:W-:Y:S05]  /*5140*/  @!P3 BRA `(.L_x_2175) ;  /* 0x0000010000e4b947 */ /* 0x002fea0003800000 */
.L_x_2172:
        /* <DEDUP_REMOVED lines=191> */
.L_x_2177:
[----:B------:R-:W-:Y:S01]  /*5d40*/  ULEA UR6, UR57, UR41, 0x3 ;  /* 0x0000002939067291 */ /* 0x000fe2000f8e183f */
[----:B------:R-:W-:-:S05]  /*5d50*/  IMAD.U32 R0, RZ, RZ, UR58 ;  /* 0x0000003aff007e24 */ /* 0x000fca000f8e00ff */
[----:B------:R-:W-:-:S04]  /*5d60*/  SHF.L.U32 R0, R0, 0x1f, RZ ;  /* 0x0000001f00007819 */ /* 0x000fc800000006ff */
[----:B------:R0:W1:Y:S01]  /*5d70*/  SYNCS.PHASECHK.TRANS64.TRYWAIT P3, [UR6+0x33450], R0 ;  /* 0x03345000ff0075a7 */ /* 0x0000620008060146 */
[----:B------:R-:W-:Y:S05]  /*5d80*/  @!P0 BRA `(.L_x_2178) ;  /* 0x0000000000048947 */ /* 0x000fea0003800000 */
[----:B------:R-:W-:Y:S01]  /*5d90*/  BPT.TRAP 0x1 ;  /* 0x000000040000795c */ /* 0x000fe20000300000 */
.L_x_2178:
[----:B-1----:R-:W-:Y:S05]  /*5da0*/  @P3 BRA `(.L_x_2176) ;  /* 0x0000000000083947 */ /* 0x002fea0003800000 */
[----:B------:R-:W1:Y:S02]  /*5db0*/  SYNCS.PHASECHK.TRANS64.TRYWAIT P3, [UR6+0x33450], R0 ;  /* 0x03345000ff0075a7 */ /* 0x000e640008060146 */
[----:B-1----:R-:W-:Y:S05]  /*5dc0*/  @!P3 BRA `(.L_x_2179) ;  /* 0x000000f400dcb947 */ /* 0x002fea0003800000 */
.L_x_2176:
[----:B-1----:R-:W-:Y:S01]  /*5dd0*/  VIADD R5, R18, UR37 ;  /* 0x0000002512057c36 */ /* 0x002fe20008000000 */
[----:B------:R-:W-:Y:S01]  /*5de0*/  @UP0 ULDC UR6, c[0x0][0x44c] ;  /* 0x0001130000060ab9 */ /* 0x000fe20000000800 */
[----:B------:R-:W-:Y:S01]  /*5df0*/  UMOV UR7, 0x1 ;  /* 0x0000000100077882 */ /* 0x000fe20000000000 */
[----:B------:R-:W-:Y:S01]  /*5e00*/  IMAD.MOV.U32 R4, RZ, RZ, -0x2 ;  /* 0xfffffffeff047424 */ /* 0x000fe200078e00ff */
[----:B------:R-:W-:Y:S01]  /*5e10*/  UIMAD UR7, UR56, -0xa0, UR7 ;  /* 0xffffff60380778a4 */ /* 0x000fe2000f8e0207 */
[----:B0-----:R-:W-:Y:S01]  /*5e20*/  @P2 IMAD.HI.U32 R0, R5, UR6, RZ ;  /* 0x0000000605002c27 */ /* 0x001fe2000f8e00ff */
[----:B------:R-:W-:Y:S01]  /*5e30*/  @UP0 ULDC UR6, c[0x0][0x450] ;  /* 0x0001140000060ab9 */ /* 0x000fe20000000800 */
[----:B------:R-:W-:-:S06]  /*5e40*/  WARPGROUP.ARRIVE ;  /* 0x00000000000079c5 */ /* 0x000fcc0000000000 */
[----:B------:R-:W0:Y:S01]  /*5e50*/  S2R R229, SR_TID.X ;  /* 0x0000000000e57919 */ /* 0x000e220000002100 */
[----:B------:R-:W-:Y:S01]  /*5e60*/  IMAD.U32 R11, RZ, RZ, UR51 ;  /* 0x00000033ff0b7e24 */ /* 0x000fe2000f8e00ff */
[----:B------:R-:W-:Y:S01]  /*5e70*/  @P2 SHF.R.U32.HI R5, RZ, UR6, R0 ;  /* 0x00000006ff052c19 */ /* 0x000fe20008011600 */
[----:B------:R-:W-:Y:S01]  /*5e80*/  UIADD3 UR6, UR41, 0x200, URZ ;  /* 0x0000020029067890 */ /* 0x000fe2000fffe03f */
[----:B------:R-:W-:Y:S01]  /*5e90*/  IMAD R4, R17, R4, UR7 ;  /* 0x0000000711047e24 */ /* 0x000fe2000f8e0204 */
[----:B------:R-:W-:Y:S01]  /*5ea0*/  UMOV UR7, 0xc0000010 ;  /* 0xc000001000077882 */ /* 0x000fe20000000000 */
[----:B------:R-:W-:Y:S01]  /*5eb0*/  IMAD.U32 R15, RZ, RZ, UR39 ;  /* 0x00000027ff0f7e24 */ /* 0x000fe2000f8e00ff */
[----:B------:R-:W-:Y:S01]  /*5ec0*/  USHF.R.U32.HI UR6, URZ, 0x4, UR6 ;  /* 0x000000043f067899 */ /* 0x000fe20008011606 */
[----:B------:R-:W1:Y:S01]  /*5ed0*/  SHFL.IDX PT, R9, R5, RZ, 0x1c1f ;  /* 0x001c1fff05097589 */ /* 0x000e6200000e0000 */
[----:B------:R-:W-:Y:S02]  /*5ee0*/  IADD3 R4, -R11, UR50, R4 ;  /* 0x000000320b047c10 */ /* 0x000fe4000fffe104 */
[----:B------:R-:W-:Y:S01]  /*5ef0*/  ULOP3.LUT UR6, UR6, 0x3fff, URZ, 0xc0, !UPT ;  /* 0x00003fff06067892 */ /* 0x000fe2000f8ec03f */
[----:B------:R-:W2:Y:S03]  /*5f00*/  SHFL.IDX PT, R5, R5, 0x1, 0x1c1f ;  /* 0x003c1f0005057f89 */ /* 0x000ea600000e0000 */
[----:B------:R-:W-:-:S04]  /*5f10*/  ULOP3.LUT UR6, UR6, 0x10000, URZ, 0xfc, !UPT ;  /* 0x0001000006067892 */ /* 0x000fc8000f8efc3f */
[----:B------:R-:W-:-:S07]  /*5f20*/  UIMAD UR10, UR57, 0x780, UR6 ;  /* 0x00000780390a78a4 */ /* 0x000fce000f8e0206 */
[----:B------:R-:W-:Y:S02]  /*5f30*/  UMOV UR6, UR10 ;  /* 0x0000000a00067c82 */ /* 0x000fe40008000000 */
[----:B------:R-:W-:Y:S01]  /*5f40*/  QGMMA.64x192x32.F32.E4M3.E4M3 R24, R216, gdesc[UR4], R24, gsb0 ;  /* 0x02e00004d8187df3 */ /* 0x000fe20008000818 */
[----:B------:R-:W-:Y:S01]  /*5f50*/  UIADD3 UR6, UR10, 0x180, URZ ;  /* 0x000001800a067890 */ /* 0x000fe2000fffe03f */
[----:B------:R-:W-:Y:S01]  /*5f60*/  UMOV UR7, 0xc0000010 ;  /* 0xc000001000077882 */ /* 0x000fe20000000000 */
[C---:B-1----:R-:W-:Y:S01]  /*5f70*/  IMAD.IADD R0, R4.reuse, 0x1, R9 ;  /* 0x0000000104007824 */ /* 0x042fe200078e0209 */
[----:B0-----:R-:W-:Y:S01]  /*5f80*/  SHF.R.U32.HI R229, RZ, 0x7, R229 ;  /* 0x00000007ffe57819 */ /* 0x001fe200000116e5 */
[----:B--2---:R-:W-:-:S03]  /*5f90*/  IMAD.IADD R4, R4, 0x1, R5 ;  /* 0x0000000104047824 */ /* 0x004fc600078e0205 */
        /* <DEDUP_REMOVED lines=98> */
[----:B------:R-:W-:Y:S01]  /*65c0*/  FMNMX.FTZ R11, R149, R8, !PT ;  /* 0x00000008950b7209 */ /* 0x000fe20007810000 */
[----:B------:R-:W-:Y:S02]  /*65d0*/  WARPGROUP.DEPBAR.LE gsb0, 0x0 ;  /* 0x00008000000079c5 */ /* 0x000fe40000010000 */
[----:B------:R-:W-:Y:S01]  /*65e0*/  WARPGROUP.ARRIVE ;  /* 0x00000000000079c5 */ /* 0x000fe20000000000 */
[----:B------:R-:W-:Y:S02]  /*65f0*/  ISETP.GT.AND P3, PT, R0, 0x88, PT ;  /* 0x000000880000780c */ /* 0x000fe40003f64270 */
[----:B------:R-:W-:-:S02]  /*6600*/  FSEL R121, R121, -INF , P4 ;  /* 0xff80000079797808 */ /* 0x000fc40002000000 */
[----:B------:R-:W-:Y:S01]  /*6610*/  FMNMX.FTZ R8, R120, R11, !PT ;  /* 0x0000000b78087209 */ /* 0x000fe20007810000 */
[----:B------:R-:W-:Y:S01]  /*6620*/  QGMMA.64x192x32.F32.E4M3.E4M3 R24, R212, gdesc[UR4], R24, gsb0 ;  /* 0x02e00004d4187df3 */ /* 0x000fe20008000818 */
[----:B------:R-:W-:Y:S01]  /*6630*/  ISETP.GT.AND P4, PT, R0, 0x89, PT ;  /* 0x000000890000780c */ /* 0x000fe20003f84270 */
[----:B------:R-:W-:Y:S01]  /*6640*/  UIADD3 UR6, UR10, 0x300, URZ ;  /* 0x000003000a067890 */ /* 0x000fe2000fffe03f */
[----:B------:R-:W-:Y:S01]  /*6650*/  FSEL R124, R124, -INF , P3 ;  /* 0xff8000007c7c7808 */ /* 0x000fe20001800000 */
[----:B------:R-:W-:Y:S01]  /*6660*/  UMOV UR7, 0xc0000010 ;  /* 0xc000001000077882 */ /* 0x000fe20000000000 */
        /* <DEDUP_REMOVED lines=13> */
[----:B------:R-:W-:Y:S02]  /*6740*/  FSEL R133, R133, -INF , P4 ;  /* 0xff80000085857808 */ /* 0x000fe40002000000 */
[----:B------:R-:W-:-:S02]  /*6750*/  FMNMX.FTZ R0, R132, R11, !PT ;  /* 0x0000000b84007209 */ /* 0x000fc40007810000 */
[C---:B------:R-:W-:Y:S02]  /*6760*/  ISETP.GT.AND P4, PT, R4.reuse, RZ, PT ;  /* 0x000000ff0400720c */ /* 0x040fe40003f84270 */
[----:B------:R-:W-:Y:S02]  /*6770*/  FMNMX.FTZ R11, R133, R0, !PT ;  /* 0x00000000850b7209 */ /* 0x000fe40007810000 */
[----:B------:R-:W-:Y:S02]  /*6780*/  ISETP.GT.AND P5, PT, R4, 0x1, PT ;  /* 0x000000010400780c */ /* 0x000fe40003fa4270 */
[----:B------:R-:W-:Y:S01]  /*6790*/  FSEL R186, R186, -INF , P4 ;  /* 0xff800000baba7808 */ /* 0x000fe20002000000 */
[----:B------:R-:W0:Y:S01]  /*67a0*/  SHFL.BFLY PT, R0, R11, 0x2, 0x1f ;  /* 0x0c401f000b007f89 */ /* 0x000e2200000e0000 */
[----:B------:R-:W-:Y:S02]  /*67b0*/  ISETP.GT.AND P4, PT, R4, 0x8, PT ;  /* 0x000000080400780c */ /* 0x000fe40003f84270 */
[----:B------:R-:W-:-:S02]  /*67c0*/  FSEL R187, R187, -INF , P5 ;  /* 0xff800000bbbb7808 */ /* 0x000fc40002800000 */
[----:B------:R-:W-:Y:S02]  /*67d0*/  FMNMX.FTZ R20, R186, R7, !PT ;  /* 0x00000007ba147209 */ /* 0x000fe40007810000 */
[----:B------:R-:W-:Y:S02]  /*67e0*/  ISETP.GT.AND P5, PT, R4, 0x9, PT ;  /* 0x000000090400780c */ /* 0x000fe40003fa4270 */
[----:B------:R-:W-:Y:S02]  /*67f0*/  FSEL R190, R190, -INF , P4 ;  /* 0xff800000bebe7808 */ /* 0x000fe40002000000 */
[C---:B------:R-:W-:Y:S02]  /*6800*/  ISETP.GT.AND P4, PT, R4.reuse, 0x10, PT ;  /* 0x000000100400780c */ /* 0x040fe40003f84270 */
[----:B------:R-:W-:Y:S02]  /*6810*/  FSEL R191, R191, -INF , P5 ;  /* 0xff800000bfbf7808 */ /* 0x000fe40002800000 */
[----:B------:R-:W-:-:S02]  /*6820*/  ISETP.GT.AND P5, PT, R4, 0x11, PT ;  /* 0x000000110400780c */ /* 0x000fc40003fa4270 */
[----:B------:R-:W-:Y:S02]  /*6830*/  FSEL R194, R194, -INF , P4 ;  /* 0xff800000c2c27808 */ /* 0x000fe40002000000 */
[C---:B------:R-:W-:Y:S02]  /*6840*/  ISETP.GT.AND P4, PT, R4.reuse, 0x18, PT ;  /* 0x000000180400780c */ /* 0x040fe40003f84270 */
[----:B------:R-:W-:Y:S02]  /*6850*/  FSEL R195, R195, -INF , P5 ;  /* 0xff800000c3c37808 */ /* 0x000fe40002800000 */
[----:B------:R-:W-:Y:S02]  /*6860*/  ISETP.GT.AND P5, PT, R4, 0x19, PT ;  /* 0x000000190400780c */ /* 0x000fe40003fa4270 */
[----:B0-----:R-:W-:Y:S02]  /*6870*/  FMNMX.FTZ R12, R11, R0, !PT ;  /* 0x000000000b0c7209 */ /* 0x001fe40007810000 */
[----:B------:R-:W-:-:S02]  /*6880*/  FSEL R198, R198, -INF , P4 ;  /* 0xff800000c6c67808 */ /* 0x000fc40002000000 */
[----:B------:R-:W-:Y:S01]  /*6890*/  FSEL R199, R199, -INF , P5 ;  /* 0xff800000c7c77808 */ /* 0x000fe20002800000 */
[----:B------:R-:W0:Y:S01]  /*68a0*/  SHFL.BFLY PT, R13, R12, 0x1, 0x1f ;  /* 0x0c201f000c0d7f89 */ /* 0x000e2200000e0000 */
[C---:B------:R-:W-:Y:S02]  /*68b0*/  ISETP.GT.AND P4, PT, R4.reuse, 0x20, PT ;  /* 0x000000200400780c */ /* 0x040fe40003f84270 */
[----:B------:R-:W-:Y:S02]  /*68c0*/  ISETP.GT.AND P5, PT, R4, 0x21, PT ;  /* 0x000000210400780c */ /* 0x000fe40003fa4270 */
        /* <DEDUP_REMOVED lines=10> */
[----:B0-----:R-:W-:Y:S02]  /*6970*/  FMNMX.FTZ R0, R12, R13, !PT ;  /* 0x0000000d0c007209 */ /* 0x001fe40007810000 */
[----:B------:R-:W-:Y:S02]  /*6980*/  FSEL R179, R179, -INF , P5 ;  /* 0xff800000b3b37808 */ /* 0x000fe40002800000 */
[C---:B------:R-:W-:Y:S01]  /*6990*/  FSETP.NEU.FTZ.AND P3, PT, R0.reuse, -INF , PT ;  /* 0xff8000000000780b */ /* 0x040fe20003f7d000 */
[----:B------:R-:W-:-:S01]  /*69a0*/  FFMA.FTZ R8, R0, R15, -8 ;  /* 0xc100000000087423 */ /* 0x000fc2000001000f */
[----:B------:R-:W-:Y:S02]  /*69b0*/  FMNMX.FTZ R15, R187, R20, !PT ;  /* 0x00000014bb0f7209 */ /* 0x000fe40007810000 */
[----:B------:R-:W-:-:S02]  /*69c0*/  ISETP.GT.AND P5, PT, R4, 0x39, PT ;  /* 0x000000390400780c */ /* 0x000fc40003fa4270 */
[----:B------:R-:W-:Y:S02]  /*69d0*/  FSEL R8, R8, RZ, P3 ;  /* 0x000000ff08087208 */ /* 0x000fe40001800000 */
[----:B------:R-:W-:Y:S02]  /*69e0*/  FMNMX.FTZ R184, R190, R15, !PT ;  /* 0x0000000fbeb87209 */ /* 0x000fe40007810000 */
[----:B------:R-:W-:Y:S01]  /*69f0*/  FSEL R182, R182, -INF , P4 ;  /* 0xff800000b6b67808 */ /* 0x000fe20002000000 */
        /* <DEDUP_REMOVED lines=9> */
[----:B------:R-:W-:Y:S01]  /*6a90*/  ISETP.GT.AND P4, PT, R4, 0x40, PT ;  /* 0x000000400400780c */ /* 0x000fe20003f84270 */
        /* <DEDUP_REMOVED lines=8> */
[----:B------:R-:W-:Y:S01]  /*6b20*/  FSEL R155, R155, -INF , P5 ;  /* 0xff8000009b9b7808 */ /* 0x000fe20002800000 */
[----:B------:R-:W-:-:S01]  /*6b30*/  FFMA.FTZ R20, R197, UR39, -R8 ;  /* 0x00000027c5147c23 */ /* 0x000fc20008010808 */
[----:B------:R-:W-:Y:S01]  /*6b40*/  FMNMX.FTZ R21, R199, R184, !PT ;  /* 0x000000b8c7157209 */ /* 0x000fe20007810000 */
[----:B------:R-:W-:-:S01]  /*6b50*/  FFMA.FTZ R152, R152, UR39, -R8 ;  /* 0x0000002798987c23 */ /* 0x000fc20008010808 */
[----:B------:R-:W-:Y:S01]  /*6b60*/  ISETP.GT.AND P5, PT, R4, 0x49, PT ;  /* 0x000000490400780c */ /* 0x000fe20003fa4270 */
[----:B------:R-:W-:-:S01]  /*6b70*/  FFMA.FTZ R153, R153, UR39, -R8 ;  /* 0x0000002799997c23 */ /* 0x000fc20008010808 */
[----:B------:R-:W-:Y:S01]  /*6b80*/  FMNMX.FTZ R172, R170, R21, !PT ;  /* 0x00000015aaac7209 */ /* 0x000fe20007810000 */
[----:B------:R-:W-:-:S01]  /*6b90*/  FFMA.FTZ R157, R157, UR39, -R8 ;  /* 0x000000279d9d7c23 */ /* 0x000fc20008010808 */
        /* <DEDUP_REMOVED lines=48> */
[--C-:B-1----:R-:W-:Y:S01]  /*6ea0*/  FFMA.FTZ R184, R156, UR39, -R8.reuse ;  /* 0x000000279cb87c23 */ /* 0x102fe20008010808 */
        /* <DEDUP_REMOVED lines=8> */
[----:B------:R-:W-:Y:S02]  /*6f30*/  FSEL R138, R138, -INF , P4 ;  /* 0xff8000008a8a7808 */ /* 0x000fe40002000000 */
[----:B------:R-:W-:Y:S01]  /*6f40*/  FMNMX.FTZ R181, R167, R180, !PT ;  /* 0x000000b4a7b57209 */ /* 0x000fe20007810000 */
[----:B------:R-:W-:Y:S01]  /*6f50*/  MUFU.EX2 R10, R10 ;  /* 0x0000000a000a7308 */ /* 0x000fe20000000800 */
[----:B------:R-:W-:Y:S02]  /*6f60*/  ISETP.GT.AND P4, PT, R4, 0x68, PT ;  /* 0x000000680400780c */ /* 0x000fe40003f84270 */
[----:B------:R-:W-:Y:S02]  /*6f70*/  FSEL R139, R139, -INF , P5 ;  /* 0xff8000008b8b7808 */ /* 0x000fe40002800000 */
[----:B------:R-:W-:Y:S01]  /*6f80*/  FMNMX.FTZ R180, R138, R181, !PT ;  /* 0x000000b58ab47209 */ /* 0x000fe20007810000 */
[----:B------:R-:W-:-:S02]  /*6f90*/  WARPGROUP.DEPBAR.LE gsb0, 0x0 ;  /* 0x00008000000079c5 */ /* 0x000fc40000010000 */
[----:B------:R-:W-:Y:S01]  /*6fa0*/  WARPGROUP.ARRIVE ;  /* 0x00000000000079c5 */ /* 0x000fe20000000000 */
[----:B------:R-:W-:Y:S01]  /*6fb0*/  ISETP.GT.AND P5, PT, R4, 0x69, PT ;  /* 0x000000690400780c */ /* 0x000fe20003fa4270 */
[----:B------:R-:W-:Y:S01]  /*6fc0*/  MUFU.EX2 R9, R9 ;  /* 0x0000000900097308 */ /* 0x000fe20000000800 */
[----:B------:R-:W-:Y:S02]  /*6fd0*/  FSEL R156, R142, -INF , P4 ;  /* 0xff8000008e9c7808 */ /* 0x000fe40002000000 */
[----:B------:R-:W-:Y:S01]  /*6fe0*/  FMNMX.FTZ R181, R139, R180, !PT ;  /* 0x000000b48bb57209 */ /* 0x000fe20007810000 */
[----:B------:R-:W-:Y:S01]  /*6ff0*/  QGMMA.64x192x32.F32.E4M3.E4M3 R24, R208, gdesc[UR4], R24, gsb0 ;  /* 0x02e00004d0187df3 */ /* 0x000fe20008000818 */
[----:B------:R-:W-:Y:S01]  /*7000*/  ISETP.GT.AND P4, PT, R4, 0x70, PT ;  /* 0x000000700400780c */ /* 0x000fe20003f84270 */
[----:B------:R-:W-:Y:S01]  /*7010*/  UIADD3 UR6, UR10, 0x480, URZ ;  /* 0x000004800a067890 */ /* 0x000fe2000fffe03f */
[----:B------:R-:W-:Y:S01]  /*7020*/  FSEL R143, R143, -INF , P5 ;  /* 0xff8000008f8f7808 */ /* 0x000fe20002800000 */
[----:B------:R0:W-:Y:S01]  /*7030*/  MUFU.EX2 R142, R184 ;  /* 0x000000b8008e7308 */ /* 0x0001e20000000800 */
[----:B------:R-:W-:Y:S01]  /*7040*/  FMNMX.FTZ R180, R156, R181, !PT ;  /* 0x000000b59cb47209 */ /* 0x000fe20007810000 */
[----:B------:R-:W-:Y:S01]  /*7050*/  UMOV UR7, 0xc0000010 ;  /* 0xc000001000077882 */ /* 0x000fe20000000000 */
[----:B------:R-:W-:-:S02]  /*7060*/  ISETP.GT.AND P5, PT, R4, 0x71, PT ;  /* 0x000000710400780c */ /* 0x000fc40003fa4270 */
[----:B------:R-:W-:Y:S02]  /*7070*/  FSEL R146, R146, -INF , P4 ;  /* 0xff80000092927808 */ /* 0x000fe40002000000 */
[----:B------:R-:W-:Y:S01]  /*7080*/  FMNMX.FTZ R181, R143, R180, !PT ;  /* 0x000000b48fb57209 */ /* 0x000fe20007810000 */
[----:B------:R-:W-:Y:S01]  /*7090*/  MUFU.EX2 R11, R11 ;  /* 0x0000000b000b7308 */ /* 0x000fe20000000800 */
[----:B------:R-:W-:Y:S01]  /*70a0*/  ISETP.GT.AND P4, PT, R4, 0x78, PT ;  /* 0x000000780400780c */ /* 0x000fe20003f84270 */
[----:B0-----:R-:W-:Y:S01]  /*70b0*/  FFMA.FTZ R184, R164, UR39, -R8 ;  /* 0x00000027a4b87c23 */ /* 0x001fe20008010808 */
[----:B------:R-:W-:Y:S02]  /*70c0*/  FSEL R147, R147, -INF , P5 ;  /* 0xff80000093937808 */ /* 0x000fe40002800000 */
[----:B------:R-:W-:Y:S02]  /*70d0*/  FMNMX.FTZ R180, R146, R181, !PT ;  /* 0x000000b592b47209 */ /* 0x000fe40007810000 */
[----:B------:R-:W-:Y:S01]  /*70e0*/  ISETP.GT.AND P5, PT, R4, 0x79, PT ;  /* 0x000000790400780c */ /* 0x000fe20003fa4270 */
[----:B------:R-:W-:Y:S01]  /*70f0*/  MUFU.EX2 R12, R12 ;  /* 0x0000000c000c7308 */ /* 0x000fe20000000800 */
[----:B------:R-:W-:-:S02]  /*7100*/  FSEL R150, R150, -INF , P4 ;  /* 0xff80000096967808 */ /* 0x000fc40002000000 */
[----:B------:R-:W-:Y:S02]  /*7110*/  FMNMX.FTZ R181, R147, R180, !PT ;  /* 0x000000b493b57209 */ /* 0x000fe40007810000 */
[----:B------:R-:W-:Y:S02]  /*7120*/  FSEL R151, R151, -INF , P5 ;  /* 0xff80000097977808 */ /* 0x000fe40002800000 */
[----:B------:R-:W-:Y:S01]  /*7130*/  ISETP.GT.AND P4, PT, R4, 0x80, PT ;  /* 0x000000800400780c */ /* 0x000fe20003f84270 */
[----:B------:R-:W-:Y:S01]  /*7140*/  MUFU.EX2 R5, R192 ;  /* 0x000000c000057308 */ /* 0x000fe20000000800 */
[----:B------:R-:W-:Y:S02]  /*7150*/  FMNMX.FTZ R180, R150, R181, !PT ;  /* 0x000000b596b47209 */ /* 0x000fe40007810000 */
[----:B------:R-:W-:Y:S02]  /*7160*/  ISETP.GT.AND P5, PT, R4, 0x81, PT ;  /* 0x000000810400780c */ /* 0x000fe40003fa4270 */
[----:B------:R-:W-:-:S02]  /*7170*/  FSEL R122, R122, -INF , P4 ;  /* 0xff8000007a7a7808 */ /* 0x000fc40002000000 */
[----:B------:R-:W-:Y:S01]  /*7180*/  FMNMX.FTZ R181, R151, R180, !PT ;  /* 0x000000b497b57209 */ /* 0x000fe20007810000 */
[----:B------:R-:W-:Y:S01]  /*7190*/  MUFU.EX2 R14, R14 ;  /* 0x0000000e000e7308 */ /* 0x000fe20000000800 */
[----:B------:R-:W-:Y:S02]  /*71a0*/  ISETP.GT.AND P4, PT, R4, 0x88, PT ;  /* 0x000000880400780c */ /* 0x000fe40003f84270 */
[----:B------:R-:W-:Y:S02]  /*71b0*/  FSEL R123, R123, -INF , P5 ;  /* 0xff8000007b7b7808 */ /* 0x000fe40002800000 */
[----:B------:R-:W-:Y:S02]  /*71c0*/  FMNMX.FTZ R180, R122, R181, !PT ;  /* 0x000000b57ab47209 */ /* 0x000fe40007810000 */
[----:B------:R-:W-:Y:S01]  /*71d0*/  ISETP.GT.AND P5, PT, R4, 0x89, PT ;  /* 0x000000890400780c */ /* 0x000fe20003fa4270 */
[----:B------:R-:W-:Y:S01]  /*71e0*/  MUFU.EX2 R13, R13 ;  /* 0x0000000d000d7308 */ /* 0x000fe20000000800 */
[----:B------:R-:W-:-:S02]  /*71f0*/  FSEL R164, R126, -INF , P4 ;  /* 0xff8000007ea47808 */ /* 0x000fc40002000000 */
[----:B------:R-:W-:Y:S02]  /*7200*/  FMNMX.FTZ R181, R123, R180, !PT ;  /* 0x000000b47bb57209 */ /* 0x000fe40007810000 */
[----:B------:R-:W-:Y:S02]  /*7210*/  ISETP.GT.AND P4, PT, R4, 0x90, PT ;  /* 0x000000900400780c */ /* 0x000fe40003f84270 */
[----:B------:R-:W-:Y:S01]  /*7220*/  FSEL R127, R127, -INF , P5 ;  /* 0xff8000007f7f7808 */ /* 0x000fe20002800000 */
[----:B------:R0:W-:Y:S01]  /*7230*/  MUFU.EX2 R126, R184 ;  /* 0x000000b8007e7308 */ /* 0x0001e20000000800 */
[----:B------:R-:W-:Y:S02]  /*7240*/  FMNMX.FTZ R180, R164, R181, !PT ;  /* 0x000000b5a4b47209 */ /* 0x000fe40007810000 */
[----:B------:R-:W-:Y:S02]  /*7250*/  ISETP.GT.AND P5, PT, R4, 0x91, PT ;  /* 0x000000910400780c */ /* 0x000fe40003fa4270 */
[----:B------:R-:W-:-:S02]  /*7260*/  FSEL R130, R130, -INF , P4 ;  /* 0xff80000082827808 */ /* 0x000fc40002000000 */
        /* <DEDUP_REMOVED lines=32> */
[----:B------:R-:W-:Y:S01]  /*7470*/  FSEL R191, R0, RZ, P3 ;  /* 0x000000ff00bf7208 */ /* 0x000fe20001800000 */
[----:B------:R-:W-:-:S01]  /*7480*/  FFMA.FTZ R181, R186, UR39, -R8 ;  /* 0x00000027bab57c23 */ /* 0x000fc20008010808 */
[--C-:B------:R-:W-:Y:S01]  /*7490*/  FFMA.FTZ R180, R187, UR39, -R8.reuse ;  /* 0x00000027bbb47c23 */ /* 0x100fe20008010808 */
[----:B0-----:R-:W-:-:S01]  /*74a0*/  FFMA.FTZ R184, R190, UR39, -R8 ;  /* 0x00000027beb87c23 */ /* 0x001fc20008010808 */
[----:B------:R-:W-:Y:S01]  /*74b0*/  FFMA.FTZ R186, R194, UR39, -R8 ;  /* 0x00000027c2ba7c23 */ /* 0x000fe20008010808 */
[----:B------:R-:W-:-:S01]  /*74c0*/  FADD.FTZ R191, -R191, R6 ;  /* 0x00000006bfbf7221 */ /* 0x000fc20000010100 */
[--C-:B------:R-:W-:Y:S01]  /*74d0*/  FFMA.FTZ R6, R176, UR39, -R8.reuse ;  /* 0x00000027b0067c23 */ /* 0x100fe20008010808 */
        /* <DEDUP_REMOVED lines=46> */
[----:B------:R-:W-:-:S02]  /*77c0*/  WARPGROUP.DEPBAR.LE gsb0, 0x0 ;  /* 0x00008000000079c5 */ /* 0x000fc40000010000 */
[----:B------:R-:W-:Y:S01]  /*77d0*/  WARPGROUP.ARRIVE ;  /* 0x00000000000079c5 */ /* 0x000fe20000000000 */
[----:B------:R-:W-:Y:S01]  /*77e0*/  FADD.FTZ R167, R5, R192 ;  /* 0x000000c005a77221 */ /* 0x000fe20000010000 */
[----:B------:R-:W2:Y:S01]  /*77f0*/  MUFU.EX2 R186, R186 ;  /* 0x000000ba00ba7308 */ /* 0x000ea20000000800 */
[----:B0-----:R-:W-:-:S01]  /*7800*/  FADD.FTZ R2, R184, R3 ;  /* 0x00000003b8027221 */ /* 0x001fc20000010000 */
[----:B------:R-:W-:Y:S01]  /*7810*/  FFMA.FTZ R130, R130, UR39, -R8 ;  /* 0x0000002782827c23 */ /* 0x000fe20008010808 */
[----:B------:R-:W-:-:S01]  /*7820*/  FADD.FTZ R192, R14, R167 ;  /* 0x000000a70ec07221 */ /* 0x000fc20000010000 */
[----:B------:R-:W-:Y:S01]  /*7830*/  QGMMA.64x192x32.F32.E4M3.E4M3 R24, R204, gdesc[UR4], R24, gsb0 ;  /* 0x02e00004cc187df3 */ /* 0x000fe20008000818 */
[----:B------:R-:W-:Y:S01]  /*7840*/  UIADD3 UR6, UR10, 0x600, URZ ;  /* 0x000006000a067890 */ /* 0x000fe2000fffe03f */
[----:B------:R-:W-:Y:S01]  /*7850*/  IMAD.U32 R191, RZ, RZ, UR52 ;  /* 0x00000034ffbf7e24 */ /* 0x000fe2000f8e00ff */
[----:B------:R-:W-:Y:S01]  /*7860*/  UMOV UR7, 0xc0000010 ;  /* 0xc000001000077882 */ /* 0x000fe20000000000 */
[----:B------:R-:W0:Y:S01]  /*7870*/  MUFU.EX2 R187, R187 ;  /* 0x000000bb00bb7308 */ /* 0x000e220000000800 */
[----:B-1----:R-:W-:-:S01]  /*7880*/  FADD.FTZ R3, R185, R2 ;  /* 0x00000002b9037221 */ /* 0x002fc20000010000 */
[----:B------:R-:W-:Y:S01]  /*7890*/  FADD.FTZ R167, R13, R192 ;  /* 0x000000c00da77221 */ /* 0x000fe20000010000 */
[----:B------:R-:W-:-:S01]  /*78a0*/  FFMA.FTZ R131, R131, UR39, -R8 ;  /* 0x0000002783837c23 */ /* 0x000fc20008010808 */
[----:B------:R-:W-:Y:S01]  /*78b0*/  @!P1 LEA R191, R191, UR41, 0x3 ;  /* 0x00000029bfbf9c11 */ /* 0x000fe2000f8e18ff */
[----:B------:R-:W-:-:S01]  /*78c0*/  FFMA.FTZ R136, R136, UR39, -R8 ;  /* 0x0000002788887c23 */ /* 0x000fc20008010808 */
[----:B------:R-:W-:Y:S01]  /*78d0*/  FADD.FTZ R192, R20, R167 ;  /* 0x000000a714c07221 */ /* 0x000fe20000010000 */
[----:B------:R-:W-:-:S01]  /*78e0*/  FFMA.FTZ R8, R135, UR39, -R8 ;  /* 0x0000002787087c23 */ /* 0x000fc20008010808 */
        /* <DEDUP_REMOVED lines=26> */
[----:B------:R-:W-:-:S06]  /*7a90*/  FADD.FTZ R2, R158, R167 ;  /* 0x000000a79e027221 */ /* 0x000fcc0000010000 */
        /* <DEDUP_REMOVED lines=27> */
[----:B------:R-:W-:-:S06]  /*7c50*/  FADD.FTZ R2, R134, R167 ;  /* 0x000000a786027221 */ /* 0x000fcc0000010000 */
[----:B------:R-:W2:Y:S01]  /*7c60*/  MUFU.EX2 R139, R139 ;  /* 0x0000008b008b7308 */ /* 0x000ea20000000800 */
[----:B0-----:R-:W-:-:S07]  /*7c70*/  FADD.FTZ R3, R166, R3 ;  /* 0x00000003a6037221 */ /* 0x001fce0000010000 */
        /* <DEDUP_REMOVED lines=10> */
[----:B------:R-:W-:-:S06]  /*7d20*/  IADD3 R2, -R229, 0xb, RZ ;  /* 0x0000000be5027810 */ /* 0x000fcc0007ffe1ff */
[----:B------:R-:W1:Y:S01]  /*7d30*/  MUFU.EX2 R146, R146 ;  /* 0x0000009200927308 */ /* 0x000e620000000800 */
[----:B--2---:R-:W-:-:S01]  /*7d40*/  FADD.FTZ R167, R143, R192 ;  /* 0x000000c08fa77221 */ /* 0x004fc20000010000 */
[----:B------:R-:W-:Y:S02]  /*7d50*/  WARPGROUP.DEPBAR.LE gsb0, 0x0 ;  /* 0x00008000000079c5 */ /* 0x000fe40000010000 */
[----:B------:R-:W-:-:S04]  /*7d60*/  WARPGROUP.ARRIVE ;  /* 0x00000000000079c5 */ /* 0x000fc80000000000 */
[----:B------:R-:W2:Y:S01]  /*7d70*/  MUFU.EX2 R145, R145 ;  /* 0x0000009100917308 */ /* 0x000ea20000000800 */
[----:B0-----:R-:W-:-:S01]  /*7d80*/  FADD.FTZ R192, R144, R3 ;  /* 0x0000000390c07221 */ /* 0x001fc20000010000 */
[----:B------:R-:W-:Y:S06]  /*7d90*/  QGMMA.64x192x32.F32.E4M3.E4M3 R24, R200, gdesc[UR4], R24, gsb0 ;  /* 0x02e00004c8187df3 */ /* 0x000fec0008000818 */
        /* <DEDUP_REMOVED lines=29> */
[----:B0-----:R-:W-:-:S07]  /*7f70*/  FADD.FTZ R135, R127, R194 ;  /* 0x000000c27f877221 */ /* 0x001fce0000010000 */
[----:B------:R-:W-:Y:S08]  /*7f80*/  MUFU.EX2 R129, R129 ;  /* 0x0000008100817308 */ /* 0x000ff00000000800 */
[----:B------:R-:W0:Y:S08]  /*7f90*/  MUFU.EX2 R131, R131 ;  /* 0x0000008300837308 */ /* 0x000e300000000800 */
        /* <DEDUP_REMOVED lines=9> */
[----:B-1----:R-:W-:-:S04]  /*8030*/  FADD.FTZ R136, R130, R135 ;  /* 0x0000008782887221 */ /* 0x002fc80000010000 */
[----:B0-----:R-:W-:Y:S01]  /*8040*/  FADD.FTZ R136, R131, R136 ;  /* 0x0000008883887221 */ /* 0x001fe20000010000 */
        /* <DEDUP_REMOVED lines=8> */
.L_x_2180:
        /* <DEDUP_REMOVED lines=148> */
.L_x_2171:
[----:B------:R-:W-:-:S13]  /*8a10*/  ISETP.LE.AND P2, PT, RZ, UR56, PT ;  /* 0x00000038ff007c0c */ /* 0x000fda000bf43270 */
[----:B------:R-:W-:Y:S05]  /*8a20*/  @!P2 BRA `(.L_x_2182) ;  /* 0x0000002c00a8a947 */ /* 0x000fea0003800000 */
[----:B------:R-:W-:Y:S01]  /*8a30*/  IMAD.MOV.U32 R7, RZ, RZ, R4 ;  /* 0x000000ffff077224 */ /* 0x000fe200078e0004 */
[----:B------:R-:W-:Y:S01]  /*8a40*/  UMOV UR51, UR45 ;  /* 0x0000002d00337c82 */ /* 0x000fe20008000000 */
[----:B------:R-:W-:Y:S01]  /*8a50*/  IMAD.MOV.U32 R5, RZ, RZ, R0 ;  /* 0x000000ffff057224 */ /* 0x000fe200078e0000 */
[----:B------:R-:W-:-:S06]  /*8a60*/  UMOV UR50, UR52 ;  /* 0x0000003400327c82 */ /* 0x000fcc0008000000 */
.L_x_2192:
        /* <DEDUP_REMOVED lines=9> */
.L_x_2184:
[----:B------:R-:W-:Y:S01]  /*8b00*/  ULEA UR6, UR52, UR41, 0x3 ;  /* 0x0000002934067291 */ /* 0x000fe2000f8e183f */
[----:B------:R-:W-:-:S05]  /*8b10*/  IMAD.U32 R0, RZ, RZ, UR45 ;  /* 0x0000002dff007e24 */ /* 0x000fca000f8e00ff */
[----:B------:R-:W-:-:S04]  /*8b20*/  SHF.L.U32 R0, R0, 0x1f, RZ ;  /* 0x0000001f00007819 */ /* 0x000fc800000006ff */
[----:B------:R0:W1:Y:S01]  /*8b30*/  SYNCS.PHASECHK.TRANS64.TRYWAIT P2, [UR6+0x33430], R0 ;  /* 0x03343000ff0075a7 */ /* 0x0000620008040146 */
[----:B------:R-:W-:Y:S05]  /*8b40*/  @!P0 BRA `(.L_x_2185) ;  /* 0x0000000000048947 */ /* 0x000fea0003800000 */
[----:B------:R-:W-:Y:S01]  /*8b50*/  BPT.TRAP 0x1 ;  /* 0x000000040000795c */ /* 0x000fe20000300000 */
.L_x_2185:
[----:B-1----:R-:W-:Y:S05]  /*8b60*/  @P2 BRA `(.L_x_2183) ;  /* 0x0000000000082947 */ /* 0x002fea0003800000 */
[----:B------:R-:W1:Y:S02]  /*8b70*/  SYNCS.PHASECHK.TRANS64.TRYWAIT P2, [UR6+0x33430], R0 ;  /* 0x03343000ff0075a7 */ /* 0x000e640008040146 */
[----:B-1----:R-:W-:Y:S05]  /*8b80*/  @!P2 BRA `(.L_x_2186) ;  /* 0x000000c80084a947 */ /* 0x002fea0003800000 */
.L_x_2183:
        /* <DEDUP_REMOVED lines=188> */
.L_x_2188:
[----:B------:R-:W-:Y:S01]  /*9750*/  ULEA UR6, UR50, UR41, 0x3 ;  /* 0x0000002932067291 */ /* 0x000fe2000f8e183f */
[----:B------:R-:W-:-:S05]  /*9760*/  IMAD.U32 R0, RZ, RZ, UR51 ;  /* 0x00000033ff007e24 */ /* 0x000fca000f8e00ff */
[----:B------:R-:W-:-:S04]  /*9770*/  SHF.L.U32 R0, R0, 0x1f, RZ ;  /* 0x0000001f00007819 */ /* 0x000fc800000006ff */
[----:B------:R0:W1:Y:S01]  /*9780*/  SYNCS.PHASECHK.TRANS64.TRYWAIT P2, [UR6+0x33450], R0 ;  /* 0x03345000ff0075a7 */ /* 0x0000620008040146 */
[----:B------:R-:W-:Y:S05]  /*9790*/  @!P0 BRA `(.L_x_2189) ;  /* 0x0000000000048947 */ /* 0x000fea0003800000 */
[----:B------:R-:W-:Y:S01]  /*97a0*/  BPT.TRAP 0x1 ;  /* 0x000000040000795c */ /* 0x000fe20000300000 */
.L_x_2189:
[----:B-1----:R-:W-:Y:S05]  /*97b0*/  @P2 BRA `(.L_x_2187) ;  /* 0x0000000000082947 */ /* 0x002fea0003800000 */
[----:B------:R-:W1:Y:S02]  /*97c0*/  SYNCS.PHASECHK.TRANS64.TRYWAIT P2, [UR6+0x33450], R0 ;  /* 0x03345000ff0075a7 */ /* 0x000e640008040146 */
[----:B-1----:R-:W-:Y:S05]  /*97d0*/  @!P2 BRA `(.L_x_2190) ;  /* 0x000000bc0088a947 */ /* 0x002fea0003800000 */
.L_x_2187:
        /* <DEDUP_REMOVED lines=379> */
.L_x_2191:
        /* <DEDUP_REMOVED lines=148> */
.L_x_2182:
[----:B------:R-:W-:Y:S06]  /*b8d0*/  BAR.ARV 0x8, 0x180 ;  /* 0x0206000000007b1d */ /* 0x000fec0000002000 */
[----:B------:R-:W-:Y:S05]  /*b8e0*/  @!P0 BRA `(.L_x_2193) ;  /* 0x0000000000048947 */ /* 0x000fea0003800000 */
[----:B------:R-:W-:Y:S01]  /*b8f0*/  BPT.TRAP 0x1 ;  /* 0x000000040000795c */ /* 0x000fe20000300000 */
.L_x_2193:
[----:B------:R-:W-:Y:S01]  /*b900*/  ULEA UR9, UR52, UR41, 0x3 ;  /* 0x0000002934097291 */ /* 0x000fe2000f8e183f */
[----:B------:R-:W-:-:S05]  /*b910*/  IMAD.U32 R5, RZ, RZ, UR45 ;  /* 0x0000002dff057e24 */ /* 0x000fca000f8e00ff */
[----:B------:R-:W-:-:S04]  /*b920*/  SHF.L.U32 R5, R5, 0x1f, RZ ;  /* 0x0000001f05057819 */ /* 0x000fc800000006ff */
[----:B------:R0:W1:Y:S01]  /*b930*/  SYNCS.PHASECHK.TRANS64.TRYWAIT P1, [UR9+0x33450], R5 ;  /* 0x03345005ff0075a7 */ /* 0x0000620008020149 */
[----:B------:R-:W-:Y:S05]  /*b940*/  @!P0 BRA `(.L_x_2194) ;  /* 0x0000000000048947 */ /* 0x000fea0003800000 */
[----:B------:R-:W-:Y:S01]  /*b950*/  BPT.TRAP 0x1 ;  /* 0x000000040000795c */ /* 0x000fe20000300000 */
.L_x_2194:
[----:B-1----:R-:W-:Y:S05]  /*b960*/  @P1 BRA `(.L_x_2195) ;  /* 0x0000000000081947 */ /* 0x002fea0003800000 */
[----:B------:R-:W1:Y:S02]  /*b970*/  SYNCS.PHASECHK.TRANS64.TRYWAIT P1, [UR9+0x33450], R5 ;  /* 0x03345005ff0075a7 */ /* 0x000e640008020149 */
[----:B-1----:R-:W-:Y:S05]  /*b980*/  @!P1 BRA `(.L_x_2196) ;  /* 0x0000009c00349947 */ /* 0x002fea0003800000 */
.L_x_2195:
        /* <DEDUP_REMOVED lines=87> */
.L_x_2197:
        /* <DEDUP_REMOVED lines=106> */
.L_x_2164:
        /* <DEDUP_REMOVED lines=24> */
[----:B------:R-:W-:Y:S01]  /*c720*/  UISETP.NE.AND.EX UP0, UPT, UR7, URZ, UPT, UP0 ;  /* 0x0000003f0700728c */ /* 0x000fe2000bf05300 */
[----:B------:R-:W-:Y:S02]  /*c730*/  F2FP.BF16.F32.PACK_AB R44, R44, R57 ;  /* 0x000000392c2c723e */ /* 0x000fe400000010ff */
[----:B------:R-:W-:Y:S01]  /*c740*/  F2FP.BF16.F32.PACK_AB R42, R55, R42 ;  /* 0x0000002a372a723e */ /* 0x000fe200000010ff */
[----:B------:R-:W-:Y:S01]  /*c750*/  ULDC.64 UR6, c[0x0][0xc00] ;  /* 0x0003000000067ab9 */ /* 0x000fe20000000a00 */
[----:B0-----:R-:W-:Y:S01]  /*c760*/  LOP3.LUT P0, R7, R50, 0x3, RZ, 0xc0, !PT ;  /* 0x0000000332077812 */ /* 0x001fe2000780c0ff */
[----:B------:R-:W-:Y:S01]  /*c770*/  UIMAD.WIDE UR6, UR42, 0x4, UR6 ;  /* 0x000000042a0678a5 */ /* 0x000fe2000f8e0206 */
[----:B------:R-:W-:-:S02]  /*c780*/  F2FP.BF16.F32.PACK_AB R41, R68, R41 ;  /* 0x000000294429723e */ /* 0x000fc400000010ff */
[----:B------:R-:W-:Y:S02]  /*c790*/  ISETP.EQ.OR P0, PT, R7, 0x3, !P0 ;  /* 0x000000030700780c */ /* 0x000fe40004702670 */
[----:B------:R-:W-:Y:S02]  /*c7a0*/  F2FP.BF16.F32.PACK_AB R40, R69, R40 ;  /* 0x000000284528723e */ /* 0x000fe400000010ff */
[----:B------:R-:W-:Y:S02]  /*c7b0*/  SEL R55, R52, R53, P0 ;  /* 0x0000003534377207 */ /* 0x000fe40000000000 */
[----:B------:R-:W-:Y:S02]  /*c7c0*/  F2FP.BF16.F32.PACK_AB R118, R118, R5 ;  /* 0x000000057676723e */ /* 0x000fe400000010ff */
[----:B------:R-:W-:Y:S02]  /*c7d0*/  F2FP.BF16.F32.PACK_AB R119, R119, R4 ;  /* 0x000000047777723e */ /* 0x000fe400000010ff */
[----:B------:R-:W-:-:S02]  /*c7e0*/  SEL R52, R53, R52, P0 ;  /* 0x0000003435347207 */ /* 0x000fc40000000000 */
[----:B------:R-:W-:Y:S02]  /*c7f0*/  F2FP.BF16.F32.PACK_AB R37, R76, R37 ;  /* 0x000000254c25723e */ /* 0x000fe400000010ff */
[----:B------:R-:W-:Y:S02]  /*c800*/  F2FP.BF16.F32.PACK_AB R36, R77, R36 ;  /* 0x000000244d24723e */ /* 0x000fe400000010ff */
[----:B------:R-:W-:Y:S02]  /*c810*/  SEL R53, R45, R44, P0 ;  /* 0x0000002c2d357207 */ /* 0x000fe40000000000 */
[----:B------:R-:W-:Y:S02]  /*c820*/  SEL R44, R44, R45, P0 ;  /* 0x0000002d2c2c7207 */ /* 0x000fe40000000000 */
[----:B------:R-:W-:Y:S02]  /*c830*/  SEL R45, R41, R40, P0 ;  /* 0x00000028292d7207 */ /* 0x000fe40000000000 */
[----:B------:R-:W-:-:S02]  /*c840*/  MOV R4, R0 ;  /* 0x0000000000047202 */ /* 0x000fc40000000f00 */
[----:B-1----:R-:W-:Y:S02]  /*c850*/  MOV R5, R79 ;  /* 0x0000004f00057202 */ /* 0x002fe40000000f00 */
[----:B------:R-:W-:Y:S02]  /*c860*/  SEL R40, R40, R41, P0 ;  /* 0x0000002928287207 */ /* 0x000fe40000000000 */
[----:B------:R-:W-:Y:S02]  /*c870*/  F2FP.BF16.F32.PACK_AB R89, R89, R96 ;  /* 0x000000605959723e */ /* 0x000fe400000010ff */
[----:B------:R-:W-:Y:S02]  /*c880*/  F2FP.BF16.F32.PACK_AB R88, R81, R88 ;  /* 0x000000585158723e */ /* 0x000fe400000010ff */
[----:B------:R-:W-:Y:S02]  /*c890*/  SEL R41, R37, R36, P0 ;  /* 0x0000002425297207 */ /* 0x000fe40000000000 */
[----:B------:R-:W-:Y:S01]  /*c8a0*/  SEL R48, R36, R37, P0 ;  /* 0x0000002524307207 */ /* 0x000fe20000000000 */
[----:B------:R-:W-:Y:S01]  /*c8b0*/  IMAD.WIDE R36, R224, 0x2, R4 ;  /* 0x00000002e0247825 */ /* 0x000fe200078e0204 */
[----:B------:R-:W-:-:S02]  /*c8c0*/  SEL R69, R89, R88, P0 ;  /* 0x0000005859457207 */ /* 0x000fc40000000000 */
[----:B------:R-:W-:Y:S02]  /*c8d0*/  F2FP.BF16.F32.PACK_AB R11, R110, R11 ;  /* 0x0000000b6e0b723e */ /* 0x000fe400000010ff */
[----:B------:R-:W-:Y:S02]  /*c8e0*/  F2FP.BF16.F32.PACK_AB R10, R111, R10 ;  /* 0x0000000a6f0a723e */ /* 0x000fe400000010ff */
[----:B------:R-:W-:Y:S02]  /*c8f0*/  SEL R88, R88, R89, P0 ;  /* 0x0000005958587207 */ /* 0x000fe40000000000 */
[----:B------:R-:W-:Y:S02]  /*c900*/  IADD3 R89, P5, R36, 0x40, RZ ;  /* 0x0000004024597810 */ /* 0x000fe40007fbe0ff */
[----:B------:R-:W-:Y:S02]  /*c910*/  SEL R83, R11, R10, P0 ;  /* 0x0000000a0b537207 */ /* 0x000fe40000000000 */
[----:B------:R-:W-:-:S02]  /*c920*/  SEL R74, R10, R11, P0 ;  /* 0x0000000b0a4a7207 */ /* 0x000fc40000000000 */
[----:B------:R-:W-:Y:S02]  /*c930*/  LOP3.LUT R10, R89, 0x380, RZ, 0xc0, !PT ;  /* 0x00000380590a7812 */ /* 0x000fe400078ec0ff */
        /* <DEDUP_REMOVED lines=11> */
[C---:B------:R-:W-:Y:S02]  /*c9f0*/  IADD3 R87, P4, R36.reuse, 0x20, RZ ;  /* 0x0000002024577810 */ /* 0x040fe40007f9e0ff */
[----:B------:R-:W-:Y:S02]  /*ca00*/  F2FP.BF16.F32.PACK_AB R34, R71, R34 ;  /* 0x000000224722723e */ /* 0x000fe400000010ff */
[----:B------:R-:W-:Y:S02]  /*ca10*/  F2FP.BF16.F32.PACK_AB R24, R95, R24 ;  /* 0x000000185f18723e */ /* 0x000fe400000010ff */
[----:B------:R-:W-:Y:S02]  /*ca20*/  IADD3 R91, P6, R36, 0x60, RZ ;  /* 0x00000060245b7810 */ /* 0x000fe40007fde0ff */
[----:B------:R-:W-:Y:S02]  /*ca30*/  SHF.R.U64 R10, R10, 0x3, RZ ;  /* 0x000000030a0a7819 */ /* 0x000fe400000012ff */
[----:B------:R-:W-:-:S02]  /*ca40*/  F2FP.BF16.F32.PACK_AB R43, R54, R43 ;  /* 0x0000002b362b723e */ /* 0x000fc400000010ff */
[----:B------:R-:W-:Y:S02]  /*ca50*/  SEL R71, R73, R72, P0 ;  /* 0x0000004849477207 */ /* 0x000fe40000000000 */
[----:B------:R-:W-:Y:S02]  /*ca60*/  IADD3 R95, P2, R36, 0x4020, RZ ;  /* 0x00004020245f7810 */ /* 0x000fe40007f5e0ff */
[----:B------:R-:W-:Y:S02]  /*ca70*/  F2FP.BF16.F32.PACK_AB R39, R39, R58 ;  /* 0x0000003a2727723e */ /* 0x000fe400000010ff */
[----:B------:R-:W-:Y:S02]  /*ca80*/  SEL R67, R9, R8, P0 ;  /* 0x0000000809437207 */ /* 0x000fe40000000000 */
[----:B------:R-:W-:Y:S02]  /*ca90*/  SEL R60, R8, R9, P0 ;  /* 0x00000009083c7207 */ /* 0x000fe40000000000 */
[----:B------:R-:W-:-:S02]  /*caa0*/  SEL R72, R72, R73, P0 ;  /* 0x0000004948487207 */ /* 0x000fc40000000000 */
[----:B------:R-:W-:Y:S02]  /*cab0*/  F2FP.BF16.F32.PACK_AB R38, R38, R59 ;  /* 0x0000003b2626723e */ /* 0x000fe400000010ff */
[----:B------:R-:W-:Y:S02]  /*cac0*/  SEL R57, R33, R32, P0 ;  /* 0x0000002021397207 */ /* 0x000fe40000000000 */
[----:B------:R-:W-:Y:S01]  /*cad0*/  SEL R50, R32, R33, P0 ;  /* 0x0000002120327207 */ /* 0x000fe20000000000 */
[----:B------:R-:W-:Y:S01]  /*cae0*/  IMAD.X R33, RZ, RZ, R37, P5 ;  /* 0x000000ffff217224 */ /* 0x000fe200028e0625 */
[----:B------:R-:W-:Y:S02]  /*caf0*/  SEL R65, R13, R12, P0 ;  /* 0x0000000c0d417207 */ /* 0x000fe40000000000 */
[----:B------:R-:W-:Y:S02]  /*cb00*/  SEL R58, R12, R13, P0 ;  /* 0x0000000d0c3a7207 */ /* 0x000fe40000000000 */
[----:B------:R-:W-:-:S02]  /*cb10*/  SEL R73, R46, R47, P0 ;  /* 0x0000002f2e497207 */ /* 0x000fc40000000000 */
[----:B------:R-:W-:Y:S02]  /*cb20*/  LOP3.LUT R8, R87, 0x380, RZ, 0xc0, !PT ;  /* 0x0000038057087812 */ /* 0x000fe400078ec0ff */
[----:B------:R-:W-:Y:S02]  /*cb30*/  F2FP.BF16.F32.PACK_AB R31, R78, R31 ;  /* 0x0000001f4e1f723e */ /* 0x000fe400000010ff */
[----:B------:R-:W-:Y:S02]  /*cb40*/  SEL R46, R47, R46, P0 ;  /* 0x0000002e2f2e7207 */ /* 0x000fe40000000000 */
[----:B------:R-:W-:Y:S02]  /*cb50*/  LOP3.LUT R12, R91, 0x380, RZ, 0xc0, !PT ;  /* 0x000003805b0c7812 */ /* 0x000fe400078ec0ff */
[----:B------:R-:W-:Y:S02]  /*cb60*/  LOP3.LUT R32, R10, R89, RZ, 0x3c, !PT ;  /* 0x000000590a207212 */ /* 0x000fe400078e3cff */
[----:B------:R-:W-:-:S02]  /*cb70*/  F2FP.BF16.F32.PACK_AB R35, R70, R35 ;  /* 0x000000234623723e */ /* 0x000fc400000010ff */
[----:B------:R-:W-:Y:S02]  /*cb80*/  F2FP.BF16.F32.PACK_AB R25, R94, R25 ;  /* 0x000000195e19723e */ /* 0x000fe400000010ff */
[----:B------:R-:W-:Y:S02]  /*cb90*/  SEL R47, R43, R42, P0 ;  /* 0x0000002a2b2f7207 */ /* 0x000fe40000000000 */
[----:B------:R-:W-:Y:S02]  /*cba0*/  LOP3.LUT R10, R95, 0x380, RZ, 0xc0, !PT ;  /* 0x000003805f0a7812 */ /* 0x000fe400078ec0ff */
[----:B------:R-:W-:Y:S02]  /*cbb0*/  SEL R42, R42, R43, P0 ;  /* 0x0000002b2a2a7207 */ /* 0x000fe40000000000 */
[----:B------:R-:W-:Y:S02]  /*cbc0*/  F2FP.BF16.F32.PACK_AB R28, R93, R28 ;  /* 0x0000001c5d1c723e */ /* 0x000fe400000010ff */
[----:B------:R-:W-:-:S02]  /*cbd0*/  SEL R43, R39, R38, P0 ;  /* 0x00000026272b7207 */ /* 0x000fc40000000000 */
[----:B------:R-:W-:Y:S02]  /*cbe0*/  SHF.R.U64 R8, R8, 0x3, RZ ;  /* 0x0000000308087819 */ /* 0x000fe400000012ff */
[----:B------:R-:W-:Y:S02]  /*cbf0*/  SEL R38, R38, R39, P0 ;  /* 0x0000002726267207 */ /* 0x000fe40000000000 */
[----:B------:R-:W-:Y:S02]  /*cc00*/  SEL R75, R31, R30, P0 ;  /* 0x0000001e1f4b7207 */ /* 0x000fe40000000000 */
[----:B------:R-:W-:Y:S01]  /*cc10*/  SEL R64, R30, R31, P0 ;  /* 0x0000001f1e407207 */ /* 0x000fe20000000000 */
[----:B------:R-:W-:Y:S01]  /*cc20*/  IMAD.X R31, RZ, RZ, R37, P6 ;  /* 0x000000ffff1f7224 */ /* 0x000fe200030e0625 */
[----:B------:R-:W-:Y:S02]  /*cc30*/  IADD3 R93, P1, R36, 0x4000, RZ ;  /* 0x00004000245d7810 */ /* 0x000fe40007f3e0ff */
[----:B------:R-:W-:-:S02]  /*cc40*/  SHF.R.U64 R12, R12, 0x3, RZ ;  /* 0x000000030c0c7819 */ /* 0x000fc400000012ff */
[----:B------:R-:W-:Y:S02]  /*cc50*/  F2FP.BF16.F32.PACK_AB R14, R103, R14 ;  /* 0x0000000e670e723e */ /* 0x000fe400000010ff */
[----:B------:R-:W-:Y:S02]  /*cc60*/  SEL R39, R35, R34, P0 ;  /* 0x0000002223277207 */ /* 0x000fe40000000000 */
[----:B------:R-:W-:Y:S01]  /*cc70*/  SEL R62, R34, R35, P0 ;  /* 0x00000023223e7207 */ /* 0x000fe20000000000 */
[--C-:B------:R-:W-:Y:S01]  /*cc80*/  IMAD.X R35, RZ, RZ, R37.reuse, P4 ;  /* 0x000000ffff237224 */ /* 0x100fe200020e0625 */
[----:B------:R-:W-:Y:S02]  /*cc90*/  SEL R79, R25, R24, P0 ;  /* 0x00000018194f7207 */ /* 0x000fe40000000000 */
[----:B------:R-:W-:Y:S01]  /*cca0*/  SEL R68, R24, R25, P0 ;  /* 0x0000001918447207 */ /* 0x000fe20000000000 */
[----:B------:R-:W-:Y:S01]  /*ccb0*/  IMAD.X R25, RZ, RZ, R37, P2 ;  /* 0x000000ffff197224 */ /* 0x000fe200010e0625 */
[----:B------:R-:W-:-:S02]  /*ccc0*/  IADD3 R97, P3, R36, 0x4040, RZ ;  /* 0x0000404024617810 */ /* 0x000fc40007f7e0ff */
[----:B------:R-:W-:Y:S02]  /*ccd0*/  SHF.R.U64 R10, R10, 0x3, RZ ;  /* 0x000000030a0a7819 */ /* 0x000fe400000012ff */
[----:B------:R-:W-:Y:S02]  /*cce0*/  F2FP.BF16.F32.PACK_AB R15, R102, R15 ;  /* 0x0000000f660f723e */ /* 0x000fe400000010ff */
[C---:B------:R-:W-:Y:S02]  /*ccf0*/  IADD3 R103, P6, R36.reuse, 0x8020, RZ ;  /* 0x0000802024677810 */ /* 0x040fe40007fde0ff */
[C---:B------:R-:W-:Y:S02]  /*cd00*/  IADD3 R99, P4, R36.reuse, 0x4060, RZ ;  /* 0x0000406024637810 */ /* 0x040fe40007f9e0ff */
[----:B------:R-:W-:Y:S01]  /*cd10*/  IADD3 R107, P2, R36, 0x8060, RZ ;  /* 0x00008060246b7810 */ /* 0x000fe20007f5e0ff */
[----:B------:R-:W-:Y:S01]  /*cd20*/  IMAD.X R13, RZ, RZ, R37, P6 ;  /* 0x000000ffff0d7224 */ /* 0x000fe200030e0625 */
[----:B------:R-:W-:-:S02]  /*cd30*/  LOP3.LUT R34, R8, R87, RZ, 0x3c, !PT ;  /* 0x0000005708227212 */ /* 0x000fc400078e3cff */
[----:B------:R-:W-:Y:S02]  /*cd40*/  F2FP.BF16.F32.PACK_AB R29, R92, R29 ;  /* 0x0000001d5c1d723e */ /* 0x000fe400000010ff */
[----:B------:R-:W-:Y:S02]  /*cd50*/  LOP3.LUT R30, R12, R91, RZ, 0x3c, !PT ;  /* 0x0000005b0c1e7212 */ /* 0x000fe400078e3cff */
[----:B------:R-:W-:Y:S02]  /*cd60*/  LOP3.LUT R8, R93, 0x380, RZ, 0xc0, !PT ;  /* 0x000003805d087812 */ /* 0x000fe400078ec0ff */
        /* <DEDUP_REMOVED lines=10> */
[----:B------:R-:W-:Y:S02]  /*ce10*/  SEL R59, R29, R28, P0 ;  /* 0x0000001c1d3b7207 */ /* 0x000fe40000000000 */
[----:B------:R-:W-:Y:S01]  /*ce20*/  SEL R54, R28, R29, P0 ;  /* 0x0000001d1c367207 */ /* 0x000fe20000000000 */
[----:B------:R-:W-:Y:S01]  /*ce30*/  IMAD.X R29, RZ, RZ, R37, P1 ;  /* 0x000000ffff1d7224 */ /* 0x000fe200008e0625 */
[----:B------:R-:W-:Y:S02]  /*ce40*/  SHF.R.U64 R8, R8, 0x3, RZ ;  /* 0x0000000308087819 */ /* 0x000fe400000012ff */
[----:B------:R-:W-:Y:S02]  /*ce50*/  F2FP.BF16.F32.PACK_AB R21, R100, R21 ;  /* 0x000000156415723e */ /* 0x000fe400000010ff */
[----:B------:R-:W-:-:S02]  /*ce60*/  IADD3 R101, P5, R36, 0x8000, RZ ;  /* 0x0000800024657810 */ /* 0x000fc40007fbe0ff */
[----:B------:R-:W-:Y:S02]  /*ce70*/  SHF.R.U64 R12, R12, 0x3, RZ ;  /* 0x000000030c0c7819 */ /* 0x000fe400000012ff */
[----:B------:R-:W-:Y:S01]  /*ce80*/  IADD3 R105, P1, R36, 0x8040, RZ ;  /* 0x0000804024697810 */ /* 0x000fe20007f3e0ff */
[--C-:B------:R-:W-:Y:S01]  /*ce90*/  IMAD.X R15, RZ, RZ, R37.reuse, P5 ;  /* 0x000000ffff0f7224 */ /* 0x100fe200028e0625 */
[----:B------:R-:W-:Y:S02]  /*cea0*/  SHF.R.U64 R11, R11, 0x3, RZ ;  /* 0x000000030b0b7819 */ /* 0x000fe400000012ff */
[----:B------:R-:W-:Y:S01]  /*ceb0*/  SHF.R.U64 R10, R10, 0x3, RZ ;  /* 0x000000030a0a7819 */ /* 0x000fe200000012ff */
[----:B------:R-:W-:Y:S01]  /*cec0*/  IMAD.X R9, RZ, RZ, R37, P1 ;  /* 0x000000ffff097224 */ /* 0x000fe200008e0625 */
[----:B------:R-:W-:Y:S02]  /*ced0*/  SHF.R.U64 R14, R14, 0x3, RZ ;  /* 0x000000030e0e7819 */ /* 0x000fe400000012ff */
[----:B------:R-:W-:-:S02]  /*cee0*/  SHF.R.U64 R78, R78, 0x3, RZ ;  /* 0x000000034e4e7819 */ /* 0x000fc400000012ff */
[----:B------:R-:W-:Y:S02]  /*cef0*/  F2FP.BF16.F32.PACK_AB R130, R130, R133 ;  /* 0x000000858282723e */ /* 0x000fe400000010ff */
[----:B------:R-:W-:Y:S02]  /*cf00*/  F2FP.BF16.F32.PACK_AB R131, R128, R131 ;  /* 0x000000838083723e */ /* 0x000fe400000010ff */
[----:B------:R-:W-:Y:S02]  /*cf10*/  SEL R77, R27, R26, P0 ;  /* 0x0000001a1b4d7207 */ /* 0x000fe40000000000 */
[----:B------:R-:W-:Y:S01]  /*cf20*/  SEL R66, R26, R27, P0 ;  /* 0x0000001b1a427207 */ /* 0x000fe20000000000 */
[----:B------:R-:W-:Y:S01]  /*cf30*/  IMAD.X R27, RZ, RZ, R37, P3 ;  /* 0x000000ffff1b7224 */ /* 0x000fe200018e0625 */
[----:B------:R-:W-:Y:S02]  /*cf40*/  LOP3.LUT R28, R8, R93, RZ, 0x3c, !PT ;  /* 0x0000005d081c7212 */ /* 0x000fe400078e3cff */
[----:B------:R-:W-:-:S02]  /*cf50*/  SEL R61, R21, R20, P0 ;  /* 0x00000014153d7207 */ /* 0x000fc40000000000 */
[----:B------:R-:W-:Y:S01]  /*cf60*/  SEL R56, R20, R21, P0 ;  /* 0x0000001514387207 */ /* 0x000fe20000000000 */
[--C-:B------:R-:W-:Y:S01]  /*cf70*/  IMAD.X R21, RZ, RZ, R37.reuse, P4 ;  /* 0x000000ffff157224 */ /* 0x100fe200020e0625 */
[----:B------:R-:W-:Y:S02]  /*cf80*/  LOP3.LUT R26, R12, R97, RZ, 0x3c, !PT ;  /* 0x000000610c1a7212 */ /* 0x000fe400078e3cff */
[----:B------:R-:W-:Y:S02]  /*cf90*/  LOP3.LUT R8, R101, 0x380, RZ, 0xc0, !PT ;  /* 0x0000038065087812 */ /* 0x000fe400078ec0ff */
[----:B------:R-:W-:Y:S01]  /*cfa0*/  LOP3.LUT R36, R11, R36, RZ, 0x3c, !PT ;  /* 0x000000240b247212 */ /* 0x000fe200078e3cff */
[----:B------:R-:W-:Y:S01]  /*cfb0*/  IMAD.X R11, RZ, RZ, R37, P2 ;  /* 0x000000ffff0b7224 */ /* 0x000fe200010e0625 */
[----:B------:R-:W-:Y:S02]  /*cfc0*/  LOP3.LUT R76, R105, 0x380, RZ, 0xc0, !PT ;  /* 0x00000380694c7812 */ /* 0x000fe400078ec0ff */
[----:B------:R-:W-:-:S02]  /*cfd0*/  LOP3.LUT R12, R10, R103, RZ, 0x3c, !PT ;  /* 0x000000670a0c7212 */ /* 0x000fc400078e3cff */
[----:B------:R-:W-:Y:S02]  /*cfe0*/  LOP3.LUT R20, R14, R99, RZ, 0x3c, !PT ;  /* 0x000000630e147212 */ /* 0x000fe400078e3cff */
[----:B------:R-:W-:Y:S02]  /*cff0*/  LOP3.LUT R10, R78, R107, RZ, 0x3c, !PT ;  /* 0x0000006b4e0a7212 */ /* 0x000fe400078e3cff */
[----:B------:R-:W-:Y:S02]  /*d000*/  SEL R7, R130, R131, P0 ;  /* 0x0000008382077207 */ /* 0x000fe40000000000 */
[----:B------:R-:W-:Y:S02]  /*d010*/  SHF.R.U64 R8, R8, 0x3, RZ ;  /* 0x0000000308087819 */ /* 0x000fe400000012ff */
[----:B------:R-:W-:Y:S02]  /*d020*/  SHF.R.U64 R76, R76, 0x3, RZ ;  /* 0x000000034c4c7819 */ /* 0x000fe400000012ff */
[----:B------:R-:W-:-:S02]  /*d030*/  MOV R80, R20 ;  /* 0x0000001400507202 */ /* 0x000fc40000000f00 */
[----:B------:R-:W-:Y:S02]  /*d040*/  F2FP.BF16.F32.PACK_AB R126, R126, R129 ;  /* 0x000000817e7e723e */ /* 0x000fe400000010ff */
[----:B------:R-:W-:Y:S02]  /*d050*/  F2FP.BF16.F32.PACK_AB R127, R124, R127 ;  /* 0x0000007f7c7f723e */ /* 0x000fe400000010ff */
[----:B------:R-:W-:Y:S02]  /*d060*/  MOV R20, R10 ;  /* 0x0000000a00147202 */ /* 0x000fe40000000f00 */
[----:B------:R-:W-:Y:S02]  /*d070*/  F2FP.BF16.F32.PACK_AB R122, R122, R125 ;  /* 0x0000007d7a7a723e */ /* 0x000fe400000010ff */
[----:B------:R-:W-:Y:S02]  /*d080*/  F2FP.BF16.F32.PACK_AB R123, R120, R123 ;  /* 0x0000007b787b723e */ /* 0x000fe400000010ff */
[----:B------:R-:W-:-:S02]  /*d090*/  LOP3.LUT R14, R8, R101, RZ, 0x3c, !PT ;  /* 0x00000065080e7212 */ /* 0x000fc400078e3cff */
[----:B------:R-:W-:Y:S02]  /*d0a0*/  SEL R130, R131, R130, P0 ;  /* 0x0000008283827207 */ /* 0x000fe40000000000 */
[----:B------:R-:W-:Y:S02]  /*d0b0*/  LOP3.LUT R8, R76, R105, RZ, 0x3c, !PT ;  /* 0x000000694c087212 */ /* 0x000fe400078e3cff */
[----:B------:R-:W-:Y:S02]  /*d0c0*/  SEL R49, R126, R127, P0 ;  /* 0x0000007f7e317207 */ /* 0x000fe40000000000 */
[----:B------:R-:W-:Y:S02]  /*d0d0*/  SEL R126, R127, R126, P0 ;  /* 0x0000007e7f7e7207 */ /* 0x000fe40000000000 */
[----:B------:R-:W-:Y:S02]  /*d0e0*/  SEL R51, R122, R123, P0 ;  /* 0x0000007b7a337207 */ /* 0x000fe40000000000 */
[----:B------:R-:W-:-:S02]  /*d0f0*/  SEL R122, R123, R122, P0 ;  /* 0x0000007a7b7a7207 */ /* 0x000fc40000000000 */
[----:B------:R-:W-:Y:S02]  /*d100*/  MOV R21, R8 ;  /* 0x0000000800157202 */ /* 0x000fe40000000f00 */
[----:B------:R-:W-:Y:S02]  /*d110*/  SEL R85, R118, R119, P0 ;  /* 0x0000007776557207 */ /* 0x000fe40000000000 */
[----:B------:R-:W-:Y:S02]  /*d120*/  SEL R118, R119, R118, P0 ;  /* 0x0000007677767207 */ /* 0x000fe40000000000 */
[----:B------:R-:W-:Y:S02]  /*d130*/  MOV R91, R36 ;  /* 0x00000024005b7202 */ /* 0x000fe40000000f00 */
[----:B------:R-:W-:Y:S01]  /*d140*/  MOV R78, R14 ;  /* 0x0000000e004e7202 */ /* 0x000fe20000000f00 */
[----:B--2---:R0:W-:Y:S01]  /*d150*/  SHFL.IDX PT, R10, R7, R6, 0x1c1f ;  /* 0x001c1f06070a7589 */ /* 0x0041e200000e0000 */
[----:B------:R-:W-:-:S02]  /*d160*/  MOV R76, R12 ;  /* 0x0000000c004c7202 */ /* 0x000fc40000000f00 */
[----:B------:R-:W-:Y:S01]  /*d170*/  MOV R90, R34 ;  /* 0x00000022005a7202 */ /* 0x000fe20000000f00 */
[----:B------:R-:W-:Y:S01]  /*d180*/  SHFL.IDX PT, R69, R69, R6, 0x1c1f ;  /* 0x001c1f0645457589 */ /* 0x000fe200000e0000 */
[----:B------:R-:W-:Y:S02]  /*d190*/  MOV R84, R24 ;  /* 0x0000001800547202 */ /* 0x000fe40000000f00 */
[----:B------:R-:W-:Y:S01]  /*d1a0*/  MOV R82, R26 ;  /* 0x0000001a00527202 */ /* 0x000fe20000000f00 */
[----:B------:R-:W-:Y:S01]  /*d1b0*/  SHFL.IDX PT, R49, R49, R6, 0x1c1f ;  /* 0x001c1f0631317589 */ /* 0x000fe200000e0000 */
[----:B------:R-:W-:Y:S02]  /*d1c0*/  MOV R89, R32 ;  /* 0x0000002000597202 */ /* 0x000fe40000000f00 */
[----:B0-----:R-:W-:Y:S01]  /*d1d0*/  LOP3.LUT R7, R6, 0x2, RZ, 0x3c, !PT ;  /* 0x0000000206077812 */ /* 0x001fe200078e3cff */
[----:B------:R-:W-:Y:S01]  /*d1e0*/  SHFL.IDX PT, R71, R71, R6, 0x1c1f ;  /* 0x001c1f0647477589 */ /* 0x000fe200000e0000 */
[----:B------:R-:W-:-:S02]  /*d1f0*/  MOV R87, R30 ;  /* 0x0000001e00577202 */ /* 0x000fc40000000f00 */
[----:B------:R-:W-:Y:S01]  /*d200*/  MOV R86, R28 ;  /* 0x0000001c00567202 */ /* 0x000fe20000000f00 */
[----:B------:R-:W0:Y:S01]  /*d210*/  SHFL.IDX PT, R9, R130, R7, 0x1c1f ;  /* 0x001c1f0782097589 */ /* 0x000e2200000e0000 */
[----:B------:R-:W-:-:S03]  /*d220*/  PLOP3.LUT P2, PT, PT, PT, UP0, 0x80, 0x0 ;  /* 0x000000000000781c */ /* 0x000fc60003f4f008 */
        /* <DEDUP_REMOVED lines=17> */
[----:B------:R-:W1:Y:S04]  /*d340*/  SHFL.IDX PT, R52, R52, R7, 0x1c1f ;  /* 0x001c1f0734347589 */ /* 0x000e6800000e0000 */
[----:B------:R-:W2:Y:S04]  /*d350*/  SHFL.IDX PT, R42, R42, R7, 0x1c1f ;  /* 0x001c1f072a2a7589 */ /* 0x000ea800000e0000 */
[----:B------:R-:W-:Y:S01]  /*d360*/  SHFL.IDX PT, R53, R53, R6, 0x1c1f ;  /* 0x001c1f0635357589 */ /* 0x000fe200000e0000 */
[----:B----4-:R-:W-:-:S02]  /*d370*/  SEL R24, R51, R122, P0 ;  /* 0x0000007a33187207 */ /* 0x010fc40000000000 */
[----:B------:R-:W-:Y:S01]  /*d380*/  SEL R26, R122, R51, P0 ;  /* 0x000000337a1a7207 */ /* 0x000fe20000000000 */
[----:B------:R-:W-:Y:S01]  /*d390*/  SHFL.IDX PT, R43, R43, R6, 0x1c1f ;  /* 0x001c1f062b2b7589 */ /* 0x000fe200000e0000 */
[----:B0-----:R-:W-:Y:S02]  /*d3a0*/  SEL R25, R73, R46, P0 ;  /* 0x0000002e49197207 */ /* 0x001fe40000000000 */
[----:B------:R-:W-:Y:S01]  /*d3b0*/  SEL R27, R46, R73, P0 ;  /* 0x000000492e1b7207 */ /* 0x000fe20000000000 */
[----:B------:R-:W-:Y:S04]  /*d3c0*/  SHFL.IDX PT, R39, R39, R6, 0x1c1f ;  /* 0x001c1f0627277589 */ /* 0x000fe800000e0000 */
[----:B------:R-:W0:Y:S04]  /*d3d0*/  SHFL.IDX PT, R44, R44, R7, 0x1c1f ;  /* 0x001c1f072c2c7589 */ /* 0x000e2800000e0000 */
[----:B------:R-:W3:Y:S01]  /*d3e0*/  SHFL.IDX PT, R38, R38, R7, 0x1c1f ;  /* 0x001c1f0726267589 */ /* 0x000ee200000e0000 */
[----:B-1----:R-:W-:-:S02]  /*d3f0*/  SEL R28, R55, R52, P0 ;  /* 0x00000034371c7207 */ /* 0x002fc40000000000 */
[----:B------:R-:W-:Y:S01]  /*d400*/  SEL R30, R52, R55, P0 ;  /* 0x00000037341e7207 */ /* 0x000fe20000000000 */
[----:B------:R-:W1:Y:S01]  /*d410*/  SHFL.IDX PT, R62, R62, R7, 0x1c1f ;  /* 0x001c1f073e3e7589 */ /* 0x000e6200000e0000 */
[----:B--2---:R-:W-:Y:S02]  /*d420*/  SEL R29, R47, R42, P0 ;  /* 0x0000002a2f1d7207 */ /* 0x004fe40000000000 */
[----:B------:R-:W-:Y:S01]  /*d430*/  SEL R31, R42, R47, P0 ;  /* 0x0000002f2a1f7207 */ /* 0x000fe20000000000 */
[----:B------:R-:W-:Y:S06]  /*d440*/  BAR.SYNC.DEFER_BLOCKING 0x1, 0x100 ;  /* 0x0044000000007b1d */ /* 0x000fec0000010000 */
[----:B------:R-:W-:Y:S04]  /*d450*/  SHFL.IDX PT, R45, R45, R6, 0x1c1f ;  /* 0x001c1f062d2d7589 */ /* 0x000fe800000e0000 */
[----:B------:R-:W-:Y:S01]  /*d460*/  SHFL.IDX PT, R41, R41, R6, 0x1c1f ;  /* 0x001c1f0629297589 */ /* 0x000fe200000e0000 */
[----:B0-----:R-:W-:-:S02]  /*d470*/  SEL R32, R53, R44, P0 ;  /* 0x0000002c35207207 */ /* 0x001fc40000000000 */
[----:B------:R-:W-:Y:S01]  /*d480*/  SEL R34, R44, R53, P0 ;  /* 0x000000352c227207 */ /* 0x000fe20000000000 */
[----:B------:R-:W0:Y:S01]  /*d490*/  SHFL.IDX PT, R40, R40, R7, 0x1c1f ;  /* 0x001c1f0728287589 */ /* 0x000e2200000e0000 */
[----:B---3--:R-:W-:Y:S02]  /*d4a0*/  SEL R33, R43, R38, P0 ;  /* 0x000000262b217207 */ /* 0x008fe40000000000 */
[----:B------:R-:W-:Y:S01]  /*d4b0*/  SEL R35, R38, R43, P0 ;  /* 0x0000002b26237207 */ /* 0x000fe20000000000 */
[----:B------:R-:W-:Y:S01]  /*d4c0*/  SHFL.IDX PT, R48, R48, R7, 0x1c1f ;  /* 0x001c1f0730307589 */ /* 0x000fe200000e0000 */
[----:B-1----:R-:W-:Y:S02]  /*d4d0*/  SEL R37, R39, R62, P0 ;  /* 0x0000003e27257207 */ /* 0x002fe40000000000 */
[----:B------:R-:W-:Y:S01]  /*d4e0*/  SEL R39, R62, R39, P0 ;  /* 0x000000273e277207 */ /* 0x000fe20000000000 */
[----:B------:R-:W-:Y:S04]  /*d4f0*/  SHFL.IDX PT, R57, R57, R6, 0x1c1f ;  /* 0x001c1f0639397589 */ /* 0x000fe800000e0000 */
[----:B------:R-:W-:Y:S04]  /*d500*/  SHFL.IDX PT, R75, R75, R6, 0x1c1f ;  /* 0x001c1f064b4b7589 */ /* 0x000fe800000e0000 */
[----:B------:R-:W-:Y:S04]  /*d510*/  SHFL.IDX PT, R50, R50, R7, 0x1c1f ;  /* 0x001c1f0732327589 */ /* 0x000fe800000e0000 */
[----:B------:R-:W-:Y:S04]  /*d520*/  SHFL.IDX PT, R64, R64, R7, 0x1c1f ;  /* 0x001c1f0740407589 */ /* 0x000fe800000e0000 */
[----:B------:R-:W-:Y:S01]  /*d530*/  SHFL.IDX PT, R59, R59, R6, 0x1c1f ;  /* 0x001c1f063b3b7589 */ /* 0x000fe200000e0000 */
[----:B0-----:R-:W-:-:S02]  /*d540*/  SEL R36, R45, R40, P0 ;  /* 0x000000282d247207 */ /* 0x001fc40000000000 */
[----:B------:R-:W-:Y:S01]  /*d550*/  SEL R38, R40, R45, P0 ;  /* 0x0000002d28267207 */ /* 0x000fe20000000000 */
[----:B------:R-:W-:Y:S04]  /*d560*/  SHFL.IDX PT, R77, R77, R6, 0x1c1f ;  /* 0x001c1f064d4d7589 */ /* 0x000fe800000e0000 */
[----:B------:R-:W0:Y:S04]  /*d570*/  SHFL.IDX PT, R54, R54, R7, 0x1c1f ;  /* 0x001c1f0736367589 */ /* 0x000e2800000e0000 */
[----:B------:R-:W1:Y:S04]  /*d580*/  SHFL.IDX PT, R66, R66, R7, 0x1c1f ;  /* 0x001c1f0742427589 */ /* 0x000e6800000e0000 */
[----:B------:R-:W-:Y:S04]  /*d590*/  SHFL.IDX PT, R61, R61, R6, 0x1c1f ;  /* 0x001c1f063d3d7589 */ /* 0x000fe800000e0000 */
[----:B------:R-:W-:Y:S04]  /*d5a0*/  SHFL.IDX PT, R79, R79, R6, 0x1c1f ;  /* 0x001c1f064f4f7589 */ /* 0x000fe800000e0000 */
[----:B------:R-:W-:Y:S04]  /*d5b0*/  SHFL.IDX PT, R56, R56, R7, 0x1c1f ;  /* 0x001c1f0738387589 */ /* 0x000fe800000e0000 */
[----:B------:R-:W2:Y:S04]  /*d5c0*/  SHFL.IDX PT, R68, R68, R7, 0x1c1f ;  /* 0x001c1f0744447589 */ /* 0x000ea800000e0000 */
[----:B------:R-:W-:Y:S01]  /*d5d0*/  SHFL.IDX PT, R65, R65, R6, 0x1c1f ;  /* 0x001c1f0641417589 */ /* 0x000fe200000e0000 */
[----:B0-----:R-:W-:-:S02]  /*d5e0*/  SEL R52, R59, R54, P0 ;  /* 0x000000363b347207 */ /* 0x001fc40000000000 */
[----:B------:R-:W-:Y:S01]  /*d5f0*/  SEL R54, R54, R59, P0 ;  /* 0x0000003b36367207 */ /* 0x000fe20000000000 */
[----:B------:R-:W-:Y:S01]  /*d600*/  SHFL.IDX PT, R81, R81, R6, 0x1c1f ;  /* 0x001c1f0651517589 */ /* 0x000fe200000e0000 */
[----:B-1----:R-:W-:Y:S02]  /*d610*/  SEL R49, R77, R66, P0 ;  /* 0x000000424d317207 */ /* 0x002fe40000000000 */
[----:B------:R-:W-:Y:S01]  /*d620*/  SEL R51, R66, R77, P0 ;  /* 0x0000004d42337207 */ /* 0x000fe20000000000 */
[----:B------:R-:W-:Y:S04]  /*d630*/  SHFL.IDX PT, R58, R58, R7, 0x1c1f ;  /* 0x001c1f073a3a7589 */ /* 0x000fe800000e0000 */
[----:B------:R-:W-:Y:S04]  /*d640*/  SHFL.IDX PT, R70, R70, R7, 0x1c1f ;  /* 0x001c1f0746467589 */ /* 0x000fe800000e0000 */
[----:B------:R-:W-:Y:S04]  /*d650*/  SHFL.IDX PT, R83, R83, R6, 0x1c1f ;  /* 0x001c1f0653537589 */ /* 0x000fe800000e0000 */
[----:B------:R-:W0:Y:S01]  /*d660*/  SHFL.IDX PT, R74, R74, R7, 0x1c1f ;  /* 0x001c1f074a4a7589 */ /* 0x000e2200000e0000 */
[----:B--2---:R-:W-:-:S02]  /*d670*/  SEL R53, R79, R68, P0 ;  /* 0x000000444f357207 */ /* 0x004fc40000000000 */
[----:B------:R-:W-:Y:S01]  /*d680*/  SEL R55, R68, R79, P0 ;  /* 0x0000004f44377207 */ /* 0x000fe20000000000 */
[----:B------:R-:W-:Y:S04]  /*d690*/  SHFL.IDX PT, R67, R67, R6, 0x1c1f ;  /* 0x001c1f0643437589 */ /* 0x000fe800000e0000 */
[----:B------:R1:W-:Y:S04]  /*d6a0*/  SHFL.IDX PT, R85, R85, R6, 0x1c1f ;  /* 0x001c1f0655557589 */ /* 0x0003e800000e0000 */
[----:B------:R-:W-:Y:S04]  /*d6b0*/  SHFL.IDX PT, R60, R60, R7, 0x1c1f ;  /* 0x001c1f073c3c7589 */ /* 0x000fe800000e0000 */
[----:B------:R2:W3:Y:S01]  /*d6c0*/  SHFL.IDX PT, R118, R118, R7, 0x1c1f ;  /* 0x001c1f0776767589 */ /* 0x0004e200000e0000 */
[----:B-1----:R-:W-:-:S03]  /*d6d0*/  IMAD.U32 R6, RZ, RZ, UR6 ;  /* 0x00000006ff067e24 */ /* 0x002fc6000f8e00ff */
[----:B------:R1:W-:Y:S04]  /*d6e0*/  STSM.16.M88.4 [R91], R8 ;  /* 0x000000085b007844 */ /* 0x0003e80000000200 */
[----:B------:R4:W-:Y:S01]  /*d6f0*/  STSM.16.M88.4 [R90], R12 ;  /* 0x0000000c5a007844 */ /* 0x0009e20000000200 */
[----:B0-----:R-:W-:Y:S01]  /*d700*/  SEL R59, R74, R83, P0 ;  /* 0x000000534a3b7207 */ /* 0x001fe20000000000 */
[----:B--2---:R-:W-:Y:S01]  /*d710*/  IMAD.U32 R7, RZ, RZ, UR7 ;  /* 0x00000007ff077e24 */ /* 0x004fe2000f8e00ff */
[----:B------:R-:W-:Y:S01]  /*d720*/  ULDC.64 UR6, c[0x0][0xc08] ;  /* 0x0003020000067ab9 */ /* 0x000fe20000000a00 */
[----:B------:R3:W-:Y:S04]  /*d730*/  STSM.16.M88.4 [R89], R24 ;  /* 0x0000001859007844 */ /* 0x0007e80000000200 */
[----:B------:R-:W-:Y:S01]  /*d740*/  STSM.16.M88.4 [R87], R28 ;  /* 0x0000001c57007844 */ /* 0x000fe20000000200 */
[----:B-1----:R-:W-:-:S03]  /*d750*/  SEL R8, R41, R48, P0 ;  /* 0x0000003029087207 */ /* 0x002fc60000000000 */
[----:B------:R-:W-:Y:S01]  /*d760*/  STSM.16.M88.4 [R86], R32 ;  /* 0x0000002056007844 */ /* 0x000fe20000000200 */
[----:B------:R-:W-:Y:S02]  /*d770*/  SEL R10, R48, R41, P0 ;  /* 0x00000029300a7207 */ /* 0x000fe40000000000 */
[----:B------:R-:W-:Y:S01]  /*d780*/  SEL R9, R75, R64, P0 ;  /* 0x000000404b097207 */ /* 0x000fe20000000000 */
[----:B------:R-:W-:Y:S01]  /*d790*/  STSM.16.M88.4 [R84], R36 ;  /* 0x0000002454007844 */ /* 0x000fe20000000200 */
[----:B------:R-:W-:Y:S02]  /*d7a0*/  SEL R11, R64, R75, P0 ;  /* 0x0000004b400b7207 */ /* 0x000fe40000000000 */
[----:B------:R-:W-:Y:S02]  /*d7b0*/  SEL R48, R57, R50, P0 ;  /* 0x0000003239307207 */ /* 0x000fe40000000000 */
[----:B------:R-:W-:Y:S01]  /*d7c0*/  SEL R50, R50, R57, P0 ;  /* 0x0000003932327207 */ /* 0x000fe20000000000 */
[----:B------:R0:W-:Y:S01]  /*d7d0*/  STSM.16.M88.4 [R82], R8 ;  /* 0x0000000852007844 */ /* 0x0001e20000000200 */
[----:B----4-:R-:W-:-:S02]  /*d7e0*/  SEL R12, R61, R56, P0 ;  /* 0x000000383d0c7207 */ /* 0x010fc40000000000 */
[----:B------:R-:W-:Y:S01]  /*d7f0*/  SEL R14, R56, R61, P0 ;  /* 0x0000003d380e7207 */ /* 0x000fe20000000000 */
[----:B------:R-:W-:Y:S01]  /*d800*/  STSM.16.M88.4 [R80], R48 ;  /* 0x0000003050007844 */ /* 0x000fe20000000200 */
[----:B------:R-:W-:Y:S02]  /*d810*/  SEL R13, R81, R70, P0 ;  /* 0x00000046510d7207 */ /* 0x000fe40000000000 */
[----:B------:R-:W-:Y:S01]  /*d820*/  SEL R15, R70, R81, P0 ;  /* 0x00000051460f7207 */ /* 0x000fe20000000000 */
[----:B------:R-:W-:Y:S01]  /*d830*/  STSM.16.M88.4 [R78], R52 ;  /* 0x000000344e007844 */ /* 0x000fe20000000200 */
[----:B------:R-:W-:Y:S01]  /*d840*/  SEL R56, R65, R58, P0 ;  /* 0x0000003a41387207 */ /* 0x000fe20000000000 */
[----:B------:R-:W-:Y:S01]  /*d850*/  UISETP.NE.U32.AND UP1, UPT, UR6, URZ, UPT ;  /* 0x0000003f0600728c */ /* 0x000fe2000bf25070 */
[----:B------:R-:W-:Y:S01]  /*d860*/  SEL R58, R58, R65, P0 ;  /* 0x000000413a3a7207 */ /* 0x000fe20000000000 */
[----:B------:R1:W-:Y:S01]  /*d870*/  STSM.16.M88.4 [R76], R12 ;  /* 0x0000000c4c007844 */ /* 0x0003e20000000200 */
[----:B------:R-:W-:Y:S01]  /*d880*/  SEL R57, R83, R74, P0 ;  /* 0x0000004a53397207 */ /* 0x000fe20000000000 */
[----:B------:R-:W-:Y:S01]  /*d890*/  ULDC UR8, c[0x0][0xa88] ;  /* 0x0002a20000087ab9 */ /* 0x000fe20000000800 */
[----:B---3--:R-:W-:Y:S01]  /*d8a0*/  SEL R25, R85, R118, P0 ;  /* 0x0000007655197207 */ /* 0x008fe20000000000 */
[----:B------:R-:W2:Y:S01]  /*d8b0*/  LDC R61, c[0x0][0xbe8] ;  /* 0x0002fa00ff3d7b82 */ /* 0x000ea20000000800 */
[----:B------:R-:W-:Y:S01]  /*d8c0*/  SEL R27, R118, R85, P0 ;  /* 0x00000055761b7207 */ /* 0x000fe20000000000 */
[----:B------:R3:W-:Y:S01]  /*d8d0*/  STSM.16.M88.4 [R21], R56 ;  /* 0x0000003815007844 */ /* 0x0007e20000000200 */
[----:B------:R-:W-:-:S02]  /*d8e0*/  SEL R24, R67, R60, P0 ;  /* 0x0000003c43187207 */ /* 0x000fc40000000000 */
[----:B------:R-:W-:-:S05]  /*d8f0*/  SEL R26, R60, R67, P0 ;  /* 0x000000433c1a7207 */ /* 0x000fca0000000000 */
[----:B------:R3:W-:Y:S01]  /*d900*/  STSM.16.M88.4 [R20], R24 ;  /* 0x0000001814007844 */ /* 0x0007e20000000200 */
[----:B------:R-:W-:Y:S01]  /*d910*/  BAR.SYNC.DEFER_BLOCKING 0x1, 0x100 ;  /* 0x0044000000007b1d */ /* 0x000fe20000010000 */
[----:B------:R-:W-:-:S06]  /*d920*/  UISETP.NE.AND.EX UP1, UPT, UR7, URZ, UPT, UP1 ;  /* 0x0000003f0700728c */ /* 0x000fcc000bf25310 */
[----:B------:R-:W-:-:S05]  /*d930*/  PLOP3.LUT P0, PT, PT, PT, UP1, 0x80, 0x0 ;  /* 0x000000000000781c */ /* 0x000fca0003f0f018 */
[----:B------:R-:W-:-:S04]  /*d940*/  @UP1 ULEA UR6, UP2, UR42, UR6, 0x2 ;  /* 0x000000062a061291 */ /* 0x000fc8000f84103f */
[----:B------:R-:W-:Y:S01]  /*d950*/  @UP1 ULEA.HI.X UR7, UR42, UR7, UR36, 0x2, UP2 ;  /* 0x000000072a071291 */ /* 0x000fe200090f1424 */
[----:B0-----:R-:W-:Y:S02]  /*d960*/  IMAD.U32 R10, RZ, RZ, UR8 ;  /* 0x00000008ff0a7e24 */ /* 0x001fe4000f8e00ff */
[----:B-1----:R-:W-:-:S03]  /*d970*/  IMAD.U32 R14, RZ, RZ, UR6 ;  /* 0x00000006ff0e7e24 */ /* 0x002fc6000f8e00ff */
[----:B------:R-:W-:Y:S01]  /*d980*/  IMAD.U32 R15, RZ, RZ, UR7 ;  /* 0x00000007ff0f7e24 */ /* 0x000fe2000f8e00ff */
[----:B------:R-:W4:Y:S01]  /*d990*/  @P2 LDG.E R8, desc[UR54][R6.64] ;  /* 0x0000003606082981 */ /* 0x000f22000c1e1900 */
[----:B--2---:R-:W-:Y:S01]  /*d9a0*/  ISETP.NE.AND P1, PT, R61, 0x1, PT ;  /* 0x000000013d00780c */ /* 0x004fe20003f25270 */
[----:B------:R-:W-:Y:S02]  /*d9b0*/  UMOV UR4, URZ ;  /* 0x0000003f00047c82 */ /* 0x000fe40008000000 */
[----:B------:R3:W5:Y:S10]  /*d9c0*/  @P0 LDG.E R10, desc[UR54][R14.64] ;  /* 0x000000360e0a0981 */ /* 0x000774000c1e1900 */
[----:B------:R-:W0:Y:S08]  /*d9d0*/  @P1 LDC R9, c[0x0][0xbec] ;  /* 0x0002fb00ff091b82 */ /* 0x000e300000000800 */
[----:B------:R-:W1:Y:S01]  /*d9e0*/  @P1 LDC R12, c[0x0][0xbf0] ;  /* 0x0002fc00ff0c1b82 */ /* 0x000e620000000800 */
[----:B----4-:R-:W-:Y:S01]  /*d9f0*/  @P2 R2UR UR4, R8 ;  /* 0x00000000080422ca */ /* 0x010fe200000e0000 */
[----:B01-3--:R-:W-:-:S14]  /*da00*/  @P0 BRA `(.L_x_2200) ;  /* 0x0000000000100947 */ /* 0x00bfdc0003800000 */
[----:B------:R-:W-:Y:S05]  /*da10*/  @!P2 BRA `(.L_x_2200) ;  /* 0x00000000000ca947 */ /* 0x000fea0003800000 */
[----:B------:R-:W2:Y:S04]  /*da20*/  LDG.E R11, desc[UR54][R6.64] ;  /* 0x00000036060b7981 */ /* 0x000ea8000c1e1900 */
[----:B-----5:R-:W2:Y:S02]  /*da30*/  LDG.E R10, desc[UR54][R6.64+0x4] ;  /* 0x00000436060a7981 */ /* 0x020ea4000c1e1900 */
[----:B--2---:R-:W-:-:S07]  /*da40*/  IMAD.IADD R10, R10, 0x1, -R11 ;  /* 0x000000010a0a7824 */ /* 0x004fce00078e0a0b */
.L_x_2200:
[----:B------:R-:W-:Y:S01]  /*da50*/  USHF.R.S32.HI UR14, URZ, 0x1f, UR43 ;  /* 0x0000001f3f0e7899 */ /* 0x000fe2000801142b */
[----:B------:R-:W-:Y:S01]  /*da60*/  VIADD R14, R18, UR37 ;  /* 0x00000025120e7c36 */ /* 0x000fe20008000000 */
[----:B------:R-:W-:Y:S01]  /*da70*/  ULDC.64 UR12, c[0x0][0xb90] ;  /* 0x0002e400000c7ab9 */ /* 0x000fe20000000a00 */
[----:B------:R-:W-:Y:S01]  /*da80*/  USHF.R.S32.HI UR9, URZ, 0x1f, UR4 ;  /* 0x0000001f3f097899 */ /* 0x000fe20008011404 */
[----:B------:R-:W-:Y:S01]  /*da90*/  VIADD R28, R223, UR37 ;  /* 0x00000025df1c7c36 */ /* 0x000fe20008000000 */
        /* <DEDUP_REMOVED lines=20> */
[----:B------:R-:W-:Y:S01]  /*dbe0*/  IADD3 R13, P2, R4, 0x1000, RZ ;  /* 0x00001000040d7810 */ /* 0x000fe20007f5e0ff */
[----:B-----5:R-:W-:Y:S01]  /*dbf0*/  IMAD R67, R10, R61, RZ ;  /* 0x0000003d0a437224 */ /* 0x020fe200078e02ff */
[----:B------:R-:W-:Y:S01]  /*dc00*/  IADD3 R6, P0, R6, UR6, RZ ;  /* 0x0000000606067c10 */ /* 0x000fe2000ff1e0ff */
[----:B------:R-:W-:Y:S01]  /*dc10*/  ULDC.64 UR10, c[0x0][0xaa0] ;  /* 0x0002a800000a7ab9 */ /* 0x000fe20000000a00 */
[----:B------:R-:W-:Y:S01]  /*dc20*/  IMAD.U32 R12, RZ, RZ, UR8 ;  /* 0x00000008ff0c7e24 */ /* 0x000fe2000f8e00ff */
[----:B------:R-:W-:-:S02]  /*dc30*/  SHF.R.S32.HI R8, RZ, 0x1f, R9 ;  /* 0x0000001fff087819 */ /* 0x000fc40000011409 */
[----:B------:R-:W-:Y:S02]  /*dc40*/  IADD3 R11, P6, R4, 0x2000, RZ ;  /* 0x00002000040b7810 */ /* 0x000fe40007fde0ff */
[----:B------:R-:W-:Y:S01]  /*dc50*/  IADD3.X R7, R7, UR7, R12, P0, !PT ;  /* 0x0000000707077c10 */ /* 0x000fe200087fe40c */
[----:B------:R-:W-:Y:S01]  /*dc60*/  ULDC.64 UR6, c[0x0][0xb88] ;  /* 0x0002e20000067ab9 */ /* 0x000fe20000000a00 */
[----:B------:R-:W-:Y:S01]  /*dc70*/  LOP3.LUT R12, R13, 0x380, RZ, 0xc0, !PT ;  /* 0x000003800d0c7812 */ /* 0x000fe200078ec0ff */
[----:B------:R-:W-:Y:S01]  /*dc80*/  IMAD R14, R8, UR6, RZ ;  /* 0x00000006080e7c24 */ /* 0x000fe2000f8e02ff */
[----:B------:R-:W-:Y:S01]  /*dc90*/  LOP3.LUT R8, R11, 0x380, RZ, 0xc0, !PT ;  /* 0x000003800b087812 */ /* 0x000fe200078ec0ff */
[C---:B------:R-:W-:Y:S01]  /*dca0*/  IMAD.WIDE.U32 R6, R9.reuse, UR6, R6 ;  /* 0x0000000609067c25 */ /* 0x040fe2000f8e0006 */
[----:B------:R-:W-:Y:S02]  /*dcb0*/  SHF.R.U64 R12, R12, 0x3, RZ ;  /* 0x000000030c0c7819 */ /* 0x000fe400000012ff */
[----:B------:R-:W-:Y:S01]  /*dcc0*/  SHF.R.U64 R8, R8, 0x3, RZ ;  /* 0x0000000308087819 */ /* 0x000fe200000012ff */
[----:B------:R-:W-:Y:S01]  /*dcd0*/  IMAD R15, R9, UR7, R14 ;  /* 0x00000007090f7c24 */ /* 0x000fe2000f8e020e */
[----:B------:R-:W-:Y:S01]  /*dce0*/  ULDC.64 UR6, c[0x0][0xb50] ;  /* 0x0002d40000067ab9 */ /* 0x000fe20000000a00 */
[----:B------:R-:W-:Y:S01]  /*dcf0*/  LOP3.LUT R12, R12, R13, RZ, 0x3c, !PT ;  /* 0x0000000d0c0c7212 */ /* 0x000fe200078e3cff */
[----:B------:R-:W-:Y:S01]  /*dd00*/  IMAD.X R13, RZ, RZ, R5, P2 ;  /* 0x000000ffff0d7224 */ /* 0x000fe200010e0605 */
[----:B------:R-:W-:Y:S01]  /*dd10*/  LEA R14, P0, R6, UR6, 0x2 ;  /* 0x00000006060e7c11 */ /* 0x000fe2000f8010ff */
[----:B------:R-:W-:Y:S01]  /*dd20*/  IMAD.IADD R7, R7, 0x1, R15 ;  /* 0x0000000107077824 */ /* 0x000fe200078e020f */
[----:B------:R-:W-:-:S02]  /*dd30*/  IADD3 R25, P2, R4, 0x7000, RZ ;  /* 0x0000700004197810 */ /* 0x000fc40007f5e0ff */
[----:B------:R-:W-:Y:S01]  /*dd40*/  IADD3 R45, P4, R4, 0x4000, RZ ;  /* 0x00004000042d7810 */ /* 0x000fe20007f9e0ff */
[----:B------:R-:W-:Y:S01]  /*dd50*/  SHFL.IDX PT, R20, R14, RZ, 0x1c1f ;  /* 0x001c1fff0e147589 */ /* 0x000fe200000e0000 */
[----:B------:R-:W-:Y:S01]  /*dd60*/  LEA.HI.X R26, R6, UR7, R7, 0x2, P0 ;  /* 0x00000007061a7c11 */ /* 0x000fe200080f1407 */
[----:B------:R-:W-:Y:S01]  /*dd70*/  UIMAD UR8, UR9, UR10, URZ ;  /* 0x0000000a090872a4 */ /* 0x000fe2000f8e023f */
[----:B------:R-:W-:Y:S01]  /*dd80*/  IADD3 R41, P0, R4, 0x5000, RZ ;  /* 0x0000500004297810 */ /* 0x000fe20007f1e0ff */
[----:B------:R-:W-:Y:S01]  /*dd90*/  SHFL.IDX PT, R38, R14, 0x1, 0x1c1f ;  /* 0x003c1f000e267f89 */ /* 0x000fe200000e0000 */
[----:B------:R-:W-:Y:S01]  /*dda0*/  LOP3.LUT R24, R25, 0x380, RZ, 0xc0, !PT ;  /* 0x0000038019187812 */ /* 0x000fe200078ec0ff */
[----:B------:R-:W-:Y:S01]  /*ddb0*/  IMAD.X R9, RZ, RZ, R5, P6 ;  /* 0x000000ffff097224 */ /* 0x000fe200030e0605 */
[----:B------:R-:W-:Y:S01]  /*ddc0*/  LOP3.LUT R40, R41, 0x380, RZ, 0xc0, !PT ;  /* 0x0000038029287812 */ /* 0x000fe200078ec0ff */
[----:B------:R-:W1:Y:S01]  /*ddd0*/  SHFL.IDX PT, R21, R26, RZ, 0x1c1f ;  /* 0x001c1fff1a157589 */ /* 0x000e6200000e0000 */
[----:B------:R-:W-:-:S02]  /*dde0*/  SHF.R.U64 R24, R24, 0x3, RZ ;  /* 0x0000000318187819 */ /* 0x000fc400000012ff */
[----:B------:R-:W-:Y:S01]  /*ddf0*/  SHF.R.U64 R40, R40, 0x3, RZ ;  /* 0x0000000328287819 */ /* 0x000fe200000012ff */
[----:B------:R-:W2:Y:S01]  /*de00*/  SHFL.IDX PT, R39, R26, 0x1, 0x1c1f ;  /* 0x003c1f001a277f89 */ /* 0x000ea200000e0000 */
[----:B------:R-:W-:Y:S01]  /*de10*/  LOP3.LUT R8, R8, R11, RZ, 0x3c, !PT ;  /* 0x0000000b08087212 */ /* 0x000fe200078e3cff */
[----:B------:R-:W-:Y:S01]  /*de20*/  VIADD R11, R28, 0x8 ;  /* 0x000000081c0b7836 */ /* 0x000fe20000000000 */
[----:B------:R-:W-:Y:S01]  /*de30*/  LOP3.LUT R40, R40, R41, RZ, 0x3c, !PT ;  /* 0x0000002928287212 */ /* 0x000fe200078e3cff */
[--C-:B------:R-:W-:Y:S01]  /*de40*/  IMAD.X R41, RZ, RZ, R5.reuse, P0 ;  /* 0x000000ffff297224 */ /* 0x100fe200000e0605 */
[----:B------:R-:W-:Y:S02]  /*de50*/  LOP3.LUT P0, RZ, R221, 0x3, RZ, 0xc0, !PT ;  /* 0x00000003ddff7812 */ /* 0x000fe4000780c0ff */
[----:B------:R-:W-:Y:S01]  /*de60*/  LOP3.LUT R24, R24, R25, RZ, 0x3c, !PT ;  /* 0x0000001918187212 */ /* 0x000fe200078e3cff */
[----:B------:R-:W-:Y:S01]  /*de70*/  IMAD.X R25, RZ, RZ, R5, P2 ;  /* 0x000000ffff197224 */ /* 0x000fe200010e0605 */
[----:B------:R-:W-:-:S02]  /*de80*/  ISETP.GE.OR P2, PT, R28, R67, P0 ;  /* 0x000000431c00720c */ /* 0x000fc40000746670 */
[----:B------:R-:W-:Y:S02]  /*de90*/  ISETP.GE.OR P0, PT, R11, R67, P0 ;  /* 0x000000430b00720c */ /* 0x000fe40000706670 */
[C---:B------:R-:W-:Y:S02]  /*dea0*/  IADD3 R7, P5, R4.reuse, 0x3000, RZ ;  /* 0x0000300004077810 */ /* 0x040fe40007fbe0ff */
[----:B------:R-:W-:Y:S02]  /*deb0*/  IADD3 R33, P3, R4, 0x6000, RZ ;  /* 0x0000600004217810 */ /* 0x000fe40007f7e0ff */
[----:B------:R-:W-:Y:S02]  /*dec0*/  LOP3.LUT R6, R7, 0x380, RZ, 0xc0, !PT ;  /* 0x0000038007067812 */ /* 0x000fe400078ec0ff */
[----:B------:R-:W-:Y:S01]  /*ded0*/  LOP3.LUT R44, R45, 0x380, RZ, 0xc0, !PT ;  /* 0x000003802d2c7812 */ /* 0x000fe200078ec0ff */
[----:B------:R-:W-:Y:S01]  /*dee0*/  UIMAD.WIDE.U32 UR6, UR4, UR10, URZ ;  /* 0x0000000a040672a5 */ /* 0x000fe2000f8e003f */
[----:B------:R-:W-:Y:S01]  /*def0*/  LOP3.LUT R32, R33, 0x380, RZ, 0xc0, !PT ;  /* 0x0000038021207812 */ /* 0x000fe200078ec0ff */
[----:B-1----:R-:W-:Y:S01]  /*df00*/  @!P2 ST.E desc[UR54][R20.64], R2 ;  /* 0x000000021400a985 */ /* 0x002fe2000c101936 */
[----:B------:R-:W-:Y:S01]  /*df10*/  UIMAD UR8, UR4, UR11, UR8 ;  /* 0x0000000b040872a4 */ /* 0x000fe2000f8e0208 */
[----:B------:R-:W-:-:S02]  /*df20*/  SHF.R.U64 R6, R6, 0x3, RZ ;  /* 0x0000000306067819 */ /* 0x000fc400000012ff */
[----:B--2---:R1:W-:Y:S01]  /*df30*/  @!P0 ST.E desc[UR54][R38.64], R3 ;  /* 0x0000000326008985 */ /* 0x0043e2000c101936 */
[----:B------:R-:W-:Y:S01]  /*df40*/  SHF.R.U64 R44, R44, 0x3, RZ ;  /* 0x000000032c2c7819 */ /* 0x000fe200000012ff */
[----:B------:R-:W-:Y:S01]  /*df50*/  ULDC.64 UR10, c[0x0][0xae8] ;  /* 0x0002ba00000a7ab9 */ /* 0x000fe20000000a00 */
[----:B------:R-:W-:Y:S01]  /*df60*/  SHF.R.U64 R32, R32, 0x3, RZ ;  /* 0x0000000320207819 */ /* 0x000fe200000012ff */
[----:B------:R-:W-:Y:S01]  /*df70*/  UIADD3 UR7, UR7, UR8, URZ ;  /* 0x0000000807077290 */ /* 0x000fe2000fffe03f */
[----:B------:R-:W-:Y:S02]  /*df80*/  LOP3.LUT R6, R6, R7, RZ, 0x3c, !PT ;  /* 0x0000000706067212 */ /* 0x000fe400078e3cff */
[C---:B------:R-:W-:Y:S02]  /*df90*/  IADD3 R57, P6, R4.reuse, 0x8000, RZ ;  /* 0x0000800004397810 */ /* 0x040fe40007fde0ff */
[----:B------:R-:W-:Y:S01]  /*dfa0*/  LOP3.LUT R29, R4, 0x380, RZ, 0xc0, !PT ;  /* 0x00000380041d7812 */ /* 0x000fe200078ec0ff */
[----:B-1----:R-:W1:Y:S01]  /*dfb0*/  @P1 LDC R3, c[0x0][0xbec] ;  /* 0x0002fb00ff031b82 */ /* 0x002e620000000800 */
[----:B------:R-:W-:Y:S01]  /*dfc0*/  IMAD R2, R23, 0x20, R220 ;  /* 0x0000002017027824 */ /* 0x000fe200078e02dc */
[----:B------:R-:W-:Y:S01]  /*dfd0*/  UIMAD UR4, UR14, UR10, URZ ;  /* 0x0000000a0e0472a4 */ /* 0x000fe2000f8e023f */
[----:B------:R-:W-:Y:S01]  /*dfe0*/  LOP3.LUT R44, R44, R45, RZ, 0x3c, !PT ;  /* 0x0000002d2c2c7212 */ /* 0x000fe200078e3cff */
[--C-:B------:R-:W-:Y:S01]  /*dff0*/  IMAD.X R7, RZ, RZ, R5.reuse, P5 ;  /* 0x000000ffff077224 */ /* 0x100fe200028e0605 */
[----:B------:R-:W-:Y:S01]  /*e000*/  LOP3.LUT R32, R32, R33, RZ, 0x3c, !PT ;  /* 0x0000002120207212 */ /* 0x000fe200078e3cff */
[--C-:B------:R-:W-:Y:S01]  /*e010*/  IMAD.X R45, RZ, RZ, R5.reuse, P4 ;  /* 0x000000ffff2d7224 */ /* 0x100fe200020e0605 */
[----:B------:R-:W-:Y:S01]  /*e020*/  IADD3 R53, P5, R4, 0x9000, RZ ;  /* 0x0000900004357810 */ /* 0x000fe20007fbe0ff */
[----:B------:R-:W-:Y:S01]  /*e030*/  VIADD R62, R2, UR37 ;  /* 0x00000025023e7c36 */ /* 0x000fe20008000000 */
[C---:B------:R-:W-:Y:S01]  /*e040*/  IADD3 R49, P4, R4.reuse, 0xa000, RZ ;  /* 0x0000a00004317810 */ /* 0x040fe20007f9e0ff */
[--C-:B------:R-:W-:Y:S01]  /*e050*/  IMAD.X R33, RZ, RZ, R5.reuse, P3 ;  /* 0x000000ffff217224 */ /* 0x100fe200018e0605 */
[----:B------:R-:W-:Y:S01]  /*e060*/  UIMAD UR4, UR43, UR11, UR4 ;  /* 0x0000000b2b0472a4 */ /* 0x000fe2000f8e0204 */
[----:B------:R-:W-:Y:S01]  /*e070*/  IADD3 R15, P3, R4, 0xb000, RZ ;  /* 0x0000b000040f7810 */ /* 0x000fe20007f7e0ff */
[----:B------:R-:W-:Y:S01]  /*e080*/  UIMAD.WIDE.U32 UR6, UR43, UR10, UR6 ;  /* 0x0000000a2b0672a5 */ /* 0x000fe2000f8e0006 */
[----:B------:R-:W-:Y:S01]  /*e090*/  LOP3.LUT R56, R57, 0x380, RZ, 0xc0, !PT ;  /* 0x0000038039387812 */ /* 0x000fe200078ec0ff */
[----:B------:R-:W-:Y:S01]  /*e0a0*/  ULDC.64 UR8, c[0x0][0xaf0] ;  /* 0x0002bc0000087ab9 */ /* 0x000fe20000000a00 */
[----:B------:R-:W-:Y:S01]  /*e0b0*/  LOP3.LUT R52, R53, 0x380, RZ, 0xc0, !PT ;  /* 0x0000038035347812 */ /* 0x000fe200078ec0ff */
[----:B------:R-:W-:Y:S01]  /*e0c0*/  UIADD3 UR7, UR7, UR4, URZ ;  /* 0x0000000407077290 */ /* 0x000fe2000fffe03f */
[----:B------:R-:W-:Y:S01]  /*e0d0*/  LOP3.LUT R48, R49, 0x380, RZ, 0xc0, !PT ;  /* 0x0000038031307812 */ /* 0x000fe200078ec0ff */
[----:B------:R-:W-:Y:S01]  /*e0e0*/  UIMAD UR4, UR36, UR8, URZ ;  /* 0x00000008240472a4 */ /* 0x000fe2000f8e023f */
[----:B------:R-:W-:Y:S01]  /*e0f0*/  SHF.R.U64 R29, R29, 0x3, RZ ;  /* 0x000000031d1d7819 */ /* 0x000fe200000012ff */
[----:B------:R-:W5:Y:S01]  /*e100*/  LD.E.128 R44, desc[UR54][R44.64] ;  /* 0x000000362c2c7980 */ /* 0x000f62000c101d00 */
[----:B------:R-:W-:Y:S01]  /*e110*/  LOP3.LUT R10, R15, 0x380, RZ, 0xc0, !PT ;  /* 0x000003800f0a7812 */ /* 0x000fe200078ec0ff */
[----:B-1----:R-:W-:Y:S01]  /*e120*/  @P1 IMAD.HI.U32 R2, R62, R3, RZ ;  /* 0x000000033e021227 */ /* 0x002fe200078e00ff */
[----:B------:R-:W-:Y:S01]  /*e130*/  SHF.R.U64 R56, R56, 0x3, RZ ;  /* 0x0000000338387819 */ /* 0x000fe200000012ff */
[----:B------:R-:W-:Y:S01]  /*e140*/  UIMAD UR4, UR42, UR9, UR4 ;  /* 0x000000092a0472a4 */ /* 0x000fe2000f8e0204 */
[----:B------:R-:W-:Y:S01]  /*e150*/  SHF.R.U64 R52, R52, 0x3, RZ ;  /* 0x0000000334347819 */ /* 0x000fe200000012ff */
[----:B------:R-:W-:Y:S01]  /*e160*/  IMAD.MOV.U32 R21, RZ, RZ, R62 ;  /* 0x000000ffff157224 */ /* 0x000fe200078e003e */
[----:B------:R-:W-:Y:S01]  /*e170*/  SHF.R.U64 R48, R48, 0x3, RZ ;  /* 0x0000000330307819 */ /* 0x000fe200000012ff */
[----:B------:R-:W-:Y:S01]  /*e180*/  UIMAD.WIDE.U32 UR6, UR42, UR8, UR6 ;  /* 0x000000082a0672a5 */ /* 0x000fe2000f8e0006 */
[----:B------:R-:W-:Y:S01]  /*e190*/  LOP3.LUT R28, R29, R4, RZ, 0x3c, !PT ;  /* 0x000000041d1c7212 */ /* 0x000fe200078e3cff */
[--C-:B------:R-:W-:Y:S01]  /*e1a0*/  IMAD.X R37, RZ, RZ, R5.reuse, P3 ;  /* 0x000000ffff257224 */ /* 0x100fe200018e0605 */
[----:B0-----:R-:W-:Y:S01]  /*e1b0*/  @P1 SHF.R.U32.HI R21, RZ, R65, R2 ;  /* 0x00000041ff151219 */ /* 0x001fe20000011602 */
[--C-:B------:R-:W-:Y:S01]  /*e1c0*/  IMAD.MOV.U32 R29, RZ, RZ, R5.reuse ;  /* 0x000000ffff1d7224 */ /* 0x100fe200078e0005 */
[----:B------:R-:W-:Y:S01]  /*e1d0*/  SHF.R.U64 R4, R10, 0x3, RZ ;  /* 0x000000030a047819 */ /* 0x000fe200000012ff */
[----:B------:R-:W-:Y:S01]  /*e1e0*/  UIADD3 UR4, UR7, UR4, URZ ;  /* 0x0000000407047290 */ /* 0x000fe2000fffe03f */
[----:B------:R-:W-:Y:S01]  /*e1f0*/  LOP3.LUT R56, R56, R57, RZ, 0x3c, !PT ;  /* 0x0000003938387212 */ /* 0x000fe200078e3cff */
[--C-:B------:R-:W-:Y:S01]  /*e200*/  IMAD.X R57, RZ, RZ, R5.reuse, P6 ;  /* 0x000000ffff397224 */ /* 0x100fe200030e0605 */
[----:B------:R-:W-:Y:S01]  /*e210*/  LOP3.LUT R52, R52, R53, RZ, 0x3c, !PT ;  /* 0x0000003534347212 */ /* 0x000fe200078e3cff */
[--C-:B------:R-:W-:Y:S01]  /*e220*/  IMAD.X R53, RZ, RZ, R5.reuse, P5 ;  /* 0x000000ffff357224 */ /* 0x100fe200028e0605 */
[----:B------:R-:W-:Y:S01]  /*e230*/  LOP3.LUT R48, R48, R49, RZ, 0x3c, !PT ;  /* 0x0000003130307212 */ /* 0x000fe200078e3cff */
[----:B------:R-:W-:Y:S01]  /*e240*/  IMAD.X R49, RZ, RZ, R5, P4 ;  /* 0x000000ffff317224 */ /* 0x000fe200020e0605 */
[--C-:B------:R-:W-:Y:S01]  /*e250*/  SHF.R.S32.HI R20, RZ, 0x1f, R21.reuse ;  /* 0x0000001fff147819 */ /* 0x100fe20000011415 */
[----:B------:R-:W-:Y:S01]  /*e260*/  IMAD.MOV R60, RZ, RZ, -R21 ;  /* 0x000000ffff3c7224 */ /* 0x000fe200078e0a15 */
[----:B------:R-:W-:Y:S01]  /*e270*/  LOP3.LUT R36, R4, R15, RZ, 0x3c, !PT ;  /* 0x0000000f04247212 */ /* 0x000fe200078e3cff */
[----:B------:R-:W-:Y:S01]  /*e280*/  ULDC.64 UR8, c[0x0][0xae0] ;  /* 0x0002b80000087ab9 */ /* 0x000fe20000000a00 */
[----:B------:R-:W-:Y:S01]  /*e290*/  IMAD.U32 R3, RZ, RZ, UR7 ;  /* 0x00000007ff037e24 */ /* 0x000fe2000f8e00ff */
[----:B------:R-:W5:Y:S01]  /*e2a0*/  LD.E.128 R28, desc[UR54][R28.64] ;  /* 0x000000361c1c7980 */ /* 0x000f62000c101d00 */
[----:B------:R-:W-:-:S02]  /*e2b0*/  IMAD R20, R20, UR8, RZ ;  /* 0x0000000814147c24 */ /* 0x000fc4000f8e02ff */
[----:B------:R-:W-:Y:S01]  /*e2c0*/  IMAD R61, R61, R60, R62 ;  /* 0x0000003c3d3d7224 */ /* 0x000fe200078e023e */
[----:B------:R-:W5:Y:S01]  /*e2d0*/  LD.E.128 R12, desc[UR54][R12.64] ;  /* 0x000000360c0c7980 */ /* 0x000f62000c101d00 */
[----:B------:R-:W-:Y:S01]  /*e2e0*/  IMAD.U32 R2, RZ, RZ, UR6 ;  /* 0x00000006ff027e24 */ /* 0x000fe2000f8e00ff */
[----:B------:R-:W-:Y:S01]  /*e2f0*/  ULDC.64 UR6, c[0x0][0xad8] ;  /* 0x0002b60000067ab9 */ /* 0x000fe20000000a00 */
[----:B------:R-:W-:Y:S01]  /*e300*/  IMAD.U32 R3, RZ, RZ, UR4 ;  /* 0x00000004ff037e24 */ /* 0x000fe2000f8e00ff */
[----:B------:R-:W5:Y:S01]  /*e310*/  LD.E.128 R8, desc[UR54][R8.64] ;  /* 0x0000003608087980 */ /* 0x000f62000c101d00 */
[----:B------:R-:W-:-:S03]  /*e320*/  IMAD R65, R21, UR9, R20 ;  /* 0x0000000915417c24 */ /* 0x000fc6000f8e0214 */
[----:B------:R-:W5:Y:S01]  /*e330*/  LD.E.128 R4, desc[UR54][R6.64] ;  /* 0x0000003606047980 */ /* 0x000f62000c101d00 */
[----:B------:R-:W-:-:S03]  /*e340*/  SHF.R.S32.HI R20, RZ, 0x1f, R61 ;  /* 0x0000001fff147819 */ /* 0x000fc6000001143d */
[----:B------:R-:W5:Y:S04]  /*e350*/  LD.E.128 R40, desc[UR54][R40.64] ;  /* 0x0000003628287980 */ /* 0x000f68000c101d00 */
[----:B------:R-:W5:Y:S04]  /*e360*/  LD.E.128 R32, desc[UR54][R32.64] ;  /* 0x0000003620207980 */ /* 0x000f68000c101d00 */
[----:B------:R-:W5:Y:S04]  /*e370*/  LD.E.128 R24, desc[UR54][R24.64] ;  /* 0x0000003618187980 */ /* 0x000f68000c101d00 */
[----:B------:R-:W5:Y:S04]  /*e380*/  LD.E.128 R56, desc[UR54][R56.64] ;  /* 0x0000003638387980 */ /* 0x000f68000c101d00 */
[----:B------:R-:W5:Y:S04]  /*e390*/  LD.E.128 R52, desc[UR54][R52.64] ;  /* 0x0000003634347980 */ /* 0x000f68000c101d00 */
[----:B------:R-:W5:Y:S04]  /*e3a0*/  LD.E.128 R48, desc[UR54][R48.64] ;  /* 0x0000003630307980 */ /* 0x000f68000c101d00 */
[----:B------:R-:W5:Y:S01]  /*e3b0*/  LD.E.128 R36, desc[UR54][R36.64] ;  /* 0x0000003624247980 */ /* 0x000f62000c101d00 */
[----:B------:R-:W-:Y:S01]  /*e3c0*/  IMAD.WIDE.U32 R2, R21, UR8, R2 ;  /* 0x0000000815027c25 */ /* 0x000fe2000f8e0002 */
        /* <DEDUP_REMOVED lines=40> */
.L_x_2202:
[----:B------:R-:W-:Y:S05]  /*e650*/  BSYNC B1 ;  /* 0x0000000000017941 */ /* 0x000fea0003800000 */
.L_x_2201:
        /* <DEDUP_REMOVED lines=17> */
.L_x_2204:
[----:B------:R-:W-:Y:S05]  /*e770*/  BSYNC B1 ;  /* 0x0000000000017941 */ /* 0x000fea0003800000 */
.L_x_2203:
        /* <DEDUP_REMOVED lines=17> */
.L_x_2206:
[----:B------:R-:W-:Y:S05]  /*e890*/  BSYNC B1 ;  /* 0x0000000000017941 */ /* 0x000fea0003800000 */
.L_x_2205:
[----:B0-----:R-:W-:Y:S01]  /*e8a0*/  VIADD R0, R66, 0x60 ;  /* 0x0000006042007836 */ /* 0x001fe20000000000 */
[----:B-1--4-:R-:W4:Y:S04]  /*e8b0*/  SHFL.IDX PT, R64, R64, 0x3, 0x181f ;  /* 0x00781f0040407f89 */ /* 0x012f2800000e0000 */
[----:B------:R-:W-:Y:S01]  /*e8c0*/  ISETP.GE.AND P0, PT, R0, R67, PT ;  /* 0x000000430000720c */ /* 0x000fe20003f06270 */
[----:B------:R0:W1:-:S12]  /*e8d0*/  SHFL.IDX PT, R11, R62, 0x3, 0x181f ;  /* 0x00781f003e0b7f89 */ /* 0x00005800000e0000 */
        /* <DEDUP_REMOVED lines=16> */
.L_x_2199:
        /* <DEDUP_REMOVED lines=33> */
.L_x_2208:
[----:B------:R-:W-:Y:S01]  /*ebf0*/  USEL UR42, UR42, URZ, !UP0 ;  /* 0x0000003f2a2a7287 */ /* 0x000fe2000c000000 */
[----:B------:R-:W-:Y:S01]  /*ec00*/  BSSY B1, `(.L_x_2209) ;  /* 0x000002c000017945 */ /* 0x000fe20003800000 */
[----:B------:R-:W-:-:S03]  /*ec10*/  USEL UR36, UR36, URZ, !UP0 ;  /* 0x0000003f24247287 */ /* 0x000fc6000c000000 */
[----:B------:R-:W-:Y:S09]  /*ec20*/  @P1 BRA `(.L_x_2210) ;  /* 0x0000000000a41947 */ /* 0x000ff20003800000 */
        /* <DEDUP_REMOVED lines=41> */
.L_x_2210:
[----:B------:R-:W-:Y:S05]  /*eec0*/  BSYNC B1 ;  /* 0x0000000000017941 */ /* 0x000fea0003800000 */
.L_x_2209:
[----:B0-----:R-:W0:Y:S01]  /*eed0*/  @P0 LDC R3, c[0x0][0xbf0] ;  /* 0x0002fc00ff030b82 */ /* 0x001e220000000800 */
[----:B------:R-:W-:Y:S01]  /*eee0*/  ULDC.64 UR12, c[0x0][0xaa0] ;  /* 0x0002a800000c7ab9 */ /* 0x000fe20000000a00 */
[----:B------:R-:W-:Y:S01]  /*eef0*/  IMAD R2, R23, 0x20, R220 ;  /* 0x0000002017027824 */ /* 0x000fe200078e02dc */
        /* <DEDUP_REMOVED lines=62> */
.L_x_2212:
[----:B------:R-:W-:Y:S05]  /*f2e0*/  BSYNC B1 ;  /* 0x0000000000017941 */ /* 0x000fea0003800000 */
.L_x_2211:
        /* <DEDUP_REMOVED lines=17> */
.L_x_2214:
[----:B------:R-:W-:Y:S05]  /*f400*/  BSYNC B1 ;  /* 0x0000000000017941 */ /* 0x000fea0003800000 */
.L_x_2213:
        /* <DEDUP_REMOVED lines=17> */
.L_x_2216:
[----:B------:R-:W-:Y:S05]  /*f520*/  BSYNC B1 ;  /* 0x0000000000017941 */ /* 0x000fea0003800000 */
.L_x_2215:
        /* <DEDUP_REMOVED lines=18> */
.L_x_2207:
[----:B------:R-:W-:Y:S05]  /*f650*/  BSYNC B0 ;  /* 0x0000000000007941 */ /* 0x000fea0003800000 */
.L_x_2198:
[----:B------:R-:W-:Y:S02]  /*f660*/  ULDC UR4, c[0x0][0xc3c] ;  /* 0x00030f0000047ab9 */ /* 0x000fe40000000800 */
[----:B------:R-:W-:-:S13]  /*f670*/  ISETP.GE.AND P0, PT, R63, UR4, PT ;  /* 0x000000043f007c0c */ /* 0x000fda000bf06270 */
[----:B------:R-:W-:Y:S05]  /*f680*/  @!P0 BRA `(.L_x_2217) ;  /* 0xffffff1400e48947 */ /* 0x000fea000383ffff */
[----:B------:R-:W-:Y:S05]  /*f690*/  EXIT ;  /* 0x000000000000794d */ /* 0x000fea0003800000 */
.L_x_2159:
[----:B------:R-:W-:-:S08]  /*f6a0*/  NOP ;  /* 0x0000000000007918 */ /* 0x000fd00000000000 */
[----:B------:R-:W0:-:S00]  /*f6b0*/  USETMAXREG.DEALLOC.CTAPOOL 0x18 ;  /* 0x00000018000079c8 */ /* 0x000e0000080e0500 */
[----:B0-----:R-:W-:Y:S01]  /*f6c0*/  LOP3.LUT R0, R0, 0x3, RZ, 0xc0, !PT ;  /* 0x0000000300007812 */ /* 0x001fe200078ec0ff */
[----:B------:R-:W-:-:S05]  /*f6d0*/  IMAD.MOV.U32 R6, RZ, RZ, RZ ;  /* 0x000000ffff067224 */ /* 0x000fca00078e00ff */
[----:B------:R-:W0:Y:S02]  /*f6e0*/  SHFL.IDX PT, R0, R0, RZ, 0x1f ;  /* 0x00001fff00007589 */ /* 0x000e2400000e0000 */
[----:B0-----:R-:W-:-:S04]  /*f6f0*/  ISETP.NE.AND P0, PT, R0, RZ, PT ;  /* 0x000000ff0000720c */ /* 0x001fc80003f05270 */
[----:B------:R-:W-:-:S05]  /*f700*/  P2R R0, PR, RZ, 0x1 ;  /* 0x00000001ff007803 */ /* 0x000fca0000000000 */
[----:B------:R0:W-:Y:S04]  /*f710*/  STL [R1+0x30], R0 ;  /* 0x0000300001007387 */ /* 0x0001e80000100800 */
        /* <DEDUP_REMOVED lines=12> */
.L_x_2218:
[----:B0-----:R-:W0:Y:S01]  /*f7e0*/  S2R R0, SR_TID.X ;  /* 0x0000000000007919 */ /* 0x001e220000002100 */
        /* <DEDUP_REMOVED lines=40> */
.L_x_2224:
        /* <DEDUP_REMOVED lines=14> */
.L_x_2223:
[----:B------:R-:W-:Y:S05]  /*fb50*/  BSYNC B0 ;  /* 0x0000000000007941 */ /* 0x000fea0003800000 */
.L_x_2222:
        /* <DEDUP_REMOVED lines=22> */
.L_x_2220:
        /* <DEDUP_REMOVED lines=25> */
.L_x_2225:
        /* <DEDUP_REMOVED lines=58> */
.L_x_2221:
[----:B------:R0:W-:Y:S01]  /*101f0*/  STL [R1+0x10], R0 ;  /* 0x0000100001007387 */ /* 0x0001e20000100800 */
[----:B------:R-:W-:-:S03]  /*10200*/  UMOV UR36, URZ ;  /* 0x0000003f00247c82 */ /* 0x000fc60008000000 */
[----:B------:R0:W-:Y:S02]  /*10210*/  STL [R1+0x14], RZ ;  /* 0x000014ff01007387 */ /* 0x0001e40000100800 */
.L_x_2226:
        /* <DEDUP_REMOVED lines=11> */
.L_x_2219:
[----:B------:R-:W-:Y:S01]  /*102d0*/  ULDC UR4, c[0x0][0xc3c] ;  /* 0x00030f0000047ab9 */ /* 0x000fe20000000800 */
[----:B------:R2:W-:Y:S01]  /*102e0*/  STL [R1+0x2c], RZ ;  /* 0x00002cff01007387 */ /* 0x0005e20000100800 */
[----:B------:R-:W-:Y:S01]  /*102f0*/  UISETP.GE.AND UP0, UPT, UR42, UR4, UPT ;  /* 0x000000042a00728c */ /* 0x000fe2000bf06270 */
[----:B------:R-:W-:Y:S02]  /*10300*/  IMAD.MOV.U32 R19, RZ, RZ, 0x1 ;  /* 0x00000001ff137424 */ /* 0x000fe400078e00ff */
[----:B------:R-:W-:-:S03]  /*10310*/  IMAD.MOV.U32 R18, RZ, RZ, RZ ;  /* 0x000000ffff127224 */ /* 0x000fc600078e00ff */
[----:B------:R-:W-:-:S13]  /*10320*/  PLOP3.LUT P0, PT, PT, PT, UP0, 0x80, 0x0 ;  /* 0x000000000000781c */ /* 0x000fda0003f0f008 */
[----:B--2---:R-:W-:Y:S05]  /*10330*/  @P0 BRA `(.L_x_2227) ;  /* 0x0000004c00380947 */ /* 0x004fea0003800000 */
[----:B------:R-:W2:Y:S01]  /*10340*/  S2R R10, SR_TID.X ;  /* 0x00000000000a7919 */ /* 0x000ea20000002100 */
[----:B------:R-:W3:Y:S01]  /*10350*/  S2UR UR5, SR_CgaCtaId ;  /* 0x00000000000579c3 */ /* 0x000ee20000008800 */
[----:B------:R-:W-:Y:S01]  /*10360*/  UMOV UR4, 0x400 ;  /* 0x0000040000047882 */ /* 0x000fe20000000000 */
[----:B------:R-:W-:Y:S01]  /*10370*/  IMAD.MOV.U32 R19, RZ, RZ, 0x1 ;  /* 0x00000001ff137424 */ /* 0x000fe200078e00ff */
[----:B------:R-:W-:Y:S01]  /*10380*/  ULDC UR40, c[0x0][0xc] ;  /* 0x0000030000287ab9 */ /* 0x000fe20000000800 */
[----:B------:R-:W-:Y:S01]  /*10390*/  IMAD.MOV.U32 R18, RZ, RZ, RZ ;  /* 0x000000ffff127224 */ /* 0x000fe200078e00ff */
[----:B------:R-:W-:Y:S02]  /*103a0*/  ULOP3.LUT UR39, UR38, 0x1, URZ, 0xfc, !UPT ;  /* 0x0000000126277892 */ /* 0x000fe4000f8efc3f */
[----:B------:R-:W-:Y:S01]  /*103b0*/  ULOP3.LUT UR41, UR38, 0x2, URZ, 0xfc, !UPT ;  /* 0x0000000226297892 */ /* 0x000fe2000f8efc3f */
[----:B------:R-:W-:Y:S01]  /*103c0*/  ULDC.64 UR48, c[0x0][0x198] ;  /* 0x0000660000307ab9 */ /* 0x000fe20000000a00 */
[----:B---3--:R-:W-:-:S06]  /*103d0*/  ULEA UR4, UR5, UR4, 0x18 ;  /* 0x0000000405047291 */ /* 0x008fcc000f8ec03f */
[----:B------:R-:W-:Y:S01]  /*103e0*/  IMAD.U32 R17, RZ, RZ, UR4 ;  /* 0x00000004ff117e24 */ /* 0x000fe2000f8e00ff */
[----:B--2---:R-:W-:Y:S01]  /*103f0*/  SHF.R.U32.HI R3, RZ, 0x1, R10 ;  /* 0x00000001ff037819 */ /* 0x004fe2000001160a */
[C---:B01----:R-:W-:Y:S01]  /*10400*/  IMAD.SHL.U32 R4, R10.reuse, 0x40, RZ ;  /* 0x000000400a047824 */ /* 0x043fe200078e00ff */
        /* <DEDUP_REMOVED lines=32> */
.L_x_2300:
[----:B------:R-:W-:Y:S01]  /*10610*/  ULDC.64 UR4, c[0x0][0xc88] ;  /* 0x0003220000047ab9 */ /* 0x000fe20000000a00 */
[----:B------:R-:W-:Y:S01]  /*10620*/  IMAD.MOV.U32 R0, RZ, RZ, RZ ;  /* 0x000000ffff007224 */ /* 0x000fe200078e00ff */
[----:B------:R-:W-:Y:S01]  /*10630*/  UIMAD.WIDE UR4, UR42, 0x4, UR4 ;  /* 0x000000042a0478a5 */ /* 0x000fe2000f8e0204 */
[----:B------:R-:W-:Y:S01]  /*10640*/  ULDC.64 UR8, c[0x0][0xa18] ;  /* 0x0002860000087ab9 */ /* 0x000fe20000000a00 */
[----:B------:R-:W-:-:S04]  /*10650*/  ULDC.64 UR6, c[0x0][0xa08] ;  /* 0x0002820000067ab9 */ /* 0x000fc80000000a00 */
[----:B------:R-:W-:Y:S02]  /*10660*/  IMAD.U32 R2, RZ, RZ, UR4 ;  /* 0x00000004ff027e24 */ /* 0x000fe4000f8e00ff */
[----:B------:R-:W-:Y:S01]  /*10670*/  IMAD.U32 R3, RZ, RZ, UR5 ;  /* 0x00000005ff037e24 */ /* 0x000fe2000f8e00ff */
[----:B------:R-:W-:-:S04]  /*10680*/  ULDC.64 UR4, c[0x0][0xa28] ;  /* 0x00028a0000047ab9 */ /* 0x000fc80000000a00 */
[----:B------:R-:W2:Y:S01]  /*10690*/  LDG.E R2, desc[UR54][R2.64] ;  /* 0x0000003602027981 */ /* 0x000ea2000c1e1900 */
[----:B------:R-:W-:-:S04]  /*106a0*/  UISETP.NE.U32.AND UP0, UPT, UR4, URZ, UPT ;  /* 0x0000003f0400728c */ /* 0x000fc8000bf05070 */
[----:B------:R-:W-:-:S06]  /*106b0*/  UISETP.NE.AND.EX UP0, UPT, UR5, URZ, UPT, UP0 ;  /* 0x0000003f0500728c */ /* 0x000fcc000bf05300 */
[----:B------:R-:W-:Y:S02]  /*106c0*/  PLOP3.LUT P0, PT, PT, PT, UP0, 0x80, 0x0 ;  /* 0x000000000000781c */ /* 0x000fe40003f0f008 */
[----:B------:R-:W-:-:S04]  /*106d0*/  ISETP.NE.U32.AND P1, PT, RZ, UR6, PT ;  /* 0x00000006ff007c0c */ /* 0x000fc8000bf25070 */
[----:B------:R-:W-:Y:S01]  /*106e0*/  ISETP.NE.AND.EX P1, PT, RZ, UR7, PT, P1 ;  /* 0x00000007ff007c0c */ /* 0x000fe2000bf25310 */
[----:B------:R-:W-:Y:S01]  /*106f0*/  IMAD.MOV.U32 R8, RZ, RZ, RZ ;  /* 0x000000ffff087224 */ /* 0x000fe200078e00ff */
[----:B--2---:R-:W-:-:S13]  /*10700*/  R2UR UR43, R2 ;  /* 0x00000000022b72ca */ /* 0x004fda00000e0000 */
[----:B------:R-:W-:Y:S02]  /*10710*/  USHF.R.S32.HI UR46, URZ, 0x1f, UR43 ;  /* 0x0000001f3f2e7899 */ /* 0x000fe4000801142b */
[----:B------:R-:W-:-:S04]  /*10720*/  @UP0 ULEA UR4, UP1, UR43, UR4, 0x2 ;  /* 0x000000042b040291 */ /* 0x000fc8000f82103f */
[----:B------:R-:W-:Y:S02]  /*10730*/  @UP0 ULEA.HI.X UR5, UR43, UR5, UR46, 0x2, UP1 ;  /* 0x000000052b050291 */ /* 0x000fe400088f142e */
[----:B------:R-:W-:Y:S01]  /*10740*/  IMAD.U32 R2, RZ, RZ, UR4 ;  /* 0x00000004ff027e24 */ /* 0x000fe2000f8e00ff */
[----:B------:R-:W-:-:S03]  /*10750*/  USHF.L.U32 UR44, UR43, 0x2, URZ ;  /* 0x000000022b2c7899 */ /* 0x000fc6000800063f */
[----:B------:R-:W-:Y:S01]  /*10760*/  IMAD.U32 R3, RZ, RZ, UR5 ;  /* 0x00000005ff037e24 */ /* 0x000fe2000f8e00ff */
[----:B------:R-:W-:Y:S01]  /*10770*/  ULDC.64 UR4, c[0x0][0xa00] ;  /* 0x0002800000047ab9 */ /* 0x000fe20000000a00 */
[----:B------:R-:W-:-:S03]  /*10780*/  USHF.L.U64.HI UR45, UR43, 0x2, UR46 ;  /* 0x000000022b2d7899 */ /* 0x000fc6000801022e */
[----:B0-----:R0:W5:Y:S01]  /*10790*/  @P0 LDG.E R0, desc[UR54][R2.64] ;  /* 0x0000003602000981 */ /* 0x001162000c1e1900 */
[----:B------:R-:W-:Y:S01]  /*107a0*/  ISETP.NE.U32.AND P0, PT, RZ, UR4, PT ;  /* 0x00000004ff007c0c */ /* 0x000fe2000bf05070 */
[----:B------:R-:W-:Y:S02]  /*107b0*/  UIADD3 UR4, UP0, UR44, UR4, URZ ;  /* 0x000000042c047290 */ /* 0x000fe4000ff1e03f */
[----:B------:R-:W-:Y:S01]  /*107c0*/  UIADD3 UR6, UP1, UR44, UR6, URZ ;  /* 0x000000062c067290 */ /* 0x000fe2000ff3e03f */
[----:B------:R-:W-:Y:S01]  /*107d0*/  ISETP.NE.AND.EX P0, PT, RZ, UR5, PT, P0 ;  /* 0x00000005ff007c0c */ /* 0x000fe2000bf05300 */
[----:B------:R-:W-:Y:S02]  /*107e0*/  UIADD3.X UR5, UR45, UR5, URZ, UP0, !UPT ;  /* 0x000000052d057290 */ /* 0x000fe400087fe43f */
[----:B------:R-:W-:Y:S02]  /*107f0*/  UISETP.NE.U32.AND UP0, UPT, UR8, URZ, UPT ;  /* 0x0000003f0800728c */ /* 0x000fe4000bf05070 */
[----:B------:R-:W-:Y:S01]  /*10800*/  UIADD3.X UR7, UR45, UR7, URZ, UP1, !UPT ;  /* 0x000000072d077290 */ /* 0x000fe20008ffe43f */
[----:B0-----:R-:W-:Y:S01]  /*10810*/  IMAD.U32 R2, RZ, RZ, UR4 ;  /* 0x00000004ff027e24 */ /* 0x001fe2000f8e00ff */
[----:B------:R-:W-:Y:S01]  /*10820*/  UISETP.NE.AND.EX UP0, UPT, UR9, URZ, UPT, UP0 ;  /* 0x0000003f0900728c */ /* 0x000fe2000bf05300 */
[----:B------:R-:W-:-:S02]  /*10830*/  IMAD.U32 R3, RZ, RZ, UR5 ;  /* 0x00000005ff037e24 */ /* 0x000fc4000f8e00ff */
[----:B-1----:R-:W-:Y:S02]  /*10840*/  IMAD.U32 R4, RZ, RZ, UR6 ;  /* 0x00000006ff047e24 */ /* 0x002fe4000f8e00ff */
[----:B------:R-:W-:Y:S01]  /*10850*/  IMAD.U32 R5, RZ, RZ, UR7 ;  /* 0x00000007ff057e24 */ /* 0x000fe2000f8e00ff */
[----:B------:R-:W-:-:S05]  /*10860*/  PLOP3.LUT P2, PT, PT, PT, UP0, 0x80, 0x0 ;  /* 0x000000000000781c */ /* 0x000fca0003f4f008 */
[----:B------:R-:W-:Y:S01]  /*10870*/  @UP0 UIADD3 UR4, UP1, UR44, UR8, URZ ;  /* 0x000000082c040290 */ /* 0x000fe2000ff3e03f */
[----:B------:R0:W5:Y:S03]  /*10880*/  @P1 LDG.E R8, desc[UR54][R4.64] ;  /* 0x0000003604081981 */ /* 0x000166000c1e1900 */
[----:B------:R-:W-:Y:S01]  /*10890*/  @UP0 UIADD3.X UR5, UR45, UR9, URZ, UP1, !UPT ;  /* 0x000000092d050290 */ /* 0x000fe20008ffe43f */
[----:B------:R0:W5:Y:S01]  /*108a0*/  @P0 LDG.E R9, desc[UR54][R2.64] ;  /* 0x0000003602090981 */ /* 0x000162000c1e1900 */
[----:B------:R-:W-:Y:S01]  /*108b0*/  ULDC UR6, c[0x0][0x288] ;  /* 0x0000a20000067ab9 */ /* 0x000fe20000000800 */
[----:B------:R-:W-:Y:S02]  /*108c0*/  IMAD.U32 R6, RZ, RZ, UR4 ;  /* 0x00000004ff067e24 */ /* 0x000fe4000f8e00ff */
[----:B------:R-:W-:Y:S02]  /*108d0*/  IMAD.U32 R10, RZ, RZ, UR6 ;  /* 0x00000006ff0a7e24 */ /* 0x000fe4000f8e00ff */
[----:B------:R-:W-:-:S05]  /*108e0*/  IMAD.U32 R7, RZ, RZ, UR5 ;  /* 0x00000005ff077e24 */ /* 0x000fca000f8e00ff */
[----:B------:R-:W2:Y:S04]  /*108f0*/  @P2 LDG.E R10, desc[UR54][R6.64] ;  /* 0x00000036060a2981 */ /* 0x000ea8000c1e1900 */
[----:B--2---:R0:W-:Y:S01]  /*10900*/  STL [R1+0x1c], R10 ;  /* 0x00001c0a01007387 */ /* 0x0041e20000100800 */
[----:B------:R-:W-:Y:S05]  /*10910*/  @P2 BRA `(.L_x_2228) ;  /* 0x0000000000142947 */ /* 0x000fea0003800000 */
[----:B------:R-:W-:Y:S05]  /*10920*/  @!P0 BRA `(.L_x_2228) ;  /* 0x0000000000108947 */ /* 0x000fea0003800000 */
[----:B------:R-:W2:Y:S04]  /*10930*/  LDG.E R6, desc[UR54][R2.64] ;  /* 0x0000003602067981 */ /* 0x000ea8000c1e1900 */
[----:B0-----:R-:W2:Y:S02]  /*10940*/  LDG.E R2, desc[UR54][R2.64+0x4] ;  /* 0x0000043602027981 */ /* 0x001ea4000c1e1900 */
[----:B--2---:R-:W-:-:S05]  /*10950*/  IMAD.IADD R2, R2, 0x1, -R6 ;  /* 0x0000000102027824 */ /* 0x004fca00078e0a06 */
[----:B------:R1:W-:Y:S02]  /*10960*/  STL [R1+0x1c], R2 ;  /* 0x00001c0201007387 */ /* 0x0003e40000100800 */
.L_x_2228:
[----:B-----5:R-:W-:Y:S01]  /*10970*/  IMAD.IADD R6, R8, 0x1, R0 ;  /* 0x0000000108067824 */ /* 0x020fe200078e0200 */
[----:B------:R-:W-:Y:S01]  /*10980*/  ULDC.64 UR4, c[0x0][0x418] ;  /* 0x0001060000047ab9 */ /* 0x000fe20000000a00 */
[----:B0-----:R-:W-:Y:S01]  /*10990*/  IMAD.U32 R3, RZ, RZ, UR43 ;  /* 0x0000002bff037e24 */ /* 0x001fe2000f8e00ff */
[----:B------:R-:W-:Y:S01]  /*109a0*/  UISETP.NE.U32.AND UP0, UPT, UR4, URZ, UPT ;  /* 0x0000003f0400728c */ /* 0x000fe2000bf05070 */
[----:B------:R-:W-:Y:S01]  /*109b0*/  UMOV UR47, URZ ;  /* 0x0000003f002f7c82 */ /* 0x000fe20008000000 */
[----:B------:R-:W-:Y:S01]  /*109c0*/  ULDC.64 UR6, c[0x0][0xa20] ;  /* 0x0002880000067ab9 */ /* 0x000fe20000000a00 */
[----:B------:R0:W-:Y:S01]  /*109d0*/  STL [R1+0xc], R6 ;  /* 0x00000c0601007387 */ /* 0x0001e20000100800 */
[----:B------:R-:W-:Y:S01]  /*109e0*/  @P0 R2UR UR47, R9 ;  /* 0x00000000092f02ca */ /* 0x000fe200000e0000 */
[----:B------:R-:W-:Y:S01]  /*109f0*/  UISETP.NE.AND.EX UP0, UPT, UR5, URZ, UPT, UP0 ;  /* 0x0000003f0500728c */ /* 0x000fe2000bf05300 */
[----:B------:R-:W-:Y:S01]  /*10a00*/  ISETP.NE.U32.AND P0, PT, RZ, UR6, PT ;  /* 0x00000006ff007c0c */ /* 0x000fe2000bf05070 */
[----:B------:R0:W-:Y:S01]  /*10a10*/  STL [R1], R3 ;  /* 0x0000000301007387 */ /* 0x0001e20000100800 */
[----:B------:R-:W-:Y:S01]  /*10a20*/  ULDC UR4, c[0x0][0x424] ;  /* 0x0001090000047ab9 */ /* 0x000fe20000000800 */
[----:B------:R-:W-:Y:S01]  /*10a30*/  ULDC UR5, c[0x0][0x2f0] ;  /* 0x0000bc0000057ab9 */ /* 0x000fe20000000800 */
[----:B------:R-:W-:Y:S01]  /*10a40*/  ISETP.NE.AND.EX P0, PT, RZ, UR7, PT, P0 ;  /* 0x00000007ff007c0c */ /* 0x000fe2000bf05300 */
[----:B------:R-:W-:-:S04]  /*10a50*/  USEL UR4, UR4, 0x1, UP0 ;  /* 0x0000000104047887 */ /* 0x000fc80008000000 */
[----:B------:R-:W-:-:S06]  /*10a60*/  UIMAD UR4, UR4, UR5, URZ ;  /* 0x00000005040472a4 */ /* 0x000fcc000f8e023f */
[----:B-1----:R-:W-:Y:S02]  /*10a70*/  IMAD.U32 R2, RZ, RZ, UR4 ;  /* 0x00000004ff027e24 */ /* 0x002fe4000f8e00ff */
[----:B0-----:R-:W-:Y:S05]  /*10a80*/  @!P0 BRA `(.L_x_2229) ;  /* 0x0000000000188947 */ /* 0x001fea0003800000 */
[----:B------:R-:W-:-:S04]  /*10a90*/  UIADD3 UR4, UP0, UR44, UR6, URZ ;  /* 0x000000062c047290 */ /* 0x000fc8000ff1e03f */
[----:B------:R-:W-:Y:S02]  /*10aa0*/  UIADD3.X UR5, UR45, UR7, URZ, UP0, !UPT ;  /* 0x000000072d057290 */ /* 0x000fe400087fe43f */
[----:B------:R-:W-:-:S04]  /*10ab0*/  IMAD.U32 R2, RZ, RZ, UR4 ;  /* 0x00000004ff027e24 */ /* 0x000fc8000f8e00ff */
[----:B------:R-:W-:-:S05]  /*10ac0*/  IMAD.U32 R3, RZ, RZ, UR5 ;  /* 0x00000005ff037e24 */ /* 0x000fca000f8e00ff */
[----:B------:R0:W5:Y:S01]  /*10ad0*/  LDG.E R2, desc[UR54][R2.64] ;  /* 0x0000003602027981 */ /* 0x000162000c1e1900 */
[----:B------:R-:W-:Y:S05]  /*10ae0*/  BRA `(.L_x_2230) ;  /* 0x0000000000107947 */ /* 0x000fea0003800000 */
.L_x_2229:
[----:B------:R-:W-:Y:S05]  /*10af0*/  @!P1 BRA `(.L_x_2230) ;  /* 0x00000000000c9947 */ /* 0x000fea0003800000 */
[----:B------:R-:W2:Y:S04]  /*10b00*/  LDG.E R2, desc[UR54][R4.64] ;  /* 0x0000003604027981 */ /* 0x000ea8000c1e1900 */
[----:B------:R-:W2:Y:S02]  /*10b10*/  LDG.E R4, desc[UR54][R4.64+0x4] ;  /* 0x0000043604047981 */ /* 0x000ea4000c1e1900 */
[----:B--2---:R-:W-:-:S07]  /*10b20*/  IMAD.IADD R2, R4, 0x1, -R2 ;  /* 0x0000000104027824 */ /* 0x004fce00078e0a02 */
.L_x_2230:
[----:B------:R-:W2:Y:S04]  /*10b30*/  LDL R4, [R1+0x1c] ;  /* 0x00001c0001047983 */ /* 0x000ea80000100800 */
[----:B0-----:R-:W3:Y:S01]  /*10b40*/  LDL R3, [R1+0x14] ;  /* 0x0000140001037983 */ /* 0x001ee20000100800 */
[----:B-----5:R-:W-:Y:S01]  /*10b50*/  IMAD.IADD R0, R2, 0x1, -R0 ;  /* 0x0000000102007824 */ /* 0x020fe200078e0a00 */
[----:B------:R-:W-:Y:S01]  /*10b60*/  BSSY B7, `(.L_x_2231) ;  /* 0x0000383000077945 */ /* 0x000fe20003800000 */
[----:B------:R-:W0:Y:S02]  /*10b70*/  LDC R2, c[0x0][0x448] ;  /* 0x00011200ff027b82 */ /* 0x000e240000000800 */
[----:B0-----:R-:W-:-:S13]  /*10b80*/  ISETP.NE.AND P0, PT, R2, 0x1, PT ;  /* 0x000000010200780c */ /* 0x001fda0003f05270 */
[----:B------:R-:W0:Y:S01]  /*10b90*/  @P0 LDC R2, c[0x0][0x450] ;  /* 0x00011400ff020b82 */ /* 0x000e220000000800 */
[----:B--2---:R-:W-:-:S07]  /*10ba0*/  IMAD.MOV.U32 R5, RZ, RZ, R4 ;  /* 0x000000ffff057224 */ /* 0x004fce00078e0004 */
[----:B------:R-:W1:Y:S01]  /*10bb0*/  @P0 LDC R4, c[0x0][0x44c] ;  /* 0x00011300ff040b82 */ /* 0x000e620000000800 */
[----:B---3--:R-:W-:-:S04]  /*10bc0*/  IMAD.SHL.U32 R3, R3, 0x80, RZ ;  /* 0x0000008003037824 */ /* 0x008fc800078e00ff */
[----:B------:R-:W-:-:S04]  /*10bd0*/  VIADD R3, R3, 0x7f ;  /* 0x0000007f03037836 */ /* 0x000fc80000000000 */
[----:B-1----:R-:W-:-:S05]  /*10be0*/  @P0 IMAD.HI.U32 R4, R3, R4, RZ ;  /* 0x0000000403040227 */ /* 0x002fca00078e00ff */
[----:B0-----:R-:W-:Y:S01]  /*10bf0*/  @P0 SHF.R.U32.HI R3, RZ, R2, R4 ;  /* 0x00000002ff030219 */ /* 0x001fe20000011604 */
[C---:B------:R-:W-:Y:S01]  /*10c00*/  VIADD R2, R0.reuse, 0x9f ;  /* 0x0000009f00027836 */ /* 0x040fe20000000000 */
[----:B------:R-:W-:-:S03]  /*10c10*/  IADD3 R0, R0, 0xa0, -R5 ;  /* 0x000000a000007810 */ /* 0x000fc60007ffe805 */
[----:B------:R-:W-:-:S04]  /*10c20*/  IMAD.HI R2, R2, 0x66666667, RZ ;  /* 0x6666666702027827 */ /* 0x000fc800078e02ff */
[----:B------:R-:W-:Y:S01]  /*10c30*/  IMAD.IADD R0, R0, 0x1, R3 ;  /* 0x0000000100007824 */ /* 0x000fe200078e0203 */
[----:B------:R-:W-:-:S03]  /*10c40*/  SHF.R.U32.HI R3, RZ, 0x1f, R2 ;  /* 0x0000001fff037819 */ /* 0x000fc60000011602 */
[----:B------:R-:W-:Y:S01]  /*10c50*/  IMAD.HI R0, R0, 0x66666667, RZ ;  /* 0x6666666700007827 */ /* 0x000fe200078e02ff */
[----:B------:R-:W-:-:S04]  /*10c60*/  LEA.HI.SX32 R3, R2, R3, 0x1a ;  /* 0x0000000302037211 */ /* 0x000fc800078fd2ff */
[----:B------:R-:W-:-:S04]  /*10c70*/  SHF.R.U32.HI R2, RZ, 0x1f, R0 ;  /* 0x0000001fff027819 */ /* 0x000fc80000011600 */
[----:B------:R-:W-:-:S04]  /*10c80*/  LEA.HI.SX32 R2, R0, R2, 0x1a ;  /* 0x0000000200027211 */ /* 0x000fc800078fd2ff */
[----:B------:R-:W-:-:S04]  /*10c90*/  VIMNMX R4, R3, R2, PT ;  /* 0x0000000203047248 */ /* 0x000fc80003fe0100 */
[----:B------:R-:W-:Y:S01]  /*10ca0*/  ISETP.GT.AND P0, PT, R4, RZ, PT ;  /* 0x000000ff0400720c */ /* 0x000fe20003f04270 */
        /* <DEDUP_REMOVED lines=20> */
.L_x_2232:
        /* <DEDUP_REMOVED lines=20> */
.L_x_2235:
[----:B------:R-:W-:Y:S05]  /*10f30*/  BSYNC B6 ;  /* 0x0000000000067941 */ /* 0x000fea0003800000 */
.L_x_2234:
[----:B------:R-:W-:Y:S01]  /*10f40*/  VIADD R0, R17, 0xf200 ;  /* 0x0000f20011007836 */ /* 0x000fe20000000000 */
[----:B------:R-:W-:Y:S04]  /*10f50*/  BSSY B6, `(.L_x_2236) ;  /* 0x0000014000067945 */ /* 0x000fe80003800000 */
[----:B------:R-:W-:-:S04]  /*10f60*/  LOP3.LUT P0, RZ, R0, 0x1bf, RZ, 0xc0, !PT ;  /* 0x000001bf00ff7812 */ /* 0x000fc8000780c0ff */
[----:B------:R-:W-:-:S09]  /*10f70*/  P2R R16, PR, RZ, 0x1 ;  /* 0x00000001ff107803 */ /* 0x000fd20000000000 */
        /* <DEDUP_REMOVED lines=17> */
.L_x_2237:
[----:B------:R-:W-:Y:S05]  /*11090*/  BSYNC B6 ;  /* 0x0000000000067941 */ /* 0x000fea0003800000 */
.L_x_2236:
        /* <DEDUP_REMOVED lines=20> */
.L_x_2239:
[----:B------:R-:W-:Y:S05]  /*111e0*/  BSYNC B6 ;  /* 0x0000000000067941 */ /* 0x000fea0003800000 */
.L_x_2238:
[----:B------:R-:W-:Y:S01]  /*111f0*/  ISETP.NE.AND P6, PT, R16, RZ, PT ;  /* 0x000000ff1000720c */ /* 0x000fe20003fc5270 */
        /* <DEDUP_REMOVED lines=18> */
.L_x_2241:
[----:B------:R-:W-:Y:S05]  /*11320*/  BSYNC B6 ;  /* 0x0000000000067941 */ /* 0x000fea0003800000 */
.L_x_2240:
[----:B------:R-:W2:Y:S01]  /*11330*/  LDL R8, [R1] ;  /* 0x0000000001087983 */ /* 0x000ea20000100800 */
[----:B------:R-:W-:Y:S02]  /*11340*/  ULDC.64 UR4, c[0x0][0x9f8] ;  /* 0x00027e0000047ab9 */ /* 0x000fe40000000a00 */
[----:B------:R-:W-:-:S04]  /*11350*/  UISETP.NE.U32.AND UP0, UPT, UR4, URZ, UPT ;  /* 0x0000003f0400728c */ /* 0x000fc8000bf05070 */
[----:B------:R-:W-:-:S06]  /*11360*/  UISETP.NE.AND.EX UP0, UPT, UR5, URZ, UPT, UP0 ;  /* 0x0000003f0500728c */ /* 0x000fcc000bf05300 */
[----:B------:R-:W-:-:S05]  /*11370*/  PLOP3.LUT P0, PT, PT, PT, UP0, 0x80, 0x0 ;  /* 0x000000000000781c */ /* 0x000fca0003f0f008 */
[----:B------:R-:W-:-:S04]  /*11380*/  @UP0 UIADD3 UR4, UP1, UR44, UR4, URZ ;  /* 0x000000042c040290 */ /* 0x000fc8000ff3e03f */
[----:B------:R-:W-:Y:S02]  /*11390*/  @UP0 UIADD3.X UR5, UR45, UR5, URZ, UP1, !UPT ;  /* 0x000000052d050290 */ /* 0x000fe40008ffe43f */
[----:B------:R-:W-:-:S04]  /*113a0*/  IMAD.U32 R2, RZ, RZ, UR4 ;  /* 0x00000004ff027e24 */ /* 0x000fc8000f8e00ff */
[----:B------:R-:W-:Y:S01]  /*113b0*/  IMAD.U32 R3, RZ, RZ, UR5 ;  /* 0x00000005ff037e24 */ /* 0x000fe2000f8e00ff */
[----:B------:R-:W0:Y:S01]  /*113c0*/  S2R R0, SR_TID.X ;  /* 0x0000000000007919 */ /* 0x000e220000002100 */
[----:B------:R-:W-:-:S03]  /*113d0*/  ULDC.64 UR4, c[0x0][0xa08] ;  /* 0x0002820000047ab9 */ /* 0x000fc60000000a00 */
[----:B--2---:R1:W2:Y:S01]  /*113e0*/  @P0 LDG.E R8, desc[UR54][R2.64] ;  /* 0x0000003602080981 */ /* 0x0042a2000c1e1900 */
[----:B0-----:R-:W-:-:S04]  /*113f0*/  SHF.R.U32.HI R0, RZ, 0x5, R0 ;  /* 0x00000005ff007819 */ /* 0x001fc80000011600 */
[----:B------:R-:W-:Y:S01]  /*11400*/  LOP3.LUT R0, R0, 0x3, RZ, 0xc0, !PT ;  /* 0x0000000300007812 */ /* 0x000fe200078ec0ff */
[----:B-1----:R-:W0:Y:S01]  /*11410*/  LDC.64 R2, c[0x0][0x418] ;  /* 0x00010600ff027b82 */ /* 0x002e220000000a00 */
[----:B--2---:R-:W-:Y:S01]  /*11420*/  SHF.R.S32.HI R9, RZ, 0x1f, R8 ;  /* 0x0000001fff097819 */ /* 0x004fe20000011408 */
[----:B------:R1:W-:Y:S01]  /*11430*/  @P0 STL [R1], R8 ;  /* 0x0000000801000387 */ /* 0x0003e20000100800 */
[----:B0-----:R-:W-:Y:S01]  /*11440*/  LOP3.LUT P0, RZ, R2, UR4, RZ, 0xfc, !PT ;  /* 0x0000000402ff7c12 */ /* 0x001fe2000f80fcff */
[----:B------:R-:W-:Y:S02]  /*11450*/  UMOV UR4, 0xffffffff ;  /* 0xffffffff00047882 */ /* 0x000fe40000000000 */
[----:B------:R1:W-:Y:S01]  /*11460*/  STL [R1+0x4], R9 ;  /* 0x0000040901007387 */ /* 0x0003e20000100800 */
[----:B------:R-:W-:-:S04]  /*11470*/  LOP3.LUT P0, RZ, R3, UR5, RZ, 0xfc, P0 ;  /* 0x0000000503ff7c12 */ /* 0x000fc8000800fcff */
[----:B------:R-:W-:Y:S01]  /*11480*/  SEL R16, R8, RZ, !P0 ;  /* 0x000000ff08107207 */ /* 0x000fe20004000000 */
[----:B------:R-:W-:Y:S08]  /*11490*/  BRA.DIV UR4, `(.L_x_2242) ;  /* 0x0000004204887947 */ /* 0x000ff0000b800000 */
[----:B------:R0:W2:Y:S02]  /*114a0*/  SHFL.IDX PT, R14, R0, RZ, 0x1f ;  /* 0x00001fff000e7589 */ /* 0x0000a400000e0000 */
.L_x_2319:
[----:B------:R-:W-:Y:S02]  /*114b0*/  PLOP3.LUT P1, PT, PT, PT, PT, 0x8, 0x0 ;  /* 0x000000000000781c */ /* 0x000fe40003f2e170 */
[----:B--2---:R-:W-:Y:S02]  /*114c0*/  ISETP.NE.AND P0, PT, R14, RZ, PT ;  /* 0x000000ff0e00720c */ /* 0x004fe40003f05270 */
[----:B0-----:R-:W-:-:S05]  /*114d0*/  P2R R0, PR, RZ, 0x2 ;  /* 0x00000002ff007803 */ /* 0x001fca0000000000 */
[----:B------:R0:W-:Y:S06]  /*114e0*/  STL [R1+0x8], R0 ;  /* 0x0000080001007387 */ /* 0x0001ec0000100800 */
[----:B------:R-:W-:Y:S05]  /*114f0*/  @P0 BRA `(.L_x_2243) ;  /* 0x0000000400bc0947 */ /* 0x000fea0003800000 */
[----:B0-----:R-:W2:Y:S01]  /*11500*/  LDL R0, [R1+0x18] ;  /* 0x0000180001007983 */ /* 0x001ea20000100800 */
[----:B------:R-:W-:Y:S01]  /*11510*/  UMOV UR4, 0xffffffff ;  /* 0xffffffff00047882 */ /* 0x000fe20000000000 */
[----:B--2---:R-:W-:Y:S02]  /*11520*/  VIADD R0, R0, 0xffffffff ;  /* 0xffffffff00007836 */ /* 0x004fe40000000000 */
[----:B------:R-:W-:Y:S05]  /*11530*/  BRA.DIV UR4, `(.L_x_2244) ;  /* 0x0000004204807947 */ /* 0x000fea000b800000 */
[----:B------:R-:W-:-:S13]  /*11540*/  ELECT P6, URZ, PT ;  /* 0x00000000003f782f */ /* 0x000fda00038c0000 */
.L_x_2322:
        /* <DEDUP_REMOVED lines=21> */
.L_x_2245:
[----:B------:R-:W-:Y:S01]  /*116a0*/  IMAD R4, R18, 0x8, R17 ;  /* 0x0000000812047824 */ /* 0x000fe200078e0211 */
[----:B0-----:R-:W-:Y:S01]  /*116b0*/  SHF.L.U32 R3, R19, 0x1f, RZ ;  /* 0x0000001f13037819 */ /* 0x001fe200000006ff */
[----:B-1----:R-:W0:Y:S03]  /*116c0*/  S2R R8, SR_TID.X ;  /* 0x0000000000087919 */ /* 0x002e260000002100 */
[----:B------:R-:W1:Y:S01]  /*116d0*/  SYNCS.PHASECHK.TRANS64.TRYWAIT P0, [R4+URZ+0x33480], R3 ;  /* 0x03348003040075a7 */ /* 0x000e62000800017f */
[----:B0-----:R-:W-:-:S04]  /*116e0*/  LOP3.LUT R8, R8, 0x7f, RZ, 0xc0, !PT ;  /* 0x0000007f08087812 */ /* 0x001fc800078ec0ff */
[----:B------:R-:W-:Y:S01]  /*116f0*/  ISETP.NE.AND P1, PT, R8, RZ, PT ;  /* 0x000000ff0800720c */ /* 0x000fe20003f25270 */
[----:B-1----:R-:W-:-:S12]  /*11700*/  @!P0 BRA `(.L_x_2246) ;  /* 0x00000040002c8947 */ /* 0x002fd80003800000 */
.L_x_2323:
        /* <DEDUP_REMOVED lines=8> */
.L_x_2247:
        /* <DEDUP_REMOVED lines=31> */
.L_x_2324:
        /* <DEDUP_REMOVED lines=8> */
.L_x_2249:
        /* <DEDUP_REMOVED lines=8> */
[----:B------:R-:W-:Y:S01]  /*11a80*/  PLOP3.LUT P0, PT, PT, PT, PT, 0x80, 0x0 ;  /* 0x000000000000781c */ /* 0x000fe20003f0f070 */
[----:B------:R-:W-:Y:S01]  /*11a90*/  UMOV UR26, URZ ;  /* 0x0000003f001a7c82 */ /* 0x000fe20008000000 */
[----:B------:R-:W-:Y:S01]  /*11aa0*/  UMOV UR28, UR36 ;  /* 0x00000024001c7c82 */ /* 0x000fe20008000000 */
[----:B------:R-:W-:Y:S01]  /*11ab0*/  UMOV UR18, 0x40 ;  /* 0x0000004000127882 */ /* 0x000fe20000000000 */
[----:B------:R-:W-:Y:S01]  /*11ac0*/  P2R R0, PR, RZ, 0x1 ;  /* 0x00000001ff007803 */ /* 0x000fe20000000000 */
[----:B------:R-:W-:-:S02]  /*11ad0*/  UIADD3 UR24, UR8, 0x24200, URZ ;  /* 0x0002420008187890 */ /* 0x000fc4000fffe03f */
[----:B------:R-:W-:Y:S02]  /*11ae0*/  UIADD3 UR25, UR25, 0x33430, URZ ;  /* 0x0003343019197890 */ /* 0x000fe4000fffe03f */
[----:B------:R-:W-:Y:S01]  /*11af0*/  UIADD3 UR16, UR8, 0x26a00, URZ ;  /* 0x00026a0008107890 */ /* 0x000fe2000fffe03f */
[----:B------:R2:W-:Y:S01]  /*11b00*/  STL [R1+0x8], R0 ;  /* 0x0000080001007387 */ /* 0x0005e20000100800 */
[----:B------:R-:W-:Y:S01]  /*11b10*/  UIADD3 UR8, UR8, 0x29200, URZ ;  /* 0x0002920008087890 */ /* 0x000fe2000fffe03f */
[----:B------:R-:W-:Y:S01]  /*11b20*/  UMOV UR20, UR36 ;  /* 0x0000002400147c82 */ /* 0x000fe20008000000 */
        /* <DEDUP_REMOVED lines=10> */
[----:B------:R2:W-:Y:S02]  /*11bd0*/  UTMALDG.4D [UR8], [UR4], desc[UR6] ;  /* 0x00000608040075b4 */ /* 0x0005e40008019000 */
[----:B--2---:R-:W-:Y:S01]  /*11be0*/  NOP ;  /* 0x0000000000007918 */ /* 0x004fe20000000000 */
.L_x_2243:
[----:B------:R-:W-:Y:S05]  /*11bf0*/  WARPSYNC.ALL ;  /* 0x0000000000007948 */ /* 0x000fea0003800000 */
[----:B0-----:R-:W-:Y:S01]  /*11c00*/  VIADD R0, R17, 0x1e200 ;  /* 0x0001e20011007836 */ /* 0x001fe20000000000 */
[----:B------:R-:W-:Y:S01]  /*11c10*/  USHF.R.S32.HI UR4, URZ, 0x1f, UR47 ;  /* 0x0000001f3f047899 */ /* 0x000fe2000801142f */
        /* <DEDUP_REMOVED lines=19> */
[----:B-1----:R-:W-:Y:S02]  /*11d50*/  IMAD.U32 R4, RZ, RZ, UR6 ;  /* 0x00000006ff047e24 */ /* 0x002fe4000f8e00ff */
        /* <DEDUP_REMOVED lines=11> */
.L_x_2251:
[----:B------:R-:W-:Y:S05]  /*11e10*/  BSYNC B6 ;  /* 0x0000000000067941 */ /* 0x000fea0003800000 */
.L_x_2250:
[----:B------:R-:W2:Y:S01]  /*11e20*/  LDL R7, [R1+0x14] ;  /* 0x0000140001077983 */ /* 0x000ea20000100800 */
[----:B------:R-:W0:Y:S01]  /*11e30*/  LDC R5, c[0x0][0x448] ;  /* 0x00011200ff057b82 */ /* 0x000e220000000800 */
[----:B------:R-:W-:Y:S01]  /*11e40*/  ULDC.64 UR8, c[0x0][0x2d8] ;  /* 0x0000b60000087ab9 */ /* 0x000fe20000000a00 */
[----:B------:R-:W3:Y:S01]  /*11e50*/  S2R R2, SR_TID.X ;  /* 0x0000000000027919 */ /* 0x000ee20000002100 */
[----:B0-----:R-:W-:Y:S02]  /*11e60*/  ISETP.NE.AND P0, PT, R5, 0x1, PT ;  /* 0x000000010500780c */ /* 0x001fe40003f05270 */
[C---:B---3--:R-:W-:Y:S01]  /*11e70*/  LOP3.LUT R0, R2.reuse, 0x7f, RZ, 0xc0, !PT ;  /* 0x0000007f02007812 */ /* 0x048fe200078ec0ff */
[----:B------:R-:W-:-:S10]  /*11e80*/  IMAD.SHL.U32 R2, R2, 0x20, RZ ;  /* 0x0000002002027824 */ /* 0x000fd400078e00ff */
[----:B-1----:R-:W0:Y:S01]  /*11e90*/  @P0 LDC R4, c[0x0][0x44c] ;  /* 0x00011300ff040b82 */ /* 0x002e220000000800 */
[----:B------:R-:W-:-:S04]  /*11ea0*/  SHF.R.U32.HI R0, RZ, 0x2, R0 ;  /* 0x00000002ff007819 */ /* 0x000fc80000011600 */
[----:B------:R-:W-:-:S03]  /*11eb0*/  LOP3.LUT R2, R0, 0x60, R2, 0xf8, !PT ;  /* 0x0000006000027812 */ /* 0x000fc600078ef802 */
[----:B------:R-:W1:Y:S01]  /*11ec0*/  @P0 LDC R0, c[0x0][0x450] ;  /* 0x00011400ff000b82 */ /* 0x000e620000000800 */
[----:B------:R-:W3:Y:S01]  /*11ed0*/  S2R R8, SR_TID.X ;  /* 0x0000000000087919 */ /* 0x000ee20000002100 */
[----:B------:R-:W-:Y:S01]  /*11ee0*/  UIMAD UR6, UR44, UR8, URZ ;  /* 0x000000082c0672a4 */ /* 0x000fe2000f8e023f */
[----:B------:R-:W-:Y:S01]  /*11ef0*/  UMOV UR4, UR50 ;  /* 0x0000003200047c82 */ /* 0x000fe20008000000 */
[----:B------:R-:W-:Y:S02]  /*11f00*/  UMOV UR5, UR45 ;  /* 0x0000002d00057c82 */ /* 0x000fe40008000000 */
[----:B------:R-:W-:Y:S02]  /*11f10*/  UIMAD UR6, UR36, UR9, UR6 ;  /* 0x00000009240672a4 */ /* 0x000fe4000f8e0206 */
[----:B------:R-:W-:-:S03]  /*11f20*/  UIMAD.WIDE.U32 UR4, UR36, UR8, UR4 ;  /* 0x00000008240472a5 */ /* 0x000fc6000f8e0004 */
        /* <DEDUP_REMOVED lines=9> */
[----:B------:R-:W-:Y:S01]  /*11fc0*/  LOP3.LUT R9, R8, 0x40, RZ, 0xfc, !PT ;  /* 0x0000004008097812 */ /* 0x000fe200078efcff */
[----:B--2---:R-:W-:-:S04]  /*11fd0*/  IMAD R3, R7, 0x80, R2 ;  /* 0x0000008007037824 */ /* 0x004fc800078e0202 */
[----:B0-----:R-:W-:-:S04]  /*11fe0*/  @P0 IMAD.HI.U32 R4, R3, R4, RZ ;  /* 0x0000000403040227 */ /* 0x001fc800078e00ff */
[----:B------:R-:W-:Y:S01]  /*11ff0*/  IMAD.MOV.U32 R2, RZ, RZ, R3 ;  /* 0x000000ffff027224 */ /* 0x000fe200078e0003 */
[----:B-1----:R-:W-:-:S04]  /*12000*/  @P0 SHF.R.U32.HI R2, RZ, R0, R4 ;  /* 0x00000000ff020219 */ /* 0x002fc80000011604 */
[--C-:B------:R-:W-:Y:S01]  /*12010*/  SHF.R.S32.HI R4, RZ, 0x1f, R2.reuse ;  /* 0x0000001fff047819 */ /* 0x100fe20000011402 */
[----:B------:R-:W-:-:S04]  /*12020*/  IMAD.MOV R0, RZ, RZ, -R2 ;  /* 0x000000ffff007224 */ /* 0x000fc800078e0a02 */
[----:B------:R-:W-:Y:S02]  /*12030*/  IMAD R0, R5, R0, R3 ;  /* 0x0000000005007224 */ /* 0x000fe400078e0203 */
[----:B------:R-:W-:Y:S02]  /*12040*/  IMAD R4, R4, UR8, RZ ;  /* 0x0000000804047c24 */ /* 0x000fe4000f8e02ff */
[----:B------:R-:W-:Y:S02]  /*12050*/  IMAD.U32 R3, RZ, RZ, UR8 ;  /* 0x00000008ff037e24 */ /* 0x000fe4000f8e00ff */
[C---:B------:R-:W-:Y:S02]  /*12060*/  IMAD R4, R2.reuse, UR9, R4 ;  /* 0x0000000902047c24 */ /* 0x040fe4000f8e0204 */
        /* <DEDUP_REMOVED lines=11> */
[----:B------:R0:W5:Y:S01]  /*12120*/  LDL R9, [R1+0x28] ;  /* 0x0000280001097983 */ /* 0x0001620000100800 */
[----:B------:R-:W1:Y:S01]  /*12130*/  S2R R6, SR_TID.X ;  /* 0x0000000000067919 */ /* 0x000e620000002100 */
[----:B------:R-:W-:-:S02]  /*12140*/  LOP3.LUT R8, R8, 0x80, RZ, 0xfc, !PT ;  /* 0x0000008008087812 */ /* 0x000fc400078efcff */
[----:B------:R-:W-:Y:S02]  /*12150*/  IADD3.X R0, R3, UR5, R0, P0, !PT ;  /* 0x0000000503007c10 */ /* 0x000fe400087fe400 */
        /* <DEDUP_REMOVED lines=8> */
[----:B------:R-:W2:Y:S04]  /*121e0*/  LDL.LU R6, [R1+0x1c] ;  /* 0x00001c0001067983 */ /* 0x000ea80000300800 */
[----:B------:R-:W3:Y:S01]  /*121f0*/  LDL.LU R7, [R1+0x14] ;  /* 0x0000140001077983 */ /* 0x000ee20000300800 */
[----:B------:R-:W-:Y:S01]  /*12200*/  SHF.R.U32.HI R8, RZ, 0x2, R8 ;  /* 0x00000002ff087819 */ /* 0x000fe20000011608 */
[----:B--2---:R-:W-:-:S02]  /*12210*/  IMAD R3, R6, R5, RZ ;  /* 0x0000000506037224 */ /* 0x004fc400078e02ff */
[----:B------:R-:W0:Y:S02]  /*12220*/  SHFL.IDX PT, R6, R2, RZ, 0x1c1f ;  /* 0x001c1fff02067589 */ /* 0x000e2400000e0000 */
[----:B---3--:R-:W-:Y:S02]  /*12230*/  IMAD R4, R7, 0x80, R8 ;  /* 0x0000008007047824 */ /* 0x008fe400078e0208 */
[----:B------:R-:W1:Y:S03]  /*12240*/  SHFL.IDX PT, R5, R0, RZ, 0x1c1f ;  /* 0x001c1fff00057589 */ /* 0x000e6600000e0000 */
[----:B------:R-:W-:-:S13]  /*12250*/  ISETP.GE.AND P4, PT, R4, R3, PT ;  /* 0x000000030400720c */ /* 0x000fda0003f86270 */
[----:B0-----:R-:W-:-:S05]  /*12260*/  @!P4 IADD3 R6, P3, R10, R6, RZ ;  /* 0x000000060a06c210 */ /* 0x001fca0007f7e0ff */
[----:B-1----:R-:W-:-:S04]  /*12270*/  @!P4 IMAD.X R5, RZ, RZ, R5, P3 ;  /* 0x000000ffff05c224 */ /* 0x002fc800018e0605 */
        /* <DEDUP_REMOVED lines=27> */
.L_x_2333:
        /* <DEDUP_REMOVED lines=12> */
.L_x_2254:
[----:B------:R-:W-:Y:S05]  /*124f0*/  BSYNC B0 ;  /* 0x0000000000007941 */ /* 0x000fea0003800000 */
.L_x_2253:
[----:B------:R-:W-:Y:S01]  /*12500*/  NOP ;  /* 0x0000000000007918 */ /* 0x000fe20000000000 */
[----:B------:R-:W-:-:S13]  /*12510*/  PLOP3.LUT P0, PT, PT, PT, PT, 0x80, 0x0 ;  /* 0x000000000000781c */ /* 0x000fda0003f0f070 */
.L_x_2255:
        /* <DEDUP_REMOVED lines=18> */
.L_x_2334:
[----:B------:R-:W-:Y:S05]  /*12640*/  BSYNC B0 ;  /* 0x0000000000007941 */ /* 0x000fea0003800000 */
.L_x_2256:
[----:B------:R-:W2:Y:S02]  /*12650*/  LDL R2, [R1+0x18] ;  /* 0x0000180001027983 */ /* 0x000ea40000100800 */
[----:B--2---:R-:W-:-:S13]  /*12660*/  ISETP.GE.AND P0, PT, R2, 0x2, PT ;  /* 0x000000020200780c */ /* 0x004fda0003f06270 */
[----:B------:R-:W-:Y:S05]  /*12670*/  @!P0 BRA `(.L_x_2258) ;  /* 0x0000001000e08947 */ /* 0x000fea0003800000 */
[----:B------:R-:W-:Y:S02]  /*12680*/  VIADD R2, R2, 0xfffffffe ;  /* 0xfffffffe02027836 */ /* 0x000fe40000000000 */
[----:B-1----:R-:W-:Y:S02]  /*12690*/  IMAD.MOV.U32 R0, RZ, RZ, R19 ;  /* 0x000000ffff007224 */ /* 0x002fe400078e0013 */
[----:B------:R-:W-:-:S07]  /*126a0*/  IMAD.MOV.U32 R8, RZ, RZ, R18 ;  /* 0x000000ffff087224 */ /* 0x000fce00078e0012 */
.L_x_2282:
[----:B------:R-:W2:Y:S01]  /*126b0*/  LDL R3, [R1+0x8] ;  /* 0x0000080001037983 */ /* 0x000ea20000100800 */
[----:B------:R-:W-:Y:S01]  /*126c0*/  VIADD R18, R8, 0x1 ;  /* 0x0000000108127836 */ /* 0x000fe20000000000 */
[----:B------:R-:W-:Y:S05]  /*126d0*/  YIELD ;  /* 0x0000000000007946 */ /* 0x000fea0003800000 */
[----:B------:R-:W-:Y:S01]  /*126e0*/  ISETP.NE.AND P0, PT, R18, 0x2, PT ;  /* 0x000000021200780c */ /* 0x000fe20003f05270 */
[----:B------:R-:W-:Y:S03]  /*126f0*/  BSSY B0, `(.L_x_2259) ;  /* 0x00000a7000007945 */ /* 0x000fe60003800000 */
[----:B------:R-:W-:-:S02]  /*12700*/  SEL R19, RZ, 0x1, P0 ;  /* 0x00000001ff137807 */ /* 0x000fc40000000000 */
[----:B------:R-:W-:Y:S02]  /*12710*/  SEL R18, R18, RZ, P0 ;  /* 0x000000ff12127207 */ /* 0x000fe40000000000 */
[----:B------:R-:W-:Y:S02]  /*12720*/  LOP3.LUT R19, R0, R19, RZ, 0x3c, !PT ;  /* 0x0000001300137212 */ /* 0x000fe400078e3cff */
[----:B--2---:R-:W-:-:S13]  /*12730*/  ISETP.NE.AND P1, PT, R3, RZ, PT ;  /* 0x000000ff0300720c */ /* 0x004fda0003f25270 */
[----:B------:R-:W-:Y:S05]  /*12740*/  @!P1 BRA `(.L_x_2260) ;  /* 0x0000000800849947 */ /* 0x000fea0003800000 */
[----:B------:R-:W-:Y:S01]  /*12750*/  ULDC.64 UR4, c[0x0][0x418] ;  /* 0x0001060000047ab9 */ /* 0x000fe20000000a00 */
[----:B------:R-:W-:Y:S01]  /*12760*/  IMAD.MOV.U32 R3, RZ, RZ, R2 ;  /* 0x000000ffff037224 */ /* 0x000fe200078e0002 */
[----:B------:R-:W-:-:S04]  /*12770*/  ISETP.NE.U32.AND P0, PT, RZ, UR4, PT ;  /* 0x00000004ff007c0c */ /* 0x000fc8000bf05070 */
[----:B------:R-:W-:-:S13]  /*12780*/  ISETP.NE.AND.EX P0, PT, RZ, UR5, PT, P0 ;  /* 0x00000005ff007c0c */ /* 0x000fda000bf05300 */
[----:B------:R-:W-:Y:S05]  /*12790*/  @!P0 BRA `(.L_x_2261) ;  /* 0x00000000004c8947 */ /* 0x000fea0003800000 */
[----:B0-----:R-:W2:Y:S01]  /*127a0*/  LDL R9, [R1+0x4] ;  /* 0x0000040001097983 */ /* 0x001ea20000100800 */
        /* <DEDUP_REMOVED lines=13> */
[----:B------:R-:W-:-:S04]  /*12880*/  IMAD.WIDE.U32 R4, R7, UR6, R4 ;  /* 0x0000000607047c25 */ /* 0x000fc8000f8e0004 */
[----:B------:R-:W-:Y:S01]  /*12890*/  IMAD.IADD R5, R6, 0x1, R5 ;  /* 0x0000000106057824 */ /* 0x000fe200078e0205 */
[----:B------:R-:W-:-:S04]  /*128a0*/  LEA R6, P0, R4, UR4, 0x2 ;  /* 0x0000000404067c11 */ /* 0x000fc8000f8010ff */
[----:B------:R-:W-:-:S05]  /*128b0*/  LEA.HI.X R7, R4, UR5, R5, 0x2, P0 ;  /* 0x0000000504077c11 */ /* 0x000fca00080f1405 */
[----:B------:R1:W5:Y:S04]  /*128c0*/  LDG.E R16, desc[UR54][R6.64] ;  /* 0x0000003606107981 */ /* 0x000368000c1e1900 */
.L_x_2261:
[----:B01----:R-:W-:Y:S01]  /*128d0*/  IMAD R6, R18, 0x8, R17 ;  /* 0x0000000812067824 */ /* 0x003fe200078e0211 */
[----:B------:R-:W-:Y:S01]  /*128e0*/  SHF.L.U32 R5, R19, 0x1f, RZ ;  /* 0x0000001f13057819 */ /* 0x000fe200000006ff */
[----:B------:R-:W0:Y:S01]  /*128f0*/  S2R R4, SR_TID.X ;  /* 0x0000000000047919 */ /* 0x000e220000002100 */
[----:B------:R-:W-:Y:S02]  /*12900*/  BSSY B1, `(.L_x_2262) ;  /* 0x0000005000017945 */ /* 0x000fe40003800000 */
[----:B------:R-:W1:Y:S01]  /*12910*/  SYNCS.PHASECHK.TRANS64.TRYWAIT P0, [R6+URZ+0x33480], R5 ;  /* 0x03348005060075a7 */ /* 0x000e62000800017f */
[----:B0-----:R-:W-:-:S04]  /*12920*/  LOP3.LUT R4, R4, 0x7f, RZ, 0xc0, !PT ;  /* 0x0000007f04047812 */ /* 0x001fc800078ec0ff */
[----:B------:R-:W-:Y:S01]  /*12930*/  ISETP.NE.AND P1, PT, R4, RZ, PT ;  /* 0x000000ff0400720c */ /* 0x000fe20003f25270 */
[----:B-1----:R-:W-:-:S12]  /*12940*/  @!P0 BRA `(.L_x_2263) ;  /* 0x0000003400288947 */ /* 0x002fd80003800000 */
.L_x_2335:
[----:B------:R-:W-:Y:S05]  /*12950*/  BSYNC B1 ;  /* 0x0000000000017941 */ /* 0x000fea0003800000 */
.L_x_2262:
        /* <DEDUP_REMOVED lines=9> */
.L_x_2265:
[----:B------:R-:W-:Y:S05]  /*129f0*/  BSYNC B1 ;  /* 0x0000000000017941 */ /* 0x000fea0003800000 */
.L_x_2264:
        /* <DEDUP_REMOVED lines=11> */
[----:B------:R-:W-:-:S09]  /*12ab0*/  VIADD R3, R6, 0x33470 ;  /* 0x0003347006037836 */ /* 0x000fd20000000000 */
.L_x_2266:
        /* <DEDUP_REMOVED lines=16> */
.L_x_2267:
        /* <DEDUP_REMOVED lines=16> */
.L_x_2268:
        /* <DEDUP_REMOVED lines=13> */
.L_x_2336:
[----:B------:R-:W-:Y:S05]  /*12d90*/  BSYNC B1 ;  /* 0x0000000000017941 */ /* 0x000fea0003800000 */
.L_x_2269:
        /* <DEDUP_REMOVED lines=11> */
.L_x_2272:
[----:B------:R-:W-:Y:S05]  /*12e50*/  BSYNC B1 ;  /* 0x0000000000017941 */ /* 0x000fea0003800000 */
.L_x_2271:
        /* <DEDUP_REMOVED lines=8> */
.L_x_2273:
        /* <DEDUP_REMOVED lines=15> */
.L_x_2274:
        /* <DEDUP_REMOVED lines=15> */
.L_x_2275:
        /* <DEDUP_REMOVED lines=10> */
.L_x_2260:
[----:B------:R-:W-:Y:S05]  /*13160*/  BSYNC B0 ;  /* 0x0000000000007941 */ /* 0x000fea0003800000 */
.L_x_2259:
[----:B------:R-:W-:-:S06]  /*13170*/  UISETP.NE.AND UP0, UPT, UR39, 0x3, UPT ;  /* 0x000000032700788c */ /* 0x000fcc000bf05270 */
[----:B------:R-:W-:-:S13]  /*13180*/  PLOP3.LUT P0, PT, PT, PT, UP0, 0x80, 0x0 ;  /* 0x000000000000781c */ /* 0x000fda0003f0f008 */
[----:B------:R-:W-:Y:S05]  /*13190*/  @!P0 BRA `(.L_x_2276) ;  /* 0x0000000000048947 */ /* 0x000fea0003800000 */
[----:B------:R-:W-:Y:S01]  /*131a0*/  BPT.TRAP 0x1 ;  /* 0x000000040000795c */ /* 0x000fe20000300000 */
.L_x_2276:
        /* <DEDUP_REMOVED lines=8> */
.L_x_2337:
[----:B------:R-:W-:Y:S05]  /*13230*/  BSYNC B0 ;  /* 0x0000000000007941 */ /* 0x000fea0003800000 */
.L_x_2277:
[----:B------:R-:W-:Y:S05]  /*13240*/  @!P1 BRA `(.L_x_2279) ;  /* 0x0000000000049947 */ /* 0x000fea0003800000 */
[----:B------:R-:W-:Y:S01]  /*13250*/  BPT.TRAP 0x1 ;  /* 0x000000040000795c */ /* 0x000fe20000300000 */
.L_x_2279:
[----:B------:R-:W-:Y:S01]  /*13260*/  SHF.L.U32 R0, R0, 0x1f, RZ ;  /* 0x0000001f00007819 */ /* 0x000fe200000006ff */
[----:B------:R-:W-:-:S03]  /*13270*/  IMAD R10, R8, 0x7800, RZ ;  /* 0x00007800080a7824 */ /* 0x000fc600078e02ff */
[----:B------:R-:W2:Y:S02]  /*13280*/  SYNCS.PHASECHK.TRANS64.TRYWAIT P0, [R3+URZ+0x33460], R0 ;  /* 0x03346000030075a7 */ /* 0x000ea4000800017f */
[----:B--2---:R-:W-:Y:S05]  /*13290*/  @!P0 BRA `(.L_x_2280) ;  /* 0x0000002c00108947 */ /* 0x004fea0003800000 */
.L_x_2338:
        /* <DEDUP_REMOVED lines=105> */
.L_x_2281:
        /* <DEDUP_REMOVED lines=13> */
.L_x_2258:
        /* <DEDUP_REMOVED lines=14> */
[----:B0-----:R-:W0:Y:S01]  /*13ae0*/  POPC R7, R4 ;  /* 0x0000000400077309 */ /* 0x001e220000000000 */
[----:B--2---:R-:W0:Y:S02]  /*13af0*/  SHFL.IDX PT, R0, R3, R0, 0x1f ;  /* 0x00001f0003007589 */ /* 0x004e2400000e0000 */
[----:B0-----:R-:W-:-:S05]  /*13b00*/  IADD3 R0, R0, UR40, R7 ;  /* 0x0000002800007c10 */ /* 0x001fca000fffe007 */
[----:B------:R2:W-:Y:S02]  /*13b10*/  STL [R1+0x10], R0 ;  /* 0x0000100001007387 */ /* 0x0005e40000100800 */
.L_x_2284:
[----:B------:R-:W-:Y:S05]  /*13b20*/  BSYNC B0 ;  /* 0x0000000000007941 */ /* 0x000fea0003800000 */
.L_x_2283:
[----:B------:R-:W-:-:S06]  /*13b30*/  UISETP.NE.AND UP0, UPT, UR39, 0x3, UPT ;  /* 0x000000032700788c */ /* 0x000fcc000bf05270 */
[----:B------:R-:W-:-:S13]  /*13b40*/  PLOP3.LUT P1, PT, PT, PT, UP0, 0x80, 0x0 ;  /* 0x000000000000781c */ /* 0x000fda0003f2f008 */
[----:B------:R-:W-:Y:S05]  /*13b50*/  @!P1 BRA `(.L_x_2285) ;  /* 0x0000000000049947 */ /* 0x000fea0003800000 */
[----:B------:R-:W-:Y:S01]  /*13b60*/  BPT.TRAP 0x1 ;  /* 0x000000040000795c */ /* 0x000fe20000300000 */
.L_x_2285:
        /* <DEDUP_REMOVED lines=8> */
.L_x_2339:
[----:B------:R-:W-:Y:S05]  /*13bf0*/  BSYNC B0 ;  /* 0x0000000000007941 */ /* 0x000fea0003800000 */
.L_x_2286:
[----:B------:R-:W-:Y:S05]  /*13c00*/  @!P2 BRA `(.L_x_2288) ;  /* 0x000000000004a947 */ /* 0x000fea0003800000 */
[----:B------:R-:W-:Y:S01]  /*13c10*/  BPT.TRAP 0x1 ;  /* 0x000000040000795c */ /* 0x000fe20000300000 */
.L_x_2288:
[----:B-1----:R-:W-:-:S04]  /*13c20*/  SHF.L.U32 R0, R19, 0x1f, RZ ;  /* 0x0000001f13007819 */ /* 0x002fc800000006ff */
[----:B------:R-:W1:Y:S02]  /*13c30*/  SYNCS.PHASECHK.TRANS64.TRYWAIT P1, [R3+URZ+0x33460], R0 ;  /* 0x03346000030075a7 */ /* 0x000e64000802017f */
[----:B-1----:R-:W-:Y:S05]  /*13c40*/  @!P1 BRA `(.L_x_2289) ;  /* 0x0000002000cc9947 */ /* 0x002fea0003800000 */
.L_x_2340:
        /* <DEDUP_REMOVED lines=106> */
.L_x_2290:
        /* <DEDUP_REMOVED lines=10> */
.L_x_2233:
[----:B------:R-:W-:Y:S05]  /*14390*/  BSYNC B7 ;  /* 0x0000000000077941 */ /* 0x000fea0003800000 */
.L_x_2231:
[----:B-1----:R-:W2:Y:S02]  /*143a0*/  LDL R0, [R1+0x30] ;  /* 0x0000300001007983 */ /* 0x002ea40000100800 */
[----:B--2---:R-:W-:-:S13]  /*143b0*/  ISETP.NE.AND P0, PT, R0, RZ, PT ;  /* 0x000000ff0000720c */ /* 0x004fda0003f05270 */
[----:B------:R-:W-:Y:S05]  /*143c0*/  @!P0 BRA `(.L_x_2291) ;  /* 0x0000000000348947 */ /* 0x000fea0003800000 */
[----:B------:R-:W1:Y:S08]  /*143d0*/  S2UR UR5, SR_CgaCtaId ;  /* 0x00000000000579c3 */ /* 0x000e700000008800 */
[----:B------:R-:W-:Y:S06]  /*143e0*/  BAR.SYNC.DEFER_BLOCKING 0x5, 0x180 ;  /* 0x0146000000007b1d */ /* 0x000fec0000010000 */
[----:B------:R-:W-:-:S02]  /*143f0*/  UMOV UR4, 0x400 ;  /* 0x0000040000047882 */ /* 0x000fc40000000000 */
[----:B-1----:R-:W-:-:S06]  /*14400*/  ULEA UR4, UR5, UR4, 0x18 ;  /* 0x0000000405047291 */ /* 0x002fcc000f8ec03f */
[----:B------:R-:W-:-:S05]  /*14410*/  IMAD.U32 R17, RZ, RZ, UR4 ;  /* 0x00000004ff117e24 */ /* 0x000fca000f8e00ff */
[----:B------:R-:W1:Y:S04]  /*14420*/  LDS.128 R4, [R17+0x334d0] ;  /* 0x0334d00011047984 */ /* 0x000e680000000c00 */
[----:B-1----:R1:W-:Y:S01]  /*14430*/  STL.64 [R1+0x10], R4 ;  /* 0x0000100401007387 */ /* 0x0023e20000100a00 */
[----:B0-----:R-:W-:Y:S02]  /*14440*/  IMAD.MOV.U32 R2, RZ, RZ, R7 ;  /* 0x000000ffff027224 */ /* 0x001fe400078e0007 */
[----:B------:R-:W-:-:S03]  /*14450*/  IMAD.MOV.U32 R0, RZ, RZ, R6 ;  /* 0x000000ffff007224 */ /* 0x000fc600078e0006 */
[----:B------:R-:W-:Y:S02]  /*14460*/  R2UR UR42, R2 ;  /* 0x00000000022a72ca */ /* 0x000fe400000e0000 */
[----:B------:R-:W-:Y:S01]  /*14470*/  R2UR UR36, R0 ;  /* 0x00000000002472ca */ /* 0x000fe200000e0000 */
[----:B------:R-:W-:Y:S06]  /*14480*/  BAR.ARV 0x4, 0x180 ;  /* 0x0106000000007b1d */ /* 0x000fec0000002000 */
[----:B------:R-:W-:Y:S08]  /*14490*/  BRA `(.L_x_2292) ;  /* 0x0000000800d07947 */ /* 0x000ff00003800000 */
.L_x_2291:
[----:B0-----:R-:W0:Y:S01]  /*144a0*/  S2R R2, SR_TID.X ;  /* 0x0000000000027919 */ /* 0x001e220000002100 */
        /* <DEDUP_REMOVED lines=40> */
.L_x_2297:
        /* <DEDUP_REMOVED lines=14> */
.L_x_2296:
[----:B------:R-:W-:Y:S05]  /*14810*/  BSYNC B0 ;  /* 0x0000000000007941 */ /* 0x000fea0003800000 */
.L_x_2295:
        /* <DEDUP_REMOVED lines=21> */
.L_x_2293:
        /* <DEDUP_REMOVED lines=10> */
[----:B------:R0:W2:Y:S01]  /*14a10*/  LDG.E R9, desc[UR54][R2.64] ;  /* 0x0000003602097981 */ /* 0x0000a2000c1e1900 */
[----:B------:R-:W-:Y:S01]  /*14a20*/  ISETP.NE.AND P0, PT, RZ, UR7, PT ;  /* 0x00000007ff007c0c */ /* 0x000fe2000bf05270 */
[----:B0-----:R-:W-:-:S05]  /*14a30*/  IMAD.U32 R2, RZ, RZ, UR6 ;  /* 0x00000006ff027e24 */ /* 0x001fca000f8e00ff */
[----:B------:R0:W2:Y:S02]  /*14a40*/  SHFL.IDX PT, R5, R5, R2, 0x1f ;  /* 0x00001f0205057589 */ /* 0x0000a400000e0000 */
[----:B0-----:R-:W-:Y:S02]  /*14a50*/  IMAD.MOV.U32 R2, RZ, RZ, RZ ;  /* 0x000000ffff027224 */ /* 0x001fe400078e00ff */
[----:B--2---:R-:W-:-:S05]  /*14a60*/  IMAD R6, R5, R9, RZ ;  /* 0x0000000905067224 */ /* 0x004fca00078e02ff */
[----:B------:R-:W-:Y:S01]  /*14a70*/  IABS R10, R6 ;  /* 0x00000006000a7213 */ /* 0x000fe20000000000 */
[----:B------:R-:W-:Y:S06]  /*14a80*/  @!P0 BRA `(.L_x_2298) ;  /* 0x00000000000c8947 */ /* 0x000fec0003800000 */
[----:B------:R-:W-:-:S06]  /*14a90*/  UIADD3 UR4, UR6, -0x1, URZ ;  /* 0xffffffff06047890 */ /* 0x000fcc000fffe03f */
[----:B------:R-:W-:-:S06]  /*14aa0*/  IMAD.U32 R2, RZ, RZ, UR4 ;  /* 0x00000004ff027e24 */ /* 0x000fcc000f8e00ff */
[----:B------:R0:W1:Y:S02]  /*14ab0*/  SHFL.IDX PT, R2, R8, R2, 0x1f ;  /* 0x00001f0208027589 */ /* 0x00006400000e0000 */
.L_x_2298:
[----:B------:R-:W2:Y:S01]  /*14ac0*/  I2F.RP R3, R10 ;  /* 0x0000000a00037306 */ /* 0x000ea20000209400 */
[----:B01----:R-:W-:-:S04]  /*14ad0*/  IMAD R8, R2, R4, R7 ;  /* 0x0000000402087224 */ /* 0x003fc800078e0207 */
[----:B------:R-:W-:Y:S01]  /*14ae0*/  IMAD.IADD R0, R0, 0x1, -R8 ;  /* 0x0000000100007824 */ /* 0x000fe200078e0a08 */
[----:B------:R0:W-:Y:S02]  /*14af0*/  STL [R1+0x10], R8 ;  /* 0x0000100801007387 */ /* 0x0001e40000100800 */
[----:B--2---:R-:W1:Y:S02]  /*14b00*/  MUFU.RCP R3, R3 ;  /* 0x0000000300037308 */ /* 0x004e640000001000 */
        /* <DEDUP_REMOVED lines=58> */
.L_x_2294:
[----:B------:R0:W-:Y:S01]  /*14eb0*/  STL [R1+0x10], R0 ;  /* 0x0000100001007387 */ /* 0x0001e20000100800 */
[----:B------:R-:W-:Y:S01]  /*14ec0*/  ULDC UR42, c[0x0][0xc3c] ;  /* 0x00030f00002a7ab9 */ /* 0x000fe20000000800 */
[----:B------:R-:W-:Y:S02]  /*14ed0*/  UMOV UR36, URZ ;  /* 0x0000003f00247c82 */ /* 0x000fe40008000000 */
[----:B------:R0:W-:Y:S03]  /*14ee0*/  STL [R1+0x14], RZ ;  /* 0x000014ff01007387 */ /* 0x0001e60000100800 */
.L_x_2299:
[----:B------:R-:W2:Y:S04]  /*14ef0*/  LDL R3, [R1+0x10] ;  /* 0x0000100001037983 */ /* 0x000ea80000100800 */
[----:B------:R-:W3:Y:S01]  /*14f00*/  LDL R2, [R1+0x14] ;  /* 0x0000140001027983 */ /* 0x000ee20000100800 */
[----:B------:R-:W-:Y:S02]  /*14f10*/  IMAD.U32 R6, RZ, RZ, UR36 ;  /* 0x00000024ff067e24 */ /* 0x000fe4000f8e00ff */
[----:B------:R-:W-:Y:S01]  /*14f20*/  IMAD.U32 R7, RZ, RZ, UR42 ;  /* 0x0000002aff077e24 */ /* 0x000fe2000f8e00ff */
[----:B01----:R-:W0:Y:S02]  /*14f30*/  S2R R0, SR_TID.X ;  /* 0x0000000000007919 */ /* 0x003e240000002100 */
[----:B0-----:R-:W-:Y:S01]  /*14f40*/  LOP3.LUT R0, R0, 0x1f, RZ, 0xc0, !PT ;  /* 0x0000001f00007812 */ /* 0x001fe200078ec0ff */
[----:B------:R-:W-:Y:S03]  /*14f50*/  BAR.SYNC.DEFER_BLOCKING 0x4, 0x180 ;  /* 0x0106000000007b1d */ /* 0x000fe60000010000 */
[----:B------:R-:W-:-:S13]  /*14f60*/  ISETP.NE.AND P0, PT, R0, RZ, PT ;  /* 0x000000ff0000720c */ /* 0x000fda0003f05270 */
[----:B------:R-:W-:Y:S01]  /*14f70*/  @!P0 MOV R0, 0x400 ;  /* 0x0000040000008802 */ /* 0x000fe20000000f00 */
[----:B--2---:R-:W-:Y:S02]  /*14f80*/  IMAD.MOV.U32 R4, RZ, RZ, R3 ;  /* 0x000000ffff047224 */ /* 0x004fe400078e0003 */
[----:B------:R-:W0:Y:S01]  /*14f90*/  @!P0 S2R R3, SR_CgaCtaId ;  /* 0x0000000000038919 */ /* 0x000e220000008800 */
[----:B---3--:R-:W-:Y:S01]  /*14fa0*/  IMAD.MOV.U32 R5, RZ, RZ, R2 ;  /* 0x000000ffff057224 */ /* 0x008fe200078e0002 */
[----:B0-----:R-:W-:-:S05]  /*14fb0*/  @!P0 LEA R17, R3, R0, 0x18 ;  /* 0x0000000003118211 */ /* 0x001fca00078ec0ff */
[----:B------:R0:W-:Y:S01]  /*14fc0*/  @!P0 STS.128 [R17+0x334d0], R4 ;  /* 0x0334d00411008388 */ /* 0x0001e20000000c00 */
[----:B------:R-:W-:Y:S06]  /*14fd0*/  BAR.ARV 0x5, 0x180 ;  /* 0x0146000000007b1d */ /* 0x000fec0000002000 */
.L_x_2292:
[----:B------:R-:W-:Y:S02]  /*14fe0*/  ULDC UR4, c[0x0][0xc3c] ;  /* 0x00030f0000047ab9 */ /* 0x000fe40000000800 */
[----:B------:R-:W-:-:S06]  /*14ff0*/  UISETP.GE.AND UP0, UPT, UR42, UR4, UPT ;  /* 0x000000042a00728c */ /* 0x000fcc000bf06270 */
[----:B------:R-:W-:-:S13]  /*15000*/  PLOP3.LUT P0, PT, PT, PT, UP0, 0x80, 0x0 ;  /* 0x000000000000781c */ /* 0x000fda0003f0f008 */
[----:B------:R-:W-:Y:S05]  /*15010*/  @!P0 BRA `(.L_x_2300) ;  /* 0xffffffb4007c8947 */ /* 0x000fea000383ffff */
.L_x_2227:
[----:B0-----:R-:W2:Y:S01]  /*15020*/  LDL.LU R0, [R1+0x2c] ;  /* 0x00002c0001007983 */ /* 0x001ea20000300800 */
[----:B------:R-:W-:Y:S01]  /*15030*/  BSSY B0, `(.L_x_2301) ;  /* 0x000000b000007945 */ /* 0x000fe20003800000 */
[----:B-1----:R-:W0:Y:S01]  /*15040*/  S2R R4, SR_CgaCtaId ;  /* 0x0000000000047919 */ /* 0x002e220000008800 */
        /* <DEDUP_REMOVED lines=9> */
.L_x_2341:
[----:B------:R-:W-:Y:S05]  /*150e0*/  BSYNC B0 ;  /* 0x0000000000007941 */ /* 0x000fea0003800000 */
.L_x_2301:
[----:B------:R-:W-:-:S03]  /*150f0*/  UMOV UR4, 0xffffffff ;  /* 0xffffffff00047882 */ /* 0x000fc60000000000 */
[----:B------:R-:W-:Y:S05]  /*15100*/  BRA.DIV UR4, `(.L_x_2303) ;  /* 0x0000000e04c47947 */ /* 0x000fea000b800000 */
[----:B0-----:R-:W0:Y:S02]  /*15110*/  S2R R0, SR_TID.X ;  /* 0x0000000000007919 */ /* 0x001e240000002100 */
[----:B0-----:R-:W-:-:S04]  /*15120*/  SHF.R.U32.HI R0, RZ, 0x5, R0 ;  /* 0x00000005ff007819 */ /* 0x001fc80000011600 */
[----:B------:R-:W-:-:S05]  /*15130*/  LOP3.LUT R0, R0, 0x3, RZ, 0xc0, !PT ;  /* 0x0000000300007812 */ /* 0x000fca00078ec0ff */
[----:B------:R0:W1:Y:S02]  /*15140*/  SHFL.IDX PT, R14, R0, RZ, 0x1f ;  /* 0x00001fff000e7589 */ /* 0x00006400000e0000 */
.L_x_2344:
[----:B-1----:R-:W-:Y:S01]  /*15150*/  ISETP.NE.AND P0, PT, R14, RZ, PT ;  /* 0x000000ff0e00720c */ /* 0x002fe20003f05270 */
[----:B------:R-:W-:-:S12]  /*15160*/  BSSY B0, `(.L_x_2304) ;  /* 0x000002b000007945 */ /* 0x000fd80003800000 */
[----:B------:R-:W-:Y:S05]  /*15170*/  @P0 BRA `(.L_x_2305) ;  /* 0x0000000000a40947 */ /* 0x000fea0003800000 */
[----:B------:R-:W-:-:S03]  /*15180*/  UMOV UR4, 0xffffffff ;  /* 0xffffffff00047882 */ /* 0x000fc60000000000 */
[----:B------:R-:W-:Y:S05]  /*15190*/  BRA.DIV UR4, `(.L_x_2306) ;  /* 0x0000000e04d47947 */ /* 0x000fea000b800000 */
[----:B------:R-:W-:-:S13]  /*151a0*/  ELECT P6, URZ, PT ;  /* 0x00000000003f782f */ /* 0x000fda00038c0000 */
.L_x_2347:
[----:B------:R-:W-:Y:S05]  /*151b0*/  @!P6 BRA `(.L_x_2305) ;  /* 0x000000000094e947 */ /* 0x000fea0003800000 */
[----:B------:R-:W-:-:S06]  /*151c0*/  ULOP3.LUT UR4, UR38, 0x2, URZ, 0xfc, !UPT ;  /* 0x0000000226047892 */ /* 0x000fcc000f8efc3f */
[----:B0-----:R-:W-:-:S05]  /*151d0*/  IMAD.U32 R0, RZ, RZ, UR4 ;  /* 0x00000004ff007e24 */ /* 0x001fca000f8e00ff */
[----:B------:R-:W-:-:S13]  /*151e0*/  ISETP.NE.AND P0, PT, R0, 0x3, PT ;  /* 0x000000030000780c */ /* 0x000fda0003f05270 */
[----:B------:R-:W-:Y:S05]  /*151f0*/  @!P0 BRA `(.L_x_2307) ;  /* 0x0000000000048947 */ /* 0x000fea0003800000 */
[----:B------:R-:W-:Y:S01]  /*15200*/  BPT.TRAP 0x1 ;  /* 0x000000040000795c */ /* 0x000fe20000300000 */
.L_x_2307:
        /* <DEDUP_REMOVED lines=12> */
.L_x_2348:
[----:B------:R-:W1:Y:S02]  /*152d0*/  SYNCS.PHASECHK.TRANS64.TRYWAIT P1, [R5+URZ], R0 ;  /* 0x00000000050075a7 */ /* 0x000e64000802017f */
[----:B-1----:R-:W-:Y:S05]  /*152e0*/  @!P1 BRA `(.L_x_2309) ;  /* 0x0000000c00b49947 */ /* 0x002fea0003800000 */
.L_x_2349:
[----:B------:R-:W-:Y:S05]  /*152f0*/  @!P0 BRA `(.L_x_2310) ;  /* 0x0000000000048947 */ /* 0x000fea0003800000 */
[----:B------:R-:W-:Y:S01]  /*15300*/  BPT.TRAP 0x1 ;  /* 0x000000040000795c */ /* 0x000fe20000300000 */
.L_x_2310:
[----:B-1----:R-:W-:-:S04]  /*15310*/  IMAD R5, R18, 0x8, R3 ;  /* 0x0000000812057824 */ /* 0x002fc800078e0203 */
[----:B------:R-:W1:Y:S02]  /*15320*/  SYNCS.PHASECHK.TRANS64.TRYWAIT P1, [R5+URZ+0x33460], R4 ;  /* 0x03346004050075a7 */ /* 0x000e64000802017f */
[----:B-1----:R-:W-:Y:S05]  /*15330*/  @!P1 BRA `(.L_x_2311) ;  /* 0x0000000c00b49947 */ /* 0x002fea0003800000 */
.L_x_2350:
[----:B------:R-:W-:Y:S05]  /*15340*/  @!P0 BRA `(.L_x_2312) ;  /* 0x0000000000048947 */ /* 0x000fea0003800000 */
[----:B------:R-:W-:Y:S01]  /*15350*/  BPT.TRAP 0x1 ;  /* 0x000000040000795c */ /* 0x000fe20000300000 */
.L_x_2312:
[----:B------:R-:W-:-:S04]  /*15360*/  IMAD R3, R2, 0x8, R3 ;  /* 0x0000000802037824 */ /* 0x000fc800078e0203 */
[----:B------:R-:W2:Y:S02]  /*15370*/  SYNCS.PHASECHK.TRANS64.TRYWAIT P1, [R3+URZ+0x33460], R0 ;  /* 0x03346000030075a7 */ /* 0x000ea4000802017f */
[----:B--2---:R-:W-:Y:S05]  /*15380*/  @!P1 BRA `(.L_x_2313) ;  /* 0x0000000c00b49947 */ /* 0x004fea0003800000 */
.L_x_2351:
[----:B------:R-:W-:Y:S05]  /*15390*/  @!P0 BRA `(.L_x_2314) ;  /* 0x0000000000048947 */ /* 0x000fea0003800000 */
[----:B------:R-:W-:Y:S01]  /*153a0*/  BPT.TRAP 0x1 ;  /* 0x000000040000795c */ /* 0x000fe20000300000 */
.L_x_2314:
[----:B------:R-:W3:Y:S02]  /*153b0*/  SYNCS.PHASECHK.TRANS64.TRYWAIT P0, [R5+URZ+0x33480], R4 ;  /* 0x03348004050075a7 */ /* 0x000ee4000800017f */
[----:B---3--:R-:W-:Y:S05]  /*153c0*/  @!P0 BRA `(.L_x_2315) ;  /* 0x0000000c00b88947 */ /* 0x008fea0003800000 */
.L_x_2316:
[----:B----4-:R4:W0:Y:S02]  /*153d0*/  SYNCS.PHASECHK.TRANS64.TRYWAIT P0, [R3+URZ+0x33480], R0 ;  /* 0x03348000030075a7 */ /* 0x010824000800017f */
[----:B0-----:R-:W-:Y:S05]  /*153e0*/  @!P0 NANOSLEEP.SYNCS 0x989680 ;  /* 0x009896800000895d */ /* 0x001fea0003900000 */
[----:B------:R-:W0:Y:S02]  /*153f0*/  @!P0 SYNCS.PHASECHK.TRANS64 P0, [R3+URZ+0x33480], R0 ;  /* 0x03348000030085a7 */ /* 0x000e24000800007f */
[----:B0-----:R-:W-:Y:S05]  /*15400*/  @!P0 BRA `(.L_x_2316) ;  /* 0xfffffffc00f08947 */ /* 0x001fea000383ffff */
.L_x_2305:
[----:B------:R-:W-:Y:S05]  /*15410*/  BSYNC B0 ;  /* 0x0000000000007941 */ /* 0x000fea0003800000 */
.L_x_2304:
[----:B------:R-:W-:Y:S05]  /*15420*/  EXIT ;  /* 0x000000000000794d */ /* 0x000fea0003800000 */
.L_x_2166:
[----:B0-----:R-:W-:-:S04]  /*15430*/  IMAD.U32 R3, RZ, RZ, UR41 ;  /* 0x00000029ff037e24 */ /* 0x001fc8000f8e00ff */
[----:B------:R0:W1:Y:S03]  /*15440*/  SYNCS.PHASECHK.TRANS64.TRYWAIT P1, [R3+URZ+0x33400], R0 ;  /* 0x03340000030075a7 */ /* 0x000066000802017f */
[----:B-1----:R-:W-:Y:S05]  /*15450*/  @!P1 NANOSLEEP.SYNCS 0x989680 ;  /* 0x009896800000995d */ /* 0x002fea0003900000 */
[----:B------:R-:W1:Y:S02]  /*15460*/  @!P1 SYNCS.PHASECHK.TRANS64 P1, [R3+URZ+0x33400], R0 ;  /* 0x03340000030095a7 */ /* 0x000e64000802007f */
[----:B-1----:R-:W-:Y:S05]  /*15470*/  @!P1 BRA `(.L_x_2166) ;  /* 0xfffffffc00ec9947 */ /* 0x002fea000383ffff */
[----:B------:R-:W-:Y:S05]  /*15480*/  BRA `(.L_x_2317) ;  /* 0xfffffec800087947 */ /* 0x000fea000383ffff */
.L_x_2170:
[----:B-1----:R1:W2:Y:S02]  /*15490*/  SYNCS.PHASECHK.TRANS64.TRYWAIT P2, [R2+URZ+0x33430], R3 ;  /* 0x03343003020075a7 */ /* 0x0022a4000804017f */
[----:B--2---:R-:W-:Y:S05]  /*154a0*/  @!P2 NANOSLEEP.SYNCS 0x989680 ;  /* 0x009896800000a95d */ /* 0x004fea0003900000 */
[----:B------:R-:W2:Y:S02]  /*154b0*/  @!P2 SYNCS.PHASECHK.TRANS64 P2, [R2+URZ+0x33430], R3 ;  /* 0x033430030200a5a7 */ /* 0x000ea4000804007f */
[----:B--2---:R-:W-:Y:S05]  /*154c0*/  @!P2 BRA `(.L_x_2170) ;  /* 0xfffffffc00f0a947 */ /* 0x004fea000383ffff */
[----:B------:R-:W-:Y:S05]  /*154d0*/  BRA `(.L_x_2169) ;  /* 0xfffffec8002c7947 */ /* 0x000fea000383ffff */
.L_x_2175:
[----:B-1----:R-:W-:-:S04]  /*154e0*/  IMAD.U32 R5, RZ, RZ, UR6 ;  /* 0x00000006ff057e24 */ /* 0x002fc8000f8e00ff */
[----:B------:R1:W2:Y:S03]  /*154f0*/  SYNCS.PHASECHK.TRANS64.TRYWAIT P3, [R5+URZ+0x33430], R0 ;  /* 0x03343000050075a7 */ /* 0x0002a6000806017f */
[----:B--2---:R-:W-:Y:S05]  /*15500*/  @!P3 NANOSLEEP.SYNCS 0x989680 ;  /* 0x009896800000b95d */ /* 0x004fea0003900000 */
[----:B------:R-:W2:Y:S02]  /*15510*/  @!P3 SYNCS.PHASECHK.TRANS64 P3, [R5+URZ+0x33430], R0 ;  /* 0x033430000500b5a7 */ /* 0x000ea4000806007f */
[----:B--2---:R-:W-:Y:S05]  /*15520*/  @!P3 BRA `(.L_x_2175) ;  /* 0xfffffffc00ecb947 */ /* 0x004fea000383ffff */
[----:B------:R-:W-:Y:S05]  /*15530*/  BRA `(.L_x_2172) ;  /* 0xfffffefc00047947 */ /* 0x000fea000383ffff */
.L_x_2179:
[----:B-1----:R-:W-:-:S04]  /*15540*/  IMAD.U32 R5, RZ, RZ, UR6 ;  /* 0x00000006ff057e24 */ /* 0x002fc8000f8e00ff */
[----:B------:R1:W2:Y:S03]  /*15550*/  SYNCS.PHASECHK.TRANS64.TRYWAIT P3, [R5+URZ+0x33450], R0 ;  /* 0x03345000050075a7 */ /* 0x0002a6000806017f */
[----:B--2---:R-:W-:Y:S05]  /*15560*/  @!P3 NANOSLEEP.SYNCS 0x989680 ;  /* 0x009896800000b95d */ /* 0x004fea0003900000 */
[----:B------:R-:W2:Y:S02]  /*15570*/  @!P3 SYNCS.PHASECHK.TRANS64 P3, [R5+URZ+0x33450], R0 ;  /* 0x033450000500b5a7 */ /* 0x000ea4000806007f */
[----:B--2---:R-:W-:Y:S05]  /*15580*/  @!P3 BRA `(.L_x_2179) ;  /* 0xfffffffc00ecb947 */ /* 0x004fea000383ffff */
[----:B------:R-:W-:Y:S05]  /*15590*/  BRA `(.L_x_2176) ;  /* 0xffffff08000c7947 */ /* 0x000fea000383ffff */
.L_x_2186:
[----:B-1----:R-:W-:-:S04]  /*155a0*/  IMAD.U32 R9, RZ, RZ, UR6 ;  /* 0x00000006ff097e24 */ /* 0x002fc8000f8e00ff */
[----:B------:R1:W2:Y:S03]  /*155b0*/  SYNCS.PHASECHK.TRANS64.TRYWAIT P2, [R9+URZ+0x33430], R0 ;  /* 0x03343000090075a7 */ /* 0x0002a6000804017f */
[----:B--2---:R-:W-:Y:S05]  /*155c0*/  @!P2 NANOSLEEP.SYNCS 0x989680 ;  /* 0x009896800000a95d */ /* 0x004fea0003900000 */
[----:B------:R-:W2:Y:S02]  /*155d0*/  @!P2 SYNCS.PHASECHK.TRANS64 P2, [R9+URZ+0x33430], R0 ;  /* 0x033430000900a5a7 */ /* 0x000ea4000804007f */
[----:B--2---:R-:W-:Y:S05]  /*155e0*/  @!P2 BRA `(.L_x_2186) ;  /* 0xfffffffc00eca947 */ /* 0x004fea000383ffff */
[----:B------:R-:W-:Y:S05]  /*155f0*/  BRA `(.L_x_2183) ;  /* 0xffffff3400647947 */ /* 0x000fea000383ffff */
.L_x_2190:
[----:B-1----:R-:W-:-:S04]  /*15600*/  IMAD.U32 R9, RZ, RZ, UR6 ;  /* 0x00000006ff097e24 */ /* 0x002fc8000f8e00ff */
[----:B------:R1:W2:Y:S03]  /*15610*/  SYNCS.PHASECHK.TRANS64.TRYWAIT P2, [R9+URZ+0x33450], R0 ;  /* 0x03345000090075a7 */ /* 0x0002a6000804017f */
[----:B--2---:R-:W-:Y:S05]  /*15620*/  @!P2 NANOSLEEP.SYNCS 0x989680 ;  /* 0x009896800000a95d */ /* 0x004fea0003900000 */
[----:B------:R-:W2:Y:S02]  /*15630*/  @!P2 SYNCS.PHASECHK.TRANS64 P2, [R9+URZ+0x33450], R0 ;  /* 0x033450000900a5a7 */ /* 0x000ea4000804007f */
[----:B--2---:R-:W-:Y:S05]  /*15640*/  @!P2 BRA `(.L_x_2190) ;  /* 0xfffffffc00eca947 */ /* 0x004fea000383ffff */
[----:B------:R-:W-:Y:S05]  /*15650*/  BRA `(.L_x_2187) ;  /* 0xffffff4000607947 */ /* 0x000fea000383ffff */
.L_x_2196:
[----:B-1----:R-:W-:-:S04]  /*15660*/  IMAD.U32 R6, RZ, RZ, UR9 ;  /* 0x00000009ff067e24 */ /* 0x002fc8000f8e00ff */
[----:B------:R1:W2:Y:S03]  /*15670*/  SYNCS.PHASECHK.TRANS64.TRYWAIT P1, [R6+URZ+0x33450], R5 ;  /* 0x03345005060075a7 */ /* 0x0002a6000802017f */
[----:B--2---:R-:W-:Y:S05]  /*15680*/  @!P1 NANOSLEEP.SYNCS 0x989680 ;  /* 0x009896800000995d */ /* 0x004fea0003900000 */
[----:B------:R-:W2:Y:S02]  /*15690*/  @!P1 SYNCS.PHASECHK.TRANS64 P1, [R6+URZ+0x33450], R5 ;  /* 0x03345005060095a7 */ /* 0x000ea4000802007f */
[----:B--2---:R-:W-:Y:S05]  /*156a0*/  @!P1 BRA `(.L_x_2196) ;  /* 0xfffffffc00ec9947 */ /* 0x004fea000383ffff */
[----:B------:R-:W-:Y:S05]  /*156b0*/  BRA `(.L_x_2195) ;  /* 0xffffff6000b47947 */ /* 0x000fea000383ffff */
.L_x_2242:
[----:B------:R-:W-:Y:S02]  /*156c0*/  IMAD.MOV.U32 R13, RZ, RZ, R0 ;  /* 0x000000ffff0d7224 */ /* 0x000fe400078e0000 */
[----:B------:R-:W-:Y:S02]  /*156d0*/  IMAD.MOV.U32 R12, RZ, RZ, RZ ;  /* 0x000000ffff0c7224 */ /* 0x000fe400078e00ff */
[----:B------:R-:W-:Y:S02]  /*156e0*/  IMAD.MOV.U32 R11, RZ, RZ, 0x1f ;  /* 0x0000001fff0b7424 */ /* 0x000fe400078e00ff */
[----:B------:R-:W-:-:S07]  /*156f0*/  IMAD.MOV.U32 R15, RZ, RZ, -0x1 ;  /* 0xffffffffff0f7424 */ /* 0x000fce00078e00ff */
[----:B-1----:R-:W-:Y:S05]  /*15700*/  WARPSYNC.COLLECTIVE R15, `(.L_x_2318) ;  /* 0x000000000f087348 */ /* 0x002fea0003c00000 */
[----:B------:R0:W2:Y:S02]  /*15710*/  SHFL.IDX P6, R14, R13, R12, R11 ;  /* 0x0000000c0d0e7389 */ /* 0x0000a400000c000b */
[----:B012---:R-:W-:Y:S01]  /*15720*/  ENDCOLLECTIVE ;  /* 0x000000000000791b */ /* 0x007fe20003800000 */
.L_x_2318:
[----:B------:R-:W-:Y:S05]  /*15730*/  BRA `(.L_x_2319) ;  /* 0xffffffbc005c7947 */ /* 0x000fea000383ffff */
.L_x_2244:
[----:B------:R-:W-:Y:S01]  /*15740*/  BSSY B0, `(.L_x_2320) ;  /* 0x0000006000007945 */ /* 0x000fe20003800000 */
[----:B------:R-:W-:-:S07]  /*15750*/  IMAD.MOV.U32 R15, RZ, RZ, -0x1 ;  /* 0xffffffffff0f7424 */ /* 0x000fce00078e00ff */
[----:B-1----:R-:W-:Y:S05]  /*15760*/  WARPSYNC.COLLECTIVE R15, `(.L_x_2321) ;  /* 0x000000000f0c7348 */ /* 0x002fea0003c00000 */
[----:B------:R-:W-:Y:S02]  /*15770*/  ELECT P6, UR62, PT ;  /* 0x00000000003e782f */ /* 0x000fe400038c0000 */
[----:B------:R-:W-:Y:S01]  /*15780*/  MOV R14, UR62 ;  /* 0x0000003e000e7c02 */ /* 0x000fe20008000f00 */
[----:B-1----:R-:W-:Y:S10]  /*15790*/  ENDCOLLECTIVE ;  /* 0x000000000000791b */ /* 0x002ff40003800000 */
.L_x_2321:
[----:B------:R-:W-:Y:S05]  /*157a0*/  BSYNC B0 ;  /* 0x0000000000007941 */ /* 0x000fea0003800000 */
.L_x_2320:
[----:B------:R-:W-:Y:S05]  /*157b0*/  BRA `(.L_x_2322) ;  /* 0xffffffbc00647947 */ /* 0x000fea000383ffff */
.L_x_2246:
[----:B0-----:R0:W1:Y:S02]  /*157c0*/  SYNCS.PHASECHK.TRANS64.TRYWAIT P0, [R4+URZ+0x33480], R3 ;  /* 0x03348003040075a7 */ /* 0x001064000800017f */
[----:B-1----:R-:W-:Y:S05]  /*157d0*/  @!P0 NANOSLEEP.SYNCS 0x989680 ;  /* 0x009896800000895d */ /* 0x002fea0003900000 */
[----:B------:R-:W1:Y:S02]  /*157e0*/  @!P0 SYNCS.PHASECHK.TRANS64 P0, [R4+URZ+0x33480], R3 ;  /* 0x03348003040085a7 */ /* 0x000e64000800007f */
[----:B-1----:R-:W-:Y:S05]  /*157f0*/  @!P0 BRA `(.L_x_2246) ;  /* 0xfffffffc00f08947 */ /* 0x002fea000383ffff */
[----:B------:R-:W-:Y:S05]  /*15800*/  BRA `(.L_x_2323) ;  /* 0xffffffbc00c07947 */ /* 0x000fea000383ffff */
.L_x_2248:
[----:B-1----:R1:W2:Y:S02]  /*15810*/  SYNCS.PHASECHK.TRANS64.TRYWAIT P0, [R4+URZ+0x33440], R3 ;  /* 0x03344003040075a7 */ /* 0x0022a4000800017f */
[----:B--2---:R-:W-:Y:S05]  /*15820*/  @!P0 NANOSLEEP.SYNCS 0x989680 ;  /* 0x009896800000895d */ /* 0x004fea0003900000 */
[----:B------:R-:W2:Y:S02]  /*15830*/  @!P0 SYNCS.PHASECHK.TRANS64 P0, [R4+URZ+0x33440], R3 ;  /* 0x03344003040085a7 */ /* 0x000ea4000800007f */
[----:B--2---:R-:W-:Y:S05]  /*15840*/  @!P0 BRA `(.L_x_2248) ;  /* 0xfffffffc00f08947 */ /* 0x004fea000383ffff */
[----:B------:R-:W-:Y:S05]  /*15850*/  BRA `(.L_x_2324) ;  /* 0xffffffc000487947 */ /* 0x000fea000383ffff */
.L_x_2252:
[----:B------:R0:W5:Y:S01]  /*15860*/  LDL.LU R8, [R1+0x1c] ;  /* 0x00001c0001087983 */ /* 0x0001620000300800 */
[----:B------:R-:W-:Y:S01]  /*15870*/  IMAD.MOV.U32 R13, RZ, RZ, R0 ;  /* 0x000000ffff0d7224 */ /* 0x000fe200078e0000 */
[----:B------:R-:W-:Y:S01]  /*15880*/  LOP3.LUT R6, R6, 0x7f, RZ, 0xc0, !PT ;  /* 0x0000007f06067812 */ /* 0x000fe200078ec0ff */
[----:B------:R-:W-:Y:S02]  /*15890*/  IMAD.MOV.U32 R12, RZ, RZ, RZ ;  /* 0x000000ffff0c7224 */ /* 0x000fe400078e00ff */
[----:B------:R-:W-:Y:S01]  /*158a0*/  IMAD.MOV.U32 R11, RZ, RZ, 0x1c1f ;  /* 0x00001c1fff0b7424 */ /* 0x000fe200078e00ff */
[----:B------:R-:W-:Y:S01]  /*158b0*/  SHF.R.U32.HI R4, RZ, 0x2, R6 ;  /* 0x00000002ff047819 */ /* 0x000fe20000011606 */
[----:B------:R-:W-:-:S04]  /*158c0*/  IMAD.MOV.U32 R15, RZ, RZ, -0x1 ;  /* 0xffffffffff0f7424 */ /* 0x000fc800078e00ff */
[----:B0-----:R-:W-:-:S07]  /*158d0*/  IMAD R4, R7, 0x80, R4 ;  /* 0x0000008007047824 */ /* 0x001fce00078e0204 */
[----:B-----5:R-:W-:Y:S05]  /*158e0*/  WARPSYNC.COLLECTIVE R15, `(.L_x_2325) ;  /* 0x000000000f087348 */ /* 0x020fea0003c00000 */
[----:B------:R0:W1:Y:S02]  /*158f0*/  SHFL.IDX P6, R14, R13, R12, R11 ;  /* 0x0000000c0d0e7389 */ /* 0x00006400000c000b */
[----:B01---5:R-:W-:Y:S01]  /*15900*/  ENDCOLLECTIVE ;  /* 0x000000000000791b */ /* 0x023fe20003800000 */
.L_x_2325:
[----:B------:R-:W-:Y:S02]  /*15910*/  IMAD.MOV.U32 R13, RZ, RZ, R2 ;  /* 0x000000ffff0d7224 */ /* 0x000fe400078e0002 */
[----:B------:R-:W-:Y:S02]  /*15920*/  IMAD R3, R8, R5, RZ ;  /* 0x0000000508037224 */ /* 0x000fe400078e02ff */
[----:B------:R-:W-:-:S07]  /*15930*/  IMAD.MOV.U32 R5, RZ, RZ, R14 ;  /* 0x000000ffff057224 */ /* 0x000fce00078e000e */
[----:B------:R-:W-:Y:S05]  /*15940*/  WARPSYNC.COLLECTIVE R15, `(.L_x_2326) ;  /* 0x000000000f087348 */ /* 0x000fea0003c00000 */
[----:B------:R0:W1:Y:S02]  /*15950*/  SHFL.IDX P6, R14, R13, R12, R11 ;  /* 0x0000000c0d0e7389 */ /* 0x00006400000c000b */
[----:B01----:R-:W-:Y:S01]  /*15960*/  ENDCOLLECTIVE ;  /* 0x000000000000791b */ /* 0x003fe20003800000 */
.L_x_2326:
[C---:B------:R-:W-:Y:S01]  /*15970*/  ISETP.GE.AND P4, PT, R4.reuse, R3, PT ;  /* 0x000000030400720c */ /* 0x040fe20003f86270 */
[----:B------:R-:W-:Y:S02]  /*15980*/  VIADD R8, R4, 0x20 ;  /* 0x0000002004087836 */ /* 0x000fe40000000000 */
[----:B------:R-:W-:Y:S02]  /*15990*/  IMAD.MOV.U32 R13, RZ, RZ, R0 ;  /* 0x000000ffff0d7224 */ /* 0x000fe400078e0000 */
[----:B------:R-:W-:Y:S02]  /*159a0*/  IMAD.MOV.U32 R12, RZ, RZ, 0x1 ;  /* 0x00000001ff0c7424 */ /* 0x000fe400078e00ff */
[----:B------:R-:W-:-:S07]  /*159b0*/  IMAD.MOV.U32 R6, RZ, RZ, R14 ;  /* 0x000000ffff067224 */ /* 0x000fce00078e000e */
[----:B------:R-:W-:Y:S05]  /*159c0*/  WARPSYNC.COLLECTIVE R15, `(.L_x_2327) ;  /* 0x000000000f087348 */ /* 0x000fea0003c00000 */
[----:B------:R0:W1:Y:S02]  /*159d0*/  SHFL.IDX P6, R14, R13, R12, R11 ;  /* 0x0000000c0d0e7389 */ /* 0x00006400000c000b */
[----:B01----:R-:W-:Y:S01]  /*159e0*/  ENDCOLLECTIVE ;  /* 0x000000000000791b */ /* 0x003fe20003800000 */
.L_x_2327:
[----:B------:R-:W-:-:S05]  /*159f0*/  @!P4 IADD3 R6, P3, R10, R6, RZ ;  /* 0x000000060a06c210 */ /* 0x000fca0007f7e0ff */
[----:B------:R-:W-:Y:S01]  /*15a00*/  @!P4 IMAD.X R5, RZ, RZ, R5, P3 ;  /* 0x000000ffff05c224 */ /* 0x000fe200018e0605 */
[----:B------:R-:W-:-:S03]  /*15a10*/  ISETP.GE.AND P3, PT, R8, R3, PT ;  /* 0x000000030800720c */ /* 0x000fc60003f66270 */
        /* <DEDUP_REMOVED lines=12> */
.L_x_2328:
[----:B------:R-:W-:Y:S02]  /*15ae0*/  IMAD.MOV.U32 R13, RZ, RZ, R0 ;  /* 0x000000ffff0d7224 */ /* 0x000fe400078e0000 */
[----:B------:R-:W-:Y:S02]  /*15af0*/  IMAD.MOV.U32 R12, RZ, RZ, 0x2 ;  /* 0x00000002ff0c7424 */ /* 0x000fe400078e00ff */
[----:B------:R-:W-:-:S07]  /*15b00*/  IMAD.MOV.U32 R6, RZ, RZ, R14 ;  /* 0x000000ffff067224 */ /* 0x000fce00078e000e */
[----:B------:R-:W-:Y:S05]  /*15b10*/  WARPSYNC.COLLECTIVE R15, `(.L_x_2329) ;  /* 0x000000000f087348 */ /* 0x000fea0003c00000 */
[----:B------:R0:W1:Y:S02]  /*15b20*/  SHFL.IDX P6, R14, R13, R12, R11 ;  /* 0x0000000c0d0e7389 */ /* 0x00006400000c000b */
[----:B01----:R-:W-:Y:S01]  /*15b30*/  ENDCOLLECTIVE ;  /* 0x000000000000791b */ /* 0x003fe20003800000 */
.L_x_2329:
        /* <DEDUP_REMOVED lines=16> */
.L_x_2330:
[----:B------:R-:W-:Y:S02]  /*15c40*/  IMAD.MOV.U32 R13, RZ, RZ, R0 ;  /* 0x000000ffff0d7224 */ /* 0x000fe400078e0000 */
[----:B------:R-:W-:Y:S02]  /*15c50*/  IMAD.MOV.U32 R12, RZ, RZ, 0x3 ;  /* 0x00000003ff0c7424 */ /* 0x000fe400078e00ff */
[----:B------:R-:W-:-:S07]  /*15c60*/  IMAD.MOV.U32 R6, RZ, RZ, R14 ;  /* 0x000000ffff067224 */ /* 0x000fce00078e000e */
[----:B------:R-:W-:Y:S05]  /*15c70*/  WARPSYNC.COLLECTIVE R15, `(.L_x_2331) ;  /* 0x000000000f087348 */ /* 0x000fea0003c00000 */
[----:B------:R0:W1:Y:S02]  /*15c80*/  SHFL.IDX P6, R14, R13, R12, R11 ;  /* 0x0000000c0d0e7389 */ /* 0x00006400000c000b */
[----:B01----:R-:W-:Y:S01]  /*15c90*/  ENDCOLLECTIVE ;  /* 0x000000000000791b */ /* 0x003fe20003800000 */
.L_x_2331:
        /* <DEDUP_REMOVED lines=14> */
.L_x_2332:
[----:B------:R-:W-:Y:S01]  /*15d80*/  IMAD.MOV.U32 R2, RZ, RZ, R14 ;  /* 0x000000ffff027224 */ /* 0x000fe200078e000e */
[----:B------:R-:W-:Y:S06]  /*15d90*/  BRA `(.L_x_2333) ;  /* 0xffffffc400a47947 */ /* 0x000fec000383ffff */
.L_x_2257:
[----:B-1----:R1:W2:Y:S02]  /*15da0*/  SYNCS.PHASECHK.TRANS64.TRYWAIT P0, [R17+URZ+0x33420], R0 ;  /* 0x03342000110075a7 */ /* 0x0022a4000800017f */
[----:B--2---:R-:W-:Y:S05]  /*15db0*/  @!P0 NANOSLEEP.SYNCS 0x989680 ;  /* 0x009896800000895d */ /* 0x004fea0003900000 */
[----:B------:R-:W2:Y:S02]  /*15dc0*/  @!P0 SYNCS.PHASECHK.TRANS64 P0, [R17+URZ+0x33420], R0 ;  /* 0x03342000110085a7 */ /* 0x000ea4000800007f */
[----:B--2---:R-:W-:Y:S05]  /*15dd0*/  @!P0 BRA `(.L_x_2257) ;  /* 0xfffffffc00f08947 */ /* 0x004fea000383ffff */
[----:B------:R-:W-:Y:S05]  /*15de0*/  BRA `(.L_x_2334) ;  /* 0xffffffc800147947 */ /* 0x000fea000383ffff */
.L_x_2263:
[----:B0-----:R0:W1:Y:S02]  /*15df0*/  SYNCS.PHASECHK.TRANS64.TRYWAIT P0, [R6+URZ+0x33480], R5 ;  /* 0x03348005060075a7 */ /* 0x001064000800017f */
[----:B-1----:R-:W-:Y:S05]  /*15e00*/  @!P0 NANOSLEEP.SYNCS 0x989680 ;  /* 0x009896800000895d */ /* 0x002fea0003900000 */
[----:B------:R-:W1:Y:S02]  /*15e10*/  @!P0 SYNCS.PHASECHK.TRANS64 P0, [R6+URZ+0x33480], R5 ;  /* 0x03348005060085a7 */ /* 0x000e64000800007f */
[----:B-1----:R-:W-:Y:S05]  /*15e20*/  @!P0 BRA `(.L_x_2263) ;  /* 0xfffffffc00f08947 */ /* 0x002fea000383ffff */
[----:B------:R-:W-:Y:S05]  /*15e30*/  BRA `(.L_x_2335) ;  /* 0xffffffc800c47947 */ /* 0x000fea000383ffff */
.L_x_2270:
[----:B-1----:R1:W2:Y:S02]  /*15e40*/  SYNCS.PHASECHK.TRANS64.TRYWAIT P0, [R6+URZ+0x33440], R5 ;  /* 0x03344005060075a7 */ /* 0x0022a4000800017f */
[----:B--2---:R-:W-:Y:S05]  /*15e50*/  @!P0 NANOSLEEP.SYNCS 0x989680 ;  /* 0x009896800000895d */ /* 0x004fea0003900000 */
[----:B------:R-:W2:Y:S02]  /*15e60*/  @!P0 SYNCS.PHASECHK.TRANS64 P0, [R6+URZ+0x33440], R5 ;  /* 0x03344005060085a7 */ /* 0x000ea4000800007f */
[----:B--2---:R-:W-:Y:S05]  /*15e70*/  @!P0 BRA `(.L_x_2270) ;  /* 0xfffffffc00f08947 */ /* 0x004fea000383ffff */
[----:B------:R-:W-:Y:S05]  /*15e80*/  BRA `(.L_x_2336) ;  /* 0xffffffcc00c07947 */ /* 0x000fea000383ffff */
.L_x_2278:
[----:B-1----:R1:W2:Y:S02]  /*15e90*/  SYNCS.PHASECHK.TRANS64.TRYWAIT P0, [R3+URZ+0x33470], R4 ;  /* 0x03347004030075a7 */ /* 0x0022a4000800017f */
[----:B--2---:R-:W-:Y:S05]  /*15ea0*/  @!P0 NANOSLEEP.SYNCS 0x989680 ;  /* 0x009896800000895d */ /* 0x004fea0003900000 */
[----:B------:R-:W2:Y:S02]  /*15eb0*/  @!P0 SYNCS.PHASECHK.TRANS64 P0, [R3+URZ+0x33470], R4 ;  /* 0x03347004030085a7 */ /* 0x000ea4000800007f */
[----:B--2---:R-:W-:Y:S05]  /*15ec0*/  @!P0 BRA `(.L_x_2278) ;  /* 0xfffffffc00f08947 */ /* 0x004fea000383ffff */
[----:B------:R-:W-:Y:S05]  /*15ed0*/  BRA `(.L_x_2337) ;  /* 0xffffffd000d47947 */ /* 0x000fea000383ffff */
.L_x_2280:
[----:B--2---:R2:W3:Y:S02]  /*15ee0*/  SYNCS.PHASECHK.TRANS64.TRYWAIT P0, [R3+URZ+0x33460], R0 ;  /* 0x03346000030075a7 */ /* 0x0044e4000800017f */
[----:B---3--:R-:W-:Y:S05]  /*15ef0*/  @!P0 NANOSLEEP.SYNCS 0x989680 ;  /* 0x009896800000895d */ /* 0x008fea0003900000 */
[----:B------:R-:W3:Y:S02]  /*15f00*/  @!P0 SYNCS.PHASECHK.TRANS64 P0, [R3+URZ+0x33460], R0 ;  /* 0x03346000030085a7 */ /* 0x000ee4000800007f */
[----:B---3--:R-:W-:Y:S05]  /*15f10*/  @!P0 BRA `(.L_x_2280) ;  /* 0xfffffffc00f08947 */ /* 0x008fea000383ffff */
[----:B------:R-:W-:Y:S05]  /*15f20*/  BRA `(.L_x_2338) ;  /* 0xffffffd000dc7947 */ /* 0x000fea000383ffff */
.L_x_2287:
[----:B-1----:R1:W2:Y:S02]  /*15f30*/  SYNCS.PHASECHK.TRANS64.TRYWAIT P1, [R3+URZ+0x33470], R0 ;  /* 0x03347000030075a7 */ /* 0x0022a4000802017f */
[----:B--2---:R-:W-:Y:S05]  /*15f40*/  @!P1 NANOSLEEP.SYNCS 0x989680 ;  /* 0x009896800000995d */ /* 0x004fea0003900000 */
[----:B------:R-:W2:Y:S02]  /*15f50*/  @!P1 SYNCS.PHASECHK.TRANS64 P1, [R3+URZ+0x33470], R0 ;  /* 0x03347000030095a7 */ /* 0x000ea4000802007f */
[----:B--2---:R-:W-:Y:S05]  /*15f60*/  @!P1 BRA `(.L_x_2287) ;  /* 0xfffffffc00f09947 */ /* 0x004fea000383ffff */
[----:B------:R-:W-:Y:S05]  /*15f70*/  BRA `(.L_x_2339) ;  /* 0xffffffdc001c7947 */ /* 0x000fea000383ffff */
.L_x_2289:
[----:B-1----:R1:W2:Y:S02]  /*15f80*/  SYNCS.PHASECHK.TRANS64.TRYWAIT P1, [R3+URZ+0x33460], R0 ;  /* 0x03346000030075a7 */ /* 0x0022a4000802017f */
[----:B--2---:R-:W-:Y:S05]  /*15f90*/  @!P1 NANOSLEEP.SYNCS 0x989680 ;  /* 0x009896800000995d */ /* 0x004fea0003900000 */
[----:B------:R-:W2:Y:S02]  /*15fa0*/  @!P1 SYNCS.PHASECHK.TRANS64 P1, [R3+URZ+0x33460], R0 ;  /* 0x03346000030095a7 */ /* 0x000ea4000802007f */
[----:B--2---:R-:W-:Y:S05]  /*15fb0*/  @!P1 BRA `(.L_x_2289) ;  /* 0xfffffffc00f09947 */ /* 0x004fea000383ffff */
[----:B------:R-:W-:Y:S05]  /*15fc0*/  BRA `(.L_x_2340) ;  /* 0xffffffdc00207947 */ /* 0x000fea000383ffff */
.L_x_2302:
[----:B0-----:R0:W1:Y:S02]  /*15fd0*/  SYNCS.PHASECHK.TRANS64.TRYWAIT P0, [R3+URZ+0x33420], R0 ;  /* 0x03342000030075a7 */ /* 0x001064000800017f */
[----:B-1----:R-:W-:Y:S05]  /*15fe0*/  @!P0 NANOSLEEP.SYNCS 0x989680 ;  /* 0x009896800000895d */ /* 0x002fea0003900000 */
[----:B------:R-:W1:Y:S02]  /*15ff0*/  @!P0 SYNCS.PHASECHK.TRANS64 P0, [R3+URZ+0x33420], R0 ;  /* 0x03342000030085a7 */ /* 0x000e64000800007f */
[----:B-1----:R-:W-:Y:S05]  /*16000*/  @!P0 BRA `(.L_x_2302) ;  /* 0xfffffffc00f08947 */ /* 0x002fea000383ffff */
[----:B------:R-:W-:Y:S05]  /*16010*/  BRA `(.L_x_2341) ;  /* 0xfffffff000307947 */ /* 0x000fea000383ffff */
.L_x_2303:
        /* <DEDUP_REMOVED lines=11> */
.L_x_2343:
[----:B------:R-:W-:Y:S05]  /*160d0*/  BSYNC B0 ;  /* 0x0000000000007941 */ /* 0x000fea0003800000 */
.L_x_2342:
[----:B------:R-:W-:Y:S05]  /*160e0*/  BRA `(.L_x_2344) ;  /* 0xfffffff000187947 */ /* 0x000fea000383ffff */
.L_x_2306:
[----:B------:R-:W-:Y:S01]  /*160f0*/  BSSY B1, `(.L_x_2345) ;  /* 0x0000006000017945 */ /* 0x000fe20003800000 */
[----:B------:R-:W-:-:S07]  /*16100*/  IMAD.MOV.U32 R15, RZ, RZ, -0x1 ;  /* 0xffffffffff0f7424 */ /* 0x000fce00078e00ff */
[----:B0-----:R-:W-:Y:S05]  /*16110*/  WARPSYNC.COLLECTIVE R15, `(.L_x_2346) ;  /* 0x000000000f0c7348 */ /* 0x001fea0003c00000 */
[----:B------:R-:W-:Y:S02]  /*16120*/  ELECT P6, UR62, PT ;  /* 0x00000000003e782f */ /* 0x000fe400038c0000 */
[----:B------:R-:W-:Y:S01]  /*16130*/  MOV R14, UR62 ;  /* 0x0000003e000e7c02 */ /* 0x000fe20008000f00 */
[----:B0-----:R-:W-:Y:S10]  /*16140*/  ENDCOLLECTIVE ;  /* 0x000000000000791b */ /* 0x001ff40003800000 */
.L_x_2346:
[----:B------:R-:W-:Y:S05]  /*16150*/  BSYNC B1 ;  /* 0x0000000000017941 */ /* 0x000fea0003800000 */
.L_x_2345:
[----:B------:R-:W-:Y:S05]  /*16160*/  BRA `(.L_x_2347) ;  /* 0xfffffff000107947 */ /* 0x000fea000383ffff */
.L_x_2308:
[----:B0-----:R0:W1:Y:S02]  /*16170*/  SYNCS.PHASECHK.TRANS64.TRYWAIT P1, [R7+URZ], R4 ;  /* 0x00000004070075a7 */ /* 0x001064000802017f */
[----:B-1----:R-:W-:Y:S05]  /*16180*/  @!P1 NANOSLEEP.SYNCS 0x989680 ;  /* 0x009896800000995d */ /* 0x002fea0003900000 */
[----:B------:R-:W1:Y:S02]  /*16190*/  @!P1 SYNCS.PHASECHK.TRANS64 P1, [R7+URZ], R4 ;  /* 0x00000004070095a7 */ /* 0x000e64000802007f */
[----:B-1----:R-:W-:Y:S05]  /*161a0*/  @!P1 BRA `(.L_x_2308) ;  /* 0xfffffffc00f09947 */ /* 0x002fea000383ffff */
[----:B------:R-:W-:Y:S05]  /*161b0*/  BRA `(.L_x_2348) ;  /* 0xfffffff000447947 */ /* 0x000fea000383ffff */
.L_x_2309:
[----:B-1----:R1:W2:Y:S02]  /*161c0*/  SYNCS.PHASECHK.TRANS64.TRYWAIT P1, [R5+URZ], R0 ;  /* 0x00000000050075a7 */ /* 0x0022a4000802017f */
[----:B--2---:R-:W-:Y:S05]  /*161d0*/  @!P1 NANOSLEEP.SYNCS 0x989680 ;  /* 0x009896800000995d */ /* 0x004fea0003900000 */
[----:B------:R-:W2:Y:S02]  /*161e0*/  @!P1 SYNCS.PHASECHK.TRANS64 P1, [R5+URZ], R0 ;  /* 0x00000000050095a7 */ /* 0x000ea4000802007f */
[----:B--2---:R-:W-:Y:S05]  /*161f0*/  @!P1 BRA `(.L_x_2309) ;  /* 0xfffffffc00f09947 */ /* 0x004fea000383ffff */
[----:B------:R-:W-:Y:S05]  /*16200*/  BRA `(.L_x_2349) ;  /* 0xfffffff000387947 */ /* 0x000fea000383ffff */
.L_x_2311:
[----:B-1----:R1:W2:Y:S02]  /*16210*/  SYNCS.PHASECHK.TRANS64.TRYWAIT P1, [R5+URZ+0x33460], R4 ;  /* 0x03346004050075a7 */ /* 0x0022a4000802017f */
[----:B--2---:R-:W-:Y:S05]  /*16220*/  @!P1 NANOSLEEP.SYNCS 0x989680 ;  /* 0x009896800000995d */ /* 0x004fea0003900000 */
[----:B------:R-:W2:Y:S02]  /*16230*/  @!P1 SYNCS.PHASECHK.TRANS64 P1, [R5+URZ+0x33460], R4 ;  /* 0x03346004050095a7 */ /* 0x000ea4000802007f */
[----:B--2---:R-:W-:Y:S05]  /*16240*/  @!P1 BRA `(.L_x_2311) ;  /* 0xfffffffc00f09947 */ /* 0x004fea000383ffff */
[----:B------:R-:W-:Y:S05]  /*16250*/  BRA `(.L_x_2350) ;  /* 0xfffffff000387947 */ /* 0x000fea000383ffff */
.L_x_2313:
[----:B--2---:R2:W3:Y:S02]  /*16260*/  SYNCS.PHASECHK.TRANS64.TRYWAIT P1, [R3+URZ+0x33460], R0 ;  /* 0x03346000030075a7 */ /* 0x0044e4000802017f */
[----:B---3--:R-:W-:Y:S05]  /*16270*/  @!P1 NANOSLEEP.SYNCS 0x989680 ;  /* 0x009896800000995d */ /* 0x008fea0003900000 */
[----:B------:R-:W3:Y:S02]  /*16280*/  @!P1 SYNCS.PHASECHK.TRANS64 P1, [R3+URZ+0x33460], R0 ;  /* 0x03346000030095a7 */ /* 0x000ee4000802007f */
[----:B---3--:R-:W-:Y:S05]  /*16290*/  @!P1 BRA `(.L_x_2313) ;  /* 0xfffffffc00f09947 */ /* 0x008fea000383ffff */
[----:B------:R-:W-:Y:S05]  /*162a0*/  BRA `(.L_x_2351) ;  /* 0xfffffff000387947 */ /* 0x000fea000383ffff */
.L_x_2315:
[----:B---3--:R3:W4:Y:S02]  /*162b0*/  SYNCS.PHASECHK.TRANS64.TRYWAIT P0, [R5+URZ+0x33480], R4 ;  /* 0x03348004050075a7 */ /* 0x008724000800017f */
[----:B----4-:R-:W-:Y:S05]  /*162c0*/  @!P0 NANOSLEEP.SYNCS 0x989680 ;  /* 0x009896800000895d */ /* 0x010fea0003900000 */
[----:B------:R-:W4:Y:S02]  /*162d0*/  @!P0 SYNCS.PHASECHK.TRANS64 P0, [R5+URZ+0x33480], R4 ;  /* 0x03348004050085a7 */ /* 0x000f24000800007f */
[----:B----4-:R-:W-:Y:S05]  /*162e0*/  @!P0 BRA `(.L_x_2315) ;  /* 0xfffffffc00f08947 */ /* 0x010fea000383ffff */
[----:B------:R-:W-:Y:S05]  /*162f0*/  BRA `(.L_x_2316) ;  /* 0xfffffff000347947 */ /* 0x000fea000383ffff */
.L_x_2352:
        /* <DEDUP_REMOVED lines=16> */
.L_x_2871:


//--------------------- .text._ZN7cutlass13device_kernelIN5flash11enable_sm90INS1_16FlashAttnFwdSm90INS1_25CollectiveMainloopFwdSm90ILi2EN4cute5tupleIJNS5_1CILi1EEES8_S8_EEENS6_IJNS7_ILi128EEENS7_ILi160EEENS7_ILi192EEEEEELi192ENS_12float_e4m3_tEfNS_4arch4Sm90ELb1ELb0ELb0ELb1ELb0ELb1ELb0ELb1ELb1ELb1ELb0ELb0EEENS1_21CollectiveEpilogueFwdINS6_IJSA_SC_SB_EEES9_NS_10bfloat16_tESG_Li256ELb1ELb1ELb0ELb1EEENS1_36VarlenDynamicPersistentTileSchedulerILi128ELi160ELi256ELi128ELb0ELb1ELb1ELb1ELb1ELb1EEEEEEEEEvNT_6ParamsE --------------------------
	.section	.text._ZN7cutlass13device_kernelIN5flash11enable_sm90INS1_16FlashAttnFwdSm90INS1_25CollectiveMainloopFwdSm90ILi2EN4cute5tupleIJNS5_1CILi1EEES8_S8_EEENS6_IJNS7_ILi128EEENS7_ILi160EEENS7_ILi192EEEEEELi192ENS_12float_e4m3_tEfNS_4arch4Sm90ELb1ELb0ELb0ELb1ELb0ELb1ELb0ELb1ELb1ELb1ELb0ELb0EEENS1_21CollectiveEpilogueFwdINS6_IJSA_SC_SB_EEES9_NS_10bfloat16_tESG_Li256ELb1ELb1ELb0ELb1EEENS1_36VarlenDynamicPersistentTileSchedulerILi128ELi160ELi256ELi128ELb0ELb1ELb1ELb1ELb1ELb1EEEEEEEEEvNT_6ParamsE,"ax",@progbits
	.align	128
.text._ZN7cutlass13device_kernelIN5flash11enable_sm90INS1_16FlashAttnFwdSm90INS1_25CollectiveMainloopFwdSm90ILi2EN4cute5tupleIJNS5_1CILi1EEES8_S8_EEENS6_IJNS7_ILi128EEENS7_ILi160EEENS7_ILi192EEEEEELi192ENS_12float_e4m3_tEfNS_4arch4Sm90ELb1ELb0ELb0ELb1ELb0ELb1ELb0ELb1ELb1ELb1ELb0ELb0EEENS1_21CollectiveEpilogueFwdINS6_IJSA_SC_SB_EEES9_NS_10bfloat16_tESG_Li256ELb1ELb1ELb0ELb1EEENS1_36VarlenDynamicPersistentTileSchedulerILi128ELi160ELi256ELi128ELb0ELb1ELb1ELb1ELb1ELb1EEEEEEEEEvNT_6ParamsE:
        .type           _ZN7cutlass13device_kernelIN5flash11enable_sm90INS1_16FlashAttnFwdSm90INS1_25CollectiveMainloopFwdSm90ILi2EN4cute5tupleIJNS5_1CILi1EEES8_S8_EEENS6_IJNS7_ILi128EEENS7_ILi160EEENS7_ILi192EEEEEELi192ENS_12float_e4m3_tEfNS_4arch4Sm90ELb1ELb0ELb0ELb1ELb0ELb1ELb0ELb1ELb1ELb1ELb0ELb0EEENS1_21CollectiveEpilogueFwdINS6_IJSA_SC_SB_EEES9_NS_10bfloat16_tESG_Li256ELb1ELb1ELb0ELb1EEENS1_36VarlenDynamicPersistentTileSchedulerILi128ELi160ELi256ELi128ELb0ELb1ELb1ELb1ELb1ELb1EEEEEEEEEvNT_6ParamsE,@function
        .size           _ZN7cutlass13device_kernelIN5flash11enable_sm90INS1_16FlashAttnFwdSm90INS1_25CollectiveMainloopFwdSm90ILi2EN4cute5tupleIJNS5_1CILi1EEES8_S8_EEENS6_IJNS7_ILi128EEENS7_ILi160EEENS7_ILi192EEEEEELi192ENS_12float_e4m3_tEfNS_4arch4Sm90ELb1ELb0ELb0ELb1ELb0ELb1ELb0ELb1ELb1ELb1ELb0ELb0EEENS1_21CollectiveEpilogueFwdINS6_IJSA_SC_SB_EEES9_NS_10bfloat16_tESG_Li256ELb1ELb1ELb0ELb1EEENS1_36VarlenDynamicPersistentTileSchedulerILi128ELi160ELi256ELi128ELb0ELb1ELb1ELb1ELb1ELb1EEEEEEEEEvNT_6ParamsE,(.L_x_2872 - _ZN7cutlass13device_kernelIN5flash11enable_sm90INS1_16FlashAttnFwdSm90INS1_25CollectiveMainloopFwdSm90ILi2EN4cute5tupleIJNS5_1CILi1EEES8_S8_EEENS6_IJNS7_ILi128EEENS7_ILi160EEENS7_ILi192EEEEEELi192ENS_12float_e4m3_tEfNS_4arch4Sm90ELb1ELb0ELb0ELb1ELb0ELb1ELb0ELb1ELb1ELb1ELb0ELb0EEENS1_21CollectiveEpilogueFwdINS6_IJSA_SC_SB_EEES9_NS_10bfloat16_tESG_Li256ELb1ELb1ELb0ELb1EEENS1_36VarlenDynamicPersistentTileSchedulerILi128ELi160ELi256ELi128ELb0ELb1ELb1ELb1ELb1ELb1EEEEEEEEEvNT_6ParamsE)
        .other          _ZN7cutlass13device_kernelIN5flash11enable_sm90INS1_16FlashAttnFwdSm90INS1_25CollectiveMainloopFwdSm90ILi2EN4cute5tupleIJNS5_1CILi1EEES8_S8_EEENS6_IJNS7_ILi128EEENS7_ILi160EEENS7_ILi192EEEEEELi192ENS_12float_e4m3_tEfNS_4arch4Sm90ELb1ELb0ELb0ELb1ELb0ELb1ELb0ELb1ELb1ELb1ELb0ELb0EEENS1_21CollectiveEpilogueFwdINS6_IJSA_SC_SB_EEES9_NS_10bfloat16_tESG_Li256ELb1ELb1ELb0ELb1EEENS1_36VarlenDynamicPersistentTileSchedulerILi128ELi160ELi256ELi128ELb0ELb1ELb1ELb1ELb1ELb1EEEEEEEEEvNT_6ParamsE,@"STO_CUDA_ENTRY STV_DEFAULT"
_ZN7cutlass13device_kernelIN5flash11enable_sm90INS1_16FlashAttnFwdSm90INS1_25CollectiveMainloopFwdSm90ILi2EN4cute5tupleIJNS5_1CILi1EEES8_S8_EEENS6_IJNS7_ILi128EEENS7_ILi160EEENS7_ILi192EEEEEELi192ENS_12float_e4m3_tEfNS_4arch4Sm90ELb1ELb0ELb0ELb1ELb0ELb1ELb0ELb1ELb1ELb1ELb0ELb0EEENS1_21CollectiveEpilogueFwdINS6_IJSA_SC_SB_EEES9_NS_10bfloat16_tESG_Li256ELb1ELb1ELb0ELb1EEENS1_36VarlenDynamicPersistentTileSchedulerILi128ELi160ELi256ELi128ELb0ELb1ELb1ELb1ELb1ELb1EEEEEEEEEvNT_6ParamsE:
        /* <DEDUP_REMOVED lines=24> */
.L_x_2354:
[----:B------:R-:W-:Y:S05]  /*0180*/  BSYNC B0 ;  /* 0x0000000000007941 */ /* 0x000fea0003800000 */
.L_x_2353:
        /* <DEDUP_REMOVED lines=41> */
.L_x_2355:
        /* <DEDUP_REMOVED lines=22> */
.L_x_2356:
        /* <DEDUP_REMOVED lines=18> */
.L_x_2357:
        /* <DEDUP_REMOVED lines=22> */
.L_x_2358:
        /* <DEDUP_REMOVED lines=22> */
.L_x_2359:
        /* <DEDUP_REMOVED lines=8> */
.L_x_2362:
        /* <DEDUP_REMOVED lines=24> */
[----:B------:R-:W-:Y:S02]  /*0b60*/  R2UR UR52, R16 ;  /* 0x00000000103472ca */ /* 0x000fe400000e0000 */
[----:B------:R-:W-:Y:S01]  /*0b70*/  CS2R R222, SRZ ;  /* 0x0000000000de7805 */ /* 0x000fe2000001ff00 */
        /* <DEDUP_REMOVED lines=11> */
[----:B------:R-:W-:-:S02]  /*0c30*/  SHF.R.S32.HI R220, RZ, 0x1, R3 ;  /* 0x00000001ffdc7819 */ /* 0x000fc40000011403 */
[----:B------:R-:W-:Y:S02]  /*0c40*/  SHF.R.S32.HI R8, RZ, 0x4, R7 ;  /* 0x00000004ff087819 */ /* 0x000fe40000011407 */
[--C-:B------:R-:W-:Y:S02]  /*0c50*/  SHF.R.S32.HI R5, RZ, 0x2, R4.reuse ;  /* 0x00000002ff057819 */ /* 0x100fe40000011404 */
[----:B------:R-:W-:Y:S02]  /*0c60*/  SHF.R.S32.HI R2, RZ, 0x1f, R4 ;  /* 0x0000001fff027819 */ /* 0x000fe40000011404 */
[----:B------:R-:W-:Y:S02]  /*0c70*/  LEA.HI R6, R3, R220, RZ, 0x1 ;  /* 0x000000dc03067211 */ /* 0x000fe400078f08ff */
[----:B------:R-:W-:Y:S02]  /*0c80*/  LOP3.LUT R12, R10, 0xfffffc00, RZ, 0xc0, !PT ;  /* 0xfffffc000a0c7812 */ /* 0x000fe400078ec0ff */
[----:B------:R-:W-:-:S02]  /*0c90*/  LOP3.LUT R9, R7, 0x3fffff0, RZ, 0xc0, !PT ;  /* 0x03fffff007097812 */ /* 0x000fc400078ec0ff */
[----:B------:R-:W-:Y:S02]  /*0ca0*/  LEA.HI R10, R7, R8, RZ, 0x1 ;  /* 0x00000008070a7211 */ /* 0x000fe400078f08ff */
[----:B------:R-:W-:Y:S01]  /*0cb0*/  LEA.HI R2, R2, R5, RZ, 0x2 ;  /* 0x0000000502027211 */ /* 0x000fe200078f10ff */
[----:B------:R-:W-:Y:S01]  /*0cc0*/  IMAD.IADD R9, R24, 0x1, -R9 ;  /* 0x0000000118097824 */ /* 0x000fe200078e0a09 */
[----:B------:R-:W-:Y:S02]  /*0cd0*/  LOP3.LUT R7, R6, 0x3fffffe, RZ, 0xc0, !PT ;  /* 0x03fffffe06077812 */ /* 0x000fe400078ec0ff */
[----:B------:R-:W-:Y:S01]  /*0ce0*/  LOP3.LUT R11, R10, 0x1ffffffe, RZ, 0xc0, !PT ;  /* 0x1ffffffe0a0b7812 */ /* 0x000fe200078ec0ff */
[----:B------:R-:W-:Y:S01]  /*0cf0*/  IMAD R12, R9, 0x40, R12 ;  /* 0x00000040090c7824 */ /* 0x000fe200078e020c */
[----:B------:R-:W-:Y:S01]  /*0d00*/  LOP3.LUT R6, R2, 0xfffffffc, RZ, 0xc0, !PT ;  /* 0xfffffffc02067812 */ /* 0x000fe200078ec0ff */
[----:B------:R-:W-:Y:S01]  /*0d10*/  IMAD.IADD R7, R220, 0x1, -R7 ;  /* 0x00000001dc077824 */ /* 0x000fe200078e0a07 */
[-C--:B------:R-:W-:Y:S01]  /*0d20*/  LEA.HI R2, R0, R24.reuse, RZ, 0x7 ;  /* 0x0000001800027211 */ /* 0x080fe200078f38ff */
[----:B------:R-:W-:Y:S01]  /*0d30*/  IMAD.IADD R11, R8, 0x1, -R11 ;  /* 0x00000001080b7824 */ /* 0x000fe200078e0a0b */
[----:B------:R-:W-:Y:S01]  /*0d40*/  LOP3.LUT R3, R3, 0xfffffffe, RZ, 0xc0, !PT ;  /* 0xfffffffe03037812 */ /* 0x000fe200078ec0ff */
[----:B------:R-:W-:Y:S01]  /*0d50*/  IMAD.IADD R19, R5, 0x1, -R6 ;  /* 0x0000000105137824 */ /* 0x000fe200078e0a06 */
[----:B------:R-:W-:Y:S01]  /*0d60*/  LOP3.LUT R4, R4, 0xfffffffc, RZ, 0xc0, !PT ;  /* 0xfffffffc04047812 */ /* 0x000fe200078ec0ff */
[----:B------:R-:W-:Y:S01]  /*0d70*/  VIADD R9, R220, 0x80 ;  /* 0x00000080dc097836 */ /* 0x000fe20000000000 */
[----:B------:R-:W-:Y:S01]  /*0d80*/  LOP3.LUT R5, R2, 0xffffff80, RZ, 0xc0, !PT ;  /* 0xffffff8002057812 */ /* 0x000fe200078ec0ff */
[----:B------:R-:W-:Y:S01]  /*0d90*/  IMAD R6, R11, 0x8, R12 ;  /* 0x000000080b067824 */ /* 0x000fe200078e020c */
[----:B------:R-:W-:Y:S01]  /*0da0*/  LEA R232, R8, R7, 0x3 ;  /* 0x0000000708e87211 */ /* 0x000fe200078e18ff */
[C---:B------:R-:W-:Y:S01]  /*0db0*/  IMAD.IADD R18, R24.reuse, 0x1, -R3 ;  /* 0x0000000118127824 */ /* 0x040fe200078e0a03 */
[----:B------:R-:W-:Y:S01]  /*0dc0*/  SHF.R.S32.HI R3, RZ, 0x1f, R9 ;  /* 0x0000001fff037819 */ /* 0x000fe20000011409 */
[C---:B------:R-:W-:Y:S01]  /*0dd0*/  IMAD.IADD R7, R24.reuse, 0x1, -R4 ;  /* 0x0000000118077824 */ /* 0x040fe200078e0a04 */
[----:B------:R0:W-:Y:S01]  /*0de0*/  STL [R1+0x6c], R6 ;  /* 0x00006c0601007387 */ /* 0x0001e20000100800 */
[----:B------:R-:W-:Y:S01]  /*0df0*/  IMAD.IADD R21, R24, 0x1, -R5 ;  /* 0x0000000118157824 */ /* 0x000fe200078e0a05 */
[----:B------:R-:W-:Y:S01]  /*0e00*/  LEA.HI R10, R9, R9, RZ, 0x1 ;  /* 0x00000009090a7211 */ /* 0x000fe200078f08ff */
[----:B------:R-:W-:Y:S01]  /*0e10*/  IMAD.SHL.U32 R22, R18, 0x8, RZ ;  /* 0x0000000812167824 */ /* 0x000fe200078e00ff */
[----:B------:R-:W-:Y:S01]  /*0e20*/  LEA.HI R4, R7, R7, RZ, 0x1 ;  /* 0x0000000707047211 */ /* 0x000fe200078f08ff */
[----:B------:R-:W-:Y:S01]  /*0e30*/  IMAD.SHL.U32 R230, R19, 0x80, RZ ;  /* 0x0000008013e67824 */ /* 0x000fe200078e00ff */
[----:B------:R-:W-:Y:S01]  /*0e40*/  LOP3.LUT R5, R10, 0x3fffffe, RZ, 0xc0, !PT ;  /* 0x03fffffe0a057812 */ /* 0x000fe200078ec0ff */
[----:B------:R-:W-:Y:S01]  /*0e50*/  VIADD R226, R22, 0x20 ;  /* 0x0000002016e27836 */ /* 0x000fe20000000000 */
[----:B------:R-:W-:Y:S01]  /*0e60*/  LOP3.LUT R8, R4, 0x1ffffffe, RZ, 0xc0, !PT ;  /* 0x1ffffffe04087812 */ /* 0x000fe200078ec0ff */
[C---:B------:R-:W-:Y:S01]  /*0e70*/  VIADD R225, R22.reuse, 0x40 ;  /* 0x0000004016e17836 */ /* 0x040fe20000000000 */
[----:B0-----:R-:W-:Y:S01]  /*0e80*/  LEA.HI R6, R3, R9, RZ, 0x3 ;  /* 0x0000000903067211 */ /* 0x001fe200078f18ff */
[----:B------:R-:W-:Y:S01]  /*0e90*/  IMAD.IADD R234, R9, 0x1, -R5 ;  /* 0x0000000109ea7824 */ /* 0x000fe200078e0a05 */
[----:B------:R-:W-:Y:S01]  /*0ea0*/  SHF.R.S32.HI R3, RZ, 0x1f, R21 ;  /* 0x0000001fff037819 */ /* 0x000fe20000011415 */
[----:B------:R-:W-:Y:S01]  /*0eb0*/  IMAD.IADD R9, R22, 0x1, R226 ;  /* 0x0000000116097824 */ /* 0x000fe200078e02e2 */
[----:B------:R-:W-:Y:S01]  /*0ec0*/  SHF.L.U32 R6, R6, 0x6, RZ ;  /* 0x0000000606067819 */ /* 0x000fe200000006ff */
[----:B------:R-:W-:Y:S01]  /*0ed0*/  IMAD.IADD R8, R7, 0x1, -R8 ;  /* 0x0000000107087824 */ /* 0x000fe200078e0a08 */
[C---:B------:R-:W-:Y:S01]  /*0ee0*/  LEA.HI R4, R3.reuse, R21, RZ, 0x2 ;  /* 0x0000001503047211 */ /* 0x040fe200078f10ff */
[----:B------:R-:W-:Y:S01]  /*0ef0*/  IMAD.IADD R7, R22, 0x1, R225 ;  /* 0x0000000116077824 */ /* 0x000fe200078e02e1 */
[----:B------:R-:W-:Y:S01]  /*0f00*/  LOP3.LUT R11, R6, 0xfffffe00, RZ, 0xc0, !PT ;  /* 0xfffffe00060b7812 */ /* 0x000fe200078ec0ff */
[----:B------:R-:W-:Y:S01]  /*0f10*/  IMAD.SHL.U32 R232, R232, 0x40, RZ ;  /* 0x00000040e8e87824 */ /* 0x000fe200078e00ff */
[--C-:B------:R-:W-:Y:S01]  /*0f20*/  SHF.R.S32.HI R5, RZ, 0x2, R4.reuse ;  /* 0x00000002ff057819 */ /* 0x100fe20000011404 */
[----:B------:R0:W-:Y:S01]  /*0f30*/  STL [R1+0xc], R19 ;  /* 0x00000c1301007387 */ /* 0x0001e20000100800 */
[----:B------:R-:W-:Y:S01]  /*0f40*/  SHF.R.S32.HI R6, RZ, 0x1f, R4 ;  /* 0x0000001fff067819 */ /* 0x000fe20000011404 */
[----:B------:R-:W-:Y:S01]  /*0f50*/  IMAD R234, R234, 0x40, R11 ;  /* 0x00000040eaea7824 */ /* 0x000fe200078e020b */
[----:B------:R-:W-:Y:S01]  /*0f60*/  SHF.R.S32.HI R17, RZ, 0x7, R2 ;  /* 0x00000007ff117819 */ /* 0x000fe20000011402 */
[----:B------:R-:W-:Y:S01]  /*0f70*/  STL [R1+0x14], R13 ;  /* 0x0000140d01007387 */ /* 0x000fe20000100800 */
[----:B------:R-:W-:Y:S01]  /*0f80*/  LEA.HI R6, R6, R5, RZ, 0x3 ;  /* 0x0000000506067211 */ /* 0x000fe200078f18ff */
[----:B------:R-:W-:Y:S01]  /*0f90*/  VIADD R224, R22, 0x10 ;  /* 0x0000001016e07836 */ /* 0x000fe20000000000 */
[----:B------:R-:W-:Y:S01]  /*0fa0*/  LEA.HI R3, R3, R21, RZ, 0x5 ;  /* 0x0000001503037211 */ /* 0x000fe200078f28ff */
[----:B------:R-:W-:Y:S01]  /*0fb0*/  STL [R1+0x18], R14 ;  /* 0x0000180e01007387 */ /* 0x000fe20000100800 */
[----:B------:R-:W-:Y:S01]  /*0fc0*/  LOP3.LUT R6, R6, 0xfffffff8, RZ, 0xc0, !PT ;  /* 0xfffffff806067812 */ /* 0x000fe200078ec0ff */
[----:B------:R-:W-:Y:S01]  /*0fd0*/  VIADD R227, R22, 0x30 ;  /* 0x0000003016e37836 */ /* 0x000fe20000000000 */
[----:B------:R-:W-:Y:S01]  /*0fe0*/  LEA.HI R2, R2, R17, RZ, 0x1 ;  /* 0x0000001102027211 */ /* 0x000fe200078f08ff */
[----:B------:R-:W-:Y:S01]  /*0ff0*/  STL [R1+0x1c], R15 ;  /* 0x00001c0f01007387 */ /* 0x000fe20000100800 */
[----:B------:R-:W-:Y:S01]  /*1000*/  SHF.R.S32.HI R3, RZ, 0x5, R3 ;  /* 0x00000005ff037819 */ /* 0x000fe20000011403 */
[----:B------:R-:W-:Y:S01]  /*1010*/  IMAD.IADD R6, R5, 0x1, -R6 ;  /* 0x0000000105067824 */ /* 0x000fe200078e0a06 */
[----:B------:R-:W-:Y:S01]  /*1020*/  LOP3.LUT R2, R2, 0x3fffffe, RZ, 0xc0, !PT ;  /* 0x03fffffe02027812 */ /* 0x000fe200078ec0ff */
[----:B------:R-:W-:Y:S01]  /*1030*/  VIADD R228, R22, 0x50 ;  /* 0x0000005016e47836 */ /* 0x000fe20000000000 */
[----:B------:R-:W-:-:S02]  /*1040*/  LEA.HI R0, R0, R24, RZ, 0x3 ;  /* 0x0000001800007211 */ /* 0x000fc400078f18ff */
[----:B------:R-:W-:Y:S01]  /*1050*/  LEA R3, R3, R6, 0x4 ;  /* 0x0000000603037211 */ /* 0x000fe200078e20ff */
[----:B------:R-:W-:Y:S01]  /*1060*/  IMAD.IADD R2, R17, 0x1, -R2 ;  /* 0x0000000111027824 */ /* 0x000fe200078e0a02 */
[----:B------:R-:W-:Y:S01]  /*1070*/  SHF.R.S32.HI R12, RZ, 0x1f, R9 ;  /* 0x0000001fff0c7819 */ /* 0x000fe20000011409 */
[----:B------:R-:W-:Y:S01]  /*1080*/  IMAD.MOV.U32 R17, RZ, RZ, RZ ;  /* 0x000000ffff117224 */ /* 0x000fe200078e00ff */
[----:B------:R-:W-:Y:S01]  /*1090*/  LOP3.LUT R230, R230, 0x180, RZ, 0xc0, !PT ;  /* 0x00000180e6e67812 */ /* 0x000fe200078ec0ff */
[----:B------:R-:W-:Y:S01]  /*10a0*/  IMAD R20, R2, 0x40, R3 ;  /* 0x0000004002147824 */ /* 0x000fe200078e0203 */
[----:B------:R-:W-:Y:S02]  /*10b0*/  LOP3.LUT R2, R0, 0xfffffff8, RZ, 0xc0, !PT ;  /* 0xfffffff800027812 */ /* 0x000fe400078ec0ff */
[CC--:B------:R-:W-:Y:S02]  /*10c0*/  LEA.HI R11, R12.reuse, R9.reuse, RZ, 0x4 ;  /* 0x000000090c0b7211 */ /* 0x0c0fe400078f20ff */
[----:B------:R-:W-:Y:S01]  /*10d0*/  LEA.HI R9, R12, R9, RZ, 0x6 ;  /* 0x000000090c097211 */ /* 0x000fe200078f30ff */
[----:B------:R-:W-:Y:S01]  /*10e0*/  IMAD.IADD R2, R24, 0x1, -R2 ;  /* 0x0000000118027824 */ /* 0x000fe200078e0a02 */
[----:B------:R-:W-:Y:S01]  /*10f0*/  SHF.R.S32.HI R12, RZ, 0x1f, R7 ;  /* 0x0000001fff0c7819 */ /* 0x000fe20000011407 */
[----:B------:R-:W-:Y:S01]  /*1100*/  STL [R1+0x68], R20 ;  /* 0x0000681401007387 */ /* 0x000fe20000100800 */
[----:B------:R-:W-:Y:S01]  /*1110*/  SHF.R.S32.HI R3, RZ, 0x3, R0 ;  /* 0x00000003ff037819 */ /* 0x000fe20000011400 */
[----:B------:R-:W-:Y:S01]  /*1120*/  IMAD.SHL.U32 R236, R2, 0x8, RZ ;  /* 0x0000000802ec7824 */ /* 0x000fe200078e00ff */
[CC--:B------:R-:W-:Y:S01]  /*1130*/  LEA.HI R5, R12.reuse, R7.reuse, RZ, 0x4 ;  /* 0x000000070c057211 */ /* 0x0c0fe200078f20ff */
[----:B------:R-:W-:Y:S01]  /*1140*/  IMAD.SHL.U32 R9, R9, 0x80, RZ ;  /* 0x0000008009097824 */ /* 0x000fe200078e00ff */
[----:B------:R-:W-:Y:S01]  /*1150*/  LEA.HI R7, R12, R7, RZ, 0x6 ;  /* 0x000000070c077211 */ /* 0x000fe200078f30ff */
[C---:B------:R-:W-:Y:S01]  /*1160*/  VIADD R3, R236.reuse, 0x80 ;  /* 0x00000080ec037836 */ /* 0x040fe20000000000 */
[----:B------:R-:W-:Y:S01]  /*1170*/  SHF.R.S32.HI R0, RZ, 0x1f, R220 ;  /* 0x0000001fff007819 */ /* 0x000fe200000114dc */
[----:B------:R-:W-:Y:S01]  /*1180*/  VIADD R0, R236, 0x40 ;  /* 0x00000040ec007836 */ /* 0x000fe20000000000 */
[----:B------:R-:W-:Y:S01]  /*1190*/  LOP3.LUT R6, R230, 0x30, R11, 0xf8, !PT ;  /* 0x00000030e6067812 */ /* 0x000fe200078ef80b */
[----:B------:R-:W-:Y:S01]  /*11a0*/  IMAD.SHL.U32 R7, R7, 0x80, RZ ;  /* 0x0000008007077824 */ /* 0x000fe200078e00ff */
[----:B------:R-:W-:-:S02]  /*11b0*/  SHF.R.U32.HI R231, RZ, 0x3, R230 ;  /* 0x00000003ffe77819 */ /* 0x000fc400000116e6 */
[----:B------:R-:W-:Y:S02]  /*11c0*/  SHF.L.U32 R18, R18, 0x4, RZ ;  /* 0x0000000412127819 */ /* 0x000fe400000006ff */
[----:B------:R-:W-:Y:S02]  /*11d0*/  LOP3.LUT R12, R230, 0x30, R5, 0xf8, !PT ;  /* 0x00000030e60c7812 */ /* 0x000fe400078ef805 */
[----:B------:R-:W-:Y:S02]  /*11e0*/  LOP3.LUT R9, R9, 0xffffe000, RZ, 0xc0, !PT ;  /* 0xffffe00009097812 */ /* 0x000fe400078ec0ff */
[----:B------:R-:W-:Y:S02]  /*11f0*/  LOP3.LUT R6, R6, R231, RZ, 0x3c, !PT ;  /* 0x000000e706067212 */ /* 0x000fe400078e3cff */
[----:B------:R-:W-:Y:S02]  /*1200*/  LOP3.LUT R4, R4, 0x7ffffffc, RZ, 0xc0, !PT ;  /* 0x7ffffffc04047812 */ /* 0x000fe400078ec0ff */
[----:B------:R-:W-:-:S02]  /*1210*/  SHF.R.S32.HI R2, RZ, 0x1f, R0 ;  /* 0x0000001fff027819 */ /* 0x000fc40000011400 */
[----:B------:R-:W-:Y:S01]  /*1220*/  LOP3.LUT R0, R230, 0x10, R18, 0xf8, !PT ;  /* 0x00000010e6007812 */ /* 0x000fe200078ef812 */
[----:B------:R-:W-:Y:S01]  /*1230*/  IMAD.IADD R4, R21, 0x1, -R4 ;  /* 0x0000000115047824 */ /* 0x000fe200078e0a04 */
[----:B------:R-:W-:Y:S02]  /*1240*/  LOP3.LUT R7, R7, 0xffffe000, RZ, 0xc0, !PT ;  /* 0xffffe00007077812 */ /* 0x000fe400078ec0ff */
[----:B------:R-:W-:Y:S02]  /*1250*/  LOP3.LUT R12, R12, R231, RZ, 0x3c, !PT ;  /* 0x000000e70c0c7212 */ /* 0x000fe400078e3cff */
[----:B------:R-:W-:Y:S01]  /*1260*/  IADD3 R9, R6, R232, R9 ;  /* 0x000000e806097210 */ /* 0x000fe20007ffe009 */
[----:B------:R1:W-:Y:S01]  /*1270*/  STL [R1+0x20], R4 ;  /* 0x0000200401007387 */ /* 0x0003e20000100800 */
[----:B------:R-:W-:Y:S02]  /*1280*/  LOP3.LUT R2, R230, 0x30, R18, 0xf8, !PT ;  /* 0x00000030e6027812 */ /* 0x000fe400078ef812 */
[----:B------:R-:W-:-:S02]  /*1290*/  SHF.R.S32.HI R6, RZ, 0x1f, R3 ;  /* 0x0000001fff067819 */ /* 0x000fc40000011403 */
[-C--:B------:R-:W-:Y:S02]  /*12a0*/  LOP3.LUT R3, R0, R231.reuse, RZ, 0x3c, !PT ;  /* 0x000000e700037212 */ /* 0x080fe400078e3cff */
[----:B------:R-:W-:Y:S02]  /*12b0*/  SHF.R.S32.HI R0, RZ, 0x4, R11 ;  /* 0x00000004ff007819 */ /* 0x000fe4000001140b */
[-C--:B0-----:R-:W-:Y:S02]  /*12c0*/  IADD3 R19, R12, R232.reuse, R7 ;  /* 0x000000e80c137210 */ /* 0x081fe40007ffe007 */
[----:B------:R-:W-:Y:S01]  /*12d0*/  LOP3.LUT R7, R2, R231, RZ, 0x3c, !PT ;  /* 0x000000e702077212 */ /* 0x000fe200078e3cff */
[----:B------:R0:W-:Y:S01]  /*12e0*/  STL [R1+0x54], R0 ;  /* 0x0000540001007387 */ /* 0x0001e20000100800 */
[----:B-1----:R-:W-:Y:S02]  /*12f0*/  SHF.R.S32.HI R4, RZ, 0x4, R5 ;  /* 0x00000004ff047819 */ /* 0x002fe40000011405 */
[----:B------:R-:W-:Y:S01]  /*1300*/  IADD3 R2, R232, R3, RZ ;  /* 0x00000003e8027210 */ /* 0x000fe20007ffe0ff */
[C---:B------:R-:W-:Y:S01]  /*1310*/  IMAD.IADD R3, R16.reuse, 0x1, R9 ;  /* 0x0000000110037824 */ /* 0x040fe200078e0209 */
[----:B------:R-:W-:Y:S01]  /*1320*/  SHF.R.S32.HI R10, RZ, 0x1, R10 ;  /* 0x00000001ff0a7819 */ /* 0x000fe2000001140a */
[----:B------:R-:W-:Y:S01]  /*1330*/  STL [R1+0x58], R4 ;  /* 0x0000580401007387 */ /* 0x000fe20000100800 */
[----:B0-----:R-:W-:-:S03]  /*1340*/  IADD3 R0, R16, R232, R7 ;  /* 0x000000e810007210 */ /* 0x001fc60007ffe007 */
[----:B------:R0:W-:Y:S01]  /*1350*/  STL [R1+0x4], R2 ;  /* 0x0000040201007387 */ /* 0x0001e20000100800 */
[----:B------:R-:W-:-:S03]  /*1360*/  IMAD.SHL.U32 R10, R10, 0x80, RZ ;  /* 0x000000800a0a7824 */ /* 0x000fc600078e00ff */
[----:B------:R1:W-:Y:S02]  /*1370*/  STL [R1+0x64], R0 ;  /* 0x0000640001007387 */ /* 0x0003e40000100800 */
[----:B------:R-:W-:Y:S02]  /*1380*/  LOP3.LUT R233, R10, 0x180, RZ, 0xc0, !PT ;  /* 0x000001800ae97812 */ /* 0x000fe400078ec0ff */
[----:B------:R2:W-:Y:S01]  /*1390*/  STL [R1+0x60], R3 ;  /* 0x0000600301007387 */ /* 0x0005e20000100800 */
[----:B0-----:R-:W-:Y:S02]  /*13a0*/  IMAD.IADD R2, R16, 0x1, R19 ;  /* 0x0000000110027824 */ /* 0x001fe400078e0213 */
[----:B-1----:R-:W-:-:S03]  /*13b0*/  IMAD R0, R8, 0x8, R20 ;  /* 0x0000000808007824 */ /* 0x002fc600078e0214 */
[----:B------:R2:W-:Y:S04]  /*13c0*/  STL [R1+0x5c], R2 ;  /* 0x00005c0201007387 */ /* 0x0005e80000100800 */
[----:B------:R2:W-:Y:S02]  /*13d0*/  STL [R1+0x24], R0 ;  /* 0x0000240001007387 */ /* 0x0005e40000100800 */
.L_x_2566:
[----:B--2---:R-:W2:Y:S01]  /*13e0*/  LDL.LU R0, [R1+0x1c] ;  /* 0x00001c0001007983 */ /* 0x004ea20000300800 */
[----:B0--3--:R-:W2:Y:S01]  /*13f0*/  LDC.64 R2, c[0x0][0xc88] ;  /* 0x00032200ff027b82 */ /* 0x009ea20000000a00 */
[----:B------:R-:W-:Y:S05]  /*1400*/  YIELD ;  /* 0x0000000000007946 */ /* 0x000fea0003800000 */
[----:B------:R-:W-:Y:S01]  /*1410*/  ULDC.64 UR4, c[0x0][0xa28] ;  /* 0x00028a0000047ab9 */ /* 0x000fe20000000a00 */
[----:B------:R-:W-:Y:S01]  /*1420*/  ULDC.64 UR8, c[0x0][0xa18] ;  /* 0x0002860000087ab9 */ /* 0x000fe20000000a00 */
[----:B------:R-:W-:Y:S01]  /*1430*/  ISETP.NE.U32.AND P1, PT, RZ, UR4, PT ;  /* 0x00000004ff007c0c */ /* 0x000fe2000bf25070 */
[----:B------:R-:W-:Y:S01]  /*1440*/  ULDC.64 UR6, c[0x0][0xa08] ;  /* 0x0002820000067ab9 */ /* 0x000fe20000000a00 */
[----:B--2---:R-:W-:-:S05]  /*1450*/  IMAD.WIDE R2, R0, 0x4, R2 ;  /* 0x0000000400027825 */ /* 0x004fca00078e0202 */
[----:B------:R0:W2:Y:S01]  /*1460*/  LDG.E R0, desc[UR54][R2.64] ;  /* 0x0000003602007981 */ /* 0x0000a2000c1e1900 */
[----:B------:R-:W-:Y:S01]  /*1470*/  ISETP.NE.AND.EX P1, PT, RZ, UR5, PT, P1 ;  /* 0x00000005ff007c0c */ /* 0x000fe2000bf25310 */
[----:B------:R-:W-:Y:S01]  /*1480*/  IMAD.MOV.U32 R27, RZ, RZ, RZ ;  /* 0x000000ffff1b7224 */ /* 0x000fe200078e00ff */
[----:B------:R-:W-:-:S04]  /*1490*/  ISETP.NE.U32.AND P0, PT, RZ, UR6, PT ;  /* 0x00000006ff007c0c */ /* 0x000fc8000bf05070 */
[----:B------:R-:W-:Y:S01]  /*14a0*/  ISETP.NE.AND.EX P0, PT, RZ, UR7, PT, P0 ;  /* 0x00000007ff007c0c */ /* 0x000fe2000bf05300 */
[----:B0-----:R-:W-:Y:S01]  /*14b0*/  IMAD.MOV.U32 R3, RZ, RZ, RZ ;  /* 0x000000ffff037224 */ /* 0x001fe200078e00ff */
[----:B--2---:R-:W-:Y:S01]  /*14c0*/  SHF.R.S32.HI R6, RZ, 0x1f, R0 ;  /* 0x0000001fff067819 */ /* 0x004fe20000011400 */
[----:B------:R-:W-:-:S04]  /*14d0*/  IMAD.SHL.U32 R30, R0, 0x4, RZ ;  /* 0x00000004001e7824 */ /* 0x000fc800078e00ff */
[C---:B------:R-:W-:Y:S01]  /*14e0*/  @P1 LEA R4, P2, R0.reuse, UR4, 0x2 ;  /* 0x0000000400041c11 */ /* 0x040fe2000f8410ff */
[----:B------:R-:W-:Y:S01]  /*14f0*/  STL [R1+0x2c], R0 ;  /* 0x00002c0001007387 */ /* 0x000fe20000100800 */
[C-C-:B------:R-:W-:Y:S02]  /*1500*/  SHF.L.U64.HI R28, R0.reuse, 0x2, R6.reuse ;  /* 0x00000002001c7819 */ /* 0x140fe40000010206 */
[----:B------:R-:W-:Y:S01]  /*1510*/  @P1 LEA.HI.X R5, R0, UR5, R6, 0x2, P2 ;  /* 0x0000000500051c11 */ /* 0x000fe200090f1406 */
[----:B------:R-:W-:Y:S01]  /*1520*/  STL [R1+0x3c], R30 ;  /* 0x00003c1e01007387 */ /* 0x000fe20000100800 */
[----:B------:R-:W-:Y:S01]  /*1530*/  ISETP.NE.U32.AND P2, PT, RZ, UR8, PT ;  /* 0x00000008ff007c0c */ /* 0x000fe2000bf45070 */
[----:B------:R-:W-:Y:S01]  /*1540*/  ULDC UR4, c[0x0][0x288] ;  /* 0x0000a20000047ab9 */ /* 0x000fe20000000800 */
[----:B------:R-:W-:Y:S01]  /*1550*/  IADD3 R8, P3, R30, UR6, RZ ;  /* 0x000000061e087c10 */ /* 0x000fe2000ff7e0ff */
[----:B------:R0:W-:Y:S01]  /*1560*/  STL [R1+0x44], R6 ;  /* 0x0000440601007387 */ /* 0x0001e20000100800 */
[----:B------:R-:W-:-:S03]  /*1570*/  ISETP.NE.AND.EX P2, PT, RZ, UR9, PT, P2 ;  /* 0x00000009ff007c0c */ /* 0x000fc6000bf45320 */
[----:B-1----:R1:W5:Y:S01]  /*1580*/  @P1 LDG.E R3, desc[UR54][R4.64] ;  /* 0x0000003604031981 */ /* 0x002362000c1e1900 */
[----:B------:R-:W-:Y:S01]  /*1590*/  IMAD.U32 R237, RZ, RZ, UR4 ;  /* 0x00000004ffed7e24 */ /* 0x000fe2000f8e00ff */
[----:B------:R-:W-:Y:S01]  /*15a0*/  IADD3.X R9, R28, UR7, RZ, P3, !PT ;  /* 0x000000071c097c10 */ /* 0x000fe20009ffe4ff */
[----:B------:R-:W-:Y:S01]  /*15b0*/  ULDC.64 UR4, c[0x0][0x418] ;  /* 0x0001060000047ab9 */ /* 0x000fe20000000a00 */
[----:B------:R1:W-:Y:S04]  /*15c0*/  STL [R1+0x40], R28 ;  /* 0x0000401c01007387 */ /* 0x0003e80000100800 */
[----:B------:R1:W5:Y:S02]  /*15d0*/  @P0 LDG.E R27, desc[UR54][R8.64] ;  /* 0x00000036081b0981 */ /* 0x000364000c1e1900 */
[----:B0-----:R-:W-:-:S04]  /*15e0*/  @P2 IADD3 R6, P1, R30, UR8, RZ ;  /* 0x000000081e062c10 */ /* 0x001fc8000ff3e0ff */
[----:B----4-:R-:W-:-:S05]  /*15f0*/  @P2 IADD3.X R7, R28, UR9, RZ, P1, !PT ;  /* 0x000000091c072c10 */ /* 0x010fca0008ffe4ff */
[----:B------:R1:W5:Y:S01]  /*1600*/  @P2 LDG.E R237, desc[UR54][R6.64] ;  /* 0x0000003606ed2981 */ /* 0x000362000c1e1900 */
[----:B------:R-:W-:-:S03]  /*1610*/  UISETP.NE.U32.AND UP0, UPT, UR4, URZ, UPT ;  /* 0x0000003f0400728c */ /* 0x000fc6000bf05070 */
[----:B------:R-:W-:Y:S01]  /*1620*/  ULDC UR4, c[0x0][0x424] ;  /* 0x0001090000047ab9 */ /* 0x000fe20000000800 */
[----:B------:R-:W-:-:S03]  /*1630*/  UISETP.NE.AND.EX UP0, UPT, UR5, URZ, UPT, UP0 ;  /* 0x0000003f0500728c */ /* 0x000fc6000bf05300 */
[----:B------:R-:W-:Y:S01]  /*1640*/  ULDC UR5, c[0x0][0x2f0] ;  /* 0x0000bc0000057ab9 */ /* 0x000fe20000000800 */
[----:B------:R-:W-:-:S04]  /*1650*/  USEL UR4, UR4, 0x1, UP0 ;  /* 0x0000000104047887 */ /* 0x000fc80008000000 */
[----:B------:R-:W-:-:S03]  /*1660*/  UIMAD UR4, UR4, UR5, URZ ;  /* 0x00000005040472a4 */ /* 0x000fc6000f8e023f */
[----:B------:R-:W-:Y:S02]  /*1670*/  ULDC UR5, c[0x0][0x348] ;  /* 0x0000d20000057ab9 */ /* 0x000fe40000000800 */
[----:B------:R-:W-:Y:S02]  /*1680*/  IMAD.U32 R2, RZ, RZ, UR5 ;  /* 0x00000005ff027e24 */ /* 0x000fe4000f8e00ff */
[----:B------:R-:W-:Y:S01]  /*1690*/  IMAD.U32 R26, RZ, RZ, UR4 ;  /* 0x00000004ff1a7e24 */ /* 0x000fe2000f8e00ff */
[----:B------:R-:W-:Y:S01]  /*16a0*/  MOV R25, R0 ;  /* 0x0000000000197202 */ /* 0x000fe20000000f00 */
        /* <DEDUP_REMOVED lines=10> */
.L_x_2364:
[----:B------:R-:W2:Y:S01]  /*1750*/  LDL R29, [R1+0x18] ;  /* 0x00001800011d7983 */ /* 0x000ea20000100800 */
[----:B------:R-:W-:Y:S02]  /*1760*/  ULDC.64 UR4, c[0x0][0xa20] ;  /* 0x0002880000047ab9 */ /* 0x000fe40000000a00 */
[----:B------:R-:W-:-:S04]  /*1770*/  ISETP.NE.U32.AND P1, PT, RZ, UR4, PT ;  /* 0x00000004ff007c0c */ /* 0x000fc8000bf25070 */
[----:B------:R-:W-:Y:S01]  /*1780*/  ISETP.NE.AND.EX P1, PT, RZ, UR5, PT, P1 ;  /* 0x00000005ff007c0c */ /* 0x000fe2000bf25310 */
[----:B--2---:R0:W-:-:S12]  /*1790*/  STL [R1+0x38], R29 ;  /* 0x0000381d01007387 */ /* 0x0041d80000100800 */
[----:B------:R-:W-:Y:S05]  /*17a0*/  @!P1 BRA `(.L_x_2365) ;  /* 0x0000000000109947 */ /* 0x000fea0003800000 */
[----:B------:R-:W-:-:S04]  /*17b0*/  IADD3 R4, P0, R30, UR4, RZ ;  /* 0x000000041e047c10 */ /* 0x000fc8000ff1e0ff */
[----:B------:R-:W-:-:S05]  /*17c0*/  IADD3.X R5, R28, UR5, RZ, P0, !PT ;  /* 0x000000051c057c10 */ /* 0x000fca00087fe4ff */
[----:B------:R1:W5:Y:S01]  /*17d0*/  LDG.E R26, desc[UR54][R4.64] ;  /* 0x00000036041a7981 */ /* 0x000362000c1e1900 */
[----:B------:R-:W-:Y:S05]  /*17e0*/  BRA `(.L_x_2366) ;  /* 0x0000000000107947 */ /* 0x000fea0003800000 */
.L_x_2365:
[----:B------:R-:W-:Y:S05]  /*17f0*/  @!P0 BRA `(.L_x_2366) ;  /* 0x00000000000c8947 */ /* 0x000fea0003800000 */
[----:B------:R-:W2:Y:S04]  /*1800*/  LDG.E R5, desc[UR54][R8.64] ;  /* 0x0000003608057981 */ /* 0x000ea8000c1e1900 */
[----:B------:R-:W2:Y:S02]  /*1810*/  LDG.E R26, desc[UR54][R8.64+0x4] ;  /* 0x00000436081a7981 */ /* 0x000ea4000c1e1900 */
[----:B--2---:R-:W-:-:S07]  /*1820*/  IMAD.IADD R26, R26, 0x1, -R5 ;  /* 0x000000011a1a7824 */ /* 0x004fce00078e0a05 */
.L_x_2366:
[----:B------:R-:W-:Y:S01]  /*1830*/  ULDC.64 UR4, c[0x0][0xa10] ;  /* 0x0002840000047ab9 */ /* 0x000fe20000000a00 */
[----:B------:R-:W2:Y:S01]  /*1840*/  LDL.LU R10, [R1+0x14] ;  /* 0x00001400010a7983 */ /* 0x000ea20000300800 */
[----:B------:R-:W-:Y:S01]  /*1850*/  ISETP.NE.U32.AND P0, PT, RZ, UR4, PT ;  /* 0x00000004ff007c0c */ /* 0x000fe2000bf05070 */
[----:B------:R-:W3:Y:S03]  /*1860*/  LDC R8, c[0x0][0x448] ;  /* 0x00011200ff087b82 */ /* 0x000ee60000000800 */
[----:B------:R-:W-:Y:S01]  /*1870*/  ISETP.NE.AND.EX P0, PT, RZ, UR5, PT, P0 ;  /* 0x00000005ff007c0c */ /* 0x000fe2000bf05300 */
[----:B------:R-:W-:-:S12]  /*1880*/  ULDC.64 UR4, c[0x0][0xa30] ;  /* 0x00028c0000047ab9 */ /* 0x000fd80000000a00 */
[----:B-1----:R-:W1:Y:S02]  /*1890*/  @P0 LDC.64 R4, c[0x0][0xa10] ;  /* 0x00028400ff040b82 */ /* 0x002e640000000a00 */
[----:B-1----:R-:W-:-:S05]  /*18a0*/  @P0 IMAD.WIDE R4, R25, 0x4, R4 ;  /* 0x0000000419040825 */ /* 0x002fca00078e0204 */
[----:B------:R-:W4:Y:S04]  /*18b0*/  @P0 LDG.E R0, desc[UR54][R4.64] ;  /* 0x0000003604000981 */ /* 0x000f28000c1e1900 */
[----:B------:R1:W4:Y:S01]  /*18c0*/  @P0 LDG.E R9, desc[UR54][R4.64+0x4] ;  /* 0x0000043604090981 */ /* 0x000322000c1e1900 */
[----:B------:R-:W-:Y:S01]  /*18d0*/  ISETP.NE.U32.AND P1, PT, RZ, UR4, PT ;  /* 0x00000004ff007c0c */ /* 0x000fe2000bf25070 */
[----:B-----5:R-:W-:-:S03]  /*18e0*/  IMAD.MOV.U32 R145, RZ, RZ, R26 ;  /* 0x000000ffff917224 */ /* 0x020fc600078e001a */
[----:B------:R-:W-:-:S13]  /*18f0*/  ISETP.NE.AND.EX P1, PT, RZ, UR5, PT, P1 ;  /* 0x00000005ff007c0c */ /* 0x000fda000bf25310 */
[----:B------:R-:W-:-:S04]  /*1900*/  @P1 IADD3 R6, P2, R30, UR4, RZ ;  /* 0x000000041e061c10 */ /* 0x000fc8000ff5e0ff */
[----:B------:R-:W-:-:S05]  /*1910*/  @P1 IADD3.X R7, R28, UR5, RZ, P2, !PT ;  /* 0x000000051c071c10 */ /* 0x000fca00097fe4ff */
[----:B------:R0:W5:Y:S01]  /*1920*/  @P1 LDG.E R145, desc[UR54][R6.64] ;  /* 0x0000003606911981 */ /* 0x000162000c1e1900 */
[----:B---3--:R-:W-:-:S13]  /*1930*/  ISETP.NE.AND P1, PT, R8, 0x1, PT ;  /* 0x000000010800780c */ /* 0x008fda0003f25270 */
[----:B------:R-:W3:Y:S08]  /*1940*/  @P1 LDC R11, c[0x0][0x44c] ;  /* 0x00011300ff0b1b82 */ /* 0x000ef00000000800 */
[----:B-1----:R-:W1:Y:S01]  /*1950*/  @P1 LDC R5, c[0x0][0x450] ;  /* 0x00011400ff051b82 */ /* 0x002e620000000800 */
[----:B--2---:R-:W-:-:S04]  /*1960*/  IMAD.SHL.U32 R235, R10, 0x80, RZ ;  /* 0x000000800aeb7824 */ /* 0x004fc800078e00ff */
[----:B------:R-:W-:Y:S02]  /*1970*/  VIADD R4, R235, 0x7f ;  /* 0x0000007feb047836 */ /* 0x000fe40000000000 */
[----:B----4-:R-:W-:Y:S02]  /*1980*/  @P0 IMAD.IADD R2, R9, 0x1, -R0 ;  /* 0x0000000109020824 */ /* 0x010fe400078e0a00 */
[----:B------:R-:W-:Y:S02]  /*1990*/  IMAD.IADD R9, R26, 0x1, -R3 ;  /* 0x000000011a097824 */ /* 0x000fe400078e0a03 */
[----:B---3--:R-:W-:-:S03]  /*19a0*/  @P1 IMAD.HI.U32 R0, R4, R11, RZ ;  /* 0x0000000b04001227 */ /* 0x008fc600078e00ff */
[----:B0-----:R-:W-:Y:S01]  /*19b0*/  IADD3 R6, R9, R2, RZ ;  /* 0x0000000209067210 */ /* 0x001fe20007ffe0ff */
[----:B------:R-:W-:Y:S01]  /*19c0*/  IMAD.MOV R126, RZ, RZ, -R9 ;  /* 0x000000ffff7e7224 */ /* 0x000fe200078e0a09 */
[----:B-1----:R-:W-:Y:S02]  /*19d0*/  @P1 SHF.R.U32.HI R4, RZ, R5, R0 ;  /* 0x00000005ff041219 */ /* 0x002fe40000011600 */
[C---:B------:R-:W-:Y:S01]  /*19e0*/  IADD3 R158, R6.reuse, 0xa0, -R237 ;  /* 0x000000a0069e7810 */ /* 0x040fe20007ffe8ed */
[----:B------:R-:W-:Y:S01]  /*19f0*/  VIADD R0, R6, 0x9f ;  /* 0x0000009f06007836 */ /* 0x000fe20000000000 */
[----:B------:R-:W-:Y:S01]  /*1a00*/  VIMNMX R126, RZ, R126, !PT ;  /* 0x0000007eff7e7248 */ /* 0x000fe20007fe0100 */
[----:B------:R0:W-:Y:S02]  /*1a10*/  STL [R1], R6 ;  /* 0x0000000601007387 */ /* 0x0001e40000100800 */
[----:B------:R-:W-:Y:S02]  /*1a20*/  IMAD.IADD R4, R158, 0x1, R4 ;  /* 0x000000019e047824 */ /* 0x000fe400078e0204 */
[----:B------:R-:W-:-:S04]  /*1a30*/  IMAD.HI R0, R0, 0x66666667, RZ ;  /* 0x6666666700007827 */ /* 0x000fc800078e02ff */
[----:B------:R-:W-:Y:S01]  /*1a40*/  IMAD.HI R4, R4, 0x66666667, RZ ;  /* 0x6666666704047827 */ /* 0x000fe200078e02ff */
[----:B------:R-:W-:-:S04]  /*1a50*/  SHF.R.U32.HI R159, RZ, 0x1f, R0 ;  /* 0x0000001fff9f7819 */ /* 0x000fc80000011600 */
[----:B------:R-:W-:Y:S02]  /*1a60*/  SHF.R.U32.HI R3, RZ, 0x1f, R4 ;  /* 0x0000001fff037819 */ /* 0x000fe40000011604 */
[----:B------:R-:W-:Y:S02]  /*1a70*/  LEA.HI.SX32 R159, R0, R159, 0x1a ;  /* 0x0000009f009f7211 */ /* 0x000fe400078fd2ff */
[----:B------:R-:W-:-:S04]  /*1a80*/  LEA.HI.SX32 R4, R4, R3, 0x1a ;  /* 0x0000000304047211 */ /* 0x000fc800078fd2ff */
[----:B------:R-:W-:-:S05]  /*1a90*/  VIMNMX R4, R159, R4, PT ;  /* 0x000000049f047248 */ /* 0x000fca0003fe0100 */
        /* <DEDUP_REMOVED lines=26> */
[----:B------:R-:W-:Y:S02]  /*1c40*/  IMAD.U32 R7, RZ, RZ, UR5 ;  /* 0x00000005ff077e24 */ /* 0x000fe4000f8e00ff */
[----:B------:R-:W-:-:S02]  /*1c50*/  IMAD.U32 R11, RZ, RZ, UR7 ;  /* 0x00000007ff0b7e24 */ /* 0x000fc4000f8e00ff */
[----:B------:R-:W-:Y:S02]  /*1c60*/  IMAD.MOV.U32 R8, RZ, RZ, 0x70 ;  /* 0x00000070ff087424 */ /* 0x000fe400078e00ff */
[----:B------:R-:W-:Y:S02]  /*1c70*/  IMAD.MOV.U32 R12, RZ, RZ, 0x1 ;  /* 0x00000001ff0c7424 */ /* 0x000fe400078e00ff */
[----:B0-----:R-:W-:-:S07]  /*1c80*/  IMAD.MOV.U32 R13, RZ, RZ, RZ ;  /* 0x000000ffff0d7224 */ /* 0x001fce00078e00ff */
[----:B------:R-:W-:-:S07]  /*1c90*/  LEPC R20, `(.L_x_2369) ;  /* 0x000000001014794e */ /* 0x000fce0000000000 */
[----:B-1---5:R-:W-:Y:S05]  /*1ca0*/  CALL.ABS.NOINC R14 ;  /* 0x000000000e007343 */ /* 0x022fea0003c00000 */
.L_x_2369:
[----:B------:R-:W-:Y:S05]  /*1cb0*/  BSYNC B6 ;  /* 0x0000000000067941 */ /* 0x000fea0003800000 */
.L_x_2368:
        /* <DEDUP_REMOVED lines=9> */
[----:B------:R-:W-:Y:S01]  /*1d50*/  MOV R5, UR5 ;  /* 0x0000000500057c02 */ /* 0x000fe20008000f00 */
        /* <DEDUP_REMOVED lines=10> */
.L_x_2371:
[----:B------:R-:W-:Y:S05]  /*1e00*/  BSYNC B6 ;  /* 0x0000000000067941 */ /* 0x000fea0003800000 */
.L_x_2370:
[----:B------:R-:W-:Y:S01]  /*1e10*/  ULDC.64 UR4, c[0x0][0x9f8] ;  /* 0x00027e0000047ab9 */ /* 0x000fe20000000a00 */
[----:B------:R-:W-:Y:S01]  /*1e20*/  IMAD.IADD R123, R27, 0x1, R26 ;  /* 0x000000011b7b7824 */ /* 0x000fe200078e021a */
[----:B------:R-:W-:Y:S01]  /*1e30*/  ISETP.NE.U32.AND P0, PT, RZ, UR4, PT ;  /* 0x00000004ff007c0c */ /* 0x000fe2000bf05070 */
[----:B------:R-:W2:Y:S01]  /*1e40*/  LDL R26, [R1+0xc] ;  /* 0x00000c00011a7983 */ /* 0x000ea20000100800 */
[----:B------:R-:W0:Y:S01]  /*1e50*/  LDC.64 R116, c[0x0][0x300] ;  /* 0x0000c000ff747b82 */ /* 0x000e220000000a00 */
[----:B------:R-:W-:Y:S01]  /*1e60*/  SHF.R.S32.HI R8, RZ, 0x1f, R29 ;  /* 0x0000001fff087819 */ /* 0x000fe2000001141d */
[----:B------:R-:W-:Y:S01]  /*1e70*/  ULDC.64 UR6, c[0x0][0xa08] ;  /* 0x0002820000067ab9 */ /* 0x000fe20000000a00 */
[----:B------:R-:W-:Y:S01]  /*1e80*/  ISETP.NE.AND.EX P0, PT, RZ, UR5, PT, P0 ;  /* 0x00000005ff007c0c */ /* 0x000fe2000bf05300 */
[----:B------:R-:W3:Y:S01]  /*1e90*/  LDL.LU R32, [R1+0x8] ;  /* 0x0000080001207983 */ /* 0x000ee20000300800 */
[----:B------:R-:W1:Y:S03]  /*1ea0*/  S2R R20, SR_TID.X ;  /* 0x0000000000147919 */ /* 0x000e660000002100 */
[----:B------:R-:W4:Y:S08]  /*1eb0*/  LDC.64 R110, c[0x0][0x3f8] ;  /* 0x0000fe00ff6e7b82 */ /* 0x000f300000000a00 */
[----:B------:R-:W-:Y:S01]  /*1ec0*/  @P0 IADD3 R4, P1, R30, UR4, RZ ;  /* 0x000000041e040c10 */ /* 0x000fe2000ff3e0ff */
[----:B------:R-:W4:Y:S03]  /*1ed0*/  LDC.64 R104, c[0x0][0x408] ;  /* 0x00010200ff687b82 */ /* 0x000f260000000a00 */
[----:B------:R-:W-:Y:S01]  /*1ee0*/  @P0 IADD3.X R5, R28, UR5, RZ, P1, !PT ;  /* 0x000000051c050c10 */ /* 0x000fe20008ffe4ff */
[----:B------:R-:W-:-:S04]  /*1ef0*/  ULDC.64 UR4, c[0x0][0x308] ;  /* 0x0000c20000047ab9 */ /* 0x000fc80000000a00 */
[----:B------:R1:W2:Y:S01]  /*1f00*/  @P0 LDG.E R25, desc[UR54][R4.64] ;  /* 0x0000003604190981 */ /* 0x0002a2000c1e1900 */
[----:B------:R-:W-:Y:S01]  /*1f10*/  SHF.R.S32.HI R33, RZ, 0x1f, R123 ;  /* 0x0000001fff217819 */ /* 0x000fe2000001147b */
[-C--:B0-----:R-:W-:Y:S01]  /*1f20*/  IMAD.WIDE.U32 R6, R123, R116.reuse, RZ ;  /* 0x000000747b067225 */ /* 0x081fe200078e00ff */
[----:B------:R-:W-:Y:S01]  /*1f30*/  ISETP.NE.U32.AND P0, PT, RZ, UR6, PT ;  /* 0x00000006ff007c0c */ /* 0x000fe2000bf05070 */
[----:B------:R-:W0:Y:S01]  /*1f40*/  LDC R103, c[0x0][0x3f4] ;  /* 0x0000fd00ff677b82 */ /* 0x000e220000000800 */
[----:B------:R-:W-:Y:S01]  /*1f50*/  SHF.R.S32.HI R19, RZ, 0x1f, R18 ;  /* 0x0000001fff137819 */ /* 0x000fe20000011412 */
[----:B------:R-:W-:Y:S01]  /*1f60*/  IMAD R0, R33, R116, RZ ;  /* 0x0000007421007224 */ /* 0x000fe200078e02ff */
[----:B------:R-:W-:Y:S02]  /*1f70*/  ISETP.NE.AND.EX P0, PT, RZ, UR7, PT, P0 ;  /* 0x00000007ff007c0c */ /* 0x000fe4000bf05300 */
[----:B------:R-:W-:Y:S01]  /*1f80*/  SHF.R.S32.HI R28, RZ, 0x1f, R220 ;  /* 0x0000001fff1c7819 */ /* 0x000fe200000114dc */
[----:B------:R-:W-:-:S02]  /*1f90*/  IMAD R3, R123, R117, R0 ;  /* 0x000000757b037224 */ /* 0x000fc400078e0200 */
[----:B------:R-:W-:-:S03]  /*1fa0*/  IMAD R0, R8, UR4, RZ ;  /* 0x0000000408007c24 */ /* 0x000fc6000f8e02ff */
[----:B------:R-:W-:Y:S01]  /*1fb0*/  IADD3 R7, R7, R3, RZ ;  /* 0x0000000307077210 */ /* 0x000fe20007ffe0ff */
[C---:B------:R-:W-:Y:S01]  /*1fc0*/  IMAD R3, R29.reuse, UR5, R0 ;  /* 0x000000051d037c24 */ /* 0x040fe2000f8e0200 */
[----:B-1----:R-:W-:Y:S01]  /*1fd0*/  SHF.R.U32.HI R30, RZ, 0x7, R20 ;  /* 0x00000007ff1e7819 */ /* 0x002fe20000011614 */
[----:B------:R-:W-:-:S03]  /*1fe0*/  IMAD.WIDE.U32 R4, R29, UR4, R6 ;  /* 0x000000041d047c25 */ /* 0x000fc6000f8e0006 */
[----:B------:R-:W-:Y:S01]  /*1ff0*/  ISETP.NE.AND P6, PT, R30, 0x1, PT ;  /* 0x000000011e00780c */ /* 0x000fe20003fc5270 */
[----:B------:R-:W-:Y:S01]  /*2000*/  ULDC.64 UR4, c[0x0][0x310] ;  /* 0x0000c40000047ab9 */ /* 0x000fe20000000a00 */
[----:B------:R-:W-:Y:S02]  /*2010*/  IMAD.IADD R5, R5, 0x1, R3 ;  /* 0x0000000105057824 */ /* 0x000fe400078e0203 */
[----:B------:R-:W-:-:S04]  /*2020*/  IMAD R3, R28, R116, RZ ;  /* 0x000000741c037224 */ /* 0x000fc800078e02ff */
[----:B------:R-:W-:Y:S02]  /*2030*/  IMAD R11, R220, R117, R3 ;  /* 0x00000075dc0b7224 */ /* 0x000fe400078e0203 */
[----:B----4-:R-:W-:-:S04]  /*2040*/  IMAD R10, R28, R110, RZ ;  /* 0x0000006e1c0a7224 */ /* 0x010fc800078e02ff */
[C---:B------:R-:W-:Y:S01]  /*2050*/  IMAD R13, R220.reuse, R111, R10 ;  /* 0x0000006fdc0d7224 */ /* 0x040fe200078e020a */
[----:B------:R-:W-:Y:S01]  /*2060*/  SHF.R.S32.HI R23, RZ, 0x1f, R22 ;  /* 0x0000001fff177819 */ /* 0x000fe20000011416 */
[----:B------:R-:W-:-:S04]  /*2070*/  IMAD.WIDE.U32 R112, R220, R110, R18 ;  /* 0x0000006edc707225 */ /* 0x000fc800078e0012 */
[----:B------:R-:W-:-:S04]  /*2080*/  IMAD.WIDE.U32 R114, R220, R110, R22 ;  /* 0x0000006edc727225 */ /* 0x000fc800078e0016 */
[----:B------:R-:W-:Y:S02]  /*2090*/  IMAD.IADD R115, R115, 0x1, R13 ;  /* 0x0000000173737824 */ /* 0x000fe400078e020d */
[----:B------:R-:W-:Y:S02]  /*20a0*/  IMAD.IADD R113, R13, 0x1, R113 ;  /* 0x000000010d717824 */ /* 0x000fe400078e0271 */
[----:B------:R-:W-:-:S04]  /*20b0*/  IMAD.WIDE.U32 R108, R220, R104, R22 ;  /* 0x00000068dc6c7225 */ /* 0x000fc800078e0016 */
[----:B------:R-:W-:Y:S01]  /*20c0*/  IMAD.WIDE.U32 R106, R220, R104, R18 ;  /* 0x00000068dc6a7225 */ /* 0x000fe200078e0012 */
[----:B------:R-:W-:-:S03]  /*20d0*/  SHF.L.U64.HI R130, R116, 0x7, R117 ;  /* 0x0000000774827819 */ /* 0x000fc60000010275 */
[----:B-----5:R-:W-:-:S04]  /*20e0*/  IMAD.WIDE.U32 R114, R145, R110, R114 ;  /* 0x0000006e91727225 */ /* 0x020fc800078e0072 */
[----:B------:R-:W-:-:S04]  /*20f0*/  IMAD.WIDE.U32 R112, R145, R110, R112 ;  /* 0x0000006e91707225 */ /* 0x000fc800078e0070 */
[----:B------:R-:W-:Y:S02]  /*2100*/  VIADD R157, R30, 0x8 ;  /* 0x000000081e9d7836 */ /* 0x000fe40000000000 */
[----:B------:R-:W-:Y:S02]  /*2110*/  IMAD R127, R117, 0xa0, RZ ;  /* 0x000000a0757f7824 */ /* 0x000fe400078e02ff */
[----:B------:R-:W-:Y:S02]  /*2120*/  IMAD.SHL.U32 R131, R116, 0x80, RZ ;  /* 0x0000008074837824 */ /* 0x000fe400078e00ff */
[----:B------:R-:W-:Y:S01]  /*2130*/  IMAD R129, R105, 0xa0, RZ ;  /* 0x000000a069817824 */ /* 0x000fe200078e02ff */
[----:B--2---:R-:W-:Y:S02]  /*2140*/  SHF.R.S32.HI R0, RZ, 0x1f, R25 ;  /* 0x0000001fff007819 */ /* 0x004fe40000011419 */
[----:B------:R-:W-:Y:S02]  /*2150*/  SEL R15, R25, RZ, !P0 ;  /* 0x000000ff190f7207 */ /* 0x000fe40004000000 */
        /* <DEDUP_REMOVED lines=15> */
[----:B------:R-:W-:Y:S02]  /*2250*/  SEL R8, RZ, 0xffffffff, P1 ;  /* 0xffffffffff087807 */ /* 0x000fe40000800000 */
[----:B------:R-:W-:Y:S01]  /*2260*/  IADD3 R3, P2, R120, R4, RZ ;  /* 0x0000000478037210 */ /* 0x000fe20007f5e0ff */
[----:B------:R-:W-:Y:S01]  /*2270*/  IMAD.IADD R119, R7, 0x1, R119 ;  /* 0x0000000107777824 */ /* 0x000fe200078e0277 */
[----:B------:R-:W-:Y:S01]  /*2280*/  SEL R7, RZ, 0x1, P0 ;  /* 0x00000001ff077807 */ /* 0x000fe20000000000 */
[----:B------:R-:W-:Y:S01]  /*2290*/  IMAD.SHL.U32 R8, R8, 0x2, RZ ;  /* 0x0000000208087824 */ /* 0x000fe200078e00ff */
[----:B------:R-:W-:Y:S01]  /*22a0*/  ULDC.64 UR6, c[0x0][0x338] ;  /* 0x0000ce0000067ab9 */ /* 0x000fe20000000a00 */
[----:B------:R-:W-:Y:S02]  /*22b0*/  IMAD.IADD R4, R121, 0x1, R9 ;  /* 0x0000000179047824 */ /* 0x000fe400078e0209 */
[----:B------:R-:W-:Y:S01]  /*22c0*/  IMAD.MOV.U32 R118, RZ, RZ, R6 ;  /* 0x000000ffff767224 */ /* 0x000fe200078e0006 */
[----:B------:R-:W-:Y:S01]  /*22d0*/  LOP3.LUT R9, R8, 0x2, R7, 0xe2, !PT ;  /* 0x0000000208097812 */ /* 0x000fe200078ee207 */
[----:B------:R-:W-:-:S02]  /*22e0*/  VIADD R6, R18, 0x40 ;  /* 0x0000004012067836 */ /* 0x000fc40000000000 */
[C---:B------:R-:W-:Y:S01]  /*22f0*/  VIADD R7, R18.reuse, 0x60 ;  /* 0x0000006012077836 */ /* 0x040fe20000000000 */
[----:B------:R-:W-:Y:S02]  /*2300*/  IADD3 R8, R18, 0x80, RZ ;  /* 0x0000008012087810 */ /* 0x000fe40007ffe0ff */
[----:B------:R-:W-:Y:S02]  /*2310*/  ISETP.GE.AND P0, PT, R6, UR4, PT ;  /* 0x0000000406007c0c */ /* 0x000fe4000bf06270 */
[----:B------:R-:W-:Y:S02]  /*2320*/  ISETP.GE.AND P1, PT, R7, UR4, PT ;  /* 0x0000000407007c0c */ /* 0x000fe4000bf26270 */
[----:B------:R-:W-:Y:S02]  /*2330*/  IADD3.X R5, R4, R5, R11, P2, !PT ;  /* 0x0000000504057210 */ /* 0x000fe400017fe40b */
[----:B------:R-:W-:Y:S02]  /*2340*/  SEL R10, RZ, 0x4, P0 ;  /* 0x00000004ff0a7807 */ /* 0x000fe40000000000 */
[----:B------:R-:W-:-:S02]  /*2350*/  SEL R11, RZ, 0x8, P1 ;  /* 0x00000008ff0b7807 */ /* 0x000fc40000800000 */
[----:B------:R-:W-:Y:S02]  /*2360*/  ISETP.GE.AND P0, PT, R8, UR4, PT ;  /* 0x0000000408007c0c */ /* 0x000fe4000bf06270 */
[----:B------:R-:W-:Y:S02]  /*2370*/  LOP3.LUT R9, R11, R9, R10, 0xfe, !PT ;  /* 0x000000090b097212 */ /* 0x000fe400078efe0a */
[----:B------:R-:W-:Y:S01]  /*2380*/  SEL R10, RZ, 0x10, P0 ;  /* 0x00000010ff0a7807 */ /* 0x000fe20000000000 */
[----:B------:R-:W-:Y:S01]  /*2390*/  IMAD R11, R12, UR6, RZ ;  /* 0x000000060c0b7c24 */ /* 0x000fe2000f8e02ff */
[-C--:B0-----:R-:W-:Y:S02]  /*23a0*/  ISETP.GE.AND P0, PT, R18, R103.reuse, PT ;  /* 0x000000671200720c */ /* 0x081fe40003f06270 */
[----:B------:R-:W-:Y:S01]  /*23b0*/  LOP3.LUT R37, R9, R10, RZ, 0xfc, !PT ;  /* 0x0000000a09257212 */ /* 0x000fe200078efcff */
[----:B------:R-:W-:Y:S01]  /*23c0*/  IMAD R9, R28, R104, RZ ;  /* 0x000000681c097224 */ /* 0x000fe200078e02ff */
[----:B------:R-:W-:Y:S01]  /*23d0*/  ISETP.GE.AND P1, PT, R0, R103, PT ;  /* 0x000000670000720c */ /* 0x000fe20003f26270 */
[----:B------:R-:W-:-:S02]  /*23e0*/  IMAD R35, R15, UR7, R11 ;  /* 0x000000070f237c24 */ /* 0x000fc4000f8e020b */
[----:B------:R-:W-:Y:S01]  /*23f0*/  IMAD R13, R220, R105, R9 ;  /* 0x00000069dc0d7224 */ /* 0x000fe200078e0209 */
[C---:B------:R-:W-:Y:S02]  /*2400*/  SEL R9, R103.reuse, RZ, P0 ;  /* 0x000000ff67097207 */ /* 0x040fe40000000000 */
[----:B------:R-:W-:-:S03]  /*2410*/  SEL R11, R103, RZ, P1 ;  /* 0x000000ff670b7207 */ /* 0x000fc60000800000 */
[----:B------:R-:W-:Y:S02]  /*2420*/  IMAD.IADD R9, R18, 0x1, R9 ;  /* 0x0000000112097824 */ /* 0x000fe400078e0209 */
[----:B------:R-:W-:Y:S01]  /*2430*/  IMAD.IADD R11, R0, 0x1, R11 ;  /* 0x00000001000b7824 */ /* 0x000fe200078e020b */
[----:B------:R-:W-:Y:S01]  /*2440*/  ISETP.GE.AND P3, PT, R6, R103, PT ;  /* 0x000000670600720c */ /* 0x000fe20003f66270 */
[----:B------:R-:W-:Y:S01]  /*2450*/  IMAD.IADD R109, R109, 0x1, R13 ;  /* 0x000000016d6d7824 */ /* 0x000fe200078e020d */
[----:B------:R-:W-:Y:S01]  /*2460*/  SHF.R.S32.HI R10, RZ, 0x1f, R9 ;  /* 0x0000001fff0a7819 */ /* 0x000fe20000011409 */
[----:B------:R-:W-:Y:S01]  /*2470*/  IMAD.IADD R107, R13, 0x1, R107 ;  /* 0x000000010d6b7824 */ /* 0x000fe200078e026b */
[----:B------:R-:W-:Y:S02]  /*2480*/  SHF.R.S32.HI R12, RZ, 0x1f, R11 ;  /* 0x0000001fff0c7819 */ /* 0x000fe4000001140b */
[----:B------:R-:W-:Y:S02]  /*2490*/  SEL R13, R103, RZ, P3 ;  /* 0x000000ff670d7207 */ /* 0x000fe40001800000 */
[----:B------:R-:W-:-:S02]  /*24a0*/  LEA.HI R27, R10, R9, RZ, 0x4 ;  /* 0x000000090a1b7211 */ /* 0x000fc400078f20ff */
[----:B------:R-:W-:Y:S02]  /*24b0*/  LEA.HI R10, R10, R9, RZ, 0x6 ;  /* 0x000000090a0a7211 */ /* 0x000fe400078f30ff */
[-C--:B------:R-:W-:Y:S01]  /*24c0*/  LEA.HI R29, R12, R11.reuse, RZ, 0x4 ;  /* 0x0000000b0c1d7211 */ /* 0x080fe200078f20ff */
[----:B------:R-:W-:Y:S01]  /*24d0*/  IMAD.IADD R20, R6, 0x1, R13 ;  /* 0x0000000106147824 */ /* 0x000fe200078e020d */
[----:B------:R-:W-:Y:S02]  /*24e0*/  LEA.HI R12, R12, R11, RZ, 0x6 ;  /* 0x0000000b0c0c7211 */ /* 0x000fe400078f30ff */
[----:B------:R-:W-:Y:S02]  /*24f0*/  SHF.R.S32.HI R11, RZ, 0x6, R10 ;  /* 0x00000006ff0b7819 */ /* 0x000fe4000001140a */
[----:B------:R-:W-:Y:S02]  /*2500*/  SHF.R.S32.HI R13, RZ, 0x6, R12 ;  /* 0x00000006ff0d7819 */ /* 0x000fe4000001140c */
[----:B------:R-:W-:-:S02]  /*2510*/  LOP3.LUT R10, R230, 0x30, R27, 0xf8, !PT ;  /* 0x00000030e60a7812 */ /* 0x000fc400078ef81b */
[----:B------:R-:W-:Y:S02]  /*2520*/  SHF.R.S32.HI R21, RZ, 0x1f, R20 ;  /* 0x0000001fff157819 */ /* 0x000fe40000011414 */
[----:B------:R-:W-:Y:S01]  /*2530*/  LOP3.LUT R12, R230, 0x30, R29, 0xf8, !PT ;  /* 0x00000030e60c7812 */ /* 0x000fe200078ef81d */
[C---:B------:R-:W-:Y:S02]  /*2540*/  IMAD R144, R11.reuse, 0x2800, R232 ;  /* 0x000028000b907824 */ /* 0x040fe400078e02e8 */
[----:B------:R-:W-:Y:S01]  /*2550*/  IMAD R142, R11, 0x2800, R234 ;  /* 0x000028000b8e7824 */ /* 0x000fe200078e02ea */
[----:B------:R-:W-:Y:S01]  /*2560*/  LOP3.LUT R11, R10, R231, RZ, 0x3c, !PT ;  /* 0x000000e70a0b7212 */ /* 0x000fe200078e3cff */
[----:B------:R-:W-:Y:S01]  /*2570*/  IMAD R143, R13, 0x2800, R232 ;  /* 0x000028000d8f7824 */ /* 0x000fe200078e02e8 */
[----:B------:R-:W-:Y:S02]  /*2580*/  SHF.R.U32.HI R9, RZ, 0x3, R233 ;  /* 0x00000003ff097819 */ /* 0x000fe400000116e9 */
[----:B------:R-:W-:-:S02]  /*2590*/  LEA.HI R31, R21, R20, RZ, 0x4 ;  /* 0x00000014151f7211 */ /* 0x000fc400078f20ff */
[----:B------:R-:W-:Y:S02]  /*25a0*/  LOP3.LUT R14, R233, 0x30, R27, 0xf8, !PT ;  /* 0x00000030e90e7812 */ /* 0x000fe400078ef81b */
[----:B------:R-:W-:Y:S02]  /*25b0*/  LOP3.LUT R12, R12, R231, RZ, 0x3c, !PT ;  /* 0x000000e70c0c7212 */ /* 0x000fe400078e3cff */
[----:B------:R-:W-:Y:S01]  /*25c0*/  LEA.HI R20, R21, R20, RZ, 0x6 ;  /* 0x0000001415147211 */ /* 0x000fe200078f30ff */
[----:B------:R-:W-:Y:S01]  /*25d0*/  IMAD.WIDE.U32 R118, R15, UR6, R118 ;  /* 0x000000060f767c25 */ /* 0x000fe2000f8e0076 */
[----:B------:R-:W-:Y:S02]  /*25e0*/  LOP3.LUT R15, R14, R9, RZ, 0x3c, !PT ;  /* 0x000000090e0f7212 */ /* 0x000fe400078e3cff */
[----:B------:R-:W-:Y:S01]  /*25f0*/  IADD3 R143, R143, R12, RZ ;  /* 0x0000000c8f8f7210 */ /* 0x000fe20007ffe0ff */
[----:B------:R-:W-:Y:S01]  /*2600*/  IMAD.IADD R144, R144, 0x1, R11 ;  /* 0x0000000190907824 */ /* 0x000fe200078e020b */
[----:B------:R-:W-:-:S02]  /*2610*/  SHF.R.S32.HI R11, RZ, 0x6, R20 ;  /* 0x00000006ff0b7819 */ /* 0x000fc40000011414 */
[C---:B------:R-:W-:Y:S02]  /*2620*/  LOP3.LUT R12, R233.reuse, 0x30, R29, 0xf8, !PT ;  /* 0x00000030e90c7812 */ /* 0x040fe400078ef81d */
[--C-:B------:R-:W-:Y:S01]  /*2630*/  LOP3.LUT R14, R233, 0x30, R31.reuse, 0xf8, !PT ;  /* 0x00000030e90e7812 */ /* 0x100fe200078ef81f */
[--C-:B------:R-:W-:Y:S01]  /*2640*/  IMAD R140, R13, 0x2800, R234.reuse ;  /* 0x000028000d8c7824 */ /* 0x100fe200078e02ea */
[----:B---3--:R-:W-:Y:S01]  /*2650*/  LOP3.LUT R32, R32, 0xfffffffe, RZ, 0xc0, !PT ;  /* 0xfffffffe20207812 */ /* 0x008fe200078ec0ff */
[----:B------:R-:W-:Y:S01]  /*2660*/  IMAD R133, R11, 0x2800, R234 ;  /* 0x000028000b857824 */ /* 0x000fe200078e02ea */
[-C--:B------:R-:W-:Y:S02]  /*2670*/  LOP3.LUT R13, R12, R9.reuse, RZ, 0x3c, !PT ;  /* 0x000000090c0d7212 */ /* 0x080fe400078e3cff */
[----:B------:R-:W-:Y:S02]  /*2680*/  LOP3.LUT R14, R14, R9, RZ, 0x3c, !PT ;  /* 0x000000090e0e7212 */ /* 0x000fe400078e3cff */
[----:B------:R-:W-:Y:S01]  /*2690*/  LOP3.LUT R10, R230, 0x30, R31, 0xf8, !PT ;  /* 0x00000030e60a7812 */ /* 0x000fe200078ef81f */
[----:B------:R-:W-:Y:S01]  /*26a0*/  IMAD.IADD R140, R140, 0x1, R13 ;  /* 0x000000018c8c7824 */ /* 0x000fe200078e020d */
[----:B------:R-:W-:Y:S01]  /*26b0*/  @P3 LOP3.LUT R32, R32, 0x1, RZ, 0xfc, !PT ;  /* 0x0000000120203812 */ /* 0x000fe200078efcff */
[----:B------:R-:W-:Y:S01]  /*26c0*/  IMAD.IADD R133, R133, 0x1, R14 ;  /* 0x0000000185857824 */ /* 0x000fe200078e020e */
[----:B------:R-:W-:Y:S01]  /*26d0*/  LOP3.LUT R10, R10, R231, RZ, 0x3c, !PT ;  /* 0x000000e70a0a7212 */ /* 0x000fe200078e3cff */
[----:B------:R-:W-:Y:S01]  /*26e0*/  IMAD R141, R11, 0x2800, R232 ;  /* 0x000028000b8d7824 */ /* 0x000fe200078e02e8 */
[----:B------:R-:W-:Y:S01]  /*26f0*/  LOP3.LUT P3, RZ, R26, 0x2, RZ, 0xc0, !PT ;  /* 0x000000021aff7812 */ /* 0x000fe2000786c0ff */
[----:B------:R-:W-:Y:S01]  /*2700*/  VIADD R14, R18, 0xa0 ;  /* 0x000000a0120e7836 */ /* 0x000fe20000000000 */
[----:B------:R-:W-:-:S02]  /*2710*/  IADD3 R122, P2, R220, R123, RZ ;  /* 0x0000007bdc7a7210 */ /* 0x000fc40007f5e0ff */
[----:B------:R-:W-:Y:S01]  /*2720*/  SHF.R.S32.HI R13, RZ, 0x1f, R145 ;  /* 0x0000001fff0d7819 */ /* 0x000fe20000011491 */
[----:B------:R-:W-:Y:S02]  /*2730*/  IMAD.IADD R141, R141, 0x1, R10 ;  /* 0x000000018d8d7824 */ /* 0x000fe400078e020a */
[----:B------:R-:W-:Y:S01]  /*2740*/  IMAD.X R123, R28, 0x1, R33, P2 ;  /* 0x000000011c7b7824 */ /* 0x000fe200010e0621 */
[----:B------:R-:W-:Y:S01]  /*2750*/  ISETP.GE.AND P2, PT, R14, UR4, PT ;  /* 0x000000040e007c0c */ /* 0x000fe2000bf46270 */
[C---:B------:R-:W-:Y:S01]  /*2760*/  IMAD R10, R13.reuse, R110, RZ ;  /* 0x0000006e0d0a7224 */ /* 0x040fe200078e02ff */
[----:B------:R-:W-:Y:S01]  /*2770*/  IADD3 R26, R220, 0x80, RZ ;  /* 0x00000080dc1a7810 */ /* 0x000fe20007ffe0ff */
[----:B------:R-:W-:Y:S01]  /*2780*/  IMAD R12, R13, R104, RZ ;  /* 0x000000680d0c7224 */ /* 0x000fe200078e02ff */
[----:B------:R-:W-:Y:S01]  /*2790*/  LOP3.LUT R32, R32, 0xfffffffb, RZ, 0xc0, !PT ;  /* 0xfffffffb20207812 */ /* 0x000fe200078ec0ff */
[----:B------:R-:W-:Y:S01]  /*27a0*/  IMAD.IADD R142, R142, 0x1, R15 ;  /* 0x000000018e8e7824 */ /* 0x000fe200078e020f */
[----:B------:R-:W-:Y:S01]  /*27b0*/  SEL R34, RZ, 0x20, P2 ;  /* 0x00000020ff227807 */ /* 0x000fe20001000000 */
[----:B------:R-:W-:Y:S01]  /*27c0*/  IMAD R21, R145, R111, R10 ;  /* 0x0000006f91157224 */ /* 0x000fe200078e020a */
[----:B------:R-:W-:Y:S01]  /*27d0*/  SHF.L.U64.HI R10, R110, 0x7, R111 ;  /* 0x000000076e0a7819 */ /* 0x000fe2000001026f */
[----:B------:R-:W-:-:S02]  /*27e0*/  IMAD R15, R111, 0xa0, RZ ;  /* 0x000000a06f0f7824 */ /* 0x000fc400078e02ff */
[----:B------:R-:W-:Y:S01]  /*27f0*/  IMAD.SHL.U32 R11, R110, 0x80, RZ ;  /* 0x000000806e0b7824 */ /* 0x000fe200078e00ff */
[----:B------:R-:W-:Y:S01]  /*2800*/  @P3 LOP3.LUT R32, R32, 0x4, RZ, 0xfc, !PT ;  /* 0x0000000420203812 */ /* 0x000fe200078efcff */
[----:B------:R-:W-:Y:S01]  /*2810*/  IMAD.WIDE.U32 R110, R110, 0xa0, RZ ;  /* 0x000000a06e6e7825 */ /* 0x000fe200078e00ff */
[----:B------:R-:W-:Y:S02]  /*2820*/  SHF.R.S32.HI R146, RZ, 0x1f, R26 ;  /* 0x0000001fff927819 */ /* 0x000fe4000001141a */
[----:B------:R-:W-:Y:S01]  /*2830*/  SHF.R.S32.HI R26, RZ, 0x4, R27 ;  /* 0x00000004ff1a7819 */ /* 0x000fe2000001141b */
[C---:B------:R-:W-:Y:S01]  /*2840*/  IMAD R25, R145.reuse, R105, R12 ;  /* 0x0000006991197224 */ /* 0x040fe200078e020c */
[C---:B------:R-:W-:Y:S01]  /*2850*/  SHF.L.U64.HI R12, R104.reuse, 0x7, R105 ;  /* 0x00000007680c7819 */ /* 0x040fe20000010269 */
[----:B------:R-:W-:Y:S01]  /*2860*/  IMAD.WIDE.U32 R108, R145, R104, R108 ;  /* 0x00000068916c7225 */ /* 0x000fe200078e006c */
[----:B------:R-:W-:Y:S02]  /*2870*/  SHF.R.S32.HI R28, RZ, 0x4, R29 ;  /* 0x00000004ff1c7819 */ /* 0x000fe4000001141d */
[----:B------:R-:W-:Y:S01]  /*2880*/  SHF.R.S32.HI R30, RZ, 0x4, R31 ;  /* 0x00000004ff1e7819 */ /* 0x000fe2000001141f */
[----:B------:R-:W-:Y:S01]  /*2890*/  IMAD.SHL.U32 R13, R104, 0x80, RZ ;  /* 0x00000080680d7824 */ /* 0x000fe200078e00ff */
[----:B------:R-:W-:Y:S01]  /*28a0*/  LOP3.LUT R41, R37, R34, RZ, 0xfc, !PT ;  /* 0x0000002225297212 */ /* 0x000fe200078efcff */
[----:B------:R-:W-:Y:S01]  /*28b0*/  IMAD.WIDE.U32 R106, R145, R104, R106 ;  /* 0x00000068916a7225 */ /* 0x000fe200078e006a */
[----:B------:R-:W-:-:S02]  /*28c0*/  LOP3.LUT R27, R27, 0xfffffff0, RZ, 0xc0, !PT ;  /* 0xfffffff01b1b7812 */ /* 0x000fc400078ec0ff */
[----:B------:R-:W-:Y:S01]  /*28d0*/  LOP3.LUT R29, R29, 0xfffffff0, RZ, 0xc0, !PT ;  /* 0xfffffff01d1d7812 */ /* 0x000fe200078ec0ff */
[----:B------:R-:W-:Y:S01]  /*28e0*/  IMAD.WIDE.U32 R116, R116, 0xa0, RZ ;  /* 0x000000a074747825 */ /* 0x000fe200078e00ff */
[----:B------:R-:W-:-:S03]  /*28f0*/  LOP3.LUT R31, R31, 0xfffffff0, RZ, 0xc0, !PT ;  /* 0xfffffff01f1f7812 */ /* 0x000fc600078ec0ff */
[----:B------:R-:W-:Y:S01]  /*2900*/  IMAD.WIDE.U32 R104, R104, 0xa0, RZ ;  /* 0x000000a068687825 */ /* 0x000fe200078e00ff */
[----:B------:R-:W-:Y:S01]  /*2910*/  LOP3.LUT R36, R37, 0x1, RZ, 0xc0, !PT ;  /* 0x0000000125247812 */ /* 0x000fe200078ec0ff */
[----:B------:R0:W-:Y:S02]  /*2920*/  STL [R1+0x8], R32 ;  /* 0x0000082001007387 */ /* 0x0001e40000100800 */
[----:B------:R-:W-:Y:S01]  /*2930*/  IMAD.IADD R128, R111, 0x1, R15 ;  /* 0x000000016f807824 */ /* 0x000fe200078e020f */
[----:B------:R-:W-:Y:S01]  /*2940*/  LOP3.LUT R37, R41, 0x2, RZ, 0xc0, !PT ;  /* 0x0000000229257812 */ /* 0x000fe200078ec0ff */
[----:B------:R-:W-:Y:S01]  /*2950*/  IMAD.IADD R15, R115, 0x1, R21 ;  /* 0x00000001730f7824 */ /* 0x000fe200078e0215 */
[----:B------:R-:W-:Y:S01]  /*2960*/  LOP3.LUT R38, R41, 0x4, RZ, 0xc0, !PT ;  /* 0x0000000429267812 */ /* 0x000fe200078ec0ff */
[----:B------:R-:W-:Y:S01]  /*2970*/  IMAD.IADD R20, R21, 0x1, R113 ;  /* 0x0000000115147824 */ /* 0x000fe200078e0271 */
[----:B------:R-:W-:Y:S01]  /*2980*/  IADD3 R21, R109, R25, RZ ;  /* 0x000000196d157210 */ /* 0x000fe20007ffe0ff */
[----:B------:R-:W-:Y:S01]  /*2990*/  IMAD.SHL.U32 R103, R103, 0x2, RZ ;  /* 0x0000000267677824 */ /* 0x000fe200078e00ff */
[----:B------:R-:W-:Y:S01]  /*29a0*/  LOP3.LUT R39, R41, 0x8, RZ, 0xc0, !PT ;  /* 0x0000000829277812 */ /* 0x000fe200078ec0ff */
[----:B------:R-:W-:Y:S01]  /*29b0*/  IMAD.IADD R127, R117, 0x1, R127 ;  /* 0x00000001757f7824 */ /* 0x000fe200078e027f */
[----:B------:R-:W-:Y:S01]  /*29c0*/  LOP3.LUT R40, R41, 0x10, RZ, 0xc0, !PT ;  /* 0x0000001029287812 */ /* 0x000fe200078ec0ff */
[----:B------:R-:W-:Y:S01]  /*29d0*/  IMAD.IADD R129, R105, 0x1, R129 ;  /* 0x0000000169817824 */ /* 0x000fe200078e0281 */
[----:B0-----:R-:W-:Y:S01]  /*29e0*/  SHF.R.S32.HI R32, RZ, 0x1f, R27 ;  /* 0x0000001fff207819 */ /* 0x001fe2000001141b */
[----:B------:R-:W-:Y:S01]  /*29f0*/  IMAD.IADD R25, R25, 0x1, R107 ;  /* 0x0000000119197824 */ /* 0x000fe200078e026b */
[----:B------:R-:W-:Y:S01]  /*2a00*/  SHF.R.S32.HI R33, RZ, 0x1f, R29 ;  /* 0x0000001fff217819 */ /* 0x000fe2000001141d */
[----:B------:R-:W-:Y:S01]  /*2a10*/  IMAD.IADD R35, R119, 0x1, R35 ;  /* 0x0000000177237824 */ /* 0x000fe200078e0223 */
[----:B------:R-:W-:-:S02]  /*2a20*/  SHF.R.S32.HI R34, RZ, 0x1f, R31 ;  /* 0x0000001fff227819 */ /* 0x000fc4000001141f */
[----:B------:R-:W-:-:S07]  /*2a30*/  LOP3.LUT R41, R41, 0x20, RZ, 0xc0, !PT ;  /* 0x0000002029297812 */ /* 0x000fce00078ec0ff */
.L_x_2471:
[----:B0-----:R-:W2:Y:S01]  /*2a40*/  LDL R46, [R1+0xc] ;  /* 0x00000c00012e7983 */ /* 0x001ea20000100800 */
[----:B------:R-:W0:Y:S03]  /*2a50*/  LDC.64 R124, c[0x0][0x2e8] ;  /* 0x0000ba00ff7c7b82 */ /* 0x000e260000000a00 */
[----:B------:R-:W3:Y:S04]  /*2a60*/  LDL R45, [R1+0x4] ;  /* 0x00000400012d7983 */ /* 0x000ee80000100800 */
[----:B------:R-:W4:Y:S01]  /*2a70*/  LDL.LU R42, [R1+0x8] ;  /* 0x00000800012a7983 */ /* 0x000f220000300800 */
[----:B------:R-:W-:Y:S01]  /*2a80*/  VIADD R53, R24, 0xffffffff ;  /* 0xffffffff18357836 */ /* 0x000fe20000000000 */
[----:B------:R-:W1:Y:S03]  /*2a90*/  LDC R132, c[0x0][0x3f4] ;  /* 0x0000fd00ff847b82 */ /* 0x000e660000000800 */
[-C--:B------:R-:W-:Y:S01]  /*2aa0*/  IMAD R43, R127, R53.reuse, RZ ;  /* 0x000000357f2b7224 */ /* 0x080fe200078e02ff */
[----:B------:R-:W-:Y:S01]  /*2ab0*/  SHF.R.S32.HI R44, RZ, 0x1f, R53 ;  /* 0x0000001fff2c7819 */ /* 0x000fe20000011435 */
[----:B------:R-:W-:-:S04]  /*2ac0*/  IMAD.WIDE.U32 R136, R116, R53, RZ ;  /* 0x0000003574887225 */ /* 0x000fc800078e00ff */
[----:B------:R-:W-:Y:S01]  /*2ad0*/  IMAD R43, R44, R116, R43 ;  /* 0x000000742c2b7224 */ /* 0x000fe200078e022b */
[----:B------:R-:W-:-:S03]  /*2ae0*/  IADD3 R49, P2, P3, R3, R136, R131 ;  /* 0x0000008803317210 */ /* 0x000fc60007b5e083 */
[----:B------:R-:W-:-:S05]  /*2af0*/  IMAD.IADD R138, R137, 0x1, R43 ;  /* 0x00000001898a7824 */ /* 0x000fca00078e022b */
[----:B------:R-:W-:Y:S02]  /*2b00*/  IADD3.X R24, R5, R138, R130, P2, P3 ;  /* 0x0000008a05187210 */ /* 0x000fe400017e6482 */
[----:B0-----:R-:W-:-:S04]  /*2b10*/  IADD3 R50, P2, P3, R136, R124, R3 ;  /* 0x0000007c88327210 */ /* 0x001fc80007b5e003 */
[----:B------:R-:W-:Y:S02]  /*2b20*/  IADD3.X R51, R138, R125, R5, P2, P3 ;  /* 0x0000007d8a337210 */ /* 0x000fe400017e6405 */
[----:B------:R-:W-:Y:S02]  /*2b30*/  IADD3 R48, P2, R49, R124, RZ ;  /* 0x0000007c31307210 */ /* 0x000fe40007f5e0ff */
[----:B------:R-:W-:-:S03]  /*2b40*/  ISETP.GT.AND P3, PT, R53, R126, PT ;  /* 0x0000007e3500720c */ /* 0x000fc60003f64270 */
[----:B------:R-:W-:Y:S01]  /*2b50*/  IMAD.X R49, R24, 0x1, R125, P2 ;  /* 0x0000000118317824 */ /* 0x000fe200010e067d */
[----:B-1----:R-:W-:Y:S01]  /*2b60*/  ISETP.GE.AND P2, PT, R132, 0x1, PT ;  /* 0x000000018400780c */ /* 0x002fe20003f46270 */
[----:B------:R-:W-:Y:S05]  /*2b70*/  YIELD ;  /* 0x0000000000007946 */ /* 0x000fea0003800000 */
[----:B------:R-:W-:Y:S01]  /*2b80*/  BSSY B0, `(.L_x_2372) ;  /* 0x0000c9d000007945 */ /* 0x000fe20003800000 */
[----:B------:R-:W-:Y:S02]  /*2b90*/  MOV R24, R53 ;  /* 0x0000003500187202 */ /* 0x000fe40000000f00 */
[----:B--2---:R-:W-:Y:S01]  /*2ba0*/  LOP3.LUT P4, RZ, R46, 0x2, RZ, 0xc0, !PT ;  /* 0x000000022eff7812 */ /* 0x004fe2000788c0ff */
[----:B---3--:R-:W-:Y:S01]  /*2bb0*/  IMAD R43, R17, 0x7800, R45 ;  /* 0x00007800112b7824 */ /* 0x008fe200078e022d */
[----:B----4-:R-:W-:-:S03]  /*2bc0*/  LOP3.LUT R42, R42, 0xfffffffd, RZ, 0xc0, !PT ;  /* 0xfffffffd2a2a7812 */ /* 0x010fc600078ec0ff */
[----:B------:R-:W-:Y:S01]  /*2bd0*/  VIADD R45, R43, 0x20 ;  /* 0x000000202b2d7836 */ /* 0x000fe20000000000 */
[----:B------:R-:W-:-:S07]  /*2be0*/  @P3 LOP3.LUT R42, R42, 0x2, RZ, 0xfc, !PT ;  /* 0x000000022a2a3812 */ /* 0x000fce00078efcff */
[----:B------:R-:W-:Y:S01]  /*2bf0*/  @P4 VIADD R45, R43, 0xffffffe0 ;  /* 0xffffffe02b2d4836 */ /* 0x000fe20000000000 */
        /* <DEDUP_REMOVED lines=8> */
[----:B------:R-:W-:Y:S02]  /*2c80*/  IMAD R100, R24, -0xa0, R2 ;  /* 0xffffff6018647824 */ /* 0x000fe400078e0202 */
[C---:B------:R-:W-:Y:S02]  /*2c90*/  IMAD R45, R44.reuse, R110, R45 ;  /* 0x0000006e2c2d7224 */ /* 0x040fe400078e022d */
[----:B------:R-:W-:Y:S01]  /*2ca0*/  IMAD R47, R44, R104, R47 ;  /* 0x000000682c2f7224 */ /* 0x000fe200078e022f */
[----:B------:R-:W-:Y:S01]  /*2cb0*/  VIMNMX R100, R100, 0xa0, PT ;  /* 0x000000a064647848 */ /* 0x000fe20003fe0100 */
[----:B------:R-:W-:-:S04]  /*2cc0*/  IMAD.WIDE.U32 R94, R110, R53, RZ ;  /* 0x000000356e5e7225 */ /* 0x000fc800078e00ff */
[----:B------:R-:W-:-:S04]  /*2cd0*/  IMAD.WIDE.U32 R92, R104, R53, RZ ;  /* 0x00000035685c7225 */ /* 0x000fc800078e00ff */
[----:B------:R-:W-:Y:S02]  /*2ce0*/  IMAD.IADD R101, R95, 0x1, R45 ;  /* 0x000000015f657824 */ /* 0x000fe400078e022d */
        /* <DEDUP_REMOVED lines=65> */
.L_x_2376:
[----:B------:R-:W-:Y:S05]  /*3100*/  BSYNC B1 ;  /* 0x0000000000017941 */ /* 0x000fea0003800000 */
.L_x_2375:
        /* <DEDUP_REMOVED lines=46> */
.L_x_2378:
[----:B------:R-:W-:Y:S05]  /*33f0*/  BSYNC B1 ;  /* 0x0000000000017941 */ /* 0x000fea0003800000 */
.L_x_2377:
        /* <DEDUP_REMOVED lines=26> */
.L_x_2379:
[----:B------:R-:W-:Y:S01]  /*35a0*/  IMAD R101, R17, 0x8, R16 ;  /* 0x0000000811657824 */ /* 0x000fe200078e0210 */
[----:B------:R-:W-:Y:S01]  /*35b0*/  SHF.L.U32 R102, R223, 0x1f, RZ ;  /* 0x0000001fdf667819 */ /* 0x000fe200000006ff */
[----:B------:R-:W-:Y:S03]  /*35c0*/  BSSY B1, `(.L_x_2380) ;  /* 0x0000003000017945 */ /* 0x000fe60003800000 */
[----:B------:R-:W1:Y:S02]  /*35d0*/  SYNCS.PHASECHK.TRANS64.TRYWAIT P5, [R101+URZ+0x33490], R102 ;  /* 0x03349066650075a7 */ /* 0x000e6400080a017f */
[----:B-1----:R-:W-:Y:S05]  /*35e0*/  @!P5 BRA `(.L_x_2381) ;  /* 0x000002a4002cd947 */ /* 0x002fea0003800000 */
.L_x_2707:
[----:B------:R-:W-:Y:S05]  /*35f0*/  BSYNC B1 ;  /* 0x0000000000017941 */ /* 0x000fea0003800000 */
.L_x_2380:
        /* <DEDUP_REMOVED lines=9> */
[----:B------:R-:W-:Y:S02]  /*3690*/  SHF.R.U32.HI R124, RZ, 0x8, R125 ;  /* 0x00000008ff7c7819 */ /* 0x000fe4000001167d */
[----:B------:R-:W-:Y:S02]  /*36a0*/  SHF.R.U32.HI R165, RZ, 0x8, R135 ;  /* 0x00000008ffa57819 */ /* 0x000fe40000011687 */
[----:B------:R-:W-:Y:S02]  /*36b0*/  SHF.R.U32.HI R167, RZ, 0x10, R125 ;  /* 0x00000010ffa77819 */ /* 0x000fe4000001167d */
[----:B------:R-:W-:Y:S01]  /*36c0*/  LOP3.LUT R134, R125, 0xff0000ff, RZ, 0xc0, !PT ;  /* 0xff0000ff7d867812 */ /* 0x000fe200078ec0ff */
[----:B------:R-:W-:Y:S01]  /*36d0*/  IMAD.SHL.U32 R125, R124, 0x100, RZ ;  /* 0x000001007c7d7824 */ /* 0x000fe200078e00ff */
[----:B------:R-:W-:Y:S01]  /*36e0*/  LOP3.LUT R168, R135, 0xff0000ff, RZ, 0xc0, !PT ;  /* 0xff0000ff87a87812 */ /* 0x000fe200078ec0ff */
[----:B--2---:R-:W-:Y:S01]  /*36f0*/  IMAD.MOV.U32 R124, RZ, RZ, R45 ;  /* 0x000000ffff7c7224 */ /* 0x004fe200078e002d */
[----:B------:R-:W-:Y:S01]  /*3700*/  SHF.R.U32.HI R170, RZ, 0x10, R135 ;  /* 0x00000010ffaa7819 */ /* 0x000fe20000011687 */
[----:B------:R-:W-:Y:S01]  /*3710*/  IMAD.SHL.U32 R45, R165, 0x100, RZ ;  /* 0x00000100a52d7824 */ /* 0x000fe200078e00ff */
[----:B------:R-:W-:Y:S01]  /*3720*/  LOP3.LUT R125, R134, 0xff00, R125, 0xf8, !PT ;  /* 0x0000ff00867d7812 */ /* 0x000fe200078ef87d */
[----:B------:R-:W-:Y:S01]  /*3730*/  IMAD.MOV.U32 R165, RZ, RZ, R44 ;  /* 0x000000ffffa57224 */ /* 0x000fe200078e002c */
[-C--:B------:R-:W-:Y:S01]  /*3740*/  F2FP.F16.E4M3.UNPACK_B R171, R166.reuse ;  /* 0x000000a6ffab723e */ /* 0x080fe200020006ff */
[----:B------:R-:W-:Y:S01]  /*3750*/  IMAD.U32 R44, R167, 0x10000, RZ ;  /* 0x00010000a72c7824 */ /* 0x000fe200078e00ff */
[----:B------:R-:W-:Y:S01]  /*3760*/  LOP3.LUT R169, R168, 0xff00, R45, 0xf8, !PT ;  /* 0x0000ff00a8a97812 */ /* 0x000fe200078ef82d */
[----:B------:R-:W-:Y:S01]  /*3770*/  IMAD.U32 R134, R170, 0x10000, RZ ;  /* 0x00010000aa867824 */ /* 0x000fe200078e00ff */
[----:B------:R-:W-:-:S02]  /*3780*/  F2FP.F16.E4M3.UNPACK_B R167, R166.H1 ;  /* 0x000000a6ffa7723e */ /* 0x000fc400030006ff */
[----:B------:R-:W-:Y:S02]  /*3790*/  F2FP.F16.E4M3.UNPACK_B R45, R124 ;  /* 0x0000007cff2d723e */ /* 0x000fe400020006ff */
[----:B------:R-:W-:Y:S01]  /*37a0*/  LOP3.LUT R44, R125, 0xff0000, R44, 0xf8, !PT ;  /* 0x00ff00007d2c7812 */ /* 0x000fe200078ef82c */
[----:B------:R-:W-:Y:S01]  /*37b0*/  HADD2.F32 R172, -RZ, R167.H0_H0 ;  /* 0x200000a7ffac7230 */ /* 0x000fe20000004100 */
[----:B------:R-:W-:Y:S01]  /*37c0*/  F2FP.F16.E4M3.UNPACK_B R168, R164.H1 ;  /* 0x000000a4ffa8723e */ /* 0x000fe200030006ff */
[--C-:B------:R-:W-:Y:S02]  /*37d0*/  HADD2.F32 R135, -RZ, R45.reuse.H1_H1 ;  /* 0x3000002dff877230 */ /* 0x100fe40000004100 */
[----:B------:R-:W-:Y:S01]  /*37e0*/  HADD2.F32 R125, -RZ, R45.H0_H0 ;  /* 0x2000002dff7d7230 */ /* 0x000fe20000004100 */
[----:B------:R-:W-:Y:S01]  /*37f0*/  LOP3.LUT R45, R169, 0xff0000, R134, 0xf8, !PT ;  /* 0x00ff0000a92d7812 */ /* 0x000fe200078ef886 */
[----:B------:R-:W-:Y:S01]  /*3800*/  HADD2.F32 R170, -RZ, R168.H0_H0 ;  /* 0x200000a8ffaa7230 */ /* 0x000fe20000004100 */
[----:B------:R-:W-:Y:S01]  /*3810*/  F2FP.F16.E4M3.UNPACK_B R134, R124.H1 ;  /* 0x0000007cff86723e */ /* 0x000fe200030006ff */
[-C--:B------:R-:W-:Y:S01]  /*3820*/  FMUL.FTZ R124, R135, R172.reuse ;  /* 0x000000ac877c7220 */ /* 0x080fe20000410000 */
[----:B------:R-:W-:Y:S01]  /*3830*/  FMUL.FTZ R172, R125, R172 ;  /* 0x000000ac7dac7220 */ /* 0x000fe20000410000 */
[----:B------:R-:W-:-:S02]  /*3840*/  HADD2.F32 R169, -RZ, R167.H1_H1 ;  /* 0x300000a7ffa97230 */ /* 0x000fc40000004100 */
[--C-:B------:R-:W-:Y:S02]  /*3850*/  HADD2.F32 R167, -RZ, R134.reuse.H1_H1 ;  /* 0x30000086ffa77230 */ /* 0x100fe40000004100 */
[-C--:B------:R-:W-:Y:S01]  /*3860*/  FFMA.FTZ R124, R125, R170.reuse, -R124 ;  /* 0x000000aa7d7c7223 */ /* 0x080fe2000001087c */
[----:B------:R-:W-:Y:S02]  /*3870*/  HADD2.F32 R134, -RZ, R134.H0_H0 ;  /* 0x20000086ff867230 */ /* 0x000fe40000004100 */
[----:B------:R-:W-:Y:S01]  /*3880*/  FFMA.FTZ R125, R135, R170, R172 ;  /* 0x000000aa877d7223 */ /* 0x000fe200000100ac */
[----:B------:R-:W-:Y:S01]  /*3890*/  HADD2.F32 R170, -RZ, R168.H1_H1 ;  /* 0x300000a8ffaa7230 */ /* 0x000fe20000004100 */
[----:B------:R-:W-:Y:S01]  /*38a0*/  F2FP.F16.E4M3.UNPACK_B R135, R165.H1 ;  /* 0x000000a5ff87723e */ /* 0x000fe200030006ff */
[-C--:B------:R-:W-:Y:S01]  /*38b0*/  FMUL.FTZ R173, R167, R169.reuse ;  /* 0x000000a9a7ad7220 */ /* 0x080fe20000410000 */
[----:B------:R-:W-:Y:S01]  /*38c0*/  FMUL.FTZ R166, R134, R169 ;  /* 0x000000a986a67220 */ /* 0x000fe20000410000 */
[----:B------:R-:W-:-:S02]  /*38d0*/  F2FP.F16.E4M3.UNPACK_B R169, R164 ;  /* 0x000000a4ffa9723e */ /* 0x000fc400020006ff */
[-C--:B------:R-:W-:Y:S01]  /*38e0*/  FFMA.FTZ R134, R134, R170.reuse, -R173 ;  /* 0x000000aa86867223 */ /* 0x080fe200000108ad */
[--C-:B------:R-:W-:Y:S02]  /*38f0*/  HADD2.F32 R168, -RZ, R135.reuse.H1_H1 ;  /* 0x30000087ffa87230 */ /* 0x100fe40000004100 */
[----:B------:R-:W-:Y:S02]  /*3900*/  HADD2.F32 R164, -RZ, R135.H0_H0 ;  /* 0x20000087ffa47230 */ /* 0x000fe40000004100 */
[----:B------:R-:W-:Y:S01]  /*3910*/  FFMA.FTZ R135, R167, R170, R166 ;  /* 0x000000aaa7877223 */ /* 0x000fe200000100a6 */
[----:B------:R-:W-:Y:S01]  /*3920*/  HADD2.F32 R173, -RZ, R171.H1_H1 ;  /* 0x300000abffad7230 */ /* 0x000fe20000004100 */
[----:B------:R-:W-:Y:S01]  /*3930*/  F2FP.F16.E4M3.UNPACK_B R166, R165 ;  /* 0x000000a5ffa6723e */ /* 0x000fe200020006ff */
[----:B------:R-:W-:Y:S02]  /*3940*/  HADD2.F32 R165, -RZ, R169.H1_H1 ;  /* 0x300000a9ffa57230 */ /* 0x000fe40000004100 */
[----:B------:R-:W-:-:S02]  /*3950*/  HADD2.F32 R171, -RZ, R171.H0_H0 ;  /* 0x200000abffab7230 */ /* 0x000fc40000004100 */
[-C--:B------:R-:W-:Y:S01]  /*3960*/  FMUL.FTZ R175, R168, R173.reuse ;  /* 0x000000ada8af7220 */ /* 0x080fe20000410000 */
[C---:B------:R-:W-:Y:S01]  /*3970*/  FMUL.FTZ R173, R164.reuse, R173 ;  /* 0x000000ada4ad7220 */ /* 0x040fe20000410000 */
[--C-:B------:R-:W-:Y:S01]  /*3980*/  HADD2.F32 R167, -RZ, R166.reuse.H1_H1 ;  /* 0x300000a6ffa77230 */ /* 0x100fe20000004100 */
[----:B------:R-:W-:Y:S01]  /*3990*/  F2FP.SATFINITE.E4M3.F32.PACK_AB_MERGE_C R134, R135, R134, RZ ;  /* 0x000000868786723e */ /* 0x000fe200048070ff */
[-C--:B------:R-:W-:Y:S01]  /*39a0*/  FFMA.FTZ R164, R164, R165.reuse, -R175 ;  /* 0x000000a5a4a47223 */ /* 0x080fe200000108af */
[----:B------:R-:W-:Y:S01]  /*39b0*/  FFMA.FTZ R165, R168, R165, R173 ;  /* 0x000000a5a8a57223 */ /* 0x000fe200000100ad */
[----:B------:R-:W-:Y:S02]  /*39c0*/  HADD2.F32 R166, -RZ, R166.H0_H0 ;  /* 0x200000a6ffa67230 */ /* 0x000fe40000004100 */
[----:B------:R-:W-:Y:S01]  /*39d0*/  FMUL.FTZ R173, R167, R171 ;  /* 0x000000aba7ad7220 */ /* 0x000fe20000410000 */
[----:B------:R-:W-:Y:S01]  /*39e0*/  HADD2.F32 R170, -RZ, R169.H0_H0 ;  /* 0x200000a9ffaa7230 */ /* 0x000fe20000004100 */
[----:B------:R-:W-:Y:S01]  /*39f0*/  MOV R169, R47 ;  /* 0x0000002f00a97202 */ /* 0x000fe20000000f00 */
[----:B------:R-:W-:Y:S01]  /*3a00*/  FMUL.FTZ R172, R166, R171 ;  /* 0x000000aba6ac7220 */ /* 0x000fe20000410000 */
[----:B------:R-:W-:-:S02]  /*3a10*/  F2FP.SATFINITE.E4M3.F32.PACK_AB_MERGE_C R164, R165, R164, RZ ;  /* 0x000000a4a5a4723e */ /* 0x000fc400048070ff */
[-C--:B------:R-:W-:Y:S01]  /*3a20*/  FFMA.FTZ R47, R166, R170.reuse, -R173 ;  /* 0x000000aaa62f7223 */ /* 0x080fe200000108ad */
[----:B------:R-:W-:Y:S01]  /*3a30*/  F2FP.F16.E4M3.UNPACK_B R168, R169 ;  /* 0x000000a9ffa8723e */ /* 0x000fe200020006ff */
[----:B------:R-:W-:Y:S01]  /*3a40*/  FFMA.FTZ R166, R167, R170, R172 ;  /* 0x000000aaa7a67223 */ /* 0x000fe200000100ac */
[----:B------:R-:W-:Y:S02]  /*3a50*/  F2FP.F16.E4M3.UNPACK_B R173, R45.H1 ;  /* 0x0000002dffad723e */ /* 0x000fe400030006ff */
[----:B------:R-:W-:Y:S01]  /*3a60*/  F2FP.F16.E4M3.UNPACK_B R172, R44.H1 ;  /* 0x0000002cffac723e */ /* 0x000fe200030006ff */
[--C-:B------:R-:W-:Y:S01]  /*3a70*/  HADD2.F32 R170, -RZ, R168.reuse.H1_H1 ;  /* 0x300000a8ffaa7230 */ /* 0x100fe20000004100 */
[----:B------:R-:W-:Y:S01]  /*3a80*/  F2FP.F16.E4M3.UNPACK_B R169, R169.H1 ;  /* 0x000000a9ffa9723e */ /* 0x000fe200030006ff */
[----:B------:R-:W-:Y:S01]  /*3a90*/  HADD2.F32 R167, -RZ, R173.H0_H0 ;  /* 0x200000adffa77230 */ /* 0x000fe20000004100 */
[----:B------:R-:W-:Y:S01]  /*3aa0*/  F2FP.SATFINITE.E4M3.F32.PACK_AB_MERGE_C R47, R166, R47, R164 ;  /* 0x0000002fa62f723e */ /* 0x000fe200048070a4 */
[----:B------:R-:W-:-:S02]  /*3ab0*/  HADD2.F32 R168, -RZ, R168.H0_H0 ;  /* 0x200000a8ffa87230 */ /* 0x000fc40000004100 */
[--C-:B------:R-:W-:Y:S02]  /*3ac0*/  HADD2.F32 R171, -RZ, R172.reuse.H0_H0 ;  /* 0x200000acffab7230 */ /* 0x100fe40000004100 */
[-C--:B------:R-:W-:Y:S01]  /*3ad0*/  FMUL.FTZ R175, R170, R167.reuse ;  /* 0x000000a7aaaf7220 */ /* 0x080fe20000410000 */
[----:B------:R-:W-:Y:S02]  /*3ae0*/  HADD2.F32 R172, -RZ, R172.H1_H1 ;  /* 0x300000acffac7230 */ /* 0x000fe40000004100 */
[C---:B------:R-:W-:Y:S01]  /*3af0*/  FMUL.FTZ R177, R168.reuse, R167 ;  /* 0x000000a7a8b17220 */ /* 0x040fe20000410000 */
[----:B------:R-:W-:-:S03]  /*3b00*/  FFMA.FTZ R167, R168, R171, -R175 ;  /* 0x000000aba8a77223 */ /* 0x000fc600000108af */
[----:B------:R-:W-:Y:S01]  /*3b10*/  FFMA.FTZ R168, R170, R171, R177 ;  /* 0x000000abaaa87223 */ /* 0x000fe200000100b1 */
[----:B------:R-:W-:Y:S02]  /*3b20*/  IMAD.MOV.U32 R170, RZ, RZ, R46 ;  /* 0x000000ffffaa7224 */ /* 0x000fe400078e002e */
[----:B------:R-:W-:Y:S01]  /*3b30*/  HADD2.F32 R46, -RZ, R173.H1_H1 ;  /* 0x300000adff2e7230 */ /* 0x000fe20000004100 */
[----:B------:R-:W-:Y:S01]  /*3b40*/  F2FP.F16.E4M3.UNPACK_B R173, R45 ;  /* 0x0000002dffad723e */ /* 0x000fe200020006ff */
[--C-:B------:R-:W-:Y:S01]  /*3b50*/  HADD2.F32 R171, -RZ, R169.reuse.H1_H1 ;  /* 0x300000a9ffab7230 */ /* 0x100fe20000004100 */
[----:B------:R-:W-:Y:S01]  /*3b60*/  F2FP.F16.E4M3.UNPACK_B R45, R44 ;  /* 0x0000002cff2d723e */ /* 0x000fe200020006ff */
[----:B------:R-:W-:-:S03]  /*3b70*/  HADD2.F32 R169, -RZ, R169.H0_H0 ;  /* 0x200000a9ffa97230 */ /* 0x000fc60000004100 */
[-C--:B------:R-:W-:Y:S02]  /*3b80*/  FMUL.FTZ R174, R171, R46.reuse ;  /* 0x0000002eabae7220 */ /* 0x080fe40000410000 */
[C---:B------:R-:W-:Y:S02]  /*3b90*/  FMUL.FTZ R176, R169.reuse, R46 ;  /* 0x0000002ea9b07220 */ /* 0x040fe40000410000 */
[-C--:B------:R-:W-:Y:S01]  /*3ba0*/  FFMA.FTZ R46, R169, R172.reuse, -R174 ;  /* 0x000000aca92e7223 */ /* 0x080fe200000108ae */
[----:B------:R-:W-:Y:S02]  /*3bb0*/  HADD2.F32 R174, -RZ, R173.H1_H1 ;  /* 0x300000adffae7230 */ /* 0x000fe40000004100 */
[----:B------:R-:W-:Y:S01]  /*3bc0*/  FFMA.FTZ R169, R171, R172, R176 ;  /* 0x000000acaba97223 */ /* 0x000fe200000100b0 */
[-C--:B------:R-:W-:Y:S01]  /*3bd0*/  F2FP.F16.E4M3.UNPACK_B R171, R170.reuse.H1 ;  /* 0x000000aaffab723e */ /* 0x080fe200030006ff */
[----:B------:R-:W-:Y:S01]  /*3be0*/  HADD2.F32 R172, -RZ, R45.H1_H1 ;  /* 0x3000002dffac7230 */ /* 0x000fe20000004100 */
[----:B------:R-:W-:Y:S01]  /*3bf0*/  F2FP.F16.E4M3.UNPACK_B R170, R170 ;  /* 0x000000aaffaa723e */ /* 0x000fe200020006ff */
[----:B------:R-:W-:Y:S01]  /*3c00*/  HADD2.F32 R173, -RZ, R173.H0_H0 ;  /* 0x200000adffad7230 */ /* 0x000fe20000004100 */
[----:B------:R-:W-:Y:S01]  /*3c10*/  F2FP.SATFINITE.E4M3.F32.PACK_AB_MERGE_C R169, R169, R46, RZ ;  /* 0x0000002ea9a9723e */ /* 0x000fe200048070ff */
[----:B------:R-:W-:-:S02]  /*3c20*/  HADD2.F32 R44, -RZ, R171.H1_H1 ;  /* 0x300000abff2c7230 */ /* 0x000fc40000004100 */
[----:B------:R-:W-:Y:S01]  /*3c30*/  HADD2.F32 R171, -RZ, R171.H0_H0 ;  /* 0x200000abffab7230 */ /* 0x000fe20000004100 */
[----:B------:R-:W-:Y:S01]  /*3c40*/  F2FP.SATFINITE.E4M3.F32.PACK_AB_MERGE_C R167, R168, R167, R169 ;  /* 0x000000a7a8a7723e */ /* 0x000fe200048070a9 */
[----:B------:R-:W-:Y:S02]  /*3c50*/  HADD2.F32 R45, -RZ, R45.H0_H0 ;  /* 0x2000002dff2d7230 */ /* 0x000fe40000004100 */
[-C--:B------:R-:W-:Y:S01]  /*3c60*/  FMUL.FTZ R176, R44, R174.reuse ;  /* 0x000000ae2cb07220 */ /* 0x080fe20000410000 */
[----:B------:R-:W-:-:S03]  /*3c70*/  FMUL.FTZ R175, R171, R174 ;  /* 0x000000aeabaf7220 */ /* 0x000fc60000410000 */
[-C--:B------:R-:W-:Y:S01]  /*3c80*/  FFMA.FTZ R176, R171, R172.reuse, -R176 ;  /* 0x000000acabb07223 */ /* 0x080fe200000108b0 */
[----:B------:R-:W-:Y:S01]  /*3c90*/  FFMA.FTZ R175, R44, R172, R175 ;  /* 0x000000ac2caf7223 */ /* 0x000fe200000100af */
[--C-:B------:R-:W-:Y:S02]  /*3ca0*/  HADD2.F32 R44, -RZ, R170.reuse.H1_H1 ;  /* 0x300000aaff2c7230 */ /* 0x100fe40000004100 */
[----:B------:R-:W-:Y:S02]  /*3cb0*/  HADD2.F32 R170, -RZ, R170.H0_H0 ;  /* 0x200000aaffaa7230 */ /* 0x000fe40000004100 */
[----:B------:R-:W-:Y:S01]  /*3cc0*/  F2FP.SATFINITE.E4M3.F32.PACK_AB_MERGE_C R175, R175, R176, RZ ;  /* 0x000000b0afaf723e */ /* 0x000fe200048070ff */
[-C--:B------:R-:W-:Y:S02]  /*3cd0*/  FMUL.FTZ R135, R44, R173.reuse ;  /* 0x000000ad2c877220 */ /* 0x080fe40000410000 */
[C---:B------:R-:W-:Y:S02]  /*3ce0*/  FMUL.FTZ R173, R170.reuse, R173 ;  /* 0x000000adaaad7220 */ /* 0x040fe40000410000 */
[----:B------:R-:W-:-:S02]  /*3cf0*/  FFMA.FTZ R135, R170, R45, -R135 ;  /* 0x0000002daa877223 */ /* 0x000fc40000010887 */
[----:B------:R-:W-:Y:S01]  /*3d00*/  FFMA.FTZ R44, R44, R45, R173 ;  /* 0x0000002d2c2c7223 */ /* 0x000fe200000100ad */
[----:B------:R-:W-:-:S04]  /*3d10*/  F2FP.SATFINITE.E4M3.F32.PACK_AB_MERGE_C R45, R125, R124, R134 ;  /* 0x0000007c7d2d723e */ /* 0x000fc80004807086 */
[----:B------:R-:W-:Y:S01]  /*3d20*/  F2FP.SATFINITE.E4M3.F32.PACK_AB_MERGE_C R46, R44, R135, R175 ;  /* 0x000000872c2e723e */ /* 0x000fe200048070af */
[----:B------:R-:W-:Y:S02]  /*3d30*/  IMAD.MOV.U32 R44, RZ, RZ, R47 ;  /* 0x000000ffff2c7224 */ /* 0x000fe400078e002f */
[----:B------:R-:W-:-:S07]  /*3d40*/  IMAD.MOV.U32 R47, RZ, RZ, R167 ;  /* 0x000000ffff2f7224 */ /* 0x000fce00078e00a7 */
.L_x_2387:
[----:B------:R-:W-:Y:S05]  /*3d50*/  BSYNC B3 ;  /* 0x0000000000037941 */ /* 0x000fea0003800000 */
.L_x_2386:
[----:B--2---:R2:W-:Y:S02]  /*3d60*/  STG.E.128 desc[UR54][R50.64], R44 ;  /* 0x0000002c32007986 */ /* 0x0045e4000c101d36 */
.L_x_2385:
[----:B------:R-:W-:Y:S05]  /*3d70*/  BSYNC B2 ;  /* 0x0000000000027941 */ /* 0x000fea0003800000 */
.L_x_2384:
[----:B------:R-:W-:Y:S01]  /*3d80*/  ISETP.NE.AND P3, PT, R37, RZ, PT ;  /* 0x000000ff2500720c */ /* 0x000fe20003f65270 */
[----:B------:R-:W-:-:S12]  /*3d90*/  BSSY B2, `(.L_x_2388) ;  /* 0x000006f000027945 */ /* 0x000fd80003800000 */
[----:B------:R-:W-:Y:S05]  /*3da0*/  @!P3 BRA `(.L_x_2389) ;  /* 0x0000000400b4b947 */ /* 0x000fea0003800000 */
[----:B0-2---:R0:W2:Y:S01]  /*3db0*/  LDS.128 R44, [R43+0x24200] ;  /* 0x024200002b2c7984 */ /* 0x0050a20000000c00 */
        /* <DEDUP_REMOVED lines=12> */
[----:B------:R-:W-:-:S02]  /*3e80*/  IMAD.U32 R97, R125, 0x10000, RZ ;  /* 0x000100007d617824 */ /* 0x000fc400078e00ff */
[----:B--2---:R-:W-:Y:S01]  /*3e90*/  IMAD.MOV.U32 R98, RZ, RZ, R44 ;  /* 0x000000ffff627224 */ /* 0x004fe200078e002c */
[----:B------:R-:W-:Y:S01]  /*3ea0*/  LOP3.LUT R99, R124, 0xff00, R99, 0xf8, !PT ;  /* 0x0000ff007c637812 */ /* 0x000fe200078ef863 */
[----:B------:R-:W-:Y:S01]  /*3eb0*/  IMAD.U32 R134, R134, 0x10000, RZ ;  /* 0x0001000086867824 */ /* 0x000fe200078e00ff */
        /* <DEDUP_REMOVED lines=27> */
[----:B------:R-:W-:-:S02]  /*4070*/  HADD2.F32 R125, -RZ, R99.H0_H0 ;  /* 0x20000063ff7d7230 */ /* 0x000fc40000004100 */
[----:B------:R-:W-:Y:S02]  /*4080*/  HADD2.F32 R134, -RZ, R99.H1_H1 ;  /* 0x30000063ff867230 */ /* 0x000fe40000004100 */
        /* <DEDUP_REMOVED lines=19> */
[-C--:B------:R-:W-:Y:S01]  /*41c0*/  F2FP.F16.E4M3.UNPACK_B R134, R96.reuse.H1 ;  /* 0x00000060ff86723e */ /* 0x080fe200030006ff */
[--C-:B------:R-:W-:Y:S01]  /*41d0*/  HADD2.F32 R165, -RZ, R168.reuse.H1_H1 ;  /* 0x300000a8ffa57230 */ /* 0x100fe20000004100 */
[----:B------:R-:W-:Y:S01]  /*41e0*/  F2FP.F16.E4M3.UNPACK_B R167, R97 ;  /* 0x00000061ffa7723e */ /* 0x000fe200020006ff */
[----:B------:R-:W-:Y:S01]  /*41f0*/  HADD2.F32 R168, -RZ, R168.H0_H0 ;  /* 0x200000a8ffa87230 */ /* 0x000fe20000004100 */
[----:B------:R-:W-:Y:S01]  /*4200*/  F2FP.SATFINITE.E4M3.F32.PACK_AB_MERGE_C R125, R162, R125, RZ ;  /* 0x0000007da27d723e */ /* 0x000fe200048070ff */
        /* <DEDUP_REMOVED lines=18> */
[--C-:B------:R-:W-:Y:S01]  /*4330*/  HADD2.F32 R135, -RZ, R46.reuse.H0_H0 ;  /* 0x2000002eff877230 */ /* 0x100fe20000004100 */
[----:B------:R-:W-:Y:S01]  /*4340*/  F2FP.SATFINITE.E4M3.F32.PACK_AB_MERGE_C R45, R45, R44, R124 ;  /* 0x0000002c2d2d723e */ /* 0x000fe2000480707c */
[----:B------:R-:W-:Y:S01]  /*4350*/  HADD2.F32 R163, -RZ, R163.H1_H1 ;  /* 0x300000a3ffa37230 */ /* 0x000fe20000004100 */
[----:B------:R-:W-:Y:S01]  /*4360*/  F2FP.SATFINITE.E4M3.F32.PACK_AB_MERGE_C R169, R169, R170, RZ ;  /* 0x000000aaa9a9723e */ /* 0x000fe200048070ff */
[----:B------:R-:W-:Y:S01]  /*4370*/  HADD2.F32 R46, -RZ, R46.H1_H1 ;  /* 0x3000002eff2e7230 */ /* 0x000fe20000004100 */
[----:B------:R-:W-:Y:S01]  /*4380*/  F2FP.SATFINITE.E4M3.F32.PACK_AB_MERGE_C R47, R47, R96, RZ ;  /* 0x000000602f2f723e */ /* 0x000fe200048070ff */
[----:B------:R-:W-:-:S02]  /*4390*/  HADD2.F32 R134, -RZ, R134.H0_H0 ;  /* 0x20000086ff867230 */ /* 0x000fc40000004100 */
[-C--:B------:R-:W-:Y:S01]  /*43a0*/  FMUL.FTZ R165, R163, R168.reuse ;  /* 0x000000a8a3a57220 */ /* 0x080fe20000410000 */
[----:B------:R-:W-:Y:S02]  /*43b0*/  HADD2.F32 R97, -RZ, R97.H0_H0 ;  /* 0x20000061ff617230 */ /* 0x000fe40000004100 */
[-C--:B------:R-:W-:Y:S01]  /*43c0*/  FMUL.FTZ R164, R46, R167.reuse ;  /* 0x000000a72ea47220 */ /* 0x080fe20000410000 */
[C---:B------:R-:W-:Y:S01]  /*43d0*/  FMUL.FTZ R168, R162.reuse, R168 ;  /* 0x000000a8a2a87220 */ /* 0x040fe20000410000 */
[C---:B------:R-:W-:Y:S01]  /*43e0*/  FMUL.FTZ R167, R135.reuse, R167 ;  /* 0x000000a787a77220 */ /* 0x040fe20000410000 */
[-C--:B------:R-:W-:Y:S01]  /*43f0*/  FFMA.FTZ R165, R162, R134.reuse, -R165 ;  /* 0x00000086a2a57223 */ /* 0x080fe200000108a5 */
[-C--:B------:R-:W-:Y:S01]  /*4400*/  FFMA.FTZ R164, R135, R97.reuse, -R164 ;  /* 0x0000006187a47223 */ /* 0x080fe200000108a4 */
[----:B------:R-:W-:Y:S01]  /*4410*/  FFMA.FTZ R168, R163, R134, R168 ;  /* 0x00000086a3a87223 */ /* 0x000fe200000100a8 */
[----:B------:R-:W-:Y:S01]  /*4420*/  FFMA.FTZ R167, R46, R97, R167 ;  /* 0x000000612ea77223 */ /* 0x000fe200000100a7 */
[----:B------:R-:W-:-:S03]  /*4430*/  F2FP.SATFINITE.E4M3.F32.PACK_AB_MERGE_C R44, R99, R98, R125 ;  /* 0x00000062632c723e */ /* 0x000fc6000480707d */
[----:B------:R-:W-:Y:S02]  /*4440*/  F2FP.SATFINITE.E4M3.F32.PACK_AB_MERGE_C R47, R168, R165, R47 ;  /* 0x000000a5a82f723e */ /* 0x000fe4000480702f */
[----:B------:R-:W-:-:S07]  /*4450*/  F2FP.SATFINITE.E4M3.F32.PACK_AB_MERGE_C R46, R167, R164, R169 ;  /* 0x000000a4a72e723e */ /* 0x000fce00048070a9 */
.L_x_2391:
[----:B------:R-:W-:Y:S05]  /*4460*/  BSYNC B3 ;  /* 0x0000000000037941 */ /* 0x000fea0003800000 */
.L_x_2390:
[----:B--2---:R3:W-:Y:S02]  /*4470*/  STG.E.128 desc[UR54][R50.64+0x20], R44 ;  /* 0x0000202c32007986 */ /* 0x0047e4000c101d36 */
.L_x_2389:
[----:B------:R-:W-:Y:S05]  /*4480*/  BSYNC B2 ;  /* 0x0000000000027941 */ /* 0x000fea0003800000 */
.L_x_2388:
        /* <DEDUP_REMOVED lines=8> */
[--C-:B------:R-:W-:Y:S02]  /*4510*/  SHF.R.U32.HI R88, RZ, 0x8, R89.reuse ;  /* 0x00000008ff587819 */ /* 0x100fe40000011659 */
[----:B------:R-:W-:Y:S02]  /*4520*/  SHF.R.U32.HI R99, RZ, 0x10, R89 ;  /* 0x00000010ff637819 */ /* 0x000fe40000011659 */
[----:B------:R-:W-:Y:S02]  /*4530*/  SHF.R.U32.HI R97, RZ, 0x10, R91 ;  /* 0x00000010ff617819 */ /* 0x000fe4000001165b */
[----:B------:R-:W-:Y:S01]  /*4540*/  LOP3.LUT R96, R91, 0xff0000ff, RZ, 0xc0, !PT ;  /* 0xff0000ff5b607812 */ /* 0x000fe200078ec0ff */
[----:B------:R-:W-:Y:S01]  /*4550*/  IMAD.SHL.U32 R91, R90, 0x100, RZ ;  /* 0x000001005a5b7824 */ /* 0x000fe200078e00ff */
[----:B------:R-:W-:Y:S01]  /*4560*/  LOP3.LUT R89, R89, 0xff0000ff, RZ, 0xc0, !PT ;  /* 0xff0000ff59597812 */ /* 0x000fe200078ec0ff */
[----:B--2---:R-:W-:Y:S01]  /*4570*/  IMAD.MOV.U32 R90, RZ, RZ, R44 ;  /* 0x000000ffff5a7224 */ /* 0x004fe200078e002c */
[----:B------:R-:W-:-:S02]  /*4580*/  SHF.L.U32 R88, R88, 0x8, RZ ;  /* 0x0000000858587819 */ /* 0x000fc400000006ff */
        /* <DEDUP_REMOVED lines=31> */
[--C-:B------:R-:W-:Y:S01]  /*4780*/  HADD2.F32 R98, -RZ, R91.reuse.H1_H1 ;  /* 0x3000005bff627230 */ /* 0x100fe20000004100 */
[----:B------:R-:W-:Y:S01]  /*4790*/  F2FP.F16.E4M3.UNPACK_B R125, R88 ;  /* 0x00000058ff7d723e */ /* 0x000fe200020006ff */
[----:B------:R-:W-:-:S02]  /*47a0*/  HADD2.F32 R97, -RZ, R91.H0_H0 ;  /* 0x2000005bff617230 */ /* 0x000fc40000004100 */
        /* <DEDUP_REMOVED lines=9> */
[-C--:B------:R-:W-:Y:S01]  /*4840*/  FFMA.FTZ R97, R97, R90.reuse, -R134 ;  /* 0x0000005a61617223 */ /* 0x080fe20000010886 */
[----:B------:R-:W-:Y:S01]  /*4850*/  FFMA.FTZ R98, R98, R90, R99 ;  /* 0x0000005a62627223 */ /* 0x000fe20000010063 */
[-C--:B------:R-:W-:Y:S01]  /*4860*/  FFMA.FTZ R90, R91, R160.reuse, -R124 ;  /* 0x000000a05b5a7223 */ /* 0x080fe2000001087c */
[----:B------:R-:W-:Y:S01]  /*4870*/  FFMA.FTZ R91, R96, R160, R161 ;  /* 0x000000a0605b7223 */ /* 0x000fe200000100a1 */
[----:B------:R-:W-:Y:S02]  /*4880*/  F2FP.F16.E4M3.UNPACK_B R99, R47.H1 ;  /* 0x0000002fff63723e */ /* 0x000fe400030006ff */
[----:B------:R-:W-:Y:S02]  /*4890*/  F2FP.F16.E4M3.UNPACK_B R161, R89.H1 ;  /* 0x00000059ffa1723e */ /* 0x000fe400030006ff */
[----:B------:R-:W-:Y:S01]  /*48a0*/  F2FP.SATFINITE.E4M3.F32.PACK_AB_MERGE_C R97, R98, R97, RZ ;  /* 0x000000616261723e */ /* 0x000fe200048070ff */
[--C-:B------:R-:W-:Y:S01]  /*48b0*/  HADD2.F32 R124, -RZ, R99.reuse.H0_H0 ;  /* 0x20000063ff7c7230 */ /* 0x100fe20000004100 */
[----:B------:R-:W-:Y:S01]  /*48c0*/  F2FP.F16.E4M3.UNPACK_B R134, R88.H1 ;  /* 0x00000058ff86723e */ /* 0x000fe200030006ff */
[----:B------:R-:W-:Y:S01]  /*48d0*/  HADD2.F32 R99, -RZ, R99.H1_H1 ;  /* 0x30000063ff637230 */ /* 0x000fe20000004100 */
[----:B------:R-:W-:Y:S01]  /*48e0*/  F2FP.F16.E4M3.UNPACK_B R98, R46.H1 ;  /* 0x0000002eff62723e */ /* 0x000fe200030006ff */
[--C-:B------:R-:W-:Y:S01]  /*48f0*/  HADD2.F32 R163, -RZ, R161.reuse.H1_H1 ;  /* 0x300000a1ffa37230 */ /* 0x100fe20000004100 */
[----:B------:R-:W-:Y:S01]  /*4900*/  F2FP.F16.E4M3.UNPACK_B R160, R89 ;  /* 0x00000059ffa0723e */ /* 0x000fe200020006ff */
[----:B------:R-:W-:Y:S01]  /*4910*/  HADD2.F32 R161, -RZ, R161.H0_H0 ;  /* 0x200000a1ffa17230 */ /* 0x000fe20000004100 */
[----:B------:R-:W-:Y:S01]  /*4920*/  F2FP.SATFINITE.E4M3.F32.PACK_AB_MERGE_C R96, R162, R135, RZ ;  /* 0x00000087a260723e */ /* 0x000fe200048070ff */
[----:B------:R-:W-:-:S02]  /*4930*/  HADD2.F32 R135, -RZ, R134.H1_H1 ;  /* 0x30000086ff877230 */ /* 0x000fc40000004100 */
[-C--:B------:R-:W-:Y:S01]  /*4940*/  FMUL.FTZ R165, R99, R163.reuse ;  /* 0x000000a363a57220 */ /* 0x080fe20000410000 */
[----:B------:R-:W-:Y:S02]  /*4950*/  HADD2.F32 R89, -RZ, R98.H1_H1 ;  /* 0x30000062ff597230 */ /* 0x000fe40000004100 */
        /* <DEDUP_REMOVED lines=11> */
[--C-:B------:R-:W-:Y:S02]  /*4a10*/  HADD2.F32 R98, -RZ, R47.reuse.H1_H1 ;  /* 0x3000002fff627230 */ /* 0x100fe40000004100 */
[----:B------:R-:W-:Y:S01]  /*4a20*/  FFMA.FTZ R162, R89, R124, R162 ;  /* 0x0000007c59a27223 */ /* 0x000fe200000100a2 */
[----:B------:R-:W-:Y:S02]  /*4a30*/  HADD2.F32 R89, -RZ, R47.H0_H0 ;  /* 0x2000002fff597230 */ /* 0x000fe40000004100 */
[----:B------:R-:W-:Y:S01]  /*4a40*/  FFMA.FTZ R135, R99, R135, R164 ;  /* 0x0000008763877223 */ /* 0x000fe200000100a4 */
[--C-:B------:R-:W-:Y:S02]  /*4a50*/  HADD2.F32 R47, -RZ, R46.reuse.H0_H0 ;  /* 0x2000002eff2f7230 */ /* 0x100fe40000004100 */
[----:B------:R-:W-:Y:S01]  /*4a60*/  FMUL.FTZ R164, R98, R161 ;  /* 0x000000a162a47220 */ /* 0x000fe20000410000 */
[----:B------:R-:W-:-:S02]  /*4a70*/  HADD2.F32 R46, -RZ, R46.H1_H1 ;  /* 0x3000002eff2e7230 */ /* 0x000fc40000004100 */
[----:B------:R-:W-:Y:S01]  /*4a80*/  FMUL.FTZ R161, R89, R161 ;  /* 0x000000a159a17220 */ /* 0x000fe20000410000 */
[----:B------:R-:W-:Y:S02]  /*4a90*/  HADD2.F32 R134, -RZ, R134.H0_H0 ;  /* 0x20000086ff867230 */ /* 0x000fe40000004100 */
[-C--:B------:R-:W-:Y:S01]  /*4aa0*/  FMUL.FTZ R99, R47, R160.reuse ;  /* 0x000000a02f637220 */ /* 0x080fe20000410000 */
[----:B------:R-:W-:Y:S02]  /*4ab0*/  HADD2.F32 R125, -RZ, R125.H0_H0 ;  /* 0x2000007dff7d7230 */ /* 0x000fe40000004100 */
[----:B------:R-:W-:Y:S01]  /*4ac0*/  FMUL.FTZ R124, R46, R160 ;  /* 0x000000a02e7c7220 */ /* 0x000fe20000410000 */
[----:B------:R-:W-:Y:S01]  /*4ad0*/  F2FP.SATFINITE.E4M3.F32.PACK_AB_MERGE_C R162, R162, R163, RZ ;  /* 0x000000a3a2a2723e */ /* 0x000fe200048070ff */
[-C--:B------:R-:W-:Y:S01]  /*4ae0*/  FFMA.FTZ R164, R89, R134.reuse, -R164 ;  /* 0x0000008659a47223 */ /* 0x080fe200000108a4 */
[----:B------:R-:W-:Y:S01]  /*4af0*/  FFMA.FTZ R161, R98, R134, R161 ;  /* 0x0000008662a17223 */ /* 0x000fe200000100a1 */
[-C--:B------:R-:W-:Y:S01]  /*4b00*/  FFMA.FTZ R124, R47, R125.reuse, -R124 ;  /* 0x0000007d2f7c7223 */ /* 0x080fe2000001087c */
[----:B------:R-:W-:Y:S01]  /*4b10*/  FFMA.FTZ R99, R46, R125, R99 ;  /* 0x0000007d2e637223 */ /* 0x000fe20000010063 */
[----:B------:R-:W-:-:S02]  /*4b20*/  F2FP.SATFINITE.E4M3.F32.PACK_AB_MERGE_C R88, R135, R88, RZ ;  /* 0x000000588758723e */ /* 0x000fc400048070ff */
[----:B------:R-:W-:Y:S02]  /*4b30*/  F2FP.SATFINITE.E4M3.F32.PACK_AB_MERGE_C R45, R45, R44, R96 ;  /* 0x0000002c2d2d723e */ /* 0x000fe40004807060 */
[----:B------:R-:W-:Y:S02]  /*4b40*/  F2FP.SATFINITE.E4M3.F32.PACK_AB_MERGE_C R44, R91, R90, R97 ;  /* 0x0000005a5b2c723e */ /* 0x000fe40004807061 */
[----:B------:R-:W-:Y:S02]  /*4b50*/  F2FP.SATFINITE.E4M3.F32.PACK_AB_MERGE_C R46, R99, R124, R162 ;  /* 0x0000007c632e723e */ /* 0x000fe400048070a2 */
[----:B------:R-:W-:-:S07]  /*4b60*/  F2FP.SATFINITE.E4M3.F32.PACK_AB_MERGE_C R47, R161, R164, R88 ;  /* 0x000000a4a12f723e */ /* 0x000fce0004807058 */
.L_x_2395:
[----:B------:R-:W-:Y:S05]  /*4b70*/  BSYNC B3 ;  /* 0x0000000000037941 */ /* 0x000fea0003800000 */
.L_x_2394:
[----:B--2---:R4:W-:Y:S02]  /*4b80*/  STG.E.128 desc[UR54][R50.64+0x40], R44 ;  /* 0x0000402c32007986 */ /* 0x0049e4000c101d36 */
.L_x_2393:
[----:B------:R-:W-:Y:S05]  /*4b90*/  BSYNC B2 ;  /* 0x0000000000027941 */ /* 0x000fea0003800000 */
.L_x_2392:
        /* <DEDUP_REMOVED lines=16> */
[----:B------:R-:W-:Y:S01]  /*4ca0*/  IMAD.U32 R85, R89, 0x10000, RZ ;  /* 0x0001000059557824 */ /* 0x000fe200078e00ff */
[----:B------:R-:W-:Y:S01]  /*4cb0*/  SHF.L.U32 R90, R90, 0x10, RZ ;  /* 0x000000105a5a7819 */ /* 0x000fe200000006ff */
[----:B--2---:R-:W-:Y:S01]  /*4cc0*/  IMAD.MOV.U32 R86, RZ, RZ, R44 ;  /* 0x000000ffff567224 */ /* 0x004fe200078e002c */
        /* <DEDUP_REMOVED lines=91> */
.L_x_2399:
[----:B------:R-:W-:Y:S05]  /*5280*/  BSYNC B3 ;  /* 0x0000000000037941 */ /* 0x000fea0003800000 */
.L_x_2398:
[----:B--2---:R0:W-:Y:S02]  /*5290*/  STG.E.128 desc[UR54][R50.64+0x60], R44 ;  /* 0x0000602c32007986 */ /* 0x0041e4000c101d36 */
.L_x_2397:
[----:B------:R-:W-:Y:S05]  /*52a0*/  BSYNC B2 ;  /* 0x0000000000027941 */ /* 0x000fea0003800000 */
.L_x_2396:
        /* <DEDUP_REMOVED lines=17> */
[----:B------:R-:W-:-:S02]  /*53c0*/  IMAD.MOV.U32 R81, RZ, RZ, R45 ;  /* 0x000000ffff517224 */ /* 0x000fc400078e002d */
        /* <DEDUP_REMOVED lines=43> */
[CC--:B------:R-:W-:Y:S01]  /*5680*/  FMUL.FTZ R88, R84.reuse, R154.reuse ;  /* 0x0000009a54587220 */ /* 0x0c0fe20000410000 */
        /* <DEDUP_REMOVED lines=49> */
.L_x_2403:
[----:B------:R-:W-:Y:S05]  /*59a0*/  BSYNC B3 ;  /* 0x0000000000037941 */ /* 0x000fea0003800000 */
.L_x_2402:
[----:B--2---:R0:W-:Y:S02]  /*59b0*/  STG.E.128 desc[UR54][R50.64+0x80], R44 ;  /* 0x0000802c32007986 */ /* 0x0041e4000c101d36 */
.L_x_2401:
[----:B------:R-:W-:Y:S05]  /*59c0*/  BSYNC B2 ;  /* 0x0000000000027941 */ /* 0x000fea0003800000 */
.L_x_2400:
[----:B------:R-:W-:-:S13]  /*59d0*/  ISETP.NE.AND P3, PT, R41, RZ, PT ;  /* 0x000000ff2900720c */ /* 0x000fda0003f65270 */
        /* <DEDUP_REMOVED lines=15> */
[----:B--2---:R-:W-:Y:S01]  /*5ad0*/  MOV R76, R44 ;  /* 0x0000002c004c7202 */ /* 0x004fe20000000f00 */
[----:B------:R-:W-:Y:S01]  /*5ae0*/  IMAD.U32 R81, R81, 0x10000, RZ ;  /* 0x0001000051517824 */ /* 0x000fe200078e00ff */
[----:B------:R-:W-:-:S02]  /*5af0*/  LOP3.LUT R80, R80, 0xff00, R79, 0xf8, !PT ;  /* 0x0000ff0050507812 */ /* 0x000fc400078ef84f */
        /* <DEDUP_REMOVED lines=44> */
[----:B------:R-:W-:Y:S01]  /*5dc0*/  FFMA.FTZ R87, R77, R147, -R84 ;  /* 0x000000934d577223 */ /* 0x000fe20000010854 */
        /* <DEDUP_REMOVED lines=45> */
.L_x_2405:
[----:B------:R-:W-:Y:S05]  /*60a0*/  BSYNC B2 ;  /* 0x0000000000027941 */ /* 0x000fea0003800000 */
.L_x_2404:
[----:B--2---:R0:W-:Y:S02]  /*60b0*/  STG.E.128 desc[UR54][R50.64+0xa0], R44 ;  /* 0x0000a02c32007986 */ /* 0x0041e4000c101d36 */
.L_x_2383:
[----:B------:R-:W-:Y:S05]  /*60c0*/  BSYNC B1 ;  /* 0x0000000000017941 */ /* 0x000fea0003800000 */
.L_x_2382:
        /* <DEDUP_REMOVED lines=111> */
.L_x_2410:
[----:B------:R-:W-:Y:S05]  /*67c0*/  BSYNC B2 ;  /* 0x0000000000027941 */ /* 0x000fea0003800000 */
.L_x_2409:
[----:B--2---:R0:W-:Y:S02]  /*67d0*/  STG.E.128 desc[UR54][R48.64], R44 ;  /* 0x0000002c30007986 */ /* 0x0041e4000c101d36 */
.L_x_2408:
[----:B------:R-:W-:Y:S05]  /*67e0*/  BSYNC B1 ;  /* 0x0000000000017941 */ /* 0x000fea0003800000 */
.L_x_2407:
        /* <DEDUP_REMOVED lines=10> */
[----:B------:R-:W-:Y:S01]  /*6890*/  LOP3.LUT R68, R69, 0xff0000ff, RZ, 0xc0, !PT ;  /* 0xff0000ff45447812 */ /* 0x000fe200078ec0ff */
[----:B------:R-:W-:Y:S01]  /*68a0*/  IMAD.SHL.U32 R51, R51, 0x100, RZ ;  /* 0x0000010033337824 */ /* 0x000fe200078e00ff */
[--C-:B------:R-:W-:Y:S02]  /*68b0*/  SHF.R.U32.HI R69, RZ, 0x8, R71.reuse ;  /* 0x00000008ff457819 */ /* 0x100fe40000011647 */
[----:B------:R-:W-:Y:S02]  /*68c0*/  SHF.R.U32.HI R72, RZ, 0x10, R71 ;  /* 0x00000010ff487819 */ /* 0x000fe40000011647 */
[----:B------:R-:W-:-:S02]  /*68d0*/  LOP3.LUT R70, R71, 0xff0000ff, RZ, 0xc0, !PT ;  /* 0xff0000ff47467812 */ /* 0x000fc400078ec0ff */
        /* <DEDUP_REMOVED lines=95> */
.L_x_2414:
[----:B------:R-:W-:Y:S05]  /*6ed0*/  BSYNC B2 ;  /* 0x0000000000027941 */ /* 0x000fea0003800000 */
.L_x_2413:
[----:B--2---:R0:W-:Y:S02]  /*6ee0*/  STG.E.128 desc[UR54][R48.64+0x20], R44 ;  /* 0x0000202c30007986 */ /* 0x0041e4000c101d36 */
.L_x_2412:
[----:B------:R-:W-:Y:S05]  /*6ef0*/  BSYNC B1 ;  /* 0x0000000000017941 */ /* 0x000fea0003800000 */
.L_x_2411:
        /* <DEDUP_REMOVED lines=9> */
[--C-:B------:R-:W-:Y:S02]  /*6f90*/  SHF.R.U32.HI R66, RZ, 0x8, R67.reuse ;  /* 0x00000008ff427819 */ /* 0x100fe40000011643 */
[----:B------:R-:W-:Y:S01]  /*6fa0*/  SHF.R.U32.HI R68, RZ, 0x10, R67 ;  /* 0x00000010ff447819 */ /* 0x000fe20000011643 */
[----:B------:R-:W-:Y:S01]  /*6fb0*/  IMAD.SHL.U32 R64, R64, 0x100, RZ ;  /* 0x0000010040407824 */ /* 0x000fe200078e00ff */
[----:B------:R-:W-:Y:S01]  /*6fc0*/  LOP3.LUT R51, R65, 0xff0000ff, RZ, 0xc0, !PT ;  /* 0xff0000ff41337812 */ /* 0x000fe200078ec0ff */
[----:B------:R-:W-:Y:S01]  /*6fd0*/  IMAD.SHL.U32 R66, R66, 0x100, RZ ;  /* 0x0000010042427824 */ /* 0x000fe200078e00ff */
[----:B------:R-:W-:Y:S01]  /*6fe0*/  SHF.R.U32.HI R69, RZ, 0x10, R65 ;  /* 0x00000010ff457819 */ /* 0x000fe20000011641 */
[----:B------:R-:W-:Y:S01]  /*6ff0*/  IMAD.U32 R68, R68, 0x10000, RZ ;  /* 0x0001000044447824 */ /* 0x000fe200078e00ff */
[----:B------:R-:W-:-:S02]  /*7000*/  LOP3.LUT R65, R67, 0xff0000ff, RZ, 0xc0, !PT ;  /* 0xff0000ff43417812 */ /* 0x000fc400078ec0ff */
[----:B------:R-:W-:Y:S01]  /*7010*/  LOP3.LUT R51, R51, 0xff00, R64, 0xf8, !PT ;  /* 0x0000ff0033337812 */ /* 0x000fe200078ef840 */
[----:B------:R-:W-:Y:S01]  /*7020*/  IMAD.U32 R64, R69, 0x10000, RZ ;  /* 0x0001000045407824 */ /* 0x000fe200078e00ff */
[----:B------:R-:W-:Y:S02]  /*7030*/  LOP3.LUT R65, R65, 0xff00, R66, 0xf8, !PT ;  /* 0x0000ff0041417812 */ /* 0x000fe400078ef842 */
[-C--:B------:R-:W-:Y:S02]  /*7040*/  F2FP.F16.E4M3.UNPACK_B R44, R45.reuse ;  /* 0x0000002dff2c723e */ /* 0x080fe400020006ff */
[-C--:B------:R-:W-:Y:S02]  /*7050*/  F2FP.F16.E4M3.UNPACK_B R66, R138.reuse.H1 ;  /* 0x0000008aff42723e */ /* 0x080fe400030006ff */
[----:B------:R-:W-:Y:S02]  /*7060*/  F2FP.F16.E4M3.UNPACK_B R45, R45.H1 ;  /* 0x0000002dff2d723e */ /* 0x000fe400030006ff */
[----:B------:R-:W-:Y:S01]  /*7070*/  LOP3.LUT R70, R65, 0xff0000, R68, 0xf8, !PT ;  /* 0x00ff000041467812 */ /* 0x000fe200078ef844 */
[--C-:B------:R-:W-:Y:S01]  /*7080*/  HADD2.F32 R69, -RZ, R66.reuse.H1_H1 ;  /* 0x30000042ff457230 */ /* 0x100fe20000004100 */
[-C--:B------:R-:W-:Y:S01]  /*7090*/  F2FP.F16.E4M3.UNPACK_B R65, R139.reuse.H1 ;  /* 0x0000008bff41723e */ /* 0x080fe200030006ff */
[----:B------:R-:W-:Y:S01]  /*70a0*/  HADD2.F32 R68, -RZ, R66.H0_H0 ;  /* 0x20000042ff447230 */ /* 0x000fe20000004100 */
[----:B------:R-:W-:Y:S01]  /*70b0*/  LOP3.LUT R67, R51, 0xff0000, R64, 0xf8, !PT ;  /* 0x00ff000033437812 */ /* 0x000fe200078ef840 */
[----:B------:R-:W-:Y:S01]  /*70c0*/  HADD2.F32 R64, -RZ, R45.H1_H1 ;  /* 0x3000002dff407230 */ /* 0x000fe20000004100 */
[----:B------:R-:W-:Y:S01]  /*70d0*/  F2FP.F16.E4M3.UNPACK_B R138, R138 ;  /* 0x0000008aff8a723e */ /* 0x000fe200020006ff */
[----:B------:R-:W-:Y:S01]  /*70e0*/  HADD2.F32 R66, -RZ, R65.H0_H0 ;  /* 0x20000041ff427230 */ /* 0x000fe20000004100 */
[----:B------:R-:W-:Y:S01]  /*70f0*/  F2FP.F16.E4M3.UNPACK_B R139, R139 ;  /* 0x0000008bff8b723e */ /* 0x000fe200020006ff */
[----:B------:R-:W-:-:S02]  /*7100*/  HADD2.F32 R51, -RZ, R44.H1_H1 ;  /* 0x3000002cff337230 */ /* 0x000fc40000004100 */
[-C--:B------:R-:W-:Y:S01]  /*7110*/  FMUL.FTZ R72, R64, R69.reuse ;  /* 0x0000004540487220 */ /* 0x080fe20000410000 */
[----:B------:R-:W-:Y:S02]  /*7120*/  HADD2.F32 R45, -RZ, R45.H0_H0 ;  /* 0x2000002dff2d7230 */ /* 0x000fe40000004100 */
[----:B------:R-:W-:Y:S02]  /*7130*/  HADD2.F32 R65, -RZ, R65.H1_H1 ;  /* 0x30000041ff417230 */ /* 0x000fe40000004100 */
[----:B------:R-:W-:Y:S01]  /*7140*/  FMUL.FTZ R71, R51, R68 ;  /* 0x0000004433477220 */ /* 0x000fe20000410000 */
[----:B------:R-:W-:Y:S02]  /*7150*/  HADD2.F32 R44, -RZ, R44.H0_H0 ;  /* 0x2000002cff2c7230 */ /* 0x000fe40000004100 */
[C---:B------:R-:W-:Y:S01]  /*7160*/  FMUL.FTZ R69, R45.reuse, R69 ;  /* 0x000000452d457220 */ /* 0x040fe20000410000 */
[-C--:B------:R-:W-:Y:S01]  /*7170*/  FFMA.FTZ R74, R45, R65.reuse, -R72 ;  /* 0x000000412d4a7223 */ /* 0x080fe20000010848 */
[----:B------:R-:W-:Y:S01]  /*7180*/  F2FP.F16.E4M3.UNPACK_B R45, R50.H1 ;  /* 0x00000032ff2d723e */ /* 0x000fe200030006ff */
[C---:B------:R-:W-:Y:S01]  /*7190*/  FMUL.FTZ R68, R44.reuse, R68 ;  /* 0x000000442c447220 */ /* 0x040fe20000410000 */
[----:B------:R-:W-:Y:S01]  /*71a0*/  F2FP.F16.E4M3.UNPACK_B R50, R50 ;  /* 0x00000032ff32723e */ /* 0x000fe200020006ff */
[-C--:B------:R-:W-:Y:S01]  /*71b0*/  FFMA.FTZ R44, R44, R66.reuse, -R71 ;  /* 0x000000422c2c7223 */ /* 0x080fe20000010847 */
[----:B------:R-:W-:Y:S01]  /*71c0*/  FFMA.FTZ R75, R64, R65, R69 ;  /* 0x00000041404b7223 */ /* 0x000fe20000010045 */
[----:B------:R-:W-:Y:S01]  /*71d0*/  FFMA.FTZ R73, R51, R66, R68 ;  /* 0x0000004233497223 */ /* 0x000fe20000010044 */
[----:B------:R-:W-:-:S02]  /*71e0*/  HADD2.F32 R66, -RZ, R138.H1_H1 ;  /* 0x3000008aff427230 */ /* 0x000fc40000004100 */
[--C-:B------:R-:W-:Y:S01]  /*71f0*/  HADD2.F32 R51, -RZ, R45.reuse.H0_H0 ;  /* 0x2000002dff337230 */ /* 0x100fe20000004100 */
[----:B------:R-:W-:Y:S01]  /*7200*/  F2FP.SATFINITE.E4M3.F32.PACK_AB_MERGE_C R77, R75, R74, RZ ;  /* 0x0000004a4b4d723e */ /* 0x000fe200048070ff */
[----:B------:R-:W-:Y:S02]  /*7210*/  HADD2.F32 R64, -RZ, R45.H1_H1 ;  /* 0x3000002dff407230 */ /* 0x000fe40000004100 */
[----:B------:R-:W-:Y:S02]  /*7220*/  HADD2.F32 R45, -RZ, R50.H0_H0 ;  /* 0x20000032ff2d7230 */ /* 0x000fe40000004100 */
[-C--:B------:R-:W-:Y:S01]  /*7230*/  FMUL.FTZ R71, R51, R66.reuse ;  /* 0x0000004233477220 */ /* 0x080fe20000410000 */
[----:B------:R-:W-:Y:S02]  /*7240*/  HADD2.F32 R138, -RZ, R138.H0_H0 ;  /* 0x2000008aff8a7230 */ /* 0x000fe40000004100 */
[----:B------:R-:W-:Y:S01]  /*7250*/  FMUL.FTZ R68, R64, R66 ;  /* 0x0000004240447220 */ /* 0x000fe20000410000 */
[----:B------:R-:W-:-:S02]  /*7260*/  HADD2.F32 R50, -RZ, R50.H1_H1 ;  /* 0x30000032ff327230 */ /* 0x000fc40000004100 */
[--C-:B------:R-:W-:Y:S02]  /*7270*/  HADD2.F32 R65, -RZ, R139.reuse.H1_H1 ;  /* 0x3000008bff417230 */ /* 0x100fe40000004100 */
[-C--:B------:R-:W-:Y:S01]  /*7280*/  FMUL.FTZ R69, R45, R138.reuse ;  /* 0x0000008a2d457220 */ /* 0x080fe20000410000 */
[----:B------:R-:W-:Y:S02]  /*7290*/  HADD2.F32 R139, -RZ, R139.H0_H0 ;  /* 0x2000008bff8b7230 */ /* 0x000fe40000004100 */
[----:B------:R-:W-:Y:S01]  /*72a0*/  FMUL.FTZ R66, R50, R138 ;  /* 0x0000008a32427220 */ /* 0x000fe20000410000 */
[-C--:B------:R-:W-:Y:S01]  /*72b0*/  FFMA.FTZ R68, R51, R65.reuse, -R68 ;  /* 0x0000004133447223 */ /* 0x080fe20000010844 */
[----:B------:R-:W-:Y:S02]  /*72c0*/  FFMA.FTZ R71, R64, R65, R71 ;  /* 0x0000004140477223 */ /* 0x000fe40000010047 */
        /* <DEDUP_REMOVED lines=49> */
.L_x_2418:
[----:B------:R-:W-:Y:S05]  /*75e0*/  BSYNC B2 ;  /* 0x0000000000027941 */ /* 0x000fea0003800000 */
.L_x_2417:
[----:B--2---:R0:W-:Y:S02]  /*75f0*/  STG.E.128 desc[UR54][R48.64+0x40], R44 ;  /* 0x0000402c30007986 */ /* 0x0041e4000c101d36 */
.L_x_2416:
[----:B------:R-:W-:Y:S05]  /*7600*/  BSYNC B1 ;  /* 0x0000000000017941 */ /* 0x000fea0003800000 */
.L_x_2415:
        /* <DEDUP_REMOVED lines=10> */
[----:B------:R-:W-:Y:S01]  /*76b0*/  SHF.R.U32.HI R66, RZ, 0x10, R61 ;  /* 0x00000010ff427819 */ /* 0x000fe2000001163d */
[----:B------:R-:W-:Y:S01]  /*76c0*/  IMAD.SHL.U32 R46, R64, 0x100, RZ ;  /* 0x00000100402e7824 */ /* 0x000fe200078e00ff */
[----:B------:R-:W-:Y:S01]  /*76d0*/  MOV R60, R47 ;  /* 0x0000002f003c7202 */ /* 0x000fe20000000f00 */
[----:B------:R-:W-:Y:S01]  /*76e0*/  IMAD.SHL.U32 R47, R50, 0x100, RZ ;  /* 0x00000100322f7824 */ /* 0x000fe200078e00ff */
[----:B------:R-:W-:Y:S02]  /*76f0*/  LOP3.LUT R61, R61, 0xff0000ff, RZ, 0xc0, !PT ;  /* 0xff0000ff3d3d7812 */ /* 0x000fe400078ec0ff */
[----:B------:R-:W-:-:S02]  /*7700*/  SHF.R.U32.HI R65, RZ, 0x10, R63 ;  /* 0x00000010ff417819 */ /* 0x000fc4000001163f */
        /* <DEDUP_REMOVED lines=96> */
.L_x_2422:
[----:B------:R-:W-:Y:S05]  /*7d10*/  BSYNC B2 ;  /* 0x0000000000027941 */ /* 0x000fea0003800000 */
.L_x_2421:
[----:B--2---:R0:W-:Y:S02]  /*7d20*/  STG.E.128 desc[UR54][R48.64+0x60], R44 ;  /* 0x0000602c30007986 */ /* 0x0041e4000c101d36 */
.L_x_2420:
[----:B------:R-:W-:Y:S05]  /*7d30*/  BSYNC B1 ;  /* 0x0000000000017941 */ /* 0x000fea0003800000 */
.L_x_2419:
        /* <DEDUP_REMOVED lines=9> */
[----:B------:R-:W-:Y:S01]  /*7dd0*/  SHF.R.U32.HI R62, RZ, 0x8, R57 ;  /* 0x00000008ff3e7819 */ /* 0x000fe20000011639 */
[----:B------:R-:W-:Y:S01]  /*7de0*/  IMAD.MOV.U32 R51, RZ, RZ, R46 ;  /* 0x000000ffff337224 */ /* 0x000fe200078e002e */
[----:B------:R-:W-:Y:S01]  /*7df0*/  SHF.R.U32.HI R60, RZ, 0x10, R59 ;  /* 0x00000010ff3c7819 */ /* 0x000fe2000001163b */
[----:B------:R-:W-:Y:S01]  /*7e00*/  IMAD.SHL.U32 R46, R58, 0x100, RZ ;  /* 0x000001003a2e7824 */ /* 0x000fe200078e00ff */
[----:B------:R-:W-:Y:S02]  /*7e10*/  LOP3.LUT R50, R57, 0xff0000ff, RZ, 0xc0, !PT ;  /* 0xff0000ff39327812 */ /* 0x000fe400078ec0ff */
[----:B------:R-:W-:Y:S01]  /*7e20*/  SHF.R.U32.HI R61, RZ, 0x10, R57 ;  /* 0x00000010ff3d7819 */ /* 0x000fe20000011639 */
[----:B------:R-:W-:Y:S01]  /*7e30*/  IMAD.U32 R60, R60, 0x10000, RZ ;  /* 0x000100003c3c7824 */ /* 0x000fe200078e00ff */
[----:B------:R-:W-:-:S02]  /*7e40*/  SHF.L.U32 R47, R62, 0x8, RZ ;  /* 0x000000083e2f7819 */ /* 0x000fc400000006ff */
[----:B------:R-:W-:Y:S02]  /*7e50*/  LOP3.LUT R57, R59, 0xff0000ff, RZ, 0xc0, !PT ;  /* 0xff0000ff3b397812 */ /* 0x000fe400078ec0ff */
[----:B------:R-:W-:Y:S01]  /*7e60*/  LOP3.LUT R47, R50, 0xff00, R47, 0xf8, !PT ;  /* 0x0000ff00322f7812 */ /* 0x000fe200078ef82f */
[----:B------:R-:W-:Y:S01]  /*7e70*/  IMAD.U32 R50, R61, 0x10000, RZ ;  /* 0x000100003d327824 */ /* 0x000fe200078e00ff */
[----:B------:R-:W-:Y:S02]  /*7e80*/  LOP3.LUT R57, R57, 0xff00, R46, 0xf8, !PT ;  /* 0x0000ff0039397812 */ /* 0x000fe400078ef82e */
[----:B------:R-:W-:Y:S02]  /*7e90*/  F2FP.F16.E4M3.UNPACK_B R58, R94.H1 ;  /* 0x0000005eff3a723e */ /* 0x000fe400030006ff */
[----:B------:R-:W-:Y:S02]  /*7ea0*/  F2FP.F16.E4M3.UNPACK_B R46, R45 ;  /* 0x0000002dff2e723e */ /* 0x000fe400020006ff */
        /* <DEDUP_REMOVED lines=8> */
[C---:B------:R-:W-:Y:S01]  /*7f30*/  FMUL.FTZ R63, R47.reuse, R60 ;  /* 0x0000003c2f3f7220 */ /* 0x040fe20000410000 */
        /* <DEDUP_REMOVED lines=80> */
.L_x_2426:
[----:B------:R-:W-:Y:S05]  /*8440*/  BSYNC B2 ;  /* 0x0000000000027941 */ /* 0x000fea0003800000 */
.L_x_2425:
[----:B--2---:R0:W-:Y:S02]  /*8450*/  STG.E.128 desc[UR54][R48.64+0x80], R44 ;  /* 0x0000802c30007986 */ /* 0x0041e4000c101d36 */
.L_x_2424:
[----:B------:R-:W-:Y:S05]  /*8460*/  BSYNC B1 ;  /* 0x0000000000017941 */ /* 0x000fea0003800000 */
.L_x_2423:
        /* <DEDUP_REMOVED lines=12> */
[----:B------:R-:W-:Y:S01]  /*8530*/  LOP3.LUT R53, R53, 0xff0000ff, RZ, 0xc0, !PT ;  /* 0xff0000ff35357812 */ /* 0x000fe200078ec0ff */
[----:B------:R-:W-:Y:S01]  /*8540*/  IMAD.SHL.U32 R47, R50, 0x100, RZ ;  /* 0x00000100322f7824 */ /* 0x000fe200078e00ff */
[----:B------:R-:W-:Y:S02]  /*8550*/  SHF.R.U32.HI R57, RZ, 0x10, R55 ;  /* 0x00000010ff397819 */ /* 0x000fe40000011637 */
[----:B------:R-:W-:-:S02]  /*8560*/  LOP3.LUT R54, R55, 0xff0000ff, RZ, 0xc0, !PT ;  /* 0xff0000ff37367812 */ /* 0x000fc400078ec0ff */
[----:B------:R-:W-:Y:S01]  /*8570*/  LOP3.LUT R50, R53, 0xff00, R46, 0xf8, !PT ;  /* 0x0000ff0035327812 */ /* 0x000fe200078ef82e */
[----:B------:R-:W-:Y:S01]  /*8580*/  IMAD.U32 R53, R57, 0x10000, RZ ;  /* 0x0001000039357824 */ /* 0x000fe200078e00ff */
[----:B------:R-:W-:Y:S02]  /*8590*/  LOP3.LUT R56, R54, 0xff00, R47, 0xf8, !PT ;  /* 0x0000ff0036387812 */ /* 0x000fe400078ef82f */
[----:B------:R-:W-:Y:S02]  /*85a0*/  SHF.L.U32 R47, R58, 0x10, RZ ;  /* 0x000000103a2f7819 */ /* 0x000fe400000006ff */
        /* <DEDUP_REMOVED lines=91> */
.L_x_2428:
[----:B------:R-:W-:Y:S05]  /*8b60*/  BSYNC B1 ;  /* 0x0000000000017941 */ /* 0x000fea0003800000 */
.L_x_2427:
[----:B--2---:R0:W-:Y:S01]  /*8b70*/  STG.E.128 desc[UR54][R48.64+0xa0], R44 ;  /* 0x0000a02c30007986 */ /* 0x0041e2000c101d36 */
[----:B------:R-:W-:Y:S05]  /*8b80*/  BRA `(.L_x_2406) ;  /* 0x0000006800707947 */ /* 0x000fea0003800000 */
.L_x_2374:
        /* <DEDUP_REMOVED lines=54> */
.L_x_2430:
[----:B------:R-:W-:Y:S05]  /*8ef0*/  BSYNC B1 ;  /* 0x0000000000017941 */ /* 0x000fea0003800000 */
.L_x_2429:
        /* <DEDUP_REMOVED lines=37> */
.L_x_2432:
[----:B------:R-:W-:Y:S05]  /*9150*/  BSYNC B1 ;  /* 0x0000000000017941 */ /* 0x000fea0003800000 */
.L_x_2431:
        /* <DEDUP_REMOVED lines=26> */
.L_x_2433:
[----:B------:R-:W-:Y:S01]  /*9300*/  IMAD R101, R17, 0x8, R16 ;  /* 0x0000000811657824 */ /* 0x000fe200078e0210 */
[----:B------:R-:W-:Y:S01]  /*9310*/  SHF.L.U32 R102, R223, 0x1f, RZ ;  /* 0x0000001fdf667819 */ /* 0x000fe200000006ff */
[----:B------:R-:W1:Y:S01]  /*9320*/  LDC R151, c[0x0][0x2f4] ;  /* 0x0000bd00ff977b82 */ /* 0x000e620000000800 */
[----:B------:R-:W-:Y:S02]  /*9330*/  BSSY B1, `(.L_x_2434) ;  /* 0x0000004000017945 */ /* 0x000fe40003800000 */
[----:B------:R-:W2:Y:S05]  /*9340*/  SYNCS.PHASECHK.TRANS64.TRYWAIT P5, [R101+URZ+0x33490], R102 ;  /* 0x03349066650075a7 */ /* 0x000eaa00080a017f */
[----:B------:R-:W3:Y:S01]  /*9350*/  LDC.64 R134, c[0x0][0x300] ;  /* 0x0000c000ff867b82 */ /* 0x000ee20000000a00 */
[----:B--2---:R-:W-:Y:S05]  /*9360*/  @!P5 BRA `(.L_x_2435) ;  /* 0x0000024400e0d947 */ /* 0x004fea0003800000 */
.L_x_2708:
[----:B------:R-:W-:Y:S05]  /*9370*/  BSYNC B1 ;  /* 0x0000000000017941 */ /* 0x000fea0003800000 */
.L_x_2434:
        /* <DEDUP_REMOVED lines=33> */
[----:B------:R-:W-:Y:S02]  /*9590*/  SHF.R.U32.HI R56, RZ, 0x8, R57 ;  /* 0x00000008ff387819 */ /* 0x000fe40000011639 */
[----:B------:R-:W-:Y:S02]  /*95a0*/  SHF.R.U32.HI R182, RZ, 0x8, R45 ;  /* 0x00000008ffb67819 */ /* 0x000fe4000001162d */
[----:B------:R-:W-:Y:S02]  /*95b0*/  SHF.R.U32.HI R179, RZ, 0x10, R57 ;  /* 0x00000010ffb37819 */ /* 0x000fe40000011639 */
[----:B------:R-:W-:Y:S02]  /*95c0*/  LOP3.LUT R180, R57, 0xff0000ff, RZ, 0xc0, !PT ;  /* 0xff0000ff39b47812 */ /* 0x000fe400078ec0ff */
[----:B------:R-:W-:Y:S01]  /*95d0*/  SHF.R.U32.HI R57, RZ, 0x10, R45 ;  /* 0x00000010ff397819 */ /* 0x000fe2000001162d */
[----:B------:R-:W-:Y:S01]  /*95e0*/  IMAD.U32 R179, R179, 0x10000, RZ ;  /* 0x00010000b3b37824 */ /* 0x000fe200078e00ff */
[----:B------:R-:W-:-:S02]  /*95f0*/  LOP3.LUT R181, R45, 0xff0000ff, RZ, 0xc0, !PT ;  /* 0xff0000ff2db57812 */ /* 0x000fc400078ec0ff */
[----:B------:R-:W-:Y:S01]  /*9600*/  SHF.L.U32 R45, R56, 0x8, RZ ;  /* 0x00000008382d7819 */ /* 0x000fe200000006ff */
[----:B------:R-:W-:Y:S01]  /*9610*/  IMAD.SHL.U32 R56, R182, 0x100, RZ ;  /* 0x00000100b6387824 */ /* 0x000fe200078e00ff */
[----:B------:R-:W-:Y:S02]  /*9620*/  SHF.R.U32.HI R46, RZ, 0x8, R59 ;  /* 0x00000008ff2e7819 */ /* 0x000fe4000001163b */
[----:B------:R-:W-:Y:S01]  /*9630*/  LOP3.LUT R180, R180, 0xff00, R45, 0xf8, !PT ;  /* 0x0000ff00b4b47812 */ /* 0x000fe200078ef82d */
[----:B------:R-:W-:Y:S01]  /*9640*/  IMAD.U32 R45, R57, 0x10000, RZ ;  /* 0x00010000392d7824 */ /* 0x000fe200078e00ff */
[----:B------:R-:W-:Y:S02]  /*9650*/  LOP3.LUT R56, R181, 0xff00, R56, 0xf8, !PT ;  /* 0x0000ff00b5387812 */ /* 0x000fe400078ef838 */
[----:B------:R-:W-:Y:S02]  /*9660*/  LOP3.LUT R181, R180, 0xff0000, R179, 0xf8, !PT ;  /* 0x00ff0000b4b57812 */ /* 0x000fe400078ef8b3 */
[----:B------:R-:W-:-:S02]  /*9670*/  LOP3.LUT R45, R56, 0xff0000, R45, 0xf8, !PT ;  /* 0x00ff0000382d7812 */ /* 0x000fc400078ef82d */
[----:B-1----:R-:W-:Y:S02]  /*9680*/  F2FP.F16.E4M3.UNPACK_B R179, R97 ;  /* 0x00000061ffb3723e */ /* 0x002fe400020006ff */
[----:B------:R-:W-:Y:S02]  /*9690*/  F2FP.F16.E4M3.UNPACK_B R182, R45 ;  /* 0x0000002dffb6723e */ /* 0x000fe400020006ff */
[----:B0-----:R-:W-:Y:S01]  /*96a0*/  F2FP.F16.E4M3.UNPACK_B R56, R93 ;  /* 0x0000005dff38723e */ /* 0x001fe200020006ff */
[----:B------:R-:W-:Y:S01]  /*96b0*/  HADD2.F32 R57, -RZ, R179.H0_H0 ;  /* 0x200000b3ff397230 */ /* 0x000fe20000004100 */
[----:B------:R-:W-:Y:S01]  /*96c0*/  F2FP.F16.E4M3.UNPACK_B R183, R181 ;  /* 0x000000b5ffb7723e */ /* 0x000fe200020006ff */
        /* <DEDUP_REMOVED lines=14> */
[----:B------:R-:W-:Y:S02]  /*97b0*/  SHF.R.U32.HI R44, RZ, 0x10, R59 ;  /* 0x00000010ff2c7819 */ /* 0x000fe4000001163b */
[-C--:B------:R-:W-:Y:S01]  /*97c0*/  FMUL.FTZ R179, R184, R182.reuse ;  /* 0x000000b6b8b37220 */ /* 0x080fe20000410000 */
[----:B------:R-:W-:Y:S01]  /*97d0*/  FMUL.FTZ R182, R56, R182 ;  /* 0x000000b638b67220 */ /* 0x000fe20000410000 */
[----:B------:R-:W-:Y:S01]  /*97e0*/  LOP3.LUT R58, R59, 0xff0000ff, RZ, 0xc0, !PT ;  /* 0xff0000ff3b3a7812 */ /* 0x000fe200078ec0ff */
[----:B------:R-:W-:Y:S02]  /*97f0*/  IMAD.SHL.U32 R178, R178, 0x100, RZ ;  /* 0x00000100b2b27824 */ /* 0x000fe400078e00ff */
[-C--:B------:R-:W-:Y:S01]  /*9800*/  FFMA.FTZ R179, R56, R183.reuse, -R179 ;  /* 0x000000b738b37223 */ /* 0x080fe200000108b3 */
[----:B------:R-:W-:Y:S01]  /*9810*/  FFMA.FTZ R56, R184, R183, R182 ;  /* 0x000000b7b8387223 */ /* 0x000fe200000100b6 */
[----:B------:R-:W-:Y:S01]  /*9820*/  F2FP.F16.E4M3.UNPACK_B R182, R45.H1 ;  /* 0x0000002dffb6723e */ /* 0x000fe200030006ff */
[----:B------:R-:W-:Y:S01]  /*9830*/  HADD2.F32 R45, -RZ, R97.H0_H0 ;  /* 0x20000061ff2d7230 */ /* 0x000fe20000004100 */
[----:B------:R-:W-:Y:S01]  /*9840*/  F2FP.F16.E4M3.UNPACK_B R183, R93.H1 ;  /* 0x0000005dffb7723e */ /* 0x000fe200030006ff */
[----:B------:R-:W-:Y:S01]  /*9850*/  HADD2.F32 R184, -RZ, R181.H0_H0 ;  /* 0x200000b5ffb87230 */ /* 0x000fe20000004100 */
[----:B------:R-:W-:Y:S01]  /*9860*/  SHF.R.U32.HI R59, RZ, 0x10, R47 ;  /* 0x00000010ff3b7819 */ /* 0x000fe2000001162f */
[----:B------:R-:W-:Y:S01]  /*9870*/  HADD2.F32 R185, -RZ, R182.H0_H0 ;  /* 0x200000b6ffb97230 */ /* 0x000fe20000004100 */
[----:B------:R-:W-:Y:S01]  /*9880*/  LOP3.LUT R47, R47, 0xff0000ff, RZ, 0xc0, !PT ;  /* 0xff0000ff2f2f7812 */ /* 0x000fe200078ec0ff */
[----:B------:R-:W-:-:S02]  /*9890*/  HADD2.F32 R93, -RZ, R183.H0_H0 ;  /* 0x200000b7ff5d7230 */ /* 0x000fc40000004100 */
[----:B------:R-:W-:Y:S02]  /*98a0*/  HADD2.F32 R97, -RZ, R97.H1_H1 ;  /* 0x30000061ff617230 */ /* 0x000fe40000004100 */
[-C--:B------:R-:W-:Y:S01]  /*98b0*/  FMUL.FTZ R186, R45, R185.reuse ;  /* 0x000000b92dba7220 */ /* 0x080fe20000410000 */
[----:B------:R-:W-:Y:S02]  /*98c0*/  HADD2.F32 R182, -RZ, R182.H1_H1 ;  /* 0x300000b6ffb67230 */ /* 0x000fe40000004100 */
[C---:B------:R-:W-:Y:S01]  /*98d0*/  FMUL.FTZ R185, R93.reuse, R185 ;  /* 0x000000b95db97220 */ /* 0x040fe20000410000 */
[----:B------:R-:W-:Y:S02]  /*98e0*/  IMAD.U32 R44, R44, 0x10000, RZ ;  /* 0x000100002c2c7824 */ /* 0x000fe400078e00ff */
[-C--:B------:R-:W-:Y:S01]  /*98f0*/  FFMA.FTZ R93, R93, R184.reuse, -R186 ;  /* 0x000000b85d5d7223 */ /* 0x080fe200000108ba */
[----:B------:R-:W-:Y:S02]  /*9900*/  IMAD.U32 R59, R59, 0x10000, RZ ;  /* 0x000100003b3b7824 */ /* 0x000fe400078e00ff */
[----:B------:R-:W-:Y:S01]  /*9910*/  FFMA.FTZ R45, R45, R184, R185 ;  /* 0x000000b82d2d7223 */ /* 0x000fe200000100b9 */
[----:B------:R-:W-:-:S02]  /*9920*/  HADD2.F32 R184, -RZ, R183.H1_H1 ;  /* 0x300000b7ffb87230 */ /* 0x000fc40000004100 */
[----:B------:R-:W-:Y:S02]  /*9930*/  HADD2.F32 R183, -RZ, R181.H1_H1 ;  /* 0x300000b5ffb77230 */ /* 0x000fe40000004100 */
[-C--:B------:R-:W-:Y:S01]  /*9940*/  FMUL.FTZ R181, R97, R182.reuse ;  /* 0x000000b661b57220 */ /* 0x080fe20000410000 */
[----:B------:R-:W-:-:S03]  /*9950*/  FMUL.FTZ R182, R184, R182 ;  /* 0x000000b6b8b67220 */ /* 0x000fc60000410000 */
[-C--:B------:R-:W-:Y:S01]  /*9960*/  FFMA.FTZ R181, R184, R183.reuse, -R181 ;  /* 0x000000b7b8b57223 */ /* 0x080fe200000108b5 */
[----:B------:R-:W-:Y:S01]  /*9970*/  FFMA.FTZ R97, R97, R183, R182 ;  /* 0x000000b761617223 */ /* 0x000fe200000100b6 */
[----:B------:R-:W-:Y:S01]  /*9980*/  IMAD.SHL.U32 R183, R46, 0x100, RZ ;  /* 0x000001002eb77824 */ /* 0x000fe200078e00ff */
[----:B------:R-:W-:Y:S02]  /*9990*/  LOP3.LUT R46, R47, 0xff00, R178, 0xf8, !PT ;  /* 0x0000ff002f2e7812 */ /* 0x000fe400078ef8b2 */
[----:B------:R-:W-:Y:S02]  /*99a0*/  F2FP.SATFINITE.E4M3.F32.PACK_AB_MERGE_C R93, R181, R93, RZ ;  /* 0x0000005db55d723e */ /* 0x000fe400048070ff */
[----:B------:R-:W-:Y:S02]  /*99b0*/  LOP3.LUT R183, R58, 0xff00, R183, 0xf8, !PT ;  /* 0x0000ff003ab77812 */ /* 0x000fe400078ef8b7 */
[----:B------:R-:W-:Y:S02]  /*99c0*/  F2FP.F16.E4M3.UNPACK_B R58, R95 ;  /* 0x0000005fff3a723e */ /* 0x000fe400020006ff */
[----:B------:R-:W-:-:S02]  /*99d0*/  LOP3.LUT R178, R183, 0xff0000, R44, 0xf8, !PT ;  /* 0x00ff0000b7b27812 */ /* 0x000fc400078ef82c */
[----:B------:R-:W-:Y:S01]  /*99e0*/  LOP3.LUT R44, R46, 0xff0000, R59, 0xf8, !PT ;  /* 0x00ff00002e2c7812 */ /* 0x000fe200078ef83b */
[----:B------:R-:W-:Y:S01]  /*99f0*/  IMAD.MOV.U32 R46, RZ, RZ, R99 ;  /* 0x000000ffff2e7224 */ /* 0x000fe200078e0063 */
[----:B------:R-:W-:Y:S01]  /*9a00*/  F2FP.F16.E4M3.UNPACK_B R182, R178 ;  /* 0x000000b2ffb6723e */ /* 0x000fe200020006ff */
[----:B------:R-:W-:Y:S01]  /*9a10*/  HADD2.F32 R185, -RZ, R58.H0_H0 ;  /* 0x2000003affb97230 */ /* 0x000fe20000004100 */
        /* <DEDUP_REMOVED lines=9> */
[----:B------:R-:W-:Y:S01]  /*9ab0*/  F2FP.SATFINITE.E4M3.F32.PACK_AB_MERGE_C R179, R179, R180, R93 ;  /* 0x000000b4b3b3723e */ /* 0x000fe2000480705d */
[----:B------:R-:W-:-:S02]  /*9ac0*/  HADD2.F32 R99, -RZ, R99.H1_H1 ;  /* 0x30000063ff637230 */ /* 0x000fc40000004100 */
[-C--:B------:R-:W-:Y:S01]  /*9ad0*/  FMUL.FTZ R186, R183, R59.reuse ;  /* 0x0000003bb7ba7220 */ /* 0x080fe20000410000 */
[C---:B------:R-:W-:Y:S01]  /*9ae0*/  FMUL.FTZ R59, R185.reuse, R59 ;  /* 0x0000003bb93b7220 */ /* 0x040fe20000410000 */
[----:B------:R-:W-:Y:S01]  /*9af0*/  HADD2.F32 R182, -RZ, R182.H1_H1 ;  /* 0x300000b6ffb67230 */ /* 0x000fe20000004100 */
[----:B------:R-:W-:Y:S01]  /*9b00*/  F2FP.F16.E4M3.UNPACK_B R93, R96.H1 ;  /* 0x00000060ff5d723e */ /* 0x000fe200030006ff */
[-C--:B------:R-:W-:Y:S01]  /*9b10*/  FFMA.FTZ R186, R185, R184.reuse, -R186 ;  /* 0x000000b8b9ba7223 */ /* 0x080fe200000108ba */
[----:B------:R-:W-:Y:S01]  /*9b20*/  FFMA.FTZ R183, R183, R184, R59 ;  /* 0x000000b8b7b77223 */ /* 0x000fe2000001003b */
[----:B------:R-:W-:Y:S02]  /*9b30*/  HADD2.F32 R59, -RZ, R58.H1_H1 ;  /* 0x3000003aff3b7230 */ /* 0x000fe40000004100 */
[----:B------:R-:W-:Y:S01]  /*9b40*/  FMUL.FTZ R58, R47, R99 ;  /* 0x000000632f3a7220 */ /* 0x000fe20000410000 */
[--C-:B------:R-:W-:Y:S01]  /*9b50*/  HADD2.F32 R184, -RZ, R44.reuse.H0_H0 ;  /* 0x2000002cffb87230 */ /* 0x100fe20000004100 */
[----:B------:R-:W-:Y:S01]  /*9b60*/  F2FP.F16.E4M3.UNPACK_B R96, R96 ;  /* 0x00000060ff60723e */ /* 0x000fe200020006ff */
[----:B------:R-:W-:-:S02]  /*9b70*/  HADD2.F32 R44, -RZ, R44.H1_H1 ;  /* 0x3000002cff2c7230 */ /* 0x000fc40000004100 */
[CC--:B------:R-:W-:Y:S01]  /*9b80*/  FFMA.FTZ R58, R59.reuse, R182.reuse, -R58 ;  /* 0x000000b63b3a7223 */ /* 0x0c0fe2000001083a */
[----:B------:R-:W-:Y:S01]  /*9b90*/  FMUL.FTZ R59, R59, R99 ;  /* 0x000000633b3b7220 */ /* 0x000fe20000410000 */
[--C-:B------:R-:W-:Y:S01]  /*9ba0*/  HADD2.F32 R99, -RZ, R178.reuse.H0_H0 ;  /* 0x200000b2ff637230 */ /* 0x100fe20000004100 */
[----:B------:R-:W-:Y:S01]  /*9bb0*/  F2FP.SATFINITE.E4M3.F32.PACK_AB_MERGE_C R45, R97, R45, RZ ;  /* 0x0000002d612d723e */ /* 0x000fe200048070ff */
[----:B------:R-:W-:Y:S02]  /*9bc0*/  HADD2.F32 R178, -RZ, R178.H1_H1 ;  /* 0x300000b2ffb27230 */ /* 0x000fe40000004100 */
[----:B------:R-:W-:Y:S01]  /*9bd0*/  FFMA.FTZ R47, R47, R182, R59 ;  /* 0x000000b62f2f7223 */ /* 0x000fe2000001003b */
[----:B------:R-:W-:Y:S01]  /*9be0*/  F2FP.F16.E4M3.UNPACK_B R59, R95.H1 ;  /* 0x0000005fff3b723e */ /* 0x000fe200030006ff */
[--C-:B------:R-:W-:Y:S01]  /*9bf0*/  HADD2.F32 R95, -RZ, R46.reuse.H0_H0 ;  /* 0x2000002eff5f7230 */ /* 0x100fe20000004100 */
[----:B------:R-:W-:Y:S01]  /*9c00*/  F2FP.SATFINITE.E4M3.F32.PACK_AB_MERGE_C R97, R56, R57, R45 ;  /* 0x000000393861723e */ /* 0x000fe2000480702d */
        /* <DEDUP_REMOVED lines=9> */
[--C-:B------:R-:W-:Y:S02]  /*9ca0*/  HADD2.F32 R99, -RZ, R93.reuse.H0_H0 ;  /* 0x2000005dff637230 */ /* 0x100fe40000004100 */
[-C--:B------:R-:W-:Y:S01]  /*9cb0*/  FFMA.FTZ R95, R59, R178.reuse, -R95 ;  /* 0x000000b23b5f7223 */ /* 0x080fe2000001085f */
[----:B------:R-:W-:Y:S01]  /*9cc0*/  FFMA.FTZ R46, R46, R178, R44 ;  /* 0x000000b22e2e7223 */ /* 0x000fe2000001002c */
[----:B------:R-:W-:Y:S01]  /*9cd0*/  MOV R44, R92 ;  /* 0x0000005c002c7202 */ /* 0x000fe20000000f00 */
[----:B------:R-:W-:Y:S01]  /*9ce0*/  HADD2.F32 R93, -RZ, R93.H1_H1 ;  /* 0x3000005dff5d7230 */ /* 0x000fe20000004100 */
[----:B------:R-:W-:Y:S02]  /*9cf0*/  F2FP.F16.E4M3.UNPACK_B R59, R173.H1 ;  /* 0x000000adff3b723e */ /* 0x000fe400030006ff */
[----:B------:R-:W-:-:S02]  /*9d00*/  F2FP.F16.E4M3.UNPACK_B R92, R44.H1 ;  /* 0x0000002cff5c723e */ /* 0x000fc400030006ff */
[----:B------:R-:W-:Y:S01]  /*9d10*/  F2FP.SATFINITE.E4M3.F32.PACK_AB_MERGE_C R95, R95, R185, RZ ;  /* 0x000000b95f5f723e */ /* 0x000fe200048070ff */
[--C-:B------:R-:W-:Y:S01]  /*9d20*/  HADD2.F32 R185, -RZ, R59.reuse.H0_H0 ;  /* 0x2000003bffb97230 */ /* 0x100fe20000004100 */
[----:B------:R-:W-:Y:S01]  /*9d30*/  F2FP.F16.E4M3.UNPACK_B R178, R175.H1 ;  /* 0x000000afffb2723e */ /* 0x000fe200030006ff */
        /* <DEDUP_REMOVED lines=9> */
[----:B------:R-:W-:Y:S01]  /*9dd0*/  FFMA.FTZ R185, R99, R181, R185 ;  /* 0x000000b563b97223 */ /* 0x000fe200000100b9 */
[CC--:B------:R-:W-:Y:S01]  /*9de0*/  FMUL.FTZ R99, R93.reuse, R59.reuse ;  /* 0x0000003b5d637220 */ /* 0x0c0fe20000410000 */
[----:B------:R-:W-:Y:S01]  /*9df0*/  FMUL.FTZ R59, R92, R59 ;  /* 0x0000003b5c3b7220 */ /* 0x000fe20000410000 */
[----:B------:R-:W-:Y:S01]  /*9e00*/  FFMA.FTZ R184, R180, R181, -R184 ;  /* 0x000000b5b4b87223 */ /* 0x000fe200000108b8 */
[----:B------:R-:W-:Y:S01]  /*9e10*/  F2FP.F16.E4M3.UNPACK_B R175, R175 ;  /* 0x000000afffaf723e */ /* 0x000fe200020006ff */
[-C--:B------:R-:W-:Y:S01]  /*9e20*/  FFMA.FTZ R92, R92, R178.reuse, -R99 ;  /* 0x000000b25c5c7223 */ /* 0x080fe20000010863 */
[----:B------:R-:W-:Y:S01]  /*9e30*/  FFMA.FTZ R59, R93, R178, R59 ;  /* 0x000000b25d3b7223 */ /* 0x000fe2000001003b */
[----:B------:R-:W-:Y:S01]  /*9e40*/  HADD2.F32 R181, -RZ, R173.H0_H0 ;  /* 0x200000adffb57230 */ /* 0x000fe20000004100 */
[----:B------:R-:W-:Y:S01]  /*9e50*/  F2FP.SATFINITE.E4M3.F32.PACK_AB_MERGE_C R46, R46, R182, RZ ;  /* 0x000000b62e2e723e */ /* 0x000fe200048070ff */
[----:B------:R-:W-:Y:S01]  /*9e60*/  HADD2.F32 R93, -RZ, R96.H0_H0 ;  /* 0x20000060ff5d7230 */ /* 0x000fe20000004100 */
[----:B------:R-:W-:Y:S01]  /*9e70*/  F2FP.SATFINITE.E4M3.F32.PACK_AB_MERGE_C R92, R92, R184, RZ ;  /* 0x000000b85c5c723e */ /* 0x000fe200048070ff */
[----:B------:R-:W-:Y:S01]  /*9e80*/  HADD2.F32 R178, -RZ, R44.H0_H0 ;  /* 0x2000002cffb27230 */ /* 0x000fe20000004100 */
[----:B------:R-:W-:Y:S01]  /*9e90*/  F2FP.SATFINITE.E4M3.F32.PACK_AB_MERGE_C R59, R59, R185, RZ ;  /* 0x000000b93b3b723e */ /* 0x000fe200048070ff */
        /* <DEDUP_REMOVED lines=10> */
[----:B------:R-:W-:Y:S01]  /*9f40*/  F2FP.SATFINITE.E4M3.F32.PACK_AB_MERGE_C R95, R58, R186, R95 ;  /* 0x000000ba3a5f723e */ /* 0x000fe2000480705f */
[C---:B------:R-:W-:Y:S02]  /*9f50*/  FMUL.FTZ R173, R44.reuse, R173 ;  /* 0x000000ad2cad7220 */ /* 0x040fe40000410000 */
[-C--:B------:R-:W-:Y:S02]  /*9f60*/  FFMA.FTZ R93, R44, R175.reuse, -R93 ;  /* 0x000000af2c5d7223 */ /* 0x080fe4000001085d */
[----:B------:R-:W-:Y:S01]  /*9f70*/  FFMA.FTZ R44, R96, R175, R173 ;  /* 0x000000af602c7223 */ /* 0x000fe200000100ad */
[----:B------:R-:W-:Y:S02]  /*9f80*/  F2FP.F16.E4M3.UNPACK_B R96, R98.H1 ;  /* 0x00000062ff60723e */ /* 0x000fe400030006ff */
[----:B------:R-:W-:Y:S02]  /*9f90*/  F2FP.SATFINITE.E4M3.F32.PACK_AB_MERGE_C R180, R93, R180, R92 ;  /* 0x000000b45db4723e */ /* 0x000fe4000480705c */
[----:B------:R-:W-:Y:S01]  /*9fa0*/  F2FP.F16.E4M3.UNPACK_B R92, R174.H1 ;  /* 0x000000aeff5c723e */ /* 0x000fe200030006ff */
[----:B------:R-:W-:Y:S01]  /*9fb0*/  HADD2.F32 R99, -RZ, R96.H0_H0 ;  /* 0x20000060ff637230 */ /* 0x000fe20000004100 */
[----:B------:R-:W-:-:S02]  /*9fc0*/  F2FP.F16.E4M3.UNPACK_B R93, R94.H1 ;  /* 0x0000005eff5d723e */ /* 0x000fc400030006ff */
[----:B------:R-:W-:Y:S01]  /*9fd0*/  F2FP.F16.E4M3.UNPACK_B R173, R176.H1 ;  /* 0x000000b0ffad723e */ /* 0x000fe200030006ff */
[--C-:B------:R-:W-:Y:S01]  /*9fe0*/  HADD2.F32 R187, -RZ, R92.reuse.H0_H0 ;  /* 0x2000005cffbb7230 */ /* 0x100fe20000004100 */
[----:B------:R-:W-:Y:S01]  /*9ff0*/  F2FP.F16.E4M3.UNPACK_B R174, R174 ;  /* 0x000000aeffae723e */ /* 0x000fe200020006ff */
[----:B------:R-:W-:Y:S01]  /*a000*/  HADD2.F32 R175, -RZ, R93.H0_H0 ;  /* 0x2000005dffaf7230 */ /* 0x000fe20000004100 */
[----:B------:R-:W-:Y:S01]  /*a010*/  F2FP.F16.E4M3.UNPACK_B R98, R98 ;  /* 0x00000062ff62723e */ /* 0x000fe200020006ff */
[----:B------:R-:W-:Y:S02]  /*a020*/  HADD2.F32 R178, -RZ, R173.H0_H0 ;  /* 0x200000adffb27230 */ /* 0x000fe40000004100 */
[-C--:B------:R-:W-:Y:S01]  /*a030*/  FMUL.FTZ R184, R99, R187.reuse ;  /* 0x000000bb63b87220 */ /* 0x080fe20000410000 */
[----:B------:R-:W-:Y:S02]  /*a040*/  HADD2.F32 R92, -RZ, R92.H1_H1 ;  /* 0x3000005cff5c7230 */ /* 0x000fe40000004100 */
[----:B------:R-:W-:Y:S01]  /*a050*/  FMUL.FTZ R187, R175, R187 ;  /* 0x000000bbafbb7220 */ /* 0x000fe20000410000 */
[----:B------:R-:W-:-:S02]  /*a060*/  HADD2.F32 R93, -RZ, R93.H1_H1 ;  /* 0x3000005dff5d7230 */ /* 0x000fc40000004100 */
[----:B------:R-:W-:Y:S01]  /*a070*/  FFMA.FTZ R184, R175, R178, -R184 ;  /* 0x000000b2afb87223 */ /* 0x000fe200000108b8 */
[----:B------:R-:W-:Y:S01]  /*a080*/  F2FP.F16.E4M3.UNPACK_B R94, R94 ;  /* 0x0000005eff5e723e */ /* 0x000fe200020006ff */
[----:B------:R-:W-:Y:S01]  /*a090*/  FFMA.FTZ R187, R99, R178, R187 ;  /* 0x000000b263bb7223 */ /* 0x000fe200000100bb */
[----:B------:R-:W-:Y:S01]  /*a0a0*/  HADD2.F32 R99, -RZ, R96.H1_H1 ;  /* 0x30000060ff637230 */ /* 0x000fe20000004100 */
[----:B------:R-:W-:Y:S01]  /*a0b0*/  F2FP.F16.E4M3.UNPACK_B R176, R176 ;  /* 0x000000b0ffb0723e */ /* 0x000fe200020006ff */
[----:B------:R-:W-:Y:S02]  /*a0c0*/  HADD2.F32 R96, -RZ, R173.H1_H1 ;  /* 0x300000adff607230 */ /* 0x000fe40000004100 */
[----:B------:R-:W-:Y:S02]  /*a0d0*/  HADD2.F32 R173, -RZ, R94.H0_H0 ;  /* 0x2000005effad7230 */ /* 0x000fe40000004100 */
[-C--:B------:R-:W-:Y:S01]  /*a0e0*/  FMUL.FTZ R178, R99, R92.reuse ;  /* 0x0000005c63b27220 */ /* 0x080fe20000410000 */
[----:B------:R-:W-:-:S03]  /*a0f0*/  FMUL.FTZ R92, R93, R92 ;  /* 0x0000005c5d5c7220 */ /* 0x000fc60000410000 */
[-C--:B------:R-:W-:Y:S01]  /*a100*/  FFMA.FTZ R93, R93, R96.reuse, -R178 ;  /* 0x000000605d5d7223 */ /* 0x080fe200000108b2 */
[----:B------:R-:W-:Y:S01]  /*a110*/  FFMA.FTZ R92, R99, R96, R92 ;  /* 0x00000060635c7223 */ /* 0x000fe2000001005c */
[----:B------:R-:W-:Y:S02]  /*a120*/  HADD2.F32 R178, -RZ, R174.H0_H0 ;  /* 0x200000aeffb27230 */ /* 0x000fe40000004100 */
[----:B------:R-:W-:Y:S01]  /*a130*/  HADD2.F32 R96, -RZ, R98.H0_H0 ;  /* 0x20000062ff607230 */ /* 0x000fe20000004100 */
[----:B------:R-:W-:Y:S01]  /*a140*/  F2FP.SATFINITE.E4M3.F32.PACK_AB_MERGE_C R93, R93, R184, RZ ;  /* 0x000000b85d5d723e */ /* 0x000fe200048070ff */
[----:B------:R-:W-:Y:S01]  /*a150*/  HADD2.F32 R99, -RZ, R176.H0_H0 ;  /* 0x200000b0ff637230 */ /* 0x000fe20000004100 */
[----:B------:R-:W-:Y:S01]  /*a160*/  F2FP.SATFINITE.E4M3.F32.PACK_AB_MERGE_C R92, R92, R187, RZ ;  /* 0x000000bb5c5c723e */ /* 0x000fe200048070ff */
[----:B------:R-:W-:Y:S02]  /*a170*/  HADD2.F32 R174, -RZ, R174.H1_H1 ;  /* 0x300000aeffae7230 */ /* 0x000fe40000004100 */
[-C--:B------:R-:W-:Y:S01]  /*a180*/  FMUL.FTZ R175, R96, R178.reuse ;  /* 0x000000b260af7220 */ /* 0x080fe20000410000 */
[----:B------:R-:W-:Y:S01]  /*a190*/  FMUL.FTZ R178, R173, R178 ;  /* 0x000000b2adb27220 */ /* 0x000fe20000410000 */
[----:B------:R-:W-:-:S02]  /*a1a0*/  HADD2.F32 R176, -RZ, R176.H1_H1 ;  /* 0x300000b0ffb07230 */ /* 0x000fc40000004100 */
[-C--:B------:R-:W-:Y:S01]  /*a1b0*/  FFMA.FTZ R175, R173, R99.reuse, -R175 ;  /* 0x00000063adaf7223 */ /* 0x080fe200000108af */
[----:B------:R-:W-:Y:S01]  /*a1c0*/  FFMA.FTZ R178, R96, R99, R178 ;  /* 0x0000006360b27223 */ /* 0x000fe200000100b2 */
[----:B------:R-:W-:Y:S01]  /*a1d0*/  HADD2.F32 R99, -RZ, R98.H1_H1 ;  /* 0x30000062ff637230 */ /* 0x000fe20000004100 */
[----:B------:R-:W-:Y:S01]  /*a1e0*/  F2FP.SATFINITE.E4M3.F32.PACK_AB_MERGE_C R96, R44, R181, R59 ;  /* 0x000000b52c60723e */ /* 0x000fe2000480703b */
[----:B------:R-:W-:-:S03]  /*a1f0*/  HADD2.F32 R173, -RZ, R94.H1_H1 ;  /* 0x3000005effad7230 */ /* 0x000fc60000004100 */
[-C--:B------:R-:W-:Y:S02]  /*a200*/  FMUL.FTZ R94, R99, R174.reuse ;  /* 0x000000ae635e7220 */ /* 0x080fe40000410000 */
[C---:B------:R-:W-:Y:S02]  /*a210*/  FMUL.FTZ R174, R173.reuse, R174 ;  /* 0x000000aeadae7220 */ /* 0x040fe40000410000 */
[-C--:B------:R-:W-:Y:S02]  /*a220*/  FFMA.FTZ R94, R173, R176.reuse, -R94 ;  /* 0x000000b0ad5e7223 */ /* 0x080fe4000001085e */
[----:B------:R-:W-:-:S03]  /*a230*/  FFMA.FTZ R99, R99, R176, R174 ;  /* 0x000000b063637223 */ /* 0x000fc600000100ae */
[----:B------:R-:W-:Y:S01]  /*a240*/  F2FP.SATFINITE.E4M3.F32.PACK_AB_MERGE_C R94, R94, R175, R93 ;  /* 0x000000af5e5e723e */ /* 0x000fe2000480705d */
[----:B------:R-:W-:Y:S01]  /*a250*/  IMAD.MOV.U32 R93, RZ, RZ, R179 ;  /* 0x000000ffff5d7224 */ /* 0x000fe200078e00b3 */
[----:B------:R-:W-:Y:S01]  /*a260*/  F2FP.SATFINITE.E4M3.F32.PACK_AB_MERGE_C R98, R99, R178, R92 ;  /* 0x000000b26362723e */ /* 0x000fe2000480705c */
[----:B------:R-:W-:Y:S01]  /*a270*/  IMAD.MOV.U32 R92, RZ, RZ, R180 ;  /* 0x000000ffff5c7224 */ /* 0x000fe200078e00b4 */
[----:B------:R-:W-:-:S07]  /*a280*/  F2FP.SATFINITE.E4M3.F32.PACK_AB_MERGE_C R99, R47, R183, R46 ;  /* 0x000000b72f63723e */ /* 0x000fce000480702e */
.L_x_2441:
[----:B------:R-:W-:Y:S05]  /*a290*/  BSYNC B3 ;  /* 0x0000000000037941 */ /* 0x000fea0003800000 */
.L_x_2440:
[----:B------:R-:W-:-:S04]  /*a2a0*/  IADD3 R57, P4, P5, R120, R138, R27 ;  /* 0x0000008a78397210 */ /* 0x000fc80007d9e01b */
[----:B------:R-:W-:Y:S02]  /*a2b0*/  IADD3.X R46, R4, R168, R32, P4, P5 ;  /* 0x000000a8042e7210 */ /* 0x000fe400027ea420 */
        /* <DEDUP_REMOVED lines=10> */
.L_x_2439:
[----:B------:R-:W-:Y:S05]  /*a360*/  BSYNC B2 ;  /* 0x0000000000027941 */ /* 0x000fea0003800000 */
.L_x_2438:
        /* <DEDUP_REMOVED lines=26> */
[----:B-1----:R-:W-:Y:S01]  /*a510*/  MOV R62, R56 ;  /* 0x00000038003e7202 */ /* 0x002fe20000000f00 */
[----:B0-----:R-:W-:Y:S01]  /*a520*/  IMAD.MOV.U32 R60, RZ, RZ, R44 ;  /* 0x000000ffff3c7224 */ /* 0x001fe200078e002c */
[----:B------:R-:W-:Y:S01]  /*a530*/  F2FP.F16.E4M3.UNPACK_B R97, R172.H1 ;  /* 0x000000acff61723e */ /* 0x000fe200030006ff */
[----:B------:R-:W-:Y:S01]  /*a540*/  IMAD.MOV.U32 R176, RZ, RZ, R46 ;  /* 0x000000ffffb07224 */ /* 0x000fe200078e002e */
[----:B------:R-:W-:Y:S02]  /*a550*/  F2FP.F16.E4M3.UNPACK_B R56, R62.H1 ;  /* 0x0000003eff38723e */ /* 0x000fe400030006ff */
[----:B------:R-:W-:Y:S01]  /*a560*/  F2FP.F16.E4M3.UNPACK_B R50, R60.H1 ;  /* 0x0000003cff32723e */ /* 0x000fe200030006ff */
[----:B------:R-:W-:Y:S01]  /*a570*/  HADD2.F32 R99, -RZ, R97.H0_H0 ;  /* 0x20000061ff637230 */ /* 0x000fe20000004100 */
[----:B------:R-:W-:Y:S01]  /*a580*/  F2FP.F16.E4M3.UNPACK_B R96, R170.H1 ;  /* 0x000000aaff60723e */ /* 0x000fe200030006ff */
[----:B------:R-:W-:Y:S01]  /*a590*/  HADD2.F32 R44, -RZ, R56.H0_H0 ;  /* 0x20000038ff2c7230 */ /* 0x000fe20000004100 */
[----:B------:R-:W-:Y:S01]  /*a5a0*/  F2FP.F16.E4M3.UNPACK_B R46, R171.H1 ;  /* 0x000000abff2e723e */ /* 0x000fe200030006ff */
[----:B------:R-:W-:Y:S01]  /*a5b0*/  HADD2.F32 R48, -RZ, R50.H0_H0 ;  /* 0x20000032ff307230 */ /* 0x000fe20000004100 */
[----:B------:R-:W-:Y:S01]  /*a5c0*/  F2FP.F16.E4M3.UNPACK_B R178, R58.H1 ;  /* 0x0000003affb2723e */ /* 0x000fe200030006ff */
        /* <DEDUP_REMOVED lines=9> */
[C---:B------:R-:W-:Y:S01]  /*a660*/  FMUL.FTZ R98, R50.reuse, R97 ;  /* 0x0000006132627220 */ /* 0x040fe20000410000 */
[----:B------:R-:W-:Y:S01]  /*a670*/  F2FP.F16.E4M3.UNPACK_B R177, R176.H1 ;  /* 0x000000b0ffb1723e */ /* 0x000fe200030006ff */
[----:B------:R-:W-:Y:S01]  /*a680*/  HADD2.F32 R184, -RZ, R46.H0_H0 ;  /* 0x2000002effb87230 */ /* 0x000fe20000004100 */
[----:B------:R-:W-:Y:S01]  /*a690*/  F2FP.F16.E4M3.UNPACK_B R180, R169.H1 ;  /* 0x000000a9ffb4723e */ /* 0x000fe200030006ff */
[C---:B------:R-:W-:Y:S01]  /*a6a0*/  FMUL.FTZ R99, R95.reuse, R97 ;  /* 0x000000615f637220 */ /* 0x040fe20000410000 */
[----:B------:R-:W-:Y:S01]  /*a6b0*/  HADD2.F32 R179, -RZ, R178.H0_H0 ;  /* 0x200000b2ffb37230 */ /* 0x000fe20000004100 */
[----:B------:R-:W-:Y:S01]  /*a6c0*/  F2FP.F16.E4M3.UNPACK_B R171, R171 ;  /* 0x000000abffab723e */ /* 0x000fe200020006ff */
[----:B------:R-:W-:Y:S02]  /*a6d0*/  HADD2.F32 R181, -RZ, R177.H0_H0 ;  /* 0x200000b1ffb57230 */ /* 0x000fe40000004100 */
[-C--:B------:R-:W-:Y:S01]  /*a6e0*/  FFMA.FTZ R56, R50, R96.reuse, -R99 ;  /* 0x0000006032387223 */ /* 0x080fe20000010863 */
[----:B------:R-:W-:Y:S01]  /*a6f0*/  FFMA.FTZ R50, R95, R96, R98 ;  /* 0x000000605f327223 */ /* 0x000fe20000010062 */
[----:B------:R-:W-:Y:S01]  /*a700*/  F2FP.F16.E4M3.UNPACK_B R95, R62 ;  /* 0x0000003eff5f723e */ /* 0x000fe200020006ff */
[----:B------:R-:W-:Y:S01]  /*a710*/  HADD2.F32 R182, -RZ, R180.H0_H0 ;  /* 0x200000b4ffb67230 */ /* 0x000fe20000004100 */
[----:B------:R-:W-:Y:S01]  /*a720*/  F2FP.F16.E4M3.UNPACK_B R99, R172 ;  /* 0x000000acff63723e */ /* 0x000fe200020006ff */
[----:B------:R-:W-:Y:S01]  /*a730*/  FMUL.FTZ R183, R179, R184 ;  /* 0x000000b8b3b77220 */ /* 0x000fe20000410000 */
[----:B------:R-:W-:Y:S01]  /*a740*/  F2FP.F16.E4M3.UNPACK_B R62, R60 ;  /* 0x0000003cff3e723e */ /* 0x000fe200020006ff */
[----:B------:R-:W-:Y:S01]  /*a750*/  HADD2.F32 R60, -RZ, R95.H0_H0 ;  /* 0x2000005fff3c7230 */ /* 0x000fe20000004100 */
[----:B------:R-:W-:Y:S01]  /*a760*/  F2FP.F16.E4M3.UNPACK_B R96, R170 ;  /* 0x000000aaff60723e */ /* 0x000fe200020006ff */
[----:B------:R-:W-:-:S02]  /*a770*/  HADD2.F32 R170, -RZ, R99.H0_H0 ;  /* 0x20000063ffaa7230 */ /* 0x000fc40000004100 */
[----:B------:R-:W-:Y:S01]  /*a780*/  FMUL.FTZ R184, R181, R184 ;  /* 0x000000b8b5b87220 */ /* 0x000fe20000410000 */
[----:B------:R-:W-:Y:S01]  /*a790*/  HADD2.F32 R97, -RZ, R62.H0_H0 ;  /* 0x2000003eff617230 */ /* 0x000fe20000004100 */
[----:B------:R-:W-:Y:S01]  /*a7a0*/  F2FP.F16.E4M3.UNPACK_B R58, R58 ;  /* 0x0000003aff3a723e */ /* 0x000fe200020006ff */
        /* <DEDUP_REMOVED lines=9> */
[-C--:B------:R-:W-:Y:S01]  /*a840*/  FMUL.FTZ R173, R95, R99.reuse ;  /* 0x000000635fad7220 */ /* 0x080fe20000410000 */
[----:B------:R-:W-:Y:S02]  /*a850*/  HADD2.F32 R178, -RZ, R178.H1_H1 ;  /* 0x300000b2ffb27230 */ /* 0x000fe40000004100 */
[----:B------:R-:W-:Y:S01]  /*a860*/  FFMA.FTZ R184, R179, R182, R184 ;  /* 0x000000b6b3b87223 */ /* 0x000fe200000100b8 */
[----:B------:R-:W-:Y:S02]  /*a870*/  HADD2.F32 R177, -RZ, R177.H1_H1 ;  /* 0x300000b1ffb17230 */ /* 0x000fe40000004100 */
[----:B------:R-:W-:Y:S01]  /*a880*/  FMUL.FTZ R170, R62, R99 ;  /* 0x000000633eaa7220 */ /* 0x000fe20000410000 */
[----:B------:R-:W-:-:S02]  /*a890*/  HADD2.F32 R98, -RZ, R96.H1_H1 ;  /* 0x30000060ff627230 */ /* 0x000fc40000004100 */
[-C--:B------:R-:W-:Y:S01]  /*a8a0*/  FMUL.FTZ R179, R178, R46.reuse ;  /* 0x0000002eb2b37220 */ /* 0x080fe20000410000 */
[----:B------:R-:W-:Y:S02]  /*a8b0*/  HADD2.F32 R180, -RZ, R180.H1_H1 ;  /* 0x300000b4ffb47230 */ /* 0x000fe40000004100 */
[----:B------:R-:W-:Y:S01]  /*a8c0*/  FMUL.FTZ R46, R177, R46 ;  /* 0x0000002eb12e7220 */ /* 0x000fe20000410000 */
[----:B------:R-:W-:Y:S01]  /*a8d0*/  F2FP.F16.E4M3.UNPACK_B R176, R176 ;  /* 0x000000b0ffb0723e */ /* 0x000fe200020006ff */
[-C--:B------:R-:W-:Y:S01]  /*a8e0*/  FFMA.FTZ R96, R62, R98.reuse, -R173 ;  /* 0x000000623e607223 */ /* 0x080fe200000108ad */
[----:B------:R-:W-:Y:S01]  /*a8f0*/  FFMA.FTZ R62, R95, R98, R170 ;  /* 0x000000625f3e7223 */ /* 0x000fe200000100aa */
[----:B------:R-:W-:Y:S01]  /*a900*/  SHF.R.U32.HI R95, RZ, 0x8, R61 ;  /* 0x00000008ff5f7819 */ /* 0x000fe2000001163d */
[----:B------:R-:W-:Y:S01]  /*a910*/  FFMA.FTZ R183, R181, R182, -R183 ;  /* 0x000000b6b5b77223 */ /* 0x000fe200000108b7 */
[-C--:B------:R-:W-:Y:S01]  /*a920*/  FFMA.FTZ R46, R178, R180.reuse, R46 ;  /* 0x000000b4b22e7223 */ /* 0x080fe2000001002e */
[----:B------:R-:W-:Y:S01]  /*a930*/  FFMA.FTZ R177, R177, R180, -R179 ;  /* 0x000000b4b1b17223 */ /* 0x000fe200000108b3 */
[----:B------:R-:W-:Y:S01]  /*a940*/  F2FP.F16.E4M3.UNPACK_B R169, R169 ;  /* 0x000000a9ffa9723e */ /* 0x000fe200020006ff */
[----:B------:R-:W-:Y:S01]  /*a950*/  HADD2.F32 R182, -RZ, R171.H0_H0 ;  /* 0x200000abffb67230 */ /* 0x000fe20000004100 */
[----:B------:R-:W-:Y:S01]  /*a960*/  SHF.R.U32.HI R172, RZ, 0x8, R49 ;  /* 0x00000008ffac7819 */ /* 0x000fe20000011631 */
[----:B------:R-:W-:Y:S01]  /*a970*/  HADD2.F32 R178, -RZ, R58.H0_H0 ;  /* 0x2000003affb27230 */ /* 0x000fe20000004100 */
[----:B------:R-:W-:Y:S01]  /*a980*/  SHF.R.U32.HI R174, RZ, 0x8, R51 ;  /* 0x00000008ffae7819 */ /* 0x000fe20000011633 */
[----:B------:R-:W-:Y:S01]  /*a990*/  HADD2.F32 R180, -RZ, R176.H0_H0 ;  /* 0x200000b0ffb47230 */ /* 0x000fe20000004100 */
[--C-:B------:R-:W-:Y:S01]  /*a9a0*/  SHF.R.U32.HI R99, RZ, 0x8, R63.reuse ;  /* 0x00000008ff637819 */ /* 0x100fe2000001163f */
[----:B------:R-:W-:Y:S01]  /*a9b0*/  IMAD.SHL.U32 R95, R95, 0x100, RZ ;  /* 0x000001005f5f7824 */ /* 0x000fe200078e00ff */
[----:B------:R-:W-:Y:S01]  /*a9c0*/  LOP3.LUT R170, R63, 0xff0000ff, RZ, 0xc0, !PT ;  /* 0xff0000ff3faa7812 */ /* 0x000fe200078ec0ff */
[----:B------:R-:W-:Y:S01]  /*a9d0*/  HADD2.F32 R179, -RZ, R169.H0_H0 ;  /* 0x200000a9ffb37230 */ /* 0x000fe20000004100 */
[----:B------:R-:W-:Y:S01]  /*a9e0*/  LOP3.LUT R98, R61, 0xff0000ff, RZ, 0xc0, !PT ;  /* 0xff0000ff3d627812 */ /* 0x000fe200078ec0ff */
[-C--:B------:R-:W-:Y:S01]  /*a9f0*/  FMUL.FTZ R181, R178, R182.reuse ;  /* 0x000000b6b2b57220 */ /* 0x080fe20000410000 */
[----:B------:R-:W-:Y:S01]  /*aa00*/  SHF.R.U32.HI R63, RZ, 0x10, R63 ;  /* 0x00000010ff3f7819 */ /* 0x000fe2000001163f */
[----:B------:R-:W-:Y:S01]  /*aa10*/  FMUL.FTZ R182, R180, R182 ;  /* 0x000000b6b4b67220 */ /* 0x000fe20000410000 */
[----:B------:R-:W-:Y:S01]  /*aa20*/  LOP3.LUT R175, R51, 0xff0000ff, RZ, 0xc0, !PT ;  /* 0xff0000ff33af7812 */ /* 0x000fe200078ec0ff */
[----:B------:R-:W-:Y:S01]  /*aa30*/  HADD2.F32 R171, -RZ, R171.H1_H1 ;  /* 0x300000abffab7230 */ /* 0x000fe20000004100 */
[----:B------:R-:W-:Y:S01]  /*aa40*/  LOP3.LUT R173, R49, 0xff0000ff, RZ, 0xc0, !PT ;  /* 0xff0000ff31ad7812 */ /* 0x000fe200078ec0ff */
[----:B------:R-:W-:Y:S01]  /*aa50*/  HADD2.F32 R58, -RZ, R58.H1_H1 ;  /* 0x3000003aff3a7230 */ /* 0x000fe20000004100 */
[----:B------:R-:W-:Y:S01]  /*aa60*/  SHF.R.U32.HI R51, RZ, 0x10, R51 ;  /* 0x00000010ff337819 */ /* 0x000fe20000011633 */
[----:B------:R-:W-:Y:S01]  /*aa70*/  IMAD.SHL.U32 R172, R172, 0x100, RZ ;  /* 0x00000100acac7824 */ /* 0x000fe200078e00ff */
[----:B------:R-:W-:Y:S01]  /*aa80*/  SHF.R.U32.HI R49, RZ, 0x10, R49 ;  /* 0x00000010ff317819 */ /* 0x000fe20000011631 */
[----:B------:R-:W-:Y:S01]  /*aa90*/  HADD2.F32 R176, -RZ, R176.H1_H1 ;  /* 0x300000b0ffb07230 */ /* 0x000fe20000004100 */
[----:B------:R-:W-:Y:S01]  /*aaa0*/  LOP3.LUT R95, R98, 0xff00, R95, 0xf8, !PT ;  /* 0x0000ff00625f7812 */ /* 0x000fe200078ef85f */
[----:B------:R-:W-:-:S02]  /*aab0*/  IMAD.SHL.U32 R174, R174, 0x100, RZ ;  /* 0x00000100aeae7824 */ /* 0x000fc400078e00ff */
[-C--:B------:R-:W-:Y:S01]  /*aac0*/  FFMA.FTZ R181, R180, R179.reuse, -R181 ;  /* 0x000000b3b4b57223 */ /* 0x080fe200000108b5 */
[----:B------:R-:W-:Y:S01]  /*aad0*/  FFMA.FTZ R182, R178, R179, R182 ;  /* 0x000000b3b2b67223 */ /* 0x000fe200000100b6 */
[----:B------:R-:W-:Y:S02]  /*aae0*/  IMAD.U32 R98, R63, 0x10000, RZ ;  /* 0x000100003f627824 */ /* 0x000fe400078e00ff */
[-C--:B------:R-:W-:Y:S01]  /*aaf0*/  FMUL.FTZ R179, R58, R171.reuse ;  /* 0x000000ab3ab37220 */ /* 0x080fe20000410000 */
[----:B------:R-:W-:Y:S01]  /*ab00*/  HADD2.F32 R169, -RZ, R169.H1_H1 ;  /* 0x300000a9ffa97230 */ /* 0x000fe20000004100 */
[----:B------:R-:W-:Y:S01]  /*ab10*/  LOP3.LUT R172, R173, 0xff00, R172, 0xf8, !PT ;  /* 0x0000ff00adac7812 */ /* 0x000fe200078ef8ac */
[----:B------:R-:W-:Y:S01]  /*ab20*/  IMAD.U32 R63, R51, 0x10000, RZ ;  /* 0x00010000333f7824 */ /* 0x000fe200078e00ff */
[----:B------:R-:W-:Y:S01]  /*ab30*/  SHF.L.U32 R49, R49, 0x10, RZ ;  /* 0x0000001031317819 */ /* 0x000fe200000006ff */
[----:B------:R-:W-:Y:S01]  /*ab40*/  FMUL.FTZ R171, R176, R171 ;  /* 0x000000abb0ab7220 */ /* 0x000fe20000410000 */
[----:B------:R-:W-:Y:S01]  /*ab50*/  SHF.R.U32.HI R61, RZ, 0x10, R61 ;  /* 0x00000010ff3d7819 */ /* 0x000fe2000001163d */
[----:B------:R-:W-:Y:S01]  /*ab60*/  IMAD.SHL.U32 R99, R99, 0x100, RZ ;  /* 0x0000010063637824 */ /* 0x000fe200078e00ff */
[----:B------:R-:W-:Y:S01]  /*ab70*/  LOP3.LUT R174, R175, 0xff00, R174, 0xf8, !PT ;  /* 0x0000ff00afae7812 */ /* 0x000fe200078ef8ae */
[-C--:B------:R-:W-:Y:S01]  /*ab80*/  FFMA.FTZ R171, R58, R169.reuse, R171 ;  /* 0x000000a93aab7223 */ /* 0x080fe200000100ab */
[----:B------:R-:W-:Y:S01]  /*ab90*/  LOP3.LUT R51, R172, 0xff0000, R49, 0xf8, !PT ;  /* 0x00ff0000ac337812 */ /* 0x000fe200078ef831 */
[----:B------:R-:W-:Y:S01]  /*aba0*/  IMAD.U32 R58, R61, 0x10000, RZ ;  /* 0x000100003d3a7824 */ /* 0x000fe200078e00ff */
[----:B------:R-:W-:Y:S01]  /*abb0*/  LOP3.LUT R49, R174, 0xff0000, R63, 0xf8, !PT ;  /* 0x00ff0000ae317812 */ /* 0x000fe200078ef83f */
[----:B------:R-:W-:Y:S01]  /*abc0*/  FFMA.FTZ R176, R176, R169, -R179 ;  /* 0x000000a9b0b07223 */ /* 0x000fe200000108b3 */
[----:B------:R-:W-:-:S02]  /*abd0*/  F2FP.SATFINITE.E4M3.F32.PACK_AB_MERGE_C R63, R50, R44, RZ ;  /* 0x0000002c323f723e */ /* 0x000fc400048070ff */
[----:B------:R-:W-:Y:S02]  /*abe0*/  F2FP.SATFINITE.E4M3.F32.PACK_AB_MERGE_C R48, R56, R48, RZ ;  /* 0x000000303830723e */ /* 0x000fe400048070ff */
[----:B------:R-:W-:Y:S02]  /*abf0*/  F2FP.SATFINITE.E4M3.F32.PACK_AB_MERGE_C R56, R62, R60, R63 ;  /* 0x0000003c3e38723e */ /* 0x000fe4000480703f */
[----:B------:R-:W-:Y:S02]  /*ac00*/  LOP3.LUT R99, R170, 0xff00, R99, 0xf8, !PT ;  /* 0x0000ff00aa637812 */ /* 0x000fe400078ef863 */
[----:B------:R-:W-:Y:S02]  /*ac10*/  LOP3.LUT R61, R95, 0xff0000, R58, 0xf8, !PT ;  /* 0x00ff00005f3d7812 */ /* 0x000fe400078ef83a */
[----:B------:R-:W-:Y:S02]  /*ac20*/  F2FP.F16.E4M3.UNPACK_B R50, R57 ;  /* 0x00000039ff32723e */ /* 0x000fe400020006ff */
[----:B------:R-:W-:-:S02]  /*ac30*/  F2FP.F16.E4M3.UNPACK_B R62, R51 ;  /* 0x00000033ff3e723e */ /* 0x000fc400020006ff */
[----:B------:R-:W-:Y:S01]  /*ac40*/  F2FP.SATFINITE.E4M3.F32.PACK_AB_MERGE_C R44, R96, R97, R48 ;  /* 0x00000061602c723e */ /* 0x000fe20004807030 */
[----:B------:R-:W-:Y:S01]  /*ac50*/  HADD2.F32 R60, -RZ, R50.H0_H0 ;  /* 0x20000032ff3c7230 */ /* 0x000fe20000004100 */
[----:B------:R-:W-:Y:S01]  /*ac60*/  LOP3.LUT R58, R99, 0xff0000, R98, 0xf8, !PT ;  /* 0x00ff0000633a7812 */ /* 0x000fe200078ef862 */
[----:B------:R-:W-:Y:S01]  /*ac70*/  HADD2.F32 R99, -RZ, R62.H0_H0 ;  /* 0x2000003eff637230 */ /* 0x000fe20000004100 */
[----:B------:R-:W-:Y:S01]  /*ac80*/  F2FP.F16.E4M3.UNPACK_B R48, R45 ;  /* 0x0000002dff30723e */ /* 0x000fe200020006ff */
[----:B------:R-:W-:Y:S01]  /*ac90*/  HADD2.F32 R63, -RZ, R50.H1_H1 ;  /* 0x30000032ff3f7230 */ /* 0x000fe20000004100 */
[----:B------:R-:W-:Y:S01]  /*aca0*/  F2FP.F16.E4M3.UNPACK_B R95, R61 ;  /* 0x0000003dff5f723e */ /* 0x000fe200020006ff */
[----:B------:R-:W-:Y:S02]  /*acb0*/  HADD2.F32 R96, -RZ, R62.H1_H1 ;  /* 0x3000003eff607230 */ /* 0x000fe40000004100 */
[----:B------:R-:W-:Y:S01]  /*acc0*/  FMUL.FTZ R169, R60, R99 ;  /* 0x000000633ca97220 */ /* 0x000fe20000410000 */
[--C-:B------:R-:W-:Y:S01]  /*acd0*/  HADD2.F32 R50, -RZ, R48.reuse.H0_H0 ;  /* 0x20000030ff327230 */ /* 0x100fe20000004100 */
[----:B------:R-:W-:Y:S01]  /*ace0*/  F2FP.F16.E4M3.UNPACK_B R57, R57.H1 ;  /* 0x00000039ff39723e */ /* 0x000fe200030006ff */
[----:B------:R-:W-:Y:S01]  /*acf0*/  HADD2.F32 R97, -RZ, R95.H0_H0 ;  /* 0x2000005fff617230 */ /* 0x000fe20000004100 */
[----:B------:R-:W-:Y:S01]  /*ad00*/  F2FP.F16.E4M3.UNPACK_B R174, R49.H1 ;  /* 0x00000031ffae723e */ /* 0x000fe200030006ff */
[----:B------:R-:W-:-:S02]  /*ad10*/  HADD2.F32 R62, -RZ, R48.H1_H1 ;  /* 0x30000030ff3e7230 */ /* 0x000fc40000004100 */
[C---:B------:R-:W-:Y:S01]  /*ad20*/  FMUL.FTZ R99, R50.reuse, R99 ;  /* 0x0000006332637220 */ /* 0x040fe20000410000 */
[----:B------:R-:W-:Y:S02]  /*ad30*/  HADD2.F32 R95, -RZ, R95.H1_H1 ;  /* 0x3000005fff5f7230 */ /* 0x000fe40000004100 */
[-C--:B------:R-:W-:Y:S01]  /*ad40*/  FFMA.FTZ R48, R50, R97.reuse, -R169 ;  /* 0x0000006132307223 */ /* 0x080fe200000108a9 */
[CC--:B------:R-:W-:Y:S01]  /*ad50*/  FMUL.FTZ R169, R63.reuse, R96.reuse ;  /* 0x000000603fa97220 */ /* 0x0c0fe20000410000 */
[----:B------:R-:W-:Y:S01]  /*ad60*/  FMUL.FTZ R96, R62, R96 ;  /* 0x000000603e607220 */ /* 0x000fe20000410000 */
[----:B------:R-:W-:Y:S01]  /*ad70*/  FFMA.FTZ R50, R60, R97, R99 ;  /* 0x000000613c327223 */ /* 0x000fe20000010063 */
[----:B------:R-:W-:Y:S01]  /*ad80*/  F2FP.F16.E4M3.UNPACK_B R60, R45.H1 ;  /* 0x0000002dff3c723e */ /* 0x000fe200030006ff */
[-C--:B------:R-:W-:Y:S01]  /*ad90*/  FFMA.FTZ R45, R62, R95.reuse, -R169 ;  /* 0x0000005f3e2d7223 */ /* 0x080fe200000108a9 */
[----:B------:R-:W-:Y:S01]  /*ada0*/  FFMA.FTZ R63, R63, R95, R96 ;  /* 0x0000005f3f3f7223 */ /* 0x000fe20000010060 */
[----:B------:R-:W-:Y:S01]  /*adb0*/  F2FP.F16.E4M3.UNPACK_B R96, R51.H1 ;  /* 0x00000033ff60723e */ /* 0x000fe200030006ff */
[--C-:B------:R-:W-:Y:S01]  /*adc0*/  HADD2.F32 R62, -RZ, R57.reuse.H1_H1 ;  /* 0x30000039ff3e7230 */ /* 0x100fe20000004100 */
[----:B------:R-:W-:Y:S01]  /*add0*/  F2FP.F16.E4M3.UNPACK_B R95, R61.H1 ;  /* 0x0000003dff5f723e */ /* 0x000fe200030006ff */
        /* <DEDUP_REMOVED lines=9> */
[-C--:B------:R-:W-:Y:S01]  /*ae70*/  FMUL.FTZ R170, R61, R98.reuse ;  /* 0x000000623daa7220 */ /* 0x080fe20000410000 */
[--C-:B------:R-:W-:Y:S02]  /*ae80*/  HADD2.F32 R96, -RZ, R95.reuse.H0_H0 ;  /* 0x2000005fff607230 */ /* 0x100fe40000004100 */
[C---:B------:R-:W-:Y:S01]  /*ae90*/  FMUL.FTZ R98, R51.reuse, R98 ;  /* 0x0000006233627220 */ /* 0x040fe20000410000 */
[----:B------:R-:W-:Y:S02]  /*aea0*/  HADD2.F32 R95, -RZ, R95.H1_H1 ;  /* 0x3000005fff5f7230 */ /* 0x000fe40000004100 */
[-C--:B------:R-:W-:Y:S01]  /*aeb0*/  FMUL.FTZ R97, R62, R57.reuse ;  /* 0x000000393e617220 */ /* 0x080fe20000410000 */
[C---:B------:R-:W-:Y:S01]  /*aec0*/  FMUL.FTZ R99, R60.reuse, R57 ;  /* 0x000000393c637220 */ /* 0x040fe20000410000 */
[-C--:B------:R-:W-:Y:S01]  /*aed0*/  FFMA.FTZ R51, R51, R96.reuse, -R170 ;  /* 0x0000006033337223 */ /* 0x080fe200000108aa */
[----:B------:R-:W-:Y:S01]  /*aee0*/  FFMA.FTZ R57, R61, R96, R98 ;  /* 0x000000603d397223 */ /* 0x000fe20000010062 */
[-C--:B------:R-:W-:Y:S01]  /*aef0*/  FFMA.FTZ R60, R60, R95.reuse, -R97 ;  /* 0x0000005f3c3c7223 */ /* 0x080fe20000010861 */
[----:B------:R-:W-:Y:S01]  /*af00*/  FFMA.FTZ R62, R62, R95, R99 ;  /* 0x0000005f3e3e7223 */ /* 0x000fe20000010063 */
[----:B------:R-:W-:Y:S01]  /*af10*/  F2FP.F16.E4M3.UNPACK_B R96, R59 ;  /* 0x0000003bff60723e */ /* 0x000fe200020006ff */
[--C-:B------:R-:W-:Y:S01]  /*af20*/  HADD2.F32 R175, -RZ, R174.reuse.H0_H0 ;  /* 0x200000aeffaf7230 */ /* 0x100fe20000004100 */
[----:B------:R-:W-:Y:S01]  /*af30*/  F2FP.F16.E4M3.UNPACK_B R95, R49 ;  /* 0x00000031ff5f723e */ /* 0x000fe200020006ff */
[----:B------:R-:W-:Y:S01]  /*af40*/  HADD2.F32 R174, -RZ, R174.H1_H1 ;  /* 0x300000aeffae7230 */ /* 0x000fe20000004100 */
[-C--:B------:R-:W-:Y:S01]  /*af50*/  F2FP.F16.E4M3.UNPACK_B R61, R47.reuse ;  /* 0x0000002fff3d723e */ /* 0x080fe200020006ff */
[--C-:B------:R-:W-:Y:S01]  /*af60*/  HADD2.F32 R169, -RZ, R96.reuse.H0_H0 ;  /* 0x20000060ffa97230 */ /* 0x100fe20000004100 */
[----:B------:R-:W-:Y:S01]  /*af70*/  F2FP.F16.E4M3.UNPACK_B R97, R47.H1 ;  /* 0x0000002fff61723e */ /* 0x000fe200030006ff */
[----:B------:R-:W-:Y:S01]  /*af80*/  HADD2.F32 R173, -RZ, R95.H0_H0 ;  /* 0x2000005fffad7230 */ /* 0x000fe20000004100 */
[----:B------:R-:W-:Y:S01]  /*af90*/  F2FP.F16.E4M3.UNPACK_B R47, R58 ;  /* 0x0000003aff2f723e */ /* 0x000fe200020006ff */
[----:B------:R-:W-:Y:S01]  /*afa0*/  HADD2.F32 R98, -RZ, R61.H0_H0 ;  /* 0x2000003dff627230 */ /* 0x000fe20000004100 */
[----:B------:R-:W-:Y:S01]  /*afb0*/  F2FP.F16.E4M3.UNPACK_B R99, R59.H1 ;  /* 0x0000003bff63723e */ /* 0x000fe200030006ff */
[----:B------:R-:W-:-:S02]  /*afc0*/  HADD2.F32 R96, -RZ, R96.H1_H1 ;  /* 0x30000060ff607230 */ /* 0x000fc40000004100 */
[-C--:B------:R-:W-:Y:S01]  /*afd0*/  FMUL.FTZ R49, R169, R173.reuse ;  /* 0x000000ada9317220 */ /* 0x080fe20000410000 */
[----:B------:R-:W-:Y:S01]  /*afe0*/  HADD2.F32 R172, -RZ, R47.H0_H0 ;  /* 0x2000002fffac7230 */ /* 0x000fe20000004100 */
[----:B------:R-:W-:Y:S01]  /*aff0*/  F2FP.F16.E4M3.UNPACK_B R59, R58.H1 ;  /* 0x0000003aff3b723e */ /* 0x000fe200030006ff */
[----:B------:R-:W-:Y:S02]  /*b000*/  HADD2.F32 R170, -RZ, R99.H0_H0 ;  /* 0x20000063ffaa7230 */ /* 0x000fe40000004100 */
[C---:B------:R-:W-:Y:S01]  /*b010*/  FMUL.FTZ R58, R98.reuse, R173 ;  /* 0x000000ad623a7220 */ /* 0x040fe20000410000 */
[----:B------:R-:W-:Y:S02]  /*b020*/  HADD2.F32 R95, -RZ, R95.H1_H1 ;  /* 0x3000005fff5f7230 */ /* 0x000fe40000004100 */
[----:B------:R-:W-:Y:S01]  /*b030*/  FFMA.FTZ R49, R98, R172, -R49 ;  /* 0x000000ac62317223 */ /* 0x000fe20000010831 */
[----:B------:R-:W-:Y:S02]  /*b040*/  HADD2.F32 R98, -RZ, R97.H0_H0 ;  /* 0x20000061ff627230 */ /* 0x000fe40000004100 */
[----:B------:R-:W-:Y:S01]  /*b050*/  FMUL.FTZ R177, R170, R175 ;  /* 0x000000afaab17220 */ /* 0x000fe20000410000 */
[----:B------:R-:W-:-:S02]  /*b060*/  HADD2.F32 R173, -RZ, R59.H0_H0 ;  /* 0x2000003bffad7230 */ /* 0x000fc40000004100 */
[----:B------:R-:W-:Y:S01]  /*b070*/  FFMA.FTZ R58, R169, R172, R58 ;  /* 0x000000aca93a7223 */ /* 0x000fe2000001003a */
        /* <DEDUP_REMOVED lines=8> */
[C---:B------:R-:W-:Y:S01]  /*b100*/  FMUL.FTZ R174, R97.reuse, R174 ;  /* 0x000000ae61ae7220 */ /* 0x040fe20000410000 */
[----:B------:R-:W-:Y:S01]  /*b110*/  HADD2.F32 R47, -RZ, R47.H1_H1 ;  /* 0x3000002fff2f7230 */ /* 0x000fe20000004100 */
[----:B------:R-:W-:Y:S01]  /*b120*/  F2FP.SATFINITE.E4M3.F32.PACK_AB_MERGE_C R51, R60, R51, RZ ;  /* 0x000000333c33723e */ /* 0x000fe200048070ff */
[-C--:B------:R-:W-:Y:S01]  /*b130*/  FFMA.FTZ R97, R97, R170.reuse, -R172 ;  /* 0x000000aa61617223 */ /* 0x080fe200000108ac */
[-C--:B------:R-:W-:Y:S01]  /*b140*/  FMUL.FTZ R172, R96, R95.reuse ;  /* 0x0000005f60ac7220 */ /* 0x080fe20000410000 */
[----:B------:R-:W-:Y:S01]  /*b150*/  FMUL.FTZ R95, R61, R95 ;  /* 0x0000005f3d5f7220 */ /* 0x000fe20000410000 */
[----:B------:R-:W-:Y:S01]  /*b160*/  FFMA.FTZ R174, R169, R170, R174 ;  /* 0x000000aaa9ae7223 */ /* 0x000fe200000100ae */
[----:B------:R-:W-:Y:S01]  /*b170*/  F2FP.SATFINITE.E4M3.F32.PACK_AB_MERGE_C R57, R62, R57, RZ ;  /* 0x000000393e39723e */ /* 0x000fe200048070ff */
[-C--:B------:R-:W-:Y:S01]  /*b180*/  FFMA.FTZ R172, R61, R47.reuse, -R172 ;  /* 0x0000002f3dac7223 */ /* 0x080fe200000108ac */
[----:B------:R-:W-:Y:S01]  /*b190*/  FFMA.FTZ R95, R96, R47, R95 ;  /* 0x0000002f605f7223 */ /* 0x000fe2000001005f */
[----:B------:R-:W-:-:S02]  /*b1a0*/  F2FP.SATFINITE.E4M3.F32.PACK_AB_MERGE_C R97, R97, R98, RZ ;  /* 0x000000626161723e */ /* 0x000fc400048070ff */
[----:B------:R-:W-:Y:S02]  /*b1b0*/  F2FP.SATFINITE.E4M3.F32.PACK_AB_MERGE_C R99, R174, R99, RZ ;  /* 0x00000063ae63723e */ /* 0x000fe400048070ff */
[----:B------:R-:W-:Y:S02]  /*b1c0*/  F2FP.SATFINITE.E4M3.F32.PACK_AB_MERGE_C R45, R45, R48, R51 ;  /* 0x000000302d2d723e */ /* 0x000fe40004807033 */
[----:B------:R-:W-:Y:S01]  /*b1d0*/  F2FP.SATFINITE.E4M3.F32.PACK_AB_MERGE_C R59, R95, R58, R99 ;  /* 0x0000003a5f3b723e */ /* 0x000fe20004807063 */
[----:B------:R-:W-:Y:S01]  /*b1e0*/  IMAD.MOV.U32 R58, RZ, RZ, R171 ;  /* 0x000000ffff3a7224 */ /* 0x000fe200078e00ab */
[----:B------:R-:W-:Y:S02]  /*b1f0*/  F2FP.SATFINITE.E4M3.F32.PACK_AB_MERGE_C R47, R172, R49, R97 ;  /* 0x00000031ac2f723e */ /* 0x000fe40004807061 */
[----:B------:R-:W-:-:S07]  /*b200*/  F2FP.SATFINITE.E4M3.F32.PACK_AB_MERGE_C R57, R63, R50, R57 ;  /* 0x000000323f39723e */ /* 0x000fce0004807039 */
.L_x_2445:
[----:B------:R-:W-:Y:S05]  /*b210*/  BSYNC B3 ;  /* 0x0000000000037941 */ /* 0x000fea0003800000 */
.L_x_2444:
        /* <DEDUP_REMOVED lines=10> */
.L_x_2443:
[----:B------:R-:W-:Y:S05]  /*b2c0*/  BSYNC B2 ;  /* 0x0000000000027941 */ /* 0x000fea0003800000 */
.L_x_2442:
        /* <DEDUP_REMOVED lines=27> */
[--C-:B------:R-:W-:Y:S01]  /*b480*/  SHF.R.U32.HI R54, RZ, 0x8, R89.reuse ;  /* 0x00000008ff367819 */ /* 0x100fe20000011659 */
[----:B-1----:R-:W-:Y:S01]  /*b490*/  IMAD.MOV.U32 R60, RZ, RZ, R48 ;  /* 0x000000ffff3c7224 */ /* 0x002fe200078e0030 */
[----:B0-----:R-:W-:Y:S02]  /*b4a0*/  MOV R58, R44 ;  /* 0x0000002c003a7202 */ /* 0x001fe40000000f00 */
[----:B------:R-:W-:Y:S01]  /*b4b0*/  SHF.R.U32.HI R92, RZ, 0x10, R89 ;  /* 0x00000010ff5c7819 */ /* 0x000fe20000011659 */
[----:B------:R-:W-:Y:S01]  /*b4c0*/  IMAD.SHL.U32 R44, R54, 0x100, RZ ;  /* 0x00000100362c7824 */ /* 0x000fe200078e00ff */
[----:B------:R-:W-:Y:S01]  /*b4d0*/  LOP3.LUT R61, R89, 0xff0000ff, RZ, 0xc0, !PT ;  /* 0xff0000ff593d7812 */ /* 0x000fe200078ec0ff */
[----:B------:R-:W-:Y:S01]  /*b4e0*/  IMAD.MOV.U32 R54, RZ, RZ, R46 ;  /* 0x000000ffff367224 */ /* 0x000fe200078e002e */
[----:B------:R-:W-:Y:S01]  /*b4f0*/  SHF.R.U32.HI R89, RZ, 0x8, R91 ;  /* 0x00000008ff597819 */ /* 0x000fe2000001165b */
[----:B------:R-:W-:Y:S01]  /*b500*/  IMAD.U32 R48, R92, 0x10000, RZ ;  /* 0x000100005c307824 */ /* 0x000fe200078e00ff */
[----:B------:R-:W-:-:S02]  /*b510*/  SHF.R.U32.HI R88, RZ, 0x8, R53 ;  /* 0x00000008ff587819 */ /* 0x000fc40000011635 */
[----:B------:R-:W-:Y:S01]  /*b520*/  LOP3.LUT R61, R61, 0xff00, R44, 0xf8, !PT ;  /* 0x0000ff003d3d7812 */ /* 0x000fe200078ef82c */
[----:B------:R-:W-:Y:S01]  /*b530*/  IMAD.SHL.U32 R44, R89, 0x100, RZ ;  /* 0x00000100592c7824 */ /* 0x000fe200078e00ff */
[----:B------:R-:W-:Y:S01]  /*b540*/  SHF.R.U32.HI R90, RZ, 0x10, R91 ;  /* 0x00000010ff5a7819 */ /* 0x000fe2000001165b */
[----:B------:R-:W-:Y:S01]  /*b550*/  IMAD.SHL.U32 R46, R88, 0x100, RZ ;  /* 0x00000100582e7824 */ /* 0x000fe200078e00ff */
[----:B------:R-:W-:Y:S02]  /*b560*/  LOP3.LUT R63, R91, 0xff0000ff, RZ, 0xc0, !PT ;  /* 0xff0000ff5b3f7812 */ /* 0x000fe400078ec0ff */
[----:B------:R-:W-:Y:S02]  /*b570*/  SHF.R.U32.HI R62, RZ, 0x8, R55 ;  /* 0x00000008ff3e7819 */ /* 0x000fe40000011637 */
[----:B------:R-:W-:Y:S02]  /*b580*/  LOP3.LUT R91, R53, 0xff0000ff, RZ, 0xc0, !PT ;  /* 0xff0000ff355b7812 */ /* 0x000fe400078ec0ff */
[----:B------:R-:W-:-:S02]  /*b590*/  SHF.R.U32.HI R52, RZ, 0x10, R53 ;  /* 0x00000010ff347819 */ /* 0x000fc40000011635 */
[----:B------:R-:W-:Y:S02]  /*b5a0*/  SHF.R.U32.HI R53, RZ, 0x10, R55 ;  /* 0x00000010ff357819 */ /* 0x000fe40000011637 */
[----:B------:R-:W-:Y:S01]  /*b5b0*/  LOP3.LUT R93, R55, 0xff0000ff, RZ, 0xc0, !PT ;  /* 0xff0000ff375d7812 */ /* 0x000fe200078ec0ff */
[----:B------:R-:W-:Y:S01]  /*b5c0*/  IMAD.MOV.U32 R55, RZ, RZ, R50 ;  /* 0x000000ffff377224 */ /* 0x000fe200078e0032 */
[----:B------:R-:W-:Y:S01]  /*b5d0*/  LOP3.LUT R89, R63, 0xff00, R44, 0xf8, !PT ;  /* 0x0000ff003f597812 */ /* 0x000fe200078ef82c */
[----:B------:R-:W-:Y:S01]  /*b5e0*/  IMAD.SHL.U32 R50, R62, 0x100, RZ ;  /* 0x000001003e327824 */ /* 0x000fe200078e00ff */
[----:B------:R-:W-:Y:S01]  /*b5f0*/  LOP3.LUT R95, R91, 0xff00, R46, 0xf8, !PT ;  /* 0x0000ff005b5f7812 */ /* 0x000fe200078ef82e */
[----:B------:R-:W-:Y:S01]  /*b600*/  IMAD.U32 R46, R53, 0x10000, RZ ;  /* 0x00010000352e7824 */ /* 0x000fe200078e00ff */
[----:B------:R-:W-:Y:S02]  /*b610*/  SHF.L.U32 R44, R90, 0x10, RZ ;  /* 0x000000105a2c7819 */ /* 0x000fe400000006ff */
[----:B------:R-:W-:-:S02]  /*b620*/  F2FP.F16.E4M3.UNPACK_B R91, R164.H1 ;  /* 0x000000a4ff5b723e */ /* 0x000fc400030006ff */
[----:B------:R-:W-:Y:S02]  /*b630*/  F2FP.F16.E4M3.UNPACK_B R63, R60.H1 ;  /* 0x0000003cff3f723e */ /* 0x000fe400030006ff */
[----:B------:R-:W-:Y:S02]  /*b640*/  LOP3.LUT R48, R61, 0xff0000, R48, 0xf8, !PT ;  /* 0x00ff00003d307812 */ /* 0x000fe400078ef830 */
[----:B------:R-:W-:Y:S01]  /*b650*/  LOP3.LUT R44, R89, 0xff0000, R44, 0xf8, !PT ;  /* 0x00ff0000592c7812 */ /* 0x000fe200078ef82c */
[----:B------:R-:W-:Y:S01]  /*b660*/  HADD2.F32 R88, -RZ, R63.H0_H0 ;  /* 0x2000003fff587230 */ /* 0x000fe20000004100 */
[----:B------:R-:W-:Y:S01]  /*b670*/  LOP3.LUT R97, R93, 0xff00, R50, 0xf8, !PT ;  /* 0x0000ff005d617812 */ /* 0x000fe200078ef832 */
[----:B------:R-:W-:Y:S01]  /*b680*/  HADD2.F32 R93, -RZ, R91.H0_H0 ;  /* 0x2000005bff5d7230 */ /* 0x000fe20000004100 */
[----:B------:R-:W-:Y:S01]  /*b690*/  F2FP.F16.E4M3.UNPACK_B R61, R58.H1 ;  /* 0x0000003aff3d723e */ /* 0x000fe200030006ff */
[----:B------:R-:W-:Y:S01]  /*b6a0*/  IMAD.U32 R50, R52, 0x10000, RZ ;  /* 0x0001000034327824 */ /* 0x000fe200078e00ff */
[----:B------:R-:W-:-:S02]  /*b6b0*/  F2FP.F16.E4M3.UNPACK_B R89, R166.H1 ;  /* 0x000000a6ff59723e */ /* 0x000fc400030006ff */
[-C--:B------:R-:W-:Y:S01]  /*b6c0*/  FMUL.FTZ R99, R88, R93.reuse ;  /* 0x0000005d58637220 */ /* 0x080fe20000410000 */
[----:B------:R-:W-:Y:S01]  /*b6d0*/  HADD2.F32 R62, -RZ, R61.H0_H0 ;  /* 0x2000003dff3e7230 */ /* 0x000fe20000004100 */
[----:B------:R-:W-:Y:S01]  /*b6e0*/  F2FP.F16.E4M3.UNPACK_B R164, R164 ;  /* 0x000000a4ffa4723e */ /* 0x000fe200020006ff */
[--C-:B------:R-:W-:Y:S01]  /*b6f0*/  HADD2.F32 R53, -RZ, R89.reuse.H0_H0 ;  /* 0x20000059ff357230 */ /* 0x100fe20000004100 */
[----:B------:R-:W-:Y:S01]  /*b700*/  F2FP.F16.E4M3.UNPACK_B R60, R60 ;  /* 0x0000003cff3c723e */ /* 0x000fe200020006ff */
[----:B------:R-:W-:Y:S02]  /*b710*/  HADD2.F32 R90, -RZ, R89.H1_H1 ;  /* 0x30000059ff5a7230 */ /* 0x000fe40000004100 */
[C---:B------:R-:W-:Y:S01]  /*b720*/  FMUL.FTZ R93, R62.reuse, R93 ;  /* 0x0000005d3e5d7220 */ /* 0x040fe20000410000 */
[----:B------:R-:W-:Y:S02]  /*b730*/  HADD2.F32 R61, -RZ, R61.H1_H1 ;  /* 0x3000003dff3d7230 */ /* 0x000fe40000004100 */
[----:B------:R-:W-:Y:S01]  /*b740*/  FFMA.FTZ R52, R62, R53, -R99 ;  /* 0x000000353e347223 */ /* 0x000fe20000010863 */
[----:B------:R-:W-:-:S02]  /*b750*/  HADD2.F32 R62, -RZ, R91.H1_H1 ;  /* 0x3000005bff3e7230 */ /* 0x000fc40000004100 */
[----:B------:R-:W-:Y:S01]  /*b760*/  FFMA.FTZ R53, R88, R53, R93 ;  /* 0x0000003558357223 */ /* 0x000fe2000001005d */
[----:B------:R-:W-:Y:S01]  /*b770*/  HADD2.F32 R89, -RZ, R63.H1_H1 ;  /* 0x3000003fff597230 */ /* 0x000fe20000004100 */
[----:B------:R-:W-:Y:S01]  /*b780*/  F2FP.F16.E4M3.UNPACK_B R63, R58 ;  /* 0x0000003aff3f723e */ /* 0x000fe200020006ff */
[----:B------:R-:W-:Y:S01]  /*b790*/  HADD2.F32 R93, -RZ, R164.H0_H0 ;  /* 0x200000a4ff5d7230 */ /* 0x000fe20000004100 */
[----:B------:R-:W-:Y:S01]  /*b7a0*/  F2FP.F16.E4M3.UNPACK_B R166, R166 ;  /* 0x000000a6ffa6723e */ /* 0x000fe200020006ff */
[-C--:B------:R-:W-:Y:S01]  /*b7b0*/  FMUL.FTZ R92, R61, R62.reuse ;  /* 0x0000003e3d5c7220 */ /* 0x080fe20000410000 */
[----:B------:R-:W-:Y:S01]  /*b7c0*/  FMUL.FTZ R58, R89, R62 ;  /* 0x0000003e593a7220 */ /* 0x000fe20000410000 */
[----:B------:R-:W-:Y:S01]  /*b7d0*/  HADD2.F32 R88, -RZ, R60.H0_H0 ;  /* 0x2000003cff587230 */ /* 0x000fe20000004100 */
[----:B------:R-:W-:Y:S01]  /*b7e0*/  LOP3.LUT R50, R95, 0xff0000, R50, 0xf8, !PT ;  /* 0x00ff00005f327812 */ /* 0x000fe200078ef832 */
[----:B------:R-:W-:Y:S02]  /*b7f0*/  HADD2.F32 R62, -RZ, R63.H0_H0 ;  /* 0x2000003fff3e7230 */ /* 0x000fe40000004100 */
[-C--:B------:R-:W-:Y:S01]  /*b800*/  FFMA.FTZ R61, R61, R90.reuse, -R58 ;  /* 0x0000005a3d3d7223 */ /* 0x080fe2000001083a */
[----:B------:R-:W-:Y:S01]  /*b810*/  FFMA.FTZ R58, R89, R90, R92 ;  /* 0x0000005a593a7223 */ /* 0x000fe2000001005c */
[----:B------:R-:W-:-:S02]  /*b820*/  HADD2.F32 R91, -RZ, R166.H0_H0 ;  /* 0x200000a6ff5b7230 */ /* 0x000fc40000004100 */
[-C--:B------:R-:W-:Y:S01]  /*b830*/  FMUL.FTZ R95, R88, R93.reuse ;  /* 0x0000005d585f7220 */ /* 0x080fe20000410000 */
[----:B------:R-:W-:Y:S01]  /*b840*/  FMUL.FTZ R93, R62, R93 ;  /* 0x0000005d3e5d7220 */ /* 0x000fe20000410000 */
[----:B------:R-:W-:Y:S01]  /*b850*/  HADD2.F32 R164, -RZ, R164.H1_H1 ;  /* 0x300000a4ffa47230 */ /* 0x000fe20000004100 */
[----:B------:R-:W-:Y:S01]  /*b860*/  F2FP.F16.E4M3.UNPACK_B R90, R165.H1 ;  /* 0x000000a5ff5a723e */ /* 0x000fe200030006ff */
[----:B------:R-:W-:Y:S02]  /*b870*/  HADD2.F32 R89, -RZ, R60.H1_H1 ;  /* 0x3000003cff597230 */ /* 0x000fe40000004100 */
[-C--:B------:R-:W-:Y:S01]  /*b880*/  FFMA.FTZ R60, R88, R91.reuse, R93 ;  /* 0x0000005b583c7223 */ /* 0x080fe2000001005d */
[----:B------:R-:W-:Y:S02]  /*b890*/  HADD2.F32 R63, -RZ, R63.H1_H1 ;  /* 0x3000003fff3f7230 */ /* 0x000fe40000004100 */
[----:B------:R-:W-:Y:S01]  /*b8a0*/  FFMA.FTZ R62, R62, R91, -R95 ;  /* 0x0000005b3e3e7223 */ /* 0x000fe2000001085f */
[----:B------:R-:W-:-:S02]  /*b8b0*/  HADD2.F32 R166, -RZ, R166.H1_H1 ;  /* 0x300000a6ffa67230 */ /* 0x000fc40000004100 */
[-C--:B------:R-:W-:Y:S01]  /*b8c0*/  FMUL.FTZ R88, R89, R164.reuse ;  /* 0x000000a459587220 */ /* 0x080fe20000410000 */
[----:B------:R-:W-:Y:S01]  /*b8d0*/  F2FP.F16.E4M3.UNPACK_B R91, R55.H1 ;  /* 0x00000037ff5b723e */ /* 0x000fe200030006ff */
[----:B------:R-:W-:Y:S01]  /*b8e0*/  FMUL.FTZ R164, R63, R164 ;  /* 0x000000a43fa47220 */ /* 0x000fe20000410000 */
[----:B------:R-:W-:Y:S01]  /*b8f0*/  LOP3.LUT R46, R97, 0xff0000, R46, 0xf8, !PT ;  /* 0x00ff0000612e7812 */ /* 0x000fe200078ef82e */
[----:B------:R-:W-:Y:S01]  /*b900*/  FFMA.FTZ R63, R63, R166, -R88 ;  /* 0x000000a63f3f7223 */ /* 0x000fe20000010858 */
[----:B------:R-:W-:Y:S01]  /*b910*/  F2FP.F16.E4M3.UNPACK_B R94, R167.H1 ;  /* 0x000000a7ff5e723e */ /* 0x000fe200030006ff */
[--C-:B------:R-:W-:Y:S01]  /*b920*/  HADD2.F32 R97, -RZ, R90.reuse.H0_H0 ;  /* 0x2000005aff617230 */ /* 0x100fe20000004100 */
[-C--:B------:R-:W-:Y:S01]  /*b930*/  F2FP.F16.E4M3.UNPACK_B R88, R54.reuse.H1 ;  /* 0x00000036ff58723e */ /* 0x080fe200030006ff */
[--C-:B------:R-:W-:Y:S01]  /*b940*/  HADD2.F32 R92, -RZ, R91.reuse.H0_H0 ;  /* 0x2000005bff5c7230 */ /* 0x100fe20000004100 */
[----:B------:R-:W-:Y:S01]  /*b950*/  F2FP.F16.E4M3.UNPACK_B R165, R165 ;  /* 0x000000a5ffa5723e */ /* 0x000fe200020006ff */
[----:B------:R-:W-:Y:S01]  /*b960*/  HADD2.F32 R96, -RZ, R90.H1_H1 ;  /* 0x3000005aff607230 */ /* 0x000fe20000004100 */
[----:B------:R-:W-:Y:S01]  /*b970*/  F2FP.F16.E4M3.UNPACK_B R54, R54 ;  /* 0x00000036ff36723e */ /* 0x000fe200020006ff */
[----:B------:R-:W-:-:S02]  /*b980*/  HADD2.F32 R93, -RZ, R91.H1_H1 ;  /* 0x3000005bff5d7230 */ /* 0x000fc40000004100 */
[----:B------:R-:W-:Y:S01]  /*b990*/  FMUL.FTZ R99, R92, R97 ;  /* 0x000000615c637220 */ /* 0x000fe20000410000 */
[----:B------:R-:W-:Y:S01]  /*b9a0*/  HADD2.F32 R90, -RZ, R88.H0_H0 ;  /* 0x20000058ff5a7230 */ /* 0x000fe20000004100 */
[----:B------:R-:W-:Y:S01]  /*b9b0*/  F2FP.F16.E4M3.UNPACK_B R167, R167 ;  /* 0x000000a7ffa7723e */ /* 0x000fe200020006ff */
[----:B------:R-:W-:Y:S02]  /*b9c0*/  HADD2.F32 R95, -RZ, R94.H0_H0 ;  /* 0x2000005eff5f7230 */ /* 0x000fe40000004100 */
[----:B------:R-:W-:Y:S01]  /*b9d0*/  FMUL.FTZ R98, R93, R96 ;  /* 0x000000605d627220 */ /* 0x000fe20000410000 */
[----:B------:R-:W-:Y:S02]  /*b9e0*/  HADD2.F32 R91, -RZ, R88.H1_H1 ;  /* 0x30000058ff5b7230 */ /* 0x000fe40000004100 */
[C---:B------:R-:W-:Y:S01]  /*b9f0*/  FMUL.FTZ R97, R90.reuse, R97 ;  /* 0x000000615a617220 */ /* 0x040fe20000410000 */
[----:B------:R-:W-:Y:S02]  /*ba00*/  HADD2.F32 R94, -RZ, R94.H1_H1 ;  /* 0x3000005eff5e7230 */ /* 0x000fe40000004100 */
[-C--:B------:R-:W-:Y:S01]  /*ba10*/  FFMA.FTZ R88, R90, R95.reuse, -R99 ;  /* 0x0000005f5a587223 */ /* 0x080fe20000010863 */
[----:B------:R-:W-:Y:S01]  /*ba20*/  FFMA.FTZ R89, R89, R166, R164 ;  /* 0x000000a659597223 */ /* 0x000fe200000100a4 */
[C---:B------:R-:W-:Y:S01]  /*ba30*/  FMUL.FTZ R96, R91.reuse, R96 ;  /* 0x000000605b607220 */ /* 0x040fe20000410000 */
[----:B------:R-:W-:Y:S01]  /*ba40*/  FFMA.FTZ R90, R92, R95, R97 ;  /* 0x0000005f5c5a7223 */ /* 0x000fe20000010061 */
[-C--:B------:R-:W-:Y:S01]  /*ba50*/  FFMA.FTZ R99, R91, R94.reuse, -R98 ;  /* 0x0000005e5b637223 */ /* 0x080fe20000010862 */
[----:B------:R-:W-:Y:S01]  /*ba60*/  F2FP.F16.E4M3.UNPACK_B R91, R55 ;  /* 0x00000037ff5b723e */ /* 0x000fe200020006ff */
[----:B------:R-:W-:Y:S01]  /*ba70*/  FFMA.FTZ R169, R93, R94, R96 ;  /* 0x0000005e5da97223 */ /* 0x000fe20000010060 */
[--C-:B------:R-:W-:Y:S01]  /*ba80*/  HADD2.F32 R94, -RZ, R165.reuse.H0_H0 ;  /* 0x200000a5ff5e7230 */ /* 0x100fe20000004100 */
[----:B------:R-:W-:Y:S01]  /*ba90*/  F2FP.SATFINITE.E4M3.F32.PACK_AB_MERGE_C R52, R61, R52, RZ ;  /* 0x000000343d34723e */ /* 0x000fe200048070ff */
[----:B------:R-:W-:Y:S01]  /*baa0*/  HADD2.F32 R165, -RZ, R165.H1_H1 ;  /* 0x300000a5ffa57230 */ /* 0x000fe20000004100 */
[----:B------:R-:W-:Y:S01]  /*bab0*/  F2FP.F16.E4M3.UNPACK_B R61, R49 ;  /* 0x00000031ff3d723e */ /* 0x000fe200020006ff */
[--C-:B------:R-:W-:Y:S01]  /*bac0*/  HADD2.F32 R92, -RZ, R91.reuse.H0_H0 ;  /* 0x2000005bff5c7230 */ /* 0x100fe20000004100 */
[----:B------:R-:W-:Y:S01]  /*bad0*/  F2FP.SATFINITE.E4M3.F32.PACK_AB_MERGE_C R90, R169, R90, RZ ;  /* 0x0000005aa95a723e */ /* 0x000fe200048070ff */
[----:B------:R-:W-:-:S02]  /*bae0*/  HADD2.F32 R91, -RZ, R91.H1_H1 ;  /* 0x3000005bff5b7230 */ /* 0x000fc40000004100 */
[--C-:B------:R-:W-:Y:S02]  /*baf0*/  HADD2.F32 R55, -RZ, R54.reuse.H0_H0 ;  /* 0x20000036ff377230 */ /* 0x100fe40000004100 */
[-C--:B------:R-:W-:Y:S01]  /*bb00*/  FMUL.FTZ R96, R92, R94.reuse ;  /* 0x0000005e5c607220 */ /* 0x080fe20000410000 */
[--C-:B------:R-:W-:Y:S02]  /*bb10*/  HADD2.F32 R93, -RZ, R167.reuse.H0_H0 ;  /* 0x200000a7ff5d7230 */ /* 0x100fe40000004100 */
[----:B------:R-:W-:Y:S01]  /*bb20*/  FMUL.FTZ R97, R91, R165 ;  /* 0x000000a55b617220 */ /* 0x000fe20000410000 */
[----:B------:R-:W-:Y:S02]  /*bb30*/  HADD2.F32 R54, -RZ, R54.H1_H1 ;  /* 0x30000036ff367230 */ /* 0x000fe40000004100 */
[C---:B------:R-:W-:Y:S01]  /*bb40*/  FMUL.FTZ R95, R55.reuse, R94 ;  /* 0x0000005e375f7220 */ /* 0x040fe20000410000 */
[----:B------:R-:W-:Y:S02]  /*bb50*/  HADD2.F32 R167, -RZ, R167.H1_H1 ;  /* 0x300000a7ffa77230 */ /* 0x000fe40000004100 */
[----:B------:R-:W-:Y:S01]  /*bb60*/  FFMA.FTZ R96, R55, R93, -R96 ;  /* 0x0000005d37607223 */ /* 0x000fe20000010860 */
[----:B------:R-:W-:Y:S01]  /*bb70*/  F2FP.SATFINITE.E4M3.F32.PACK_AB_MERGE_C R55, R63, R62, R52 ;  /* 0x0000003e3f37723e */ /* 0x000fe20004807034 */
[C---:B------:R-:W-:Y:S01]  /*bb80*/  FMUL.FTZ R94, R54.reuse, R165 ;  /* 0x000000a5365e7220 */ /* 0x040fe20000410000 */
[----:B------:R-:W-:Y:S01]  /*bb90*/  F2FP.F16.E4M3.UNPACK_B R62, R50 ;  /* 0x00000032ff3e723e */ /* 0x000fe200020006ff */
[----:B------:R-:W-:Y:S01]  /*bba0*/  FFMA.FTZ R97, R54, R167, -R97 ;  /* 0x000000a736617223 */ /* 0x000fe20000010861 */
[----:B------:R-:W-:Y:S01]  /*bbb0*/  F2FP.SATFINITE.E4M3.F32.PACK_AB_MERGE_C R54, R58, R53, RZ ;  /* 0x000000353a36723e */ /* 0x000fe200048070ff */
[----:B------:R-:W-:Y:S01]  /*bbc0*/  FFMA.FTZ R95, R92, R93, R95 ;  /* 0x0000005d5c5f7223 */ /* 0x000fe2000001005f */
[----:B------:R-:W-:Y:S01]  /*bbd0*/  FFMA.FTZ R94, R91, R167, R94 ;  /* 0x000000a75b5e7223 */ /* 0x000fe2000001005e */
[----:B------:R-:W-:Y:S01]  /*bbe0*/  HADD2.F32 R63, -RZ, R61.H0_H0 ;  /* 0x2000003dff3f7230 */ /* 0x000fe20000004100 */
[----:B------:R-:W-:Y:S01]  /*bbf0*/  F2FP.SATFINITE.E4M3.F32.PACK_AB_MERGE_C R54, R89, R60, R54 ;  /* 0x0000003c5936723e */ /* 0x000fe20004807036 */
[----:B------:R-:W-:Y:S01]  /*bc00*/  HADD2.F32 R91, -RZ, R62.H0_H0 ;  /* 0x2000003eff5b7230 */ /* 0x000fe20000004100 */
[----:B------:R-:W-:-:S02]  /*bc10*/  F2FP.F16.E4M3.UNPACK_B R60, R45 ;  /* 0x0000002dff3c723e */ /* 0x000fc400020006ff */
[----:B------:R-:W-:Y:S02]  /*bc20*/  F2FP.F16.E4M3.UNPACK_B R89, R48 ;  /* 0x00000030ff59723e */ /* 0x000fe400020006ff */
[----:B------:R-:W-:Y:S01]  /*bc30*/  F2FP.SATFINITE.E4M3.F32.PACK_AB_MERGE_C R52, R94, R95, R90 ;  /* 0x0000005f5e34723e */ /* 0x000fe2000480705a */
        /* <DEDUP_REMOVED lines=11> */
[----:B------:R-:W-:Y:S01]  /*bcf0*/  FMUL.FTZ R93, R88, R91 ;  /* 0x0000005b585d7220 */ /* 0x000fe20000410000 */
[----:B------:R-:W-:Y:S01]  /*bd00*/  F2FP.F16.E4M3.UNPACK_B R63, R49.H1 ;  /* 0x00000031ff3f723e */ /* 0x000fe200030006ff */
[C---:B------:R-:W-:Y:S01]  /*bd10*/  FMUL.FTZ R91, R62.reuse, R91 ;  /* 0x0000005b3e5b7220 */ /* 0x040fe20000410000 */
[----:B------:R-:W-:Y:S02]  /*bd20*/  F2FP.F16.E4M3.UNPACK_B R90, R50.H1 ;  /* 0x00000032ff5a723e */ /* 0x000fe400030006ff */
[----:B------:R-:W-:Y:S01]  /*bd30*/  F2FP.F16.E4M3.UNPACK_B R61, R45.H1 ;  /* 0x0000002dff3d723e */ /* 0x000fe200030006ff */
[-C--:B------:R-:W-:Y:S01]  /*bd40*/  FFMA.FTZ R45, R62, R89.reuse, -R93 ;  /* 0x000000593e2d7223 */ /* 0x080fe2000001085d */
[----:B------:R-:W-:Y:S01]  /*bd50*/  FFMA.FTZ R49, R88, R89, R91 ;  /* 0x0000005958317223 */ /* 0x000fe2000001005b */
[----:B------:R-:W-:Y:S01]  /*bd60*/  HADD2.F32 R62, -RZ, R63.H0_H0 ;  /* 0x2000003fff3e7230 */ /* 0x000fe20000004100 */
[----:B------:R-:W-:Y:S01]  /*bd70*/  F2FP.F16.E4M3.UNPACK_B R48, R48.H1 ;  /* 0x00000030ff30723e */ /* 0x000fe200030006ff */
[----:B------:R-:W-:Y:S01]  /*bd80*/  HADD2.F32 R91, -RZ, R90.H0_H0 ;  /* 0x2000005aff5b7230 */ /* 0x000fe20000004100 */
[----:B------:R-:W-:Y:S01]  /*bd90*/  F2FP.SATFINITE.E4M3.F32.PACK_AB_MERGE_C R53, R97, R96, R53 ;  /* 0x000000606135723e */ /* 0x000fe20004807035 */
[----:B------:R-:W-:Y:S01]  /*bda0*/  HADD2.F32 R50, -RZ, R61.H0_H0 ;  /* 0x2000003dff327230 */ /* 0x000fe20000004100 */
[----:B------:R-:W-:Y:S01]  /*bdb0*/  F2FP.F16.E4M3.UNPACK_B R97, R46.H1 ;  /* 0x0000002eff61723e */ /* 0x000fe200030006ff */
[----:B------:R-:W-:-:S02]  /*bdc0*/  HADD2.F32 R63, -RZ, R63.H1_H1 ;  /* 0x3000003fff3f7230 */ /* 0x000fc40000004100 */
[-C--:B------:R-:W-:Y:S01]  /*bdd0*/  FMUL.FTZ R93, R62, R91.reuse ;  /* 0x0000005b3e5d7220 */ /* 0x080fe20000410000 */
[----:B------:R-:W-:Y:S02]  /*bde0*/  HADD2.F32 R90, -RZ, R90.H1_H1 ;  /* 0x3000005aff5a7230 */ /* 0x000fe40000004100 */
[----:B------:R-:W-:Y:S01]  /*bdf0*/  FMUL.FTZ R91, R50, R91 ;  /* 0x0000005b325b7220 */ /* 0x000fe20000410000 */
[----:B------:R-:W-:Y:S01]  /*be00*/  HADD2.F32 R61, -RZ, R61.H1_H1 ;  /* 0x3000003dff3d7230 */ /* 0x000fe20000004100 */
[----:B------:R-:W-:Y:S01]  /*be10*/  F2FP.F16.E4M3.UNPACK_B R96, R46 ;  /* 0x0000002eff60723e */ /* 0x000fe200020006ff */
[--C-:B------:R-:W-:Y:S02]  /*be20*/  HADD2.F32 R88, -RZ, R48.reuse.H1_H1 ;  /* 0x30000030ff587230 */ /* 0x100fe40000004100 */
[-C--:B------:R-:W-:Y:S01]  /*be30*/  FMUL.FTZ R92, R63, R90.reuse ;  /* 0x0000005a3f5c7220 */ /* 0x080fe20000410000 */
[----:B------:R-:W-:Y:S02]  /*be40*/  HADD2.F32 R89, -RZ, R48.H0_H0 ;  /* 0x20000030ff597230 */ /* 0x000fe40000004100 */
[C---:B------:R-:W-:Y:S01]  /*be50*/  FMUL.FTZ R90, R61.reuse, R90 ;  /* 0x0000005a3d5a7220 */ /* 0x040fe20000410000 */
[----:B------:R-:W-:Y:S01]  /*be60*/  F2FP.F16.E4M3.UNPACK_B R94, R44.H1 ;  /* 0x0000002cff5e723e */ /* 0x000fe200030006ff */
[----:B------:R-:W-:Y:S01]  /*be70*/  FFMA.FTZ R61, R61, R88, -R92 ;  /* 0x000000583d3d7223 */ /* 0x000fe2000001085c */
[----:B------:R-:W-:-:S02]  /*be80*/  HADD2.F32 R99, -RZ, R97.H0_H0 ;  /* 0x20000061ff637230 */ /* 0x000fc40000004100 */
[----:B------:R-:W-:Y:S01]  /*be90*/  FFMA.FTZ R63, R63, R88, R90 ;  /* 0x000000583f3f7223 */ /* 0x000fe2000001005a */
[----:B------:R-:W-:Y:S01]  /*bea0*/  F2FP.F16.E4M3.UNPACK_B R90, R51.H1 ;  /* 0x00000033ff5a723e */ /* 0x000fe200030006ff */
[-C--:B------:R-:W-:Y:S01]  /*beb0*/  FFMA.FTZ R48, R50, R89.reuse, -R93 ;  /* 0x0000005932307223 */ /* 0x080fe2000001085d */
[----:B------:R-:W-:Y:S01]  /*bec0*/  FFMA.FTZ R50, R62, R89, R91 ;  /* 0x000000593e327223 */ /* 0x000fe2000001005b */
[----:B------:R-:W-:Y:S01]  /*bed0*/  F2FP.F16.E4M3.UNPACK_B R62, R47 ;  /* 0x0000002fff3e723e */ /* 0x000fe200020006ff */
[----:B------:R-:W-:Y:S01]  /*bee0*/  HADD2.F32 R95, -RZ, R94.H0_H0 ;  /* 0x2000005eff5f7230 */ /* 0x000fe20000004100 */
[----:B------:R-:W-:Y:S01]  /*bef0*/  F2FP.F16.E4M3.UNPACK_B R89, R51 ;  /* 0x00000033ff59723e */ /* 0x000fe200020006ff */
[--C-:B------:R-:W-:Y:S01]  /*bf00*/  HADD2.F32 R92, -RZ, R90.reuse.H0_H0 ;  /* 0x2000005aff5c7230 */ /* 0x100fe20000004100 */
[----:B------:R-:W-:Y:S01]  /*bf10*/  F2FP.F16.E4M3.UNPACK_B R47, R47.H1 ;  /* 0x0000002fff2f723e */ /* 0x000fe200030006ff */
[----:B------:R-:W-:Y:S01]  /*bf20*/  HADD2.F32 R90, -RZ, R90.H1_H1 ;  /* 0x3000005aff5a7230 */ /* 0x000fe20000004100 */
[----:B------:R-:W-:Y:S01]  /*bf30*/  F2FP.F16.E4M3.UNPACK_B R93, R44 ;  /* 0x0000002cff5d723e */ /* 0x000fe200020006ff */
[----:B------:R-:W-:-:S02]  /*bf40*/  HADD2.F32 R91, -RZ, R89.H0_H0 ;  /* 0x20000059ff5b7230 */ /* 0x000fc40000004100 */
[-C--:B------:R-:W-:Y:S01]  /*bf50*/  FMUL.FTZ R165, R92, R99.reuse ;  /* 0x000000635ca57220 */ /* 0x080fe20000410000 */
[----:B------:R-:W-:Y:S01]  /*bf60*/  HADD2.F32 R88, -RZ, R47.H0_H0 ;  /* 0x2000002fff587230 */ /* 0x000fe20000004100 */
[----:B------:R-:W-:Y:S01]  /*bf70*/  F2FP.SATFINITE.E4M3.F32.PACK_AB_MERGE_C R48, R61, R48, RZ ;  /* 0x000000303d30723e */ /* 0x000fe200048070ff */
[----:B------:R-:W-:Y:S01]  /*bf80*/  HADD2.F32 R44, -RZ, R96.H0_H0 ;  /* 0x20000060ff2c7230 */ /* 0x000fe20000004100 */
[----:B------:R-:W-:Y:S01]  /*bf90*/  F2FP.SATFINITE.E4M3.F32.PACK_AB_MERGE_C R50, R63, R50, RZ ;  /* 0x000000323f32723e */ /* 0x000fe200048070ff */
[----:B------:R-:W-:Y:S02]  /*bfa0*/  HADD2.F32 R97, -RZ, R97.H1_H1 ;  /* 0x30000061ff617230 */ /* 0x000fe40000004100 */
[----:B------:R-:W-:Y:S01]  /*bfb0*/  FMUL.FTZ R99, R88, R99 ;  /* 0x0000006358637220 */ /* 0x000fe20000410000 */
[----:B------:R-:W-:Y:S02]  /*bfc0*/  HADD2.F32 R47, -RZ, R47.H1_H1 ;  /* 0x3000002fff2f7230 */ /* 0x000fe40000004100 */
[----:B------:R-:W-:Y:S01]  /*bfd0*/  FMUL.FTZ R98, R91, R44 ;  /* 0x0000002c5b627220 */ /* 0x000fe20000410000 */
[----:B------:R-:W-:-:S02]  /*bfe0*/  HADD2.F32 R51, -RZ, R62.H0_H0 ;  /* 0x2000003eff337230 */ /* 0x000fc40000004100 */
[----:B------:R-:W-:Y:S01]  /*bff0*/  FFMA.FTZ R165, R88, R95, -R165 ;  /* 0x0000005f58a57223 */ /* 0x000fe200000108a5 */
[----:B------:R-:W-:Y:S02]  /*c000*/  HADD2.F32 R46, -RZ, R93.H0_H0 ;  /* 0x2000005dff2e7230 */ /* 0x000fe40000004100 */
        /* <DEDUP_REMOVED lines=9> */
[----:B------:R-:W-:Y:S02]  /*c0a0*/  HADD2.F32 R93, -RZ, R93.H1_H1 ;  /* 0x3000005dff5d7230 */ /* 0x000fe40000004100 */
        /* <DEDUP_REMOVED lines=11> */
[----:B------:R-:W-:Y:S01]  /*c160*/  F2FP.SATFINITE.E4M3.F32.PACK_AB_MERGE_C R45, R45, R58, R48 ;  /* 0x0000003a2d2d723e */ /* 0x000fe20004807030 */
[----:B------:R-:W-:Y:S01]  /*c170*/  IMAD.MOV.U32 R48, RZ, RZ, R54 ;  /* 0x000000ffff307224 */ /* 0x000fe200078e0036 */
[----:B------:R-:W-:Y:S01]  /*c180*/  F2FP.SATFINITE.E4M3.F32.PACK_AB_MERGE_C R49, R49, R60, R50 ;  /* 0x0000003c3131723e */ /* 0x000fe20004807032 */
[----:B------:R-:W-:Y:S01]  /*c190*/  IMAD.MOV.U32 R50, RZ, RZ, R52 ;  /* 0x000000ffff327224 */ /* 0x000fe200078e0034 */
[----:B------:R-:W-:Y:S01]  /*c1a0*/  F2FP.SATFINITE.E4M3.F32.PACK_AB_MERGE_C R51, R89, R46, R90 ;  /* 0x0000002e5933723e */ /* 0x000fe2000480705a */
[----:B------:R-:W-:-:S07]  /*c1b0*/  IMAD.MOV.U32 R46, RZ, RZ, R53 ;  /* 0x000000ffff2e7224 */ /* 0x000fce00078e0035 */
.L_x_2447:
[----:B------:R-:W-:Y:S05]  /*c1c0*/  BSYNC B2 ;  /* 0x0000000000027941 */ /* 0x000fea0003800000 */
.L_x_2446:
        /* <DEDUP_REMOVED lines=10> */
.L_x_2437:
[----:B------:R-:W-:Y:S05]  /*c270*/  BSYNC B1 ;  /* 0x0000000000017941 */ /* 0x000fea0003800000 */
.L_x_2436:
[----:B0--34-:R-:W-:Y:S01]  /*c280*/  IADD3 R45, R220, 0x80, RZ ;  /* 0x00000080dc2d7810 */ /* 0x019fe20007ffe0ff */
[----:B------:R-:W-:-:S04]  /*c290*/  IMAD R44, R146, R134, RZ ;  /* 0x00000086922c7224 */ /* 0x000fc800078e02ff */
[----:B------:R-:W-:-:S04]  /*c2a0*/  IMAD.WIDE.U32 R136, R45, R134, R136 ;  /* 0x000000862d887225 */ /* 0x000fc800078e0088 */
[----:B------:R-:W-:Y:S01]  /*c2b0*/  IMAD R57, R45, R135, R44 ;  /* 0x000000872d397224 */ /* 0x000fe200078e022c */
[----:B------:R-:W-:Y:S06]  /*c2c0*/  @P3 BRA `(.L_x_2406) ;  /* 0x0000003000a03947 */ /* 0x000fec0003800000 */
[----:B------:R-:W-:Y:S01]  /*c2d0*/  ISETP.NE.AND P3, PT, R36, RZ, PT ;  /* 0x000000ff2400720c */ /* 0x000fe20003f65270 */
[----:B------:R-:W-:Y:S01]  /*c2e0*/  BSSY B1, `(.L_x_2448) ;  /* 0x00000f8000017945 */ /* 0x000fe20003800000 */
[----:B------:R-:W-:-:S11]  /*c2f0*/  IMAD.IADD R57, R137, 0x1, R57 ;  /* 0x0000000189397824 */ /* 0x000fd600078e0239 */
        /* <DEDUP_REMOVED lines=28> */
[----:B------:R-:W-:Y:S01]  /*c4c0*/  LOP3.LUT R58, R77, 0xff0000ff, RZ, 0xc0, !PT ;  /* 0xff0000ff4d3a7812 */ /* 0x000fe200078ec0ff */
[----:B------:R-:W-:Y:S01]  /*c4d0*/  IMAD.MOV.U32 R60, RZ, RZ, R44 ;  /* 0x000000ffff3c7224 */ /* 0x000fe200078e002c */
[----:B------:R-:W-:Y:S02]  /*c4e0*/  SHF.R.U32.HI R66, RZ, 0x8, R65 ;  /* 0x00000008ff427819 */ /* 0x000fe40000011641 */
[----:B------:R-:W-:Y:S02]  /*c4f0*/  SHF.R.U32.HI R64, RZ, 0x8, R67 ;  /* 0x00000008ff407819 */ /* 0x000fe40000011643 */
[----:B------:R-:W-:Y:S01]  /*c500*/  SHF.L.U32 R45, R56, 0x8, RZ ;  /* 0x00000008382d7819 */ /* 0x000fe200000006ff */
[----:B------:R-:W-:Y:S01]  /*c510*/  IMAD.MOV.U32 R56, RZ, RZ, R46 ;  /* 0x000000ffff387224 */ /* 0x000fe200078e002e */
[----:B------:R-:W-:Y:S01]  /*c520*/  SHF.R.U32.HI R76, RZ, 0x8, R79 ;  /* 0x00000008ff4c7819 */ /* 0x000fe2000001164f */
[----:B------:R-:W-:Y:S01]  /*c530*/  IMAD.U32 R46, R88, 0x10000, RZ ;  /* 0x00010000582e7824 */ /* 0x000fe200078e00ff */
[----:B------:R-:W-:Y:S01]  /*c540*/  LOP3.LUT R45, R58, 0xff00, R45, 0xf8, !PT ;  /* 0x0000ff003a2d7812 */ /* 0x000fe200078ef82d */
[----:B------:R-:W-:Y:S01]  /*c550*/  IMAD.SHL.U32 R48, R66, 0x100, RZ ;  /* 0x0000010042307824 */ /* 0x000fe200078e00ff */
[----:B------:R-:W-:Y:S01]  /*c560*/  SHF.R.U32.HI R78, RZ, 0x10, R79 ;  /* 0x00000010ff4e7819 */ /* 0x000fe2000001164f */
[----:B------:R-:W-:Y:S01]  /*c570*/  IMAD.SHL.U32 R58, R64, 0x100, RZ ;  /* 0x00000100403a7824 */ /* 0x000fe200078e00ff */
[----:B------:R-:W-:Y:S01]  /*c580*/  LOP3.LUT R61, R65, 0xff0000ff, RZ, 0xc0, !PT ;  /* 0xff0000ff413d7812 */ /* 0x000fe200078ec0ff */
[----:B------:R-:W-:Y:S01]  /*c590*/  IMAD.SHL.U32 R44, R76, 0x100, RZ ;  /* 0x000001004c2c7824 */ /* 0x000fe200078e00ff */
[----:B------:R-:W-:-:S02]  /*c5a0*/  LOP3.LUT R63, R67, 0xff0000ff, RZ, 0xc0, !PT ;  /* 0xff0000ff433f7812 */ /* 0x000fc400078ec0ff */
[----:B------:R-:W-:Y:S02]  /*c5b0*/  LOP3.LUT R59, R79, 0xff0000ff, RZ, 0xc0, !PT ;  /* 0xff0000ff4f3b7812 */ /* 0x000fe400078ec0ff */
[----:B------:R-:W-:Y:S01]  /*c5c0*/  LOP3.LUT R46, R45, 0xff0000, R46, 0xf8, !PT ;  /* 0x00ff00002d2e7812 */ /* 0x000fe200078ef82e */
[----:B------:R-:W-:Y:S01]  /*c5d0*/  IMAD.U32 R45, R78, 0x10000, RZ ;  /* 0x000100004e2d7824 */ /* 0x000fe200078e00ff */
[----:B------:R-:W-:Y:S02]  /*c5e0*/  LOP3.LUT R48, R61, 0xff00, R48, 0xf8, !PT ;  /* 0x0000ff003d307812 */ /* 0x000fe400078ef830 */
[----:B------:R-:W-:Y:S02]  /*c5f0*/  LOP3.LUT R76, R63, 0xff00, R58, 0xf8, !PT ;  /* 0x0000ff003f4c7812 */ /* 0x000fe400078ef83a */
[----:B------:R-:W-:Y:S02]  /*c600*/  LOP3.LUT R44, R59, 0xff00, R44, 0xf8, !PT ;  /* 0x0000ff003b2c7812 */ /* 0x000fe400078ef82c */
[----:B------:R-:W-:-:S02]  /*c610*/  F2FP.F16.E4M3.UNPACK_B R66, R160.H1 ;  /* 0x000000a0ff42723e */ /* 0x000fc400030006ff */
[----:B------:R-:W-:Y:S02]  /*c620*/  F2FP.F16.E4M3.UNPACK_B R63, R62.H1 ;  /* 0x0000003eff3f723e */ /* 0x000fe400030006ff */
        /* <DEDUP_REMOVED lines=8> */
[----:B------:R-:W-:-:S02]  /*c6b0*/  IMAD.U32 R67, R65, 0x10000, RZ ;  /* 0x0001000041437824 */ /* 0x000fc400078e00ff */
[-C--:B------:R-:W-:Y:S01]  /*c6c0*/  FMUL.FTZ R79, R59, R45.reuse ;  /* 0x0000002d3b4f7220 */ /* 0x080fe20000410000 */
[----:B------:R-:W-:Y:S02]  /*c6d0*/  HADD2.F32 R65, -RZ, R64.H0_H0 ;  /* 0x20000040ff417230 */ /* 0x000fe40000004100 */
        /* <DEDUP_REMOVED lines=12> */
[--C-:B------:R-:W-:Y:S01]  /*c7a0*/  HADD2.F32 R79, -RZ, R160.reuse.H1_H1 ;  /* 0x300000a0ff4f7230 */ /* 0x100fe20000004100 */
[----:B------:R-:W-:Y:S01]  /*c7b0*/  LOP3.LUT R45, R76, 0xff0000, R77, 0xf8, !PT ;  /* 0x00ff00004c2d7812 */ /* 0x000fe200078ef84d */
[-C--:B------:R-:W-:Y:S01]  /*c7c0*/  FMUL.FTZ R60, R66, R65.reuse ;  /* 0x00000041423c7220 */ /* 0x080fe20000410000 */
[----:B------:R-:W-:Y:S01]  /*c7d0*/  F2FP.F16.E4M3.UNPACK_B R162, R162 ;  /* 0x000000a2ffa2723e */ /* 0x000fe200020006ff */
[----:B------:R-:W-:Y:S01]  /*c7e0*/  FMUL.FTZ R77, R61, R65 ;  /* 0x000000413d4d7220 */ /* 0x000fe20000410000 */
[----:B------:R-:W-:-:S02]  /*c7f0*/  HADD2.F32 R76, -RZ, R160.H0_H0 ;  /* 0x200000a0ff4c7230 */ /* 0x000fc40000004100 */
[-C--:B------:R-:W-:Y:S01]  /*c800*/  FFMA.FTZ R61, R61, R67.reuse, -R60 ;  /* 0x000000433d3d7223 */ /* 0x080fe2000001083c */
[--C-:B------:R-:W-:Y:S02]  /*c810*/  HADD2.F32 R65, -RZ, R63.reuse.H0_H0 ;  /* 0x2000003fff417230 */ /* 0x100fe40000004100 */
[----:B------:R-:W-:Y:S01]  /*c820*/  FFMA.FTZ R60, R66, R67, R77 ;  /* 0x00000043423c7223 */ /* 0x000fe2000001004d */
[----:B------:R-:W-:Y:S01]  /*c830*/  HADD2.F32 R62, -RZ, R64.H0_H0 ;  /* 0x20000040ff3e7230 */ /* 0x000fe20000004100 */
[----:B------:R-:W-:Y:S01]  /*c840*/  F2FP.F16.E4M3.UNPACK_B R88, R161.H1 ;  /* 0x000000a1ff58723e */ /* 0x000fe200030006ff */
        /* <DEDUP_REMOVED lines=8> */
[-C--:B------:R-:W-:Y:S01]  /*c8d0*/  FMUL.FTZ R65, R66, R79.reuse ;  /* 0x0000004f42417220 */ /* 0x080fe20000410000 */
[----:B------:R-:W-:Y:S01]  /*c8e0*/  F2FP.F16.E4M3.UNPACK_B R67, R50.H1 ;  /* 0x00000032ff43723e */ /* 0x000fe200030006ff */
[C---:B------:R-:W-:Y:S01]  /*c8f0*/  FMUL.FTZ R89, R64.reuse, R79 ;  /* 0x0000004f40597220 */ /* 0x040fe20000410000 */
[----:B------:R-:W-:Y:S01]  /*c900*/  F2FP.F16.E4M3.UNPACK_B R78, R163.H1 ;  /* 0x000000a3ff4e723e */ /* 0x000fe200030006ff */
[----:B------:R-:W-:Y:S01]  /*c910*/  FFMA.FTZ R65, R64, R77, -R65 ;  /* 0x0000004d40417223 */ /* 0x000fe20000010841 */
[----:B------:R-:W-:Y:S01]  /*c920*/  F2FP.F16.E4M3.UNPACK_B R64, R56.H1 ;  /* 0x00000038ff40723e */ /* 0x000fe200030006ff */
[----:B------:R-:W-:-:S02]  /*c930*/  HADD2.F32 R79, -RZ, R88.H0_H0 ;  /* 0x20000058ff4f7230 */ /* 0x000fc40000004100 */
[----:B------:R-:W-:Y:S01]  /*c940*/  FFMA.FTZ R90, R66, R77, R89 ;  /* 0x0000004d425a7223 */ /* 0x000fe20000010059 */
        /* <DEDUP_REMOVED lines=13> */
[CC--:B------:R-:W-:Y:S01]  /*ca20*/  FMUL.FTZ R89, R67.reuse, R88.reuse ;  /* 0x0000005843597220 */ /* 0x0c0fe20000410000 */
[--C-:B------:R-:W-:Y:S02]  /*ca30*/  HADD2.F32 R77, -RZ, R161.reuse.H0_H0 ;  /* 0x200000a1ff4d7230 */ /* 0x100fe40000004100 */
[C---:B------:R-:W-:Y:S01]  /*ca40*/  FMUL.FTZ R66, R64.reuse, R88 ;  /* 0x0000005840427220 */ /* 0x040fe20000410000 */
[----:B------:R-:W-:Y:S01]  /*ca50*/  F2FP.F16.E4M3.UNPACK_B R163, R163 ;  /* 0x000000a3ffa3723e */ /* 0x000fe200020006ff */
[----:B------:R-:W-:Y:S01]  /*ca60*/  FFMA.FTZ R88, R64, R78, -R89 ;  /* 0x0000004e40587223 */ /* 0x000fe20000010859 */
[----:B------:R-:W-:Y:S01]  /*ca70*/  F2FP.F16.E4M3.UNPACK_B R64, R50 ;  /* 0x00000032ff40723e */ /* 0x000fe200020006ff */
[----:B------:R-:W-:Y:S01]  /*ca80*/  FFMA.FTZ R93, R67, R78, R66 ;  /* 0x0000004e435d7223 */ /* 0x000fe20000010042 */
[----:B------:R-:W-:Y:S01]  /*ca90*/  HADD2.F32 R161, -RZ, R161.H1_H1 ;  /* 0x300000a1ffa17230 */ /* 0x000fe20000004100 */
[----:B------:R-:W-:Y:S01]  /*caa0*/  F2FP.SATFINITE.E4M3.F32.PACK_AB_MERGE_C R58, R61, R58, RZ ;  /* 0x0000003a3d3a723e */ /* 0x000fe200048070ff */
[----:B------:R-:W-:Y:S01]  /*cab0*/  HADD2.F32 R50, -RZ, R56.H0_H0 ;  /* 0x20000038ff327230 */ /* 0x000fe20000004100 */
[----:B------:R-:W-:Y:S01]  /*cac0*/  F2FP.SATFINITE.E4M3.F32.PACK_AB_MERGE_C R60, R60, R59, RZ ;  /* 0x0000003b3c3c723e */ /* 0x000fe200048070ff */
[--C-:B------:R-:W-:Y:S01]  /*cad0*/  HADD2.F32 R66, -RZ, R64.reuse.H0_H0 ;  /* 0x20000040ff427230 */ /* 0x100fe20000004100 */
[----:B------:R-:W-:Y:S01]  /*cae0*/  F2FP.SATFINITE.E4M3.F32.PACK_AB_MERGE_C R59, R65, R62, R58 ;  /* 0x0000003e413b723e */ /* 0x000fe2000480703a */
[----:B------:R-:W-:Y:S01]  /*caf0*/  HADD2.F32 R64, -RZ, R64.H1_H1 ;  /* 0x30000040ff407230 */ /* 0x000fe20000004100 */
[----:B------:R-:W-:Y:S01]  /*cb00*/  F2FP.F16.E4M3.UNPACK_B R62, R48 ;  /* 0x00000030ff3e723e */ /* 0x000fe200020006ff */
[----:B------:R-:W-:-:S02]  /*cb10*/  HADD2.F32 R56, -RZ, R56.H1_H1 ;  /* 0x30000038ff387230 */ /* 0x000fc40000004100 */
[----:B------:R-:W-:Y:S01]  /*cb20*/  FMUL.FTZ R79, R66, R77 ;  /* 0x0000004d424f7220 */ /* 0x000fe20000410000 */
[--C-:B------:R-:W-:Y:S02]  /*cb30*/  HADD2.F32 R67, -RZ, R163.reuse.H0_H0 ;  /* 0x200000a3ff437230 */ /* 0x100fe40000004100 */
[-C--:B------:R-:W-:Y:S01]  /*cb40*/  FMUL.FTZ R89, R64, R161.reuse ;  /* 0x000000a140597220 */ /* 0x080fe20000410000 */
[----:B------:R-:W-:Y:S02]  /*cb50*/  HADD2.F32 R163, -RZ, R163.H1_H1 ;  /* 0x300000a3ffa37230 */ /* 0x000fe40000004100 */
[----:B------:R-:W-:Y:S01]  /*cb60*/  FMUL.FTZ R161, R56, R161 ;  /* 0x000000a138a17220 */ /* 0x000fe20000410000 */
[C---:B------:R-:W-:Y:S01]  /*cb70*/  FMUL.FTZ R77, R50.reuse, R77 ;  /* 0x0000004d324d7220 */ /* 0x040fe20000410000 */
[----:B------:R-:W-:Y:S01]  /*cb80*/  F2FP.F16.E4M3.UNPACK_B R61, R55 ;  /* 0x00000037ff3d723e */ /* 0x000fe200020006ff */
[----:B------:R-:W-:Y:S01]  /*cb90*/  FFMA.FTZ R79, R50, R67, -R79 ;  /* 0x00000043324f7223 */ /* 0x000fe2000001084f */
[----:B------:R-:W-:Y:S01]  /*cba0*/  FFMA.FTZ R161, R64, R163, R161 ;  /* 0x000000a340a17223 */ /* 0x000fe200000100a1 */
[----:B------:R-:W-:Y:S01]  /*cbb0*/  F2FP.F16.E4M3.UNPACK_B R64, R49 ;  /* 0x00000031ff40723e */ /* 0x000fe200020006ff */
[----:B------:R-:W-:Y:S01]  /*cbc0*/  FFMA.FTZ R50, R66, R67, R77 ;  /* 0x0000004342327223 */ /* 0x000fe2000001004d */
[----:B------:R-:W-:Y:S01]  /*cbd0*/  F2FP.SATFINITE.E4M3.F32.PACK_AB_MERGE_C R58, R90, R63, R60 ;  /* 0x0000003f5a3a723e */ /* 0x000fe2000480703c */
[----:B------:R-:W-:Y:S01]  /*cbe0*/  HADD2.F32 R67, -RZ, R62.H0_H0 ;  /* 0x2000003eff437230 */ /* 0x000fe20000004100 */
[----:B------:R-:W-:Y:S01]  /*cbf0*/  F2FP.SATFINITE.E4M3.F32.PACK_AB_MERGE_C R76, R93, R76, RZ ;  /* 0x0000004c5d4c723e */ /* 0x000fe200048070ff */
[--C-:B------:R-:W-:Y:S01]  /*cc00*/  HADD2.F32 R63, -RZ, R64.reuse.H0_H0 ;  /* 0x20000040ff3f7230 */ /* 0x100fe20000004100 */
[----:B------:R-:W-:Y:S01]  /*cc10*/  F2FP.F16.E4M3.UNPACK_B R65, R46 ;  /* 0x0000002eff41723e */ /* 0x000fe200020006ff */
[----:B------:R-:W-:Y:S01]  /*cc20*/  HADD2.F32 R60, -RZ, R61.H0_H0 ;  /* 0x2000003dff3c7230 */ /* 0x000fe20000004100 */
[----:B------:R-:W-:Y:S01]  /*cc30*/  F2FP.SATFINITE.E4M3.F32.PACK_AB_MERGE_C R50, R161, R50, R76 ;  /* 0x00000032a132723e */ /* 0x000fe2000480704c */
[----:B------:R-:W-:-:S02]  /*cc40*/  HADD2.F32 R64, -RZ, R64.H1_H1 ;  /* 0x30000040ff407230 */ /* 0x000fc40000004100 */
[CC--:B------:R-:W-:Y:S01]  /*cc50*/  FMUL.FTZ R77, R63.reuse, R67.reuse ;  /* 0x000000433f4d7220 */ /* 0x0c0fe20000410000 */
[----:B------:R-:W-:Y:S02]  /*cc60*/  HADD2.F32 R66, -RZ, R65.H0_H0 ;  /* 0x20000041ff427230 */ /* 0x000fe40000004100 */
[C---:B------:R-:W-:Y:S01]  /*cc70*/  FMUL.FTZ R76, R60.reuse, R67 ;  /* 0x000000433c4c7220 */ /* 0x040fe20000410000 */
[----:B------:R-:W-:Y:S01]  /*cc80*/  HADD2.F32 R67, -RZ, R62.H1_H1 ;  /* 0x3000003eff437230 */ /* 0x000fe20000004100 */
[----:B------:R-:W-:Y:S01]  /*cc90*/  F2FP.F16.E4M3.UNPACK_B R55, R55.H1 ;  /* 0x00000037ff37723e */ /* 0x000fe200030006ff */
[----:B------:R-:W-:Y:S02]  /*cca0*/  HADD2.F32 R62, -RZ, R61.H1_H1 ;  /* 0x3000003dff3e7230 */ /* 0x000fe40000004100 */
[-C--:B------:R-:W-:Y:S01]  /*ccb0*/  FFMA.FTZ R60, R60, R66.reuse, -R77 ;  /* 0x000000423c3c7223 */ /* 0x080fe2000001084d */
[----:B------:R-:W-:Y:S01]  /*ccc0*/  FFMA.FTZ R61, R63, R66, R76 ;  /* 0x000000423f3d7223 */ /* 0x000fe2000001004c */
[----:B------:R-:W-:-:S02]  /*ccd0*/  HADD2.F32 R65, -RZ, R65.H1_H1 ;  /* 0x30000041ff417230 */ /* 0x000fc40000004100 */
[-C--:B------:R-:W-:Y:S01]  /*cce0*/  FMUL.FTZ R77, R64, R67.reuse ;  /* 0x00000043404d7220 */ /* 0x080fe20000410000 */
[----:B------:R-:W-:Y:S01]  /*ccf0*/  FMUL.FTZ R67, R62, R67 ;  /* 0x000000433e437220 */ /* 0x000fe20000410000 */
[----:B------:R-:W-:Y:S01]  /*cd00*/  F2FP.F16.E4M3.UNPACK_B R63, R49.H1 ;  /* 0x00000031ff3f723e */ /* 0x000fe200030006ff */
[----:B------:R-:W-:Y:S01]  /*cd10*/  FFMA.FTZ R56, R56, R163, -R89 ;  /* 0x000000a338387223 */ /* 0x000fe20000010859 */
[----:B------:R-:W-:Y:S01]  /*cd20*/  F2FP.F16.E4M3.UNPACK_B R66, R48.H1 ;  /* 0x00000030ff42723e */ /* 0x000fe200030006ff */
[-C--:B------:R-:W-:Y:S01]  /*cd30*/  FFMA.FTZ R48, R64, R65.reuse, R67 ;  /* 0x0000004140307223 */ /* 0x080fe20000010043 */
[----:B------:R-:W-:Y:S01]  /*cd40*/  FFMA.FTZ R49, R62, R65, -R77 ;  /* 0x000000413e317223 */ /* 0x000fe2000001084d */
[----:B------:R-:W-:Y:S01]  /*cd50*/  HADD2.F32 R64, -RZ, R63.H0_H0 ;  /* 0x2000003fff407230 */ /* 0x000fe20000004100 */
[----:B------:R-:W-:Y:S01]  /*cd60*/  F2FP.F16.E4M3.UNPACK_B R46, R46.H1 ;  /* 0x0000002eff2e723e */ /* 0x000fe200030006ff */
[----:B------:R-:W-:Y:S01]  /*cd70*/  HADD2.F32 R62, -RZ, R55.H0_H0 ;  /* 0x20000037ff3e7230 */ /* 0x000fe20000004100 */
[----:B------:R-:W-:Y:S01]  /*cd80*/  F2FP.SATFINITE.E4M3.F32.PACK_AB_MERGE_C R88, R88, R91, RZ ;  /* 0x0000005b5858723e */ /* 0x000fe200048070ff */
[----:B------:R-:W-:-:S02]  /*cd90*/  HADD2.F32 R63, -RZ, R63.H1_H1 ;  /* 0x3000003fff3f7230 */ /* 0x000fc40000004100 */
[--C-:B------:R-:W-:Y:S01]  /*cda0*/  HADD2.F32 R76, -RZ, R66.reuse.H1_H1 ;  /* 0x30000042ff4c7230 */ /* 0x100fe20000004100 */
[----:B------:R-:W-:Y:S01]  /*cdb0*/  F2FP.SATFINITE.E4M3.F32.PACK_AB_MERGE_C R56, R56, R79, R88 ;  /* 0x0000004f3838723e */ /* 0x000fe20004807058 */
[----:B------:R-:W-:Y:S02]  /*cdc0*/  HADD2.F32 R55, -RZ, R55.H1_H1 ;  /* 0x30000037ff377230 */ /* 0x000fe40000004100 */
[----:B------:R-:W-:Y:S02]  /*cdd0*/  HADD2.F32 R67, -RZ, R66.H0_H0 ;  /* 0x20000042ff437230 */ /* 0x000fe40000004100 */
[--C-:B------:R-:W-:Y:S02]  /*cde0*/  HADD2.F32 R65, -RZ, R46.reuse.H0_H0 ;  /* 0x2000002eff417230 */ /* 0x100fe40000004100 */
[----:B------:R-:W-:Y:S02]  /*cdf0*/  HADD2.F32 R66, -RZ, R46.H1_H1 ;  /* 0x3000002eff427230 */ /* 0x000fe40000004100 */
[-C--:B------:R-:W-:Y:S01]  /*ce00*/  FMUL.FTZ R46, R63, R76.reuse ;  /* 0x0000004c3f2e7220 */ /* 0x080fe20000410000 */
[C---:B------:R-:W-:Y:S01]  /*ce10*/  FMUL.FTZ R76, R55.reuse, R76 ;  /* 0x0000004c374c7220 */ /* 0x040fe20000410000 */
[-C--:B------:R-:W-:Y:S01]  /*ce20*/  FMUL.FTZ R77, R64, R67.reuse ;  /* 0x00000043404d7220 */ /* 0x080fe20000410000 */
[C---:B------:R-:W-:Y:S01]  /*ce30*/  FMUL.FTZ R67, R62.reuse, R67 ;  /* 0x000000433e437220 */ /* 0x040fe20000410000 */
[-C--:B------:R-:W-:Y:S01]  /*ce40*/  FFMA.FTZ R91, R55, R66.reuse, -R46 ;  /* 0x00000042375b7223 */ /* 0x080fe2000001082e */
[----:B------:R-:W-:Y:S01]  /*ce50*/  FFMA.FTZ R90, R63, R66, R76 ;  /* 0x000000423f5a7223 */ /* 0x000fe2000001004c */
[----:B------:R-:W-:Y:S01]  /*ce60*/  F2FP.F16.E4M3.UNPACK_B R46, R47 ;  /* 0x0000002fff2e723e */ /* 0x000fe200020006ff */
[----:B------:R-:W-:Y:S01]  /*ce70*/  FFMA.FTZ R88, R62, R65, -R77 ;  /* 0x000000413e587223 */ /* 0x000fe2000001084d */
[----:B------:R-:W-:Y:S01]  /*ce80*/  F2FP.F16.E4M3.UNPACK_B R76, R45 ;  /* 0x0000002dff4c723e */ /* 0x000fe200020006ff */
[----:B------:R-:W-:Y:S01]  /*ce90*/  FFMA.FTZ R89, R64, R65, R67 ;  /* 0x0000004140597223 */ /* 0x000fe20000010043 */
[----:B------:R-:W-:-:S02]  /*cea0*/  F2FP.F16.E4M3.UNPACK_B R62, R51 ;  /* 0x00000033ff3e723e */ /* 0x000fc400020006ff */
        /* <DEDUP_REMOVED lines=8> */
[----:B------:R-:W-:Y:S01]  /*cf30*/  F2FP.F16.E4M3.UNPACK_B R65, R44.H1 ;  /* 0x0000002cff41723e */ /* 0x000fe200030006ff */
[----:B------:R-:W-:Y:S02]  /*cf40*/  HADD2.F32 R44, -RZ, R63.H0_H0 ;  /* 0x2000003fff2c7230 */ /* 0x000fe40000004100 */
[----:B------:R-:W-:Y:S01]  /*cf50*/  FMUL.FTZ R93, R51, R78 ;  /* 0x0000004e335d7220 */ /* 0x000fe20000410000 */
[----:B------:R-:W-:-:S02]  /*cf60*/  HADD2.F32 R66, -RZ, R45.H0_H0 ;  /* 0x2000002dff427230 */ /* 0x000fc40000004100 */
[----:B------:R-:W-:Y:S01]  /*cf70*/  FMUL.FTZ R92, R64, R78 ;  /* 0x0000004e405c7220 */ /* 0x000fe20000410000 */
[----:B------:R-:W-:Y:S02]  /*cf80*/  HADD2.F32 R55, -RZ, R47.H0_H0 ;  /* 0x2000002fff377230 */ /* 0x000fe40000004100 */
[-C--:B------:R-:W-:Y:S01]  /*cf90*/  FMUL.FTZ R78, R44, R79.reuse ;  /* 0x0000004f2c4e7220 */ /* 0x080fe20000410000 */
[----:B------:R-:W-:Y:S02]  /*cfa0*/  HADD2.F32 R67, -RZ, R65.H0_H0 ;  /* 0x20000041ff437230 */ /* 0x000fe40000004100 */
[----:B------:R-:W-:Y:S01]  /*cfb0*/  FFMA.FTZ R93, R64, R66, R93 ;  /* 0x00000042405d7223 */ /* 0x000fe2000001005d */
[----:B------:R-:W-:Y:S02]  /*cfc0*/  HADD2.F32 R63, -RZ, R63.H1_H1 ;  /* 0x3000003fff3f7230 */ /* 0x000fe40000004100 */
[----:B------:R-:W-:Y:S01]  /*cfd0*/  FMUL.FTZ R79, R55, R79 ;  /* 0x0000004f374f7220 */ /* 0x000fe20000410000 */
[----:B------:R-:W-:-:S02]  /*cfe0*/  HADD2.F32 R64, -RZ, R77.H1_H1 ;  /* 0x3000004dff407230 */ /* 0x000fc40000004100 */
[----:B------:R-:W-:Y:S01]  /*cff0*/  FFMA.FTZ R92, R51, R66, -R92 ;  /* 0x00000042335c7223 */ /* 0x000fe2000001085c */
[----:B------:R-:W-:Y:S02]  /*d000*/  HADD2.F32 R47, -RZ, R47.H1_H1 ;  /* 0x3000002fff2f7230 */ /* 0x000fe40000004100 */
[----:B------:R-:W-:Y:S01]  /*d010*/  FFMA.FTZ R79, R44, R67, R79 ;  /* 0x000000432c4f7223 */ /* 0x000fe2000001004f */
[----:B------:R-:W-:Y:S02]  /*d020*/  HADD2.F32 R62, -RZ, R62.H1_H1 ;  /* 0x3000003eff3e7230 */ /* 0x000fe40000004100 */
[-C--:B------:R-:W-:Y:S01]  /*d030*/  FMUL.FTZ R66, R63, R64.reuse ;  /* 0x000000403f427220 */ /* 0x080fe20000410000 */
[----:B------:R-:W-:Y:S02]  /*d040*/  HADD2.F32 R51, -RZ, R76.H1_H1 ;  /* 0x3000004cff337230 */ /* 0x000fe40000004100 */
[----:B------:R-:W-:Y:S01]  /*d050*/  FMUL.FTZ R64, R47, R64 ;  /* 0x000000402f407220 */ /* 0x000fe20000410000 */
[----:B------:R-:W-:-:S02]  /*d060*/  HADD2.F32 R46, -RZ, R46.H1_H1 ;  /* 0x3000002eff2e7230 */ /* 0x000fc40000004100 */
[----:B------:R-:W-:Y:S01]  /*d070*/  FFMA.FTZ R78, R55, R67, -R78 ;  /* 0x00000043374e7223 */ /* 0x000fe2000001084e */
[----:B------:R-:W-:Y:S02]  /*d080*/  HADD2.F32 R44, -RZ, R65.H1_H1 ;  /* 0x30000041ff2c7230 */ /* 0x000fe40000004100 */
[-C--:B------:R-:W-:Y:S01]  /*d090*/  FMUL.FTZ R55, R62, R51.reuse ;  /* 0x000000333e377220 */ /* 0x080fe20000410000 */
[----:B------:R-:W-:Y:S02]  /*d0a0*/  HADD2.F32 R45, -RZ, R45.H1_H1 ;  /* 0x3000002dff2d7230 */ /* 0x000fe40000004100 */
[C---:B------:R-:W-:Y:S01]  /*d0b0*/  FMUL.FTZ R51, R46.reuse, R51 ;  /* 0x000000332e337220 */ /* 0x040fe20000410000 */
[----:B------:R-:W-:Y:S01]  /*d0c0*/  F2FP.SATFINITE.E4M3.F32.PACK_AB_MERGE_C R88, R91, R88, RZ ;  /* 0x000000585b58723e */ /* 0x000fe200048070ff */
[-C--:B------:R-:W-:Y:S01]  /*d0d0*/  FFMA.FTZ R47, R47, R44.reuse, -R66 ;  /* 0x0000002c2f2f7223 */ /* 0x080fe20000010842 */
[----:B------:R-:W-:Y:S01]  /*d0e0*/  FFMA.FTZ R64, R63, R44, R64 ;  /* 0x0000002c3f407223 */ /* 0x000fe20000010040 */
[-C--:B------:R-:W-:Y:S01]  /*d0f0*/  FFMA.FTZ R55, R46, R45.reuse, -R55 ;  /* 0x0000002d2e377223 */ /* 0x080fe20000010837 */
[----:B------:R-:W-:Y:S01]  /*d100*/  FFMA.FTZ R62, R62, R45, R51 ;  /* 0x0000002d3e3e7223 */ /* 0x000fe20000010033 */
[----:B------:R-:W-:Y:S01]  /*d110*/  F2FP.SATFINITE.E4M3.F32.PACK_AB_MERGE_C R89, R90, R89, RZ ;  /* 0x000000595a59723e */ /* 0x000fe200048070ff */
[----:B------:R-:W-:Y:S01]  /*d120*/  IMAD.MOV.U32 R46, RZ, RZ, R56 ;  /* 0x000000ffff2e7224 */ /* 0x000fe200078e0038 */
[----:B------:R-:W-:-:S02]  /*d130*/  F2FP.SATFINITE.E4M3.F32.PACK_AB_MERGE_C R47, R47, R78, RZ ;  /* 0x0000004e2f2f723e */ /* 0x000fc400048070ff */
[----:B------:R-:W-:Y:S02]  /*d140*/  F2FP.SATFINITE.E4M3.F32.PACK_AB_MERGE_C R64, R64, R79, RZ ;  /* 0x0000004f4040723e */ /* 0x000fe400048070ff */
[----:B------:R-:W-:Y:S02]  /*d150*/  F2FP.SATFINITE.E4M3.F32.PACK_AB_MERGE_C R45, R49, R60, R88 ;  /* 0x0000003c312d723e */ /* 0x000fe40004807058 */
[----:B------:R-:W-:Y:S01]  /*d160*/  F2FP.SATFINITE.E4M3.F32.PACK_AB_MERGE_C R49, R48, R61, R89 ;  /* 0x0000003d3031723e */ /* 0x000fe20004807059 */
[----:B------:R-:W-:Y:S01]  /*d170*/  IMAD.MOV.U32 R48, RZ, RZ, R58 ;  /* 0x000000ffff307224 */ /* 0x000fe200078e003a */
[----:B------:R-:W-:Y:S02]  /*d180*/  F2FP.SATFINITE.E4M3.F32.PACK_AB_MERGE_C R47, R55, R92, R47 ;  /* 0x0000005c372f723e */ /* 0x000fe4000480702f */
[----:B------:R-:W-:Y:S02]  /*d190*/  F2FP.SATFINITE.E4M3.F32.PACK_AB_MERGE_C R51, R62, R93, R64 ;  /* 0x0000005d3e33723e */ /* 0x000fe40004807040 */
[----:B------:R-:W-:-:S07]  /*d1a0*/  MOV R44, R59 ;  /* 0x0000003b002c7202 */ /* 0x000fce0000000f00 */
.L_x_2451:
[----:B------:R-:W-:Y:S05]  /*d1b0*/  BSYNC B2 ;  /* 0x0000000000027941 */ /* 0x000fea0003800000 */
.L_x_2450:
        /* <DEDUP_REMOVED lines=10> */
.L_x_2449:
[----:B------:R-:W-:Y:S05]  /*d260*/  BSYNC B1 ;  /* 0x0000000000017941 */ /* 0x000fea0003800000 */
.L_x_2448:
        /* <DEDUP_REMOVED lines=28> */
[----:B------:R-:W-:Y:S01]  /*d430*/  LOP3.LUT R59, R81, 0xff0000ff, RZ, 0xc0, !PT ;  /* 0xff0000ff513b7812 */ /* 0x000fe200078ec0ff */
[----:B-1----:R-:W-:Y:S01]  /*d440*/  IMAD.MOV.U32 R63, RZ, RZ, R48 ;  /* 0x000000ffff3f7224 */ /* 0x002fe200078e0030 */
[----:B------:R-:W-:Y:S01]  /*d450*/  SHF.R.U32.HI R64, RZ, 0x8, R83 ;  /* 0x00000008ff407819 */ /* 0x000fe20000011653 */
[----:B------:R-:W-:Y:S01]  /*d460*/  IMAD.SHL.U32 R44, R56, 0x100, RZ ;  /* 0x00000100382c7824 */ /* 0x000fe200078e00ff */
[----:B------:R-:W-:Y:S01]  /*d470*/  SHF.R.U32.HI R58, RZ, 0x8, R71 ;  /* 0x00000008ff3a7819 */ /* 0x000fe20000011647 */
[----:B------:R-:W-:Y:S01]  /*d480*/  IMAD.MOV.U32 R56, RZ, RZ, R46 ;  /* 0x000000ffff387224 */ /* 0x000fe200078e002e */
[----:B------:R-:W-:Y:S02]  /*d490*/  SHF.R.U32.HI R76, RZ, 0x10, R81 ;  /* 0x00000010ff4c7819 */ /* 0x000fe40000011651 */
[----:B------:R-:W-:Y:S01]  /*d4a0*/  LOP3.LUT R59, R59, 0xff00, R44, 0xf8, !PT ;  /* 0x0000ff003b3b7812 */ /* 0x000fe200078ef82c */
[----:B------:R-:W-:Y:S01]  /*d4b0*/  IMAD.SHL.U32 R44, R64, 0x100, RZ ;  /* 0x00000100402c7824 */ /* 0x000fe200078e00ff */
[----:B------:R-:W-:Y:S01]  /*d4c0*/  LOP3.LUT R61, R83, 0xff0000ff, RZ, 0xc0, !PT ;  /* 0xff0000ff533d7812 */ /* 0x000fe200078ec0ff */
[----:B------:R-:W-:Y:S01]  /*d4d0*/  IMAD.SHL.U32 R58, R58, 0x100, RZ ;  /* 0x000001003a3a7824 */ /* 0x000fe200078e00ff */
[----:B------:R-:W-:Y:S01]  /*d4e0*/  LOP3.LUT R67, R71, 0xff0000ff, RZ, 0xc0, !PT ;  /* 0xff0000ff47437812 */ /* 0x000fe200078ec0ff */
[----:B------:R-:W-:Y:S01]  /*d4f0*/  IMAD.U32 R46, R76, 0x10000, RZ ;  /* 0x000100004c2e7824 */ /* 0x000fe200078e00ff */
[----:B------:R-:W-:-:S02]  /*d500*/  SHF.R.U32.HI R70, RZ, 0x10, R83 ;  /* 0x00000010ff467819 */ /* 0x000fc40000011653 */
[----:B------:R-:W-:Y:S02]  /*d510*/  SHF.R.U32.HI R62, RZ, 0x8, R69 ;  /* 0x00000008ff3e7819 */ /* 0x000fe40000011645 */
[----:B------:R-:W-:Y:S02]  /*d520*/  SHF.R.U32.HI R66, RZ, 0x10, R71 ;  /* 0x00000010ff427819 */ /* 0x000fe40000011647 */
[----:B------:R-:W-:Y:S01]  /*d530*/  MOV R55, R45 ;  /* 0x0000002d00377202 */ /* 0x000fe20000000f00 */
[----:B------:R-:W-:Y:S01]  /*d540*/  IMAD.SHL.U32 R48, R62, 0x100, RZ ;  /* 0x000001003e307824 */ /* 0x000fe200078e00ff */
[----:B------:R-:W-:Y:S01]  /*d550*/  LOP3.LUT R45, R61, 0xff00, R44, 0xf8, !PT ;  /* 0x0000ff003d2d7812 */ /* 0x000fe200078ef82c */
[----:B------:R-:W-:Y:S01]  /*d560*/  IMAD.U32 R66, R66, 0x10000, RZ ;  /* 0x0001000042427824 */ /* 0x000fe200078e00ff */
[----:B------:R-:W-:Y:S02]  /*d570*/  LOP3.LUT R71, R67, 0xff00, R58, 0xf8, !PT ;  /* 0x0000ff0043477812 */ /* 0x000fe400078ef83a */
[----:B------:R-:W-:-:S02]  /*d580*/  SHF.L.U32 R44, R70, 0x10, RZ ;  /* 0x00000010462c7819 */ /* 0x000fc400000006ff */
[----:B------:R-:W-:Y:S02]  /*d590*/  F2FP.F16.E4M3.UNPACK_B R67, R152.H1 ;  /* 0x00000098ff43723e */ /* 0x000fe400030006ff */
[----:B------:R-:W-:Y:S02]  /*d5a0*/  F2FP.F16.E4M3.UNPACK_B R64, R63.H1 ;  /* 0x0000003fff40723e */ /* 0x000fe400030006ff */
[----:B------:R-:W-:Y:S02]  /*d5b0*/  F2FP.F16.E4M3.UNPACK_B R61, R60.H1 ;  /* 0x0000003cff3d723e */ /* 0x000fe400030006ff */
[----:B------:R-:W-:Y:S02]  /*d5c0*/  SHF.R.U32.HI R68, RZ, 0x10, R69 ;  /* 0x00000010ff447819 */ /* 0x000fe40000011645 */
[----:B------:R-:W-:Y:S01]  /*d5d0*/  LOP3.LUT R65, R69, 0xff0000ff, RZ, 0xc0, !PT ;  /* 0xff0000ff45417812 */ /* 0x000fe200078ec0ff */
[----:B------:R-:W-:Y:S01]  /*d5e0*/  HADD2.F32 R58, -RZ, R61.H0_H0 ;  /* 0x2000003dff3a7230 */ /* 0x000fe20000004100 */
[----:B------:R-:W-:Y:S01]  /*d5f0*/  LOP3.LUT R46, R59, 0xff0000, R46, 0xf8, !PT ;  /* 0x00ff00003b2e7812 */ /* 0x000fe200078ef82e */
[----:B------:R-:W-:Y:S01]  /*d600*/  HADD2.F32 R59, -RZ, R64.H0_H0 ;  /* 0x20000040ff3b7230 */ /* 0x000fe20000004100 */
[----:B------:R-:W-:Y:S01]  /*d610*/  LOP3.LUT R44, R45, 0xff0000, R44, 0xf8, !PT ;  /* 0x00ff00002d2c7812 */ /* 0x000fe200078ef82c */
[----:B------:R-:W-:Y:S01]  /*d620*/  HADD2.F32 R45, -RZ, R67.H0_H0 ;  /* 0x20000043ff2d7230 */ /* 0x000fe20000004100 */
[----:B------:R-:W-:-:S02]  /*d630*/  F2FP.F16.E4M3.UNPACK_B R62, R154.H1 ;  /* 0x0000009aff3e723e */ /* 0x000fc400030006ff */
[----:B------:R-:W-:Y:S01]  /*d640*/  LOP3.LUT R69, R65, 0xff00, R48, 0xf8, !PT ;  /* 0x0000ff0041457812 */ /* 0x000fe200078ef830 */
[----:B------:R-:W-:Y:S02]  /*d650*/  IMAD.U32 R48, R68, 0x10000, RZ ;  /* 0x0001000044307824 */ /* 0x000fe400078e00ff */
[-C--:B------:R-:W-:Y:S01]  /*d660*/  FMUL.FTZ R77, R59, R45.reuse ;  /* 0x0000002d3b4d7220 */ /* 0x080fe20000410000 */
[--C-:B------:R-:W-:Y:S02]  /*d670*/  HADD2.F32 R65, -RZ, R62.reuse.H0_H0 ;  /* 0x2000003eff417230 */ /* 0x100fe40000004100 */
[C---:B------:R-:W-:Y:S01]  /*d680*/  FMUL.FTZ R68, R58.reuse, R45 ;  /* 0x0000002d3a447220 */ /* 0x040fe20000410000 */
[----:B------:R-:W-:Y:S01]  /*d690*/  LOP3.LUT R45, R71, 0xff0000, R66, 0xf8, !PT ;  /* 0x00ff0000472d7812 */ /* 0x000fe200078ef842 */
[----:B------:R-:W-:Y:S01]  /*d6a0*/  HADD2.F32 R66, -RZ, R62.H1_H1 ;  /* 0x3000003eff427230 */ /* 0x000fe20000004100 */
[----:B------:R-:W-:Y:S01]  /*d6b0*/  F2FP.F16.E4M3.UNPACK_B R152, R152 ;  /* 0x00000098ff98723e */ /* 0x000fe200020006ff */
[-C--:B------:R-:W-:Y:S01]  /*d6c0*/  FFMA.FTZ R58, R58, R65.reuse, -R77 ;  /* 0x000000413a3a7223 */ /* 0x080fe2000001084d */
[----:B------:R-:W-:Y:S01]  /*d6d0*/  FFMA.FTZ R59, R59, R65, R68 ;  /* 0x000000413b3b7223 */ /* 0x000fe20000010044 */
        /* <DEDUP_REMOVED lines=59> */
[----:B------:R-:W-:Y:S01]  /*da90*/  FMUL.FTZ R65, R61, R63 ;  /* 0x0000003f3d417220 */ /* 0x000fe20000410000 */
[--C-:B------:R-:W-:Y:S01]  /*daa0*/  HADD2.F32 R62, -RZ, R155.reuse.H0_H0 ;  /* 0x2000009bff3e7230 */ /* 0x100fe20000004100 */
[----:B------:R-:W-:Y:S01]  /*dab0*/  F2FP.SATFINITE.E4M3.F32.PACK_AB_MERGE_C R66, R81, R66, RZ ;  /* 0x000000425142723e */ /* 0x000fe200048070ff */
[----:B------:R-:W-:Y:S02]  /*dac0*/  HADD2.F32 R56, -RZ, R56.H1_H1 ;  /* 0x30000038ff387230 */ /* 0x000fe40000004100 */
[-C--:B------:R-:W-:Y:S01]  /*dad0*/  FMUL.FTZ R63, R60, R153.reuse ;  /* 0x000000993c3f7220 */ /* 0x080fe20000410000 */
[----:B------:R-:W-:Y:S02]  /*dae0*/  HADD2.F32 R155, -RZ, R155.H1_H1 ;  /* 0x3000009bff9b7230 */ /* 0x000fe40000004100 */
[-C--:B------:R-:W-:Y:S01]  /*daf0*/  FFMA.FTZ R50, R50, R62.reuse, -R65 ;  /* 0x0000003e32327223 */ /* 0x080fe20000010841 */
[----:B------:R-:W-:Y:S01]  /*db00*/  FFMA.FTZ R64, R61, R62, R64 ;  /* 0x0000003e3d407223 */ /* 0x000fe20000010040 */
[C---:B------:R-:W-:Y:S01]  /*db10*/  FMUL.FTZ R153, R56.reuse, R153 ;  /* 0x0000009938997220 */ /* 0x040fe20000410000 */
[----:B------:R-:W-:Y:S01]  /*db20*/  F2FP.F16.E4M3.UNPACK_B R62, R49 ;  /* 0x00000031ff3e723e */ /* 0x000fe200020006ff */
[-C--:B------:R-:W-:Y:S01]  /*db30*/  FFMA.FTZ R79, R56, R155.reuse, -R63 ;  /* 0x0000009b384f7223 */ /* 0x080fe2000001083f */
[----:B------:R-:W-:Y:S01]  /*db40*/  F2FP.SATFINITE.E4M3.F32.PACK_AB_MERGE_C R56, R67, R76, RZ ;  /* 0x0000004c4338723e */ /* 0x000fe200048070ff */
[----:B------:R-:W-:Y:S01]  /*db50*/  FFMA.FTZ R153, R60, R155, R153 ;  /* 0x0000009b3c997223 */ /* 0x000fe20000010099 */
[----:B------:R-:W-:Y:S01]  /*db60*/  F2FP.F16.E4M3.UNPACK_B R67, R48 ;  /* 0x00000030ff43723e */ /* 0x000fe200020006ff */
[----:B------:R-:W-:Y:S01]  /*db70*/  HADD2.F32 R63, -RZ, R62.H0_H0 ;  /* 0x2000003eff3f7230 */ /* 0x000fe20000004100 */
[----:B------:R-:W-:-:S02]  /*db80*/  F2FP.F16.E4M3.UNPACK_B R61, R55 ;  /* 0x00000037ff3d723e */ /* 0x000fc400020006ff */
[----:B------:R-:W-:Y:S01]  /*db90*/  F2FP.SATFINITE.E4M3.F32.PACK_AB_MERGE_C R58, R71, R68, R58 ;  /* 0x00000044473a723e */ /* 0x000fe2000480703a */
[----:B------:R-:W-:Y:S01]  /*dba0*/  HADD2.F32 R68, -RZ, R67.H0_H0 ;  /* 0x20000043ff447230 */ /* 0x000fe20000004100 */
[----:B------:R-:W-:Y:S01]  /*dbb0*/  F2FP.F16.E4M3.UNPACK_B R65, R46 ;  /* 0x0000002eff41723e */ /* 0x000fe200020006ff */
[----:B------:R-:W-:Y:S01]  /*dbc0*/  HADD2.F32 R60, -RZ, R61.H0_H0 ;  /* 0x2000003dff3c7230 */ /* 0x000fe20000004100 */
[----:B------:R-:W-:Y:S01]  /*dbd0*/  F2FP.SATFINITE.E4M3.F32.PACK_AB_MERGE_C R56, R79, R50, R56 ;  /* 0x000000324f38723e */ /* 0x000fe20004807038 */
        /* <DEDUP_REMOVED lines=10> */
[----:B------:R-:W-:Y:S01]  /*dc80*/  FFMA.FTZ R61, R63, R66, R68 ;  /* 0x000000423f3d7223 */ /* 0x000fe20000010044 */
[-C--:B------:R-:W-:Y:S01]  /*dc90*/  FMUL.FTZ R69, R64, R67.reuse ;  /* 0x0000004340457220 */ /* 0x080fe20000410000 */
[C---:B------:R-:W-:Y:S01]  /*dca0*/  FMUL.FTZ R67, R62.reuse, R67 ;  /* 0x000000433e437220 */ /* 0x040fe20000410000 */
[----:B------:R-:W-:Y:S02]  /*dcb0*/  F2FP.F16.E4M3.UNPACK_B R63, R49.H1 ;  /* 0x00000031ff3f723e */ /* 0x000fe400030006ff */
[----:B------:R-:W-:Y:S01]  /*dcc0*/  F2FP.F16.E4M3.UNPACK_B R66, R48.H1 ;  /* 0x00000030ff42723e */ /* 0x000fe200030006ff */
[----:B------:R-:W-:Y:S01]  /*dcd0*/  FFMA.FTZ R49, R62, R65, -R69 ;  /* 0x000000413e317223 */ /* 0x000fe20000010845 */
[----:B------:R-:W-:Y:S01]  /*dce0*/  F2FP.F16.E4M3.UNPACK_B R55, R55.H1 ;  /* 0x00000037ff37723e */ /* 0x000fe200030006ff */
[----:B------:R-:W-:Y:S01]  /*dcf0*/  FFMA.FTZ R76, R64, R65, R67 ;  /* 0x00000041404c7223 */ /* 0x000fe20000010043 */
[----:B------:R-:W-:Y:S01]  /*dd00*/  HADD2.F32 R62, -RZ, R63.H0_H0 ;  /* 0x2000003fff3e7230 */ /* 0x000fe20000004100 */
[----:B------:R-:W-:Y:S01]  /*dd10*/  F2FP.F16.E4M3.UNPACK_B R46, R46.H1 ;  /* 0x0000002eff2e723e */ /* 0x000fe200030006ff */
[----:B------:R-:W-:Y:S01]  /*dd20*/  HADD2.F32 R67, -RZ, R66.H0_H0 ;  /* 0x20000042ff437230 */ /* 0x000fe20000004100 */
[----:B------:R-:W-:Y:S01]  /*dd30*/  F2FP.F16.E4M3.UNPACK_B R68, R45.H1 ;  /* 0x0000002dff44723e */ /* 0x000fe200030006ff */
[----:B------:R-:W-:-:S02]  /*dd40*/  HADD2.F32 R48, -RZ, R55.H0_H0 ;  /* 0x20000037ff307230 */ /* 0x000fc40000004100 */
[----:B------:R-:W-:Y:S02]  /*dd50*/  HADD2.F32 R63, -RZ, R63.H1_H1 ;  /* 0x3000003fff3f7230 */ /* 0x000fe40000004100 */
[-C--:B------:R-:W-:Y:S01]  /*dd60*/  FMUL.FTZ R69, R62, R67.reuse ;  /* 0x000000433e457220 */ /* 0x080fe20000410000 */
[----:B------:R-:W-:Y:S02]  /*dd70*/  HADD2.F32 R66, -RZ, R66.H1_H1 ;  /* 0x30000042ff427230 */ /* 0x000fe40000004100 */
[----:B------:R-:W-:Y:S01]  /*dd80*/  FMUL.FTZ R67, R48, R67 ;  /* 0x0000004330437220 */ /* 0x000fe20000410000 */
[----:B------:R-:W-:Y:S02]  /*dd90*/  HADD2.F32 R55, -RZ, R55.H1_H1 ;  /* 0x30000037ff377230 */ /* 0x000fe40000004100 */
[--C-:B------:R-:W-:Y:S02]  /*dda0*/  HADD2.F32 R65, -RZ, R46.reuse.H0_H0 ;  /* 0x2000002eff417230 */ /* 0x100fe40000004100 */
[----:B------:R-:W-:-:S02]  /*ddb0*/  HADD2.F32 R64, -RZ, R46.H1_H1 ;  /* 0x3000002eff407230 */ /* 0x000fc40000004100 */
[-C--:B------:R-:W-:Y:S01]  /*ddc0*/  FMUL.FTZ R46, R63, R66.reuse ;  /* 0x000000423f2e7220 */ /* 0x080fe20000410000 */
[C---:B------:R-:W-:Y:S01]  /*ddd0*/  FMUL.FTZ R66, R55.reuse, R66 ;  /* 0x0000004237427220 */ /* 0x040fe20000410000 */
[----:B------:R-:W-:Y:S01]  /*dde0*/  FFMA.FTZ R77, R62, R65, R67 ;  /* 0x000000413e4d7223 */ /* 0x000fe20000010043 */
[----:B------:R-:W-:Y:S01]  /*ddf0*/  F2FP.F16.E4M3.UNPACK_B R67, R45 ;  /* 0x0000002dff43723e */ /* 0x000fe200020006ff */
[-C--:B------:R-:W-:Y:S01]  /*de00*/  FFMA.FTZ R78, R55, R64.reuse, -R46 ;  /* 0x00000040374e7223 */ /* 0x080fe2000001082e */
[----:B------:R-:W-:Y:S01]  /*de10*/  F2FP.F16.E4M3.UNPACK_B R46, R47 ;  /* 0x0000002fff2e723e */ /* 0x000fe200020006ff */
[----:B------:R-:W-:Y:S01]  /*de20*/  FFMA.FTZ R71, R48, R65, -R69 ;  /* 0x0000004130477223 */ /* 0x000fe20000010845 */
[-C--:B------:R-:W-:Y:S01]  /*de30*/  F2FP.F16.E4M3.UNPACK_B R55, R51.reuse ;  /* 0x00000033ff37723e */ /* 0x080fe200020006ff */
[----:B------:R-:W-:Y:S01]  /*de40*/  FFMA.FTZ R80, R63, R64, R66 ;  /* 0x000000403f507223 */ /* 0x000fe20000010042 */
[----:B------:R-:W-:Y:S01]  /*de50*/  F2FP.F16.E4M3.UNPACK_B R62, R51.H1 ;  /* 0x00000033ff3e723e */ /* 0x000fe200030006ff */
[----:B------:R-:W-:Y:S01]  /*de60*/  HADD2.F32 R48, -RZ, R46.H0_H0 ;  /* 0x2000002eff307230 */ /* 0x000fe20000004100 */
[----:B------:R-:W-:Y:S01]  /*de70*/  F2FP.F16.E4M3.UNPACK_B R47, R47.H1 ;  /* 0x0000002fff2f723e */ /* 0x000fe200030006ff */
[----:B------:R-:W-:Y:S01]  /*de80*/  HADD2.F32 R69, -RZ, R67.H0_H0 ;  /* 0x20000043ff457230 */ /* 0x000fe20000004100 */
[-C--:B------:R-:W-:Y:S01]  /*de90*/  F2FP.F16.E4M3.UNPACK_B R45, R44.reuse ;  /* 0x0000002cff2d723e */ /* 0x080fe200020006ff */
[----:B------:R-:W-:Y:S01]  /*dea0*/  HADD2.F32 R63, -RZ, R55.H0_H0 ;  /* 0x20000037ff3f7230 */ /* 0x000fe20000004100 */
[----:B------:R-:W-:Y:S01]  /*deb0*/  F2FP.F16.E4M3.UNPACK_B R64, R44.H1 ;  /* 0x0000002cff40723e */ /* 0x000fe200030006ff */
[----:B------:R-:W-:-:S02]  /*dec0*/  HADD2.F32 R44, -RZ, R62.H0_H0 ;  /* 0x2000003eff2c7230 */ /* 0x000fc40000004100 */
[-C--:B------:R-:W-:Y:S01]  /*ded0*/  FMUL.FTZ R82, R48, R69.reuse ;  /* 0x0000004530527220 */ /* 0x080fe20000410000 */
[--C-:B------:R-:W-:Y:S02]  /*dee0*/  HADD2.F32 R70, -RZ, R68.reuse.H0_H0 ;  /* 0x20000044ff467230 */ /* 0x100fe40000004100 */
[----:B------:R-:W-:Y:S01]  /*def0*/  FMUL.FTZ R79, R63, R69 ;  /* 0x000000453f4f7220 */ /* 0x000fe20000410000 */
[----:B------:R-:W-:Y:S01]  /*df00*/  HADD2.F32 R51, -RZ, R47.H0_H0 ;  /* 0x2000002fff337230 */ /* 0x000fe20000004100 */
[----:B------:R-:W-:Y:S01]  /*df10*/  F2FP.SATFINITE.E4M3.F32.PACK_AB_MERGE_C R71, R78, R71, RZ ;  /* 0x000000474e47723e */ /* 0x000fe200048070ff */
[----:B------:R-:W-:Y:S02]  /*df20*/  HADD2.F32 R65, -RZ, R45.H0_H0 ;  /* 0x2000002dff417230 */ /* 0x000fe40000004100 */
[-C--:B------:R-:W-:Y:S01]  /*df30*/  FMUL.FTZ R88, R44, R70.reuse ;  /* 0x000000462c587220 */ /* 0x080fe20000410000 */
[----:B------:R-:W-:Y:S02]  /*df40*/  HADD2.F32 R68, -RZ, R68.H1_H1 ;  /* 0x30000044ff447230 */ /* 0x000fe40000004100 */
[----:B------:R-:W-:Y:S01]  /*df50*/  FMUL.FTZ R69, R51, R70 ;  /* 0x0000004633457220 */ /* 0x000fe20000410000 */
[----:B------:R-:W-:-:S02]  /*df60*/  HADD2.F32 R47, -RZ, R47.H1_H1 ;  /* 0x3000002fff2f7230 */ /* 0x000fc40000004100 */
[-C--:B------:R-:W-:Y:S01]  /*df70*/  FFMA.FTZ R82, R63, R65.reuse, R82 ;  /* 0x000000413f527223 */ /* 0x080fe20000010052 */
[----:B------:R-:W-:Y:S02]  /*df80*/  HADD2.F32 R62, -RZ, R62.H1_H1 ;  /* 0x3000003eff3e7230 */ /* 0x000fe40000004100 */
[----:B------:R-:W-:Y:S01]  /*df90*/  FFMA.FTZ R79, R48, R65, -R79 ;  /* 0x00000041304f7223 */ /* 0x000fe2000001084f */
        /* <DEDUP_REMOVED lines=10> */
[----:B------:R-:W-:Y:S02]  /*e040*/  HADD2.F32 R45, -RZ, R45.H1_H1 ;  /* 0x3000002dff2d7230 */ /* 0x000fe40000004100 */
[----:B------:R-:W-:Y:S01]  /*e050*/  FMUL.FTZ R44, R46, R67 ;  /* 0x000000432e2c7220 */ /* 0x000fe20000410000 */
[----:B------:R-:W-:Y:S01]  /*e060*/  F2FP.SATFINITE.E4M3.F32.PACK_AB_MERGE_C R77, R80, R77, RZ ;  /* 0x0000004d504d723e */ /* 0x000fe200048070ff */
[-C--:B------:R-:W-:Y:S01]  /*e070*/  FFMA.FTZ R62, R62, R64.reuse, R63 ;  /* 0x000000403e3e7223 */ /* 0x080fe2000001003f */
[----:B------:R-:W-:Y:S01]  /*e080*/  FFMA.FTZ R47, R47, R64, -R48 ;  /* 0x000000402f2f7223 */ /* 0x000fe20000010830 */
[-C--:B------:R-:W-:Y:S01]  /*e090*/  FFMA.FTZ R46, R46, R45.reuse, -R51 ;  /* 0x0000002d2e2e7223 */ /* 0x080fe20000010833 */
[----:B------:R-:W-:Y:S01]  /*e0a0*/  FFMA.FTZ R45, R55, R45, R44 ;  /* 0x0000002d372d7223 */ /* 0x000fe2000001002c */
[----:B------:R-:W-:Y:S01]  /*e0b0*/  F2FP.SATFINITE.E4M3.F32.PACK_AB_MERGE_C R49, R49, R60, R71 ;  /* 0x0000003c3131723e */ /* 0x000fe20004807047 */
[----:B------:R-:W-:Y:S01]  /*e0c0*/  IMAD.MOV.U32 R44, RZ, RZ, R58 ;  /* 0x000000ffff2c7224 */ /* 0x000fe200078e003a */
[----:B------:R-:W-:Y:S01]  /*e0d0*/  F2FP.SATFINITE.E4M3.F32.PACK_AB_MERGE_C R62, R62, R69, RZ ;  /* 0x000000453e3e723e */ /* 0x000fe200048070ff */
[----:B------:R-:W-:Y:S01]  /*e0e0*/  IMAD.MOV.U32 R48, RZ, RZ, R59 ;  /* 0x000000ffff307224 */ /* 0x000fe200078e003b */
[----:B------:R-:W-:-:S02]  /*e0f0*/  F2FP.SATFINITE.E4M3.F32.PACK_AB_MERGE_C R47, R47, R88, RZ ;  /* 0x000000582f2f723e */ /* 0x000fc400048070ff */
[----:B------:R-:W-:Y:S02]  /*e100*/  F2FP.SATFINITE.E4M3.F32.PACK_AB_MERGE_C R76, R76, R61, R77 ;  /* 0x0000003d4c4c723e */ /* 0x000fe4000480704d */
[----:B------:R-:W-:Y:S01]  /*e110*/  F2FP.SATFINITE.E4M3.F32.PACK_AB_MERGE_C R51, R45, R82, R62 ;  /* 0x000000522d33723e */ /* 0x000fe2000480703e */
[----:B------:R-:W-:Y:S01]  /*e120*/  IMAD.MOV.U32 R45, RZ, RZ, R49 ;  /* 0x000000ffff2d7224 */ /* 0x000fe200078e0031 */
[----:B------:R-:W-:Y:S01]  /*e130*/  F2FP.SATFINITE.E4M3.F32.PACK_AB_MERGE_C R47, R46, R79, R47 ;  /* 0x0000004f2e2f723e */ /* 0x000fe2000480702f */
[----:B------:R-:W-:Y:S02]  /*e140*/  IMAD.MOV.U32 R49, RZ, RZ, R76 ;  /* 0x000000ffff317224 */ /* 0x000fe400078e004c */
[----:B------:R-:W-:-:S07]  /*e150*/  IMAD.MOV.U32 R46, RZ, RZ, R56 ;  /* 0x000000ffff2e7224 */ /* 0x000fce00078e0038 */
.L_x_2455:
[----:B------:R-:W-:Y:S05]  /*e160*/  BSYNC B2 ;  /* 0x0000000000027941 */ /* 0x000fea0003800000 */
.L_x_2454:
        /* <DEDUP_REMOVED lines=10> */
.L_x_2453:
[----:B------:R-:W-:Y:S05]  /*e210*/  BSYNC B1 ;  /* 0x0000000000017941 */ /* 0x000fea0003800000 */
.L_x_2452:
        /* <DEDUP_REMOVED lines=34> */
[----:B------:R-:W-:Y:S01]  /*e440*/  IMAD.SHL.U32 R44, R55, 0x100, RZ ;  /* 0x00000100372c7824 */ /* 0x000fe200078e00ff */
[----:B------:R-:W-:Y:S01]  /*e450*/  SHF.R.U32.HI R68, RZ, 0x10, R85 ;  /* 0x00000010ff447819 */ /* 0x000fe20000011655 */
[----:B------:R-:W-:Y:S01]  /*e460*/  IMAD.SHL.U32 R63, R63, 0x100, RZ ;  /* 0x000001003f3f7824 */ /* 0x000fe200078e00ff */
[----:B------:R-:W-:Y:S01]  /*e470*/  SHF.R.U32.HI R65, RZ, 0x8, R73 ;  /* 0x00000008ff417819 */ /* 0x000fe20000011649 */
[----:B------:R-:W-:Y:S01]  /*e480*/  IMAD.MOV.U32 R56, RZ, RZ, R50 ;  /* 0x000000ffff387224 */ /* 0x000fe200078e0032 */
[----:B------:R-:W-:-:S02]  /*e490*/  SHF.R.U32.HI R67, RZ, 0x8, R75 ;  /* 0x00000008ff437819 */ /* 0x000fc4000001164b */
[----:B------:R-:W-:Y:S01]  /*e4a0*/  LOP3.LUT R44, R59, 0xff00, R44, 0xf8, !PT ;  /* 0x0000ff003b2c7812 */ /* 0x000fe200078ef82c */
[----:B------:R-:W-:Y:S01]  /*e4b0*/  IMAD.U32 R59, R68, 0x10000, RZ ;  /* 0x00010000443b7824 */ /* 0x000fe200078e00ff */
[----:B------:R-:W-:Y:S01]  /*e4c0*/  LOP3.LUT R60, R87, 0xff0000ff, RZ, 0xc0, !PT ;  /* 0xff0000ff573c7812 */ /* 0x000fe200078ec0ff */
[----:B------:R-:W-:Y:S01]  /*e4d0*/  IMAD.SHL.U32 R65, R65, 0x100, RZ ;  /* 0x0000010041417824 */ /* 0x000fe200078e00ff */
[----:B------:R-:W-:Y:S01]  /*e4e0*/  SHF.R.U32.HI R66, RZ, 0x10, R87 ;  /* 0x00000010ff427819 */ /* 0x000fe20000011657 */
[----:B------:R-:W-:Y:S01]  /*e4f0*/  IMAD.SHL.U32 R67, R67, 0x100, RZ ;  /* 0x0000010043437824 */ /* 0x000fe200078e00ff */
[----:B------:R-:W-:Y:S02]  /*e500*/  LOP3.LUT R62, R73, 0xff0000ff, RZ, 0xc0, !PT ;  /* 0xff0000ff493e7812 */ /* 0x000fe400078ec0ff */
[----:B------:R-:W-:Y:S01]  /*e510*/  LOP3.LUT R60, R60, 0xff00, R63, 0xf8, !PT ;  /* 0x0000ff003c3c7812 */ /* 0x000fe200078ef83f */
[----:B------:R-:W-:Y:S01]  /*e520*/  IMAD.U32 R63, R66, 0x10000, RZ ;  /* 0x00010000423f7824 */ /* 0x000fe200078e00ff */
[----:B------:R-:W-:-:S02]  /*e530*/  LOP3.LUT R64, R75, 0xff0000ff, RZ, 0xc0, !PT ;  /* 0xff0000ff4b407812 */ /* 0x000fc400078ec0ff */
[----:B------:R-:W-:Y:S02]  /*e540*/  LOP3.LUT R48, R44, 0xff0000, R59, 0xf8, !PT ;  /* 0x00ff00002c307812 */ /* 0x000fe400078ef83b */
[----:B------:R-:W-:Y:S02]  /*e550*/  LOP3.LUT R50, R62, 0xff00, R65, 0xf8, !PT ;  /* 0x0000ff003e327812 */ /* 0x000fe400078ef841 */
[----:B------:R-:W-:Y:S02]  /*e560*/  F2FP.F16.E4M3.UNPACK_B R66, R147.H1 ;  /* 0x00000093ff42723e */ /* 0x000fe400030006ff */
[----:B------:R-:W-:Y:S02]  /*e570*/  F2FP.F16.E4M3.UNPACK_B R59, R58.H1 ;  /* 0x0000003aff3b723e */ /* 0x000fe400030006ff */
[----:B------:R-:W-:Y:S02]  /*e580*/  F2FP.F16.E4M3.UNPACK_B R62, R61.H1 ;  /* 0x0000003dff3e723e */ /* 0x000fe400030006ff */
[----:B------:R-:W-:-:S02]  /*e590*/  LOP3.LUT R68, R64, 0xff00, R67, 0xf8, !PT ;  /* 0x0000ff0040447812 */ /* 0x000fc400078ef843 */
[----:B------:R-:W-:Y:S02]  /*e5a0*/  SHF.R.U32.HI R70, RZ, 0x10, R73 ;  /* 0x00000010ff467819 */ /* 0x000fe40000011649 */
[----:B------:R-:W-:Y:S01]  /*e5b0*/  MOV R55, R46 ;  /* 0x0000002e00377202 */ /* 0x000fe20000000f00 */
[----:B------:R-:W-:Y:S01]  /*e5c0*/  HADD2.F32 R46, -RZ, R66.H0_H0 ;  /* 0x20000042ff2e7230 */ /* 0x000fe20000004100 */
[----:B------:R-:W-:Y:S01]  /*e5d0*/  LOP3.LUT R44, R60, 0xff0000, R63, 0xf8, !PT ;  /* 0x00ff00003c2c7812 */ /* 0x000fe200078ef83f */
[----:B------:R-:W-:Y:S01]  /*e5e0*/  HADD2.F32 R60, -RZ, R59.H0_H0 ;  /* 0x2000003bff3c7230 */ /* 0x000fe20000004100 */
[----:B------:R-:W-:Y:S01]  /*e5f0*/  F2FP.F16.E4M3.UNPACK_B R64, R149.H1 ;  /* 0x00000095ff40723e */ /* 0x000fe200030006ff */
[----:B------:R-:W-:Y:S01]  /*e600*/  HADD2.F32 R63, -RZ, R62.H0_H0 ;  /* 0x2000003eff3f7230 */ /* 0x000fe20000004100 */
[----:B------:R-:W-:Y:S01]  /*e610*/  F2FP.F16.E4M3.UNPACK_B R147, R147 ;  /* 0x00000093ff93723e */ /* 0x000fe200020006ff */
[----:B------:R-:W-:Y:S02]  /*e620*/  IMAD.U32 R67, R70, 0x10000, RZ ;  /* 0x0001000046437824 */ /* 0x000fe400078e00ff */
[----:B------:R-:W-:Y:S01]  /*e630*/  FMUL.FTZ R70, R60, R46 ;  /* 0x0000002e3c467220 */ /* 0x000fe20000410000 */
[----:B------:R-:W-:-:S02]  /*e640*/  HADD2.F32 R65, -RZ, R64.H0_H0 ;  /* 0x20000040ff417230 */ /* 0x000fc40000004100 */
[C---:B------:R-:W-:Y:S01]  /*e650*/  FMUL.FTZ R71, R63.reuse, R46 ;  /* 0x0000002e3f477220 */ /* 0x040fe20000410000 */
[----:B------:R-:W-:Y:S01]  /*e660*/  HADD2.F32 R66, -RZ, R66.H1_H1 ;  /* 0x30000042ff427230 */ /* 0x000fe20000004100 */
[----:B------:R-:W-:Y:S01]  /*e670*/  F2FP.F16.E4M3.UNPACK_B R61, R61 ;  /* 0x0000003dff3d723e */ /* 0x000fe200020006ff */
[----:B------:R-:W-:Y:S02]  /*e680*/  HADD2.F32 R64, -RZ, R64.H1_H1 ;  /* 0x30000040ff407230 */ /* 0x000fe40000004100 */
[-C--:B------:R-:W-:Y:S01]  /*e690*/  FFMA.FTZ R70, R63, R65.reuse, R70 ;  /* 0x000000413f467223 */ /* 0x080fe20000010046 */
[----:B------:R-:W-:Y:S01]  /*e6a0*/  FFMA.FTZ R71, R60, R65, -R71 ;  /* 0x000000413c477223 */ /* 0x000fe20000010847 */
[----:B------:R-:W-:Y:S01]  /*e6b0*/  HADD2.F32 R63, -RZ, R62.H1_H1 ;  /* 0x3000003eff3f7230 */ /* 0x000fe20000004100 */
[----:B------:R-:W-:Y:S01]  /*e6c0*/  F2FP.F16.E4M3.UNPACK_B R58, R58 ;  /* 0x0000003aff3a723e */ /* 0x000fe200020006ff */
[----:B------:R-:W-:Y:S01]  /*e6d0*/  HADD2.F32 R60, -RZ, R59.H1_H1 ;  /* 0x3000003bff3c7230 */ /* 0x000fe20000004100 */
[----:B------:R-:W-:Y:S01]  /*e6e0*/  LOP3.LUT R50, R50, 0xff0000, R67, 0xf8, !PT ;  /* 0x00ff000032327812 */ /* 0x000fe200078ef843 */
[----:B------:R-:W-:-:S02]  /*e6f0*/  HADD2.F32 R65, -RZ, R147.H0_H0 ;  /* 0x20000093ff417230 */ /* 0x000fc40000004100 */
[CC--:B------:R-:W-:Y:S01]  /*e700*/  FMUL.FTZ R67, R63.reuse, R66.reuse ;  /* 0x000000423f437220 */ /* 0x0c0fe20000410000 */
[----:B------:R-:W-:Y:S01]  /*e710*/  F2FP.F16.E4M3.UNPACK_B R149, R149 ;  /* 0x00000095ff95723e */ /* 0x000fe200020006ff */
[C---:B------:R-:W-:Y:S01]  /*e720*/  FMUL.FTZ R66, R60.reuse, R66 ;  /* 0x000000423c427220 */ /* 0x040fe20000410000 */
[----:B------:R-:W-:Y:S01]  /*e730*/  HADD2.F32 R62, -RZ, R61.H0_H0 ;  /* 0x2000003dff3e7230 */ /* 0x000fe20000004100 */
[----:B------:R-:W-:Y:S01]  /*e740*/  SHF.R.U32.HI R69, RZ, 0x10, R75 ;  /* 0x00000010ff457819 */ /* 0x000fe2000001164b */
[----:B------:R-:W-:Y:S02]  /*e750*/  HADD2.F32 R59, -RZ, R58.H0_H0 ;  /* 0x2000003aff3b7230 */ /* 0x000fe40000004100 */
[-C--:B------:R-:W-:Y:S01]  /*e760*/  FFMA.FTZ R72, R60, R64.reuse, -R67 ;  /* 0x000000403c487223 */ /* 0x080fe20000010843 */
[----:B------:R-:W-:Y:S01]  /*e770*/  FFMA.FTZ R73, R63, R64, R66 ;  /* 0x000000403f497223 */ /* 0x000fe20000010042 */
[----:B------:R-:W-:Y:S02]  /*e780*/  HADD2.F32 R60, -RZ, R149.H0_H0 ;  /* 0x20000095ff3c7230 */ /* 0x000fe40000004100 */
[----:B------:R-:W-:Y:S01]  /*e790*/  FMUL.FTZ R64, R62, R65 ;  /* 0x000000413e407220 */ /* 0x000fe20000410000 */
[----:B------:R-:W-:-:S02]  /*e7a0*/  HADD2.F32 R147, -RZ, R147.H1_H1 ;  /* 0x30000093ff937230 */ /* 0x000fc40000004100 */
[C---:B------:R-:W-:Y:S01]  /*e7b0*/  FMUL.FTZ R65, R59.reuse, R65 ;  /* 0x000000413b417220 */ /* 0x040fe20000410000 */
[----:B------:R-:W-:Y:S02]  /*e7c0*/  HADD2.F32 R61, -RZ, R61.H1_H1 ;  /* 0x3000003dff3d7230 */ /* 0x000fe40000004100 */
[-C--:B------:R-:W-:Y:S01]  /*e7d0*/  FFMA.FTZ R66, R59, R60.reuse, -R64 ;  /* 0x0000003c3b427223 */ /* 0x080fe20000010840 */
[----:B------:R-:W-:Y:S02]  /*e7e0*/  IMAD.U32 R69, R69, 0x10000, RZ ;  /* 0x0001000045457824 */ /* 0x000fe400078e00ff */
[----:B------:R-:W-:Y:S01]  /*e7f0*/  FFMA.FTZ R67, R62, R60, R65 ;  /* 0x0000003c3e437223 */ /* 0x000fe20000010041 */
[----:B------:R-:W-:Y:S02]  /*e800*/  HADD2.F32 R58, -RZ, R58.H1_H1 ;  /* 0x3000003aff3a7230 */ /* 0x000fe40000004100 */
[----:B------:R-:W-:Y:S01]  /*e810*/  FMUL.FTZ R63, R61, R147 ;  /* 0x000000933d3f7220 */ /* 0x000fe20000410000 */
[----:B------:R-:W-:Y:S01]  /*e820*/  HADD2.F32 R149, -RZ, R149.H1_H1 ;  /* 0x30000095ff957230 */ /* 0x000fe20000004100 */
[----:B------:R-:W-:-:S02]  /*e830*/  F2FP.F16.E4M3.UNPACK_B R59, R148.H1 ;  /* 0x00000094ff3b723e */ /* 0x000fc400030006ff */
[----:B------:R-:W-:Y:S02]  /*e840*/  F2FP.F16.E4M3.UNPACK_B R60, R56.H1 ;  /* 0x00000038ff3c723e */ /* 0x000fe400030006ff */
[----:B------:R-:W-:Y:S01]  /*e850*/  LOP3.LUT R46, R68, 0xff0000, R69, 0xf8, !PT ;  /* 0x00ff0000442e7812 */ /* 0x000fe200078ef845 */
[C---:B------:R-:W-:Y:S01]  /*e860*/  FMUL.FTZ R68, R58.reuse, R147 ;  /* 0x000000933a447220 */ /* 0x040fe20000410000 */
[----:B------:R-:W-:Y:S01]  /*e870*/  FFMA.FTZ R69, R58, R149, -R63 ;  /* 0x000000953a457223 */ /* 0x000fe2000001083f */
[----:B------:R-:W-:Y:S01]  /*e880*/  F2FP.F16.E4M3.UNPACK_B R63, R150.H1 ;  /* 0x00000096ff3f723e */ /* 0x000fe200030006ff */
[--C-:B------:R-:W-:Y:S01]  /*e890*/  HADD2.F32 R64, -RZ, R59.reuse.H0_H0 ;  /* 0x2000003bff407230 */ /* 0x100fe20000004100 */
[----:B------:R-:W-:Y:S01]  /*e8a0*/  F2FP.F16.E4M3.UNPACK_B R58, R55.H1 ;  /* 0x00000037ff3a723e */ /* 0x000fe200030006ff */
[----:B------:R-:W-:Y:S02]  /*e8b0*/  HADD2.F32 R62, -RZ, R60.H0_H0 ;  /* 0x2000003cff3e7230 */ /* 0x000fe40000004100 */
[----:B------:R-:W-:Y:S01]  /*e8c0*/  FFMA.FTZ R68, R61, R149, R68 ;  /* 0x000000953d447223 */ /* 0x000fe20000010044 */
[----:B------:R-:W-:Y:S01]  /*e8d0*/  HADD2.F32 R65, -RZ, R59.H1_H1 ;  /* 0x3000003bff417230 */ /* 0x000fe20000004100 */
[----:B------:R-:W-:Y:S01]  /*e8e0*/  F2FP.F16.E4M3.UNPACK_B R148, R148 ;  /* 0x00000094ff94723e */ /* 0x000fe200020006ff */
[----:B------:R-:W-:-:S02]  /*e8f0*/  HADD2.F32 R59, -RZ, R58.H0_H0 ;  /* 0x2000003aff3b7230 */ /* 0x000fc40000004100 */
[-C--:B------:R-:W-:Y:S01]  /*e900*/  FMUL.FTZ R74, R62, R64.reuse ;  /* 0x000000403e4a7220 */ /* 0x080fe20000410000 */
[--C-:B------:R-:W-:Y:S01]  /*e910*/  HADD2.F32 R61, -RZ, R63.reuse.H0_H0 ;  /* 0x2000003fff3d7230 */ /* 0x100fe20000004100 */
[----:B------:R-:W-:Y:S01]  /*e920*/  F2FP.F16.E4M3.UNPACK_B R55, R55 ;  /* 0x00000037ff37723e */ /* 0x000fe200020006ff */
[----:B------:R-:W-:Y:S02]  /*e930*/  HADD2.F32 R60, -RZ, R60.H1_H1 ;  /* 0x3000003cff3c7230 */ /* 0x000fe40000004100 */
[C---:B------:R-:W-:Y:S01]  /*e940*/  FMUL.FTZ R75, R59.reuse, R64 ;  /* 0x000000403b4b7220 */ /* 0x040fe20000410000 */
[----:B------:R-:W-:Y:S02]  /*e950*/  HADD2.F32 R58, -RZ, R58.H1_H1 ;  /* 0x3000003aff3a7230 */ /* 0x000fe40000004100 */
[----:B------:R-:W-:Y:S01]  /*e960*/  FFMA.FTZ R76, R59, R61, -R74 ;  /* 0x0000003d3b4c7223 */ /* 0x000fe2000001084a */
[----:B------:R-:W-:Y:S02]  /*e970*/  HADD2.F32 R63, -RZ, R63.H1_H1 ;  /* 0x3000003fff3f7230 */ /* 0x000fe40000004100 */
[-C--:B------:R-:W-:Y:S01]  /*e980*/  FMUL.FTZ R59, R60, R65.reuse ;  /* 0x000000413c3b7220 */ /* 0x080fe20000410000 */
[----:B------:R-:W-:Y:S01]  /*e990*/  F2FP.F16.E4M3.UNPACK_B R150, R150 ;  /* 0x00000096ff96723e */ /* 0x000fe200020006ff */
[----:B------:R-:W-:Y:S01]  /*e9a0*/  FMUL.FTZ R79, R58, R65 ;  /* 0x000000413a4f7220 */ /* 0x000fe20000410000 */
[----:B------:R-:W-:Y:S01]  /*e9b0*/  FFMA.FTZ R65, R62, R61, R75 ;  /* 0x0000003d3e417223 */ /* 0x000fe2000001004b */
[----:B------:R-:W-:Y:S01]  /*e9c0*/  FFMA.FTZ R77, R58, R63, -R59 ;  /* 0x0000003f3a4d7223 */ /* 0x000fe2000001083b */
[----:B------:R-:W-:Y:S01]  /*e9d0*/  F2FP.F16.E4M3.UNPACK_B R58, R56 ;  /* 0x00000038ff3a723e */ /* 0x000fe200020006ff */
[----:B------:R-:W-:-:S02]  /*e9e0*/  HADD2.F32 R61, -RZ, R148.H0_H0 ;  /* 0x20000094ff3d7230 */ /* 0x000fc40000004100 */
[----:B------:R-:W-:Y:S01]  /*e9f0*/  FFMA.FTZ R78, R60, R63, R79 ;  /* 0x0000003f3c4e7223 */ /* 0x000fe2000001004f */
[--C-:B------:R-:W-:Y:S01]  /*ea00*/  HADD2.F32 R56, -RZ, R55.reuse.H0_H0 ;  /* 0x20000037ff387230 */ /* 0x100fe20000004100 */
[----:B------:R-:W-:Y:S01]  /*ea10*/  F2FP.SATFINITE.E4M3.F32.PACK_AB_MERGE_C R76, R77, R76, RZ ;  /* 0x0000004c4d4c723e */ /* 0x000fe200048070ff */
[----:B------:R-:W-:Y:S02]  /*ea20*/  HADD2.F32 R59, -RZ, R58.H0_H0 ;  /* 0x2000003aff3b7230 */ /* 0x000fe40000004100 */
[----:B------:R-:W-:Y:S02]  /*ea30*/  HADD2.F32 R148, -RZ, R148.H1_H1 ;  /* 0x30000094ff947230 */ /* 0x000fe40000004100 */
[-C--:B------:R-:W-:Y:S01]  /*ea40*/  FMUL.FTZ R62, R56, R61.reuse ;  /* 0x0000003d383e7220 */ /* 0x080fe20000410000 */
[----:B------:R-:W-:Y:S02]  /*ea50*/  HADD2.F32 R55, -RZ, R55.H1_H1 ;  /* 0x30000037ff377230 */ /* 0x000fe40000004100 */
[----:B------:R-:W-:Y:S01]  /*ea60*/  FMUL.FTZ R63, R59, R61 ;  /* 0x0000003d3b3f7220 */ /* 0x000fe20000410000 */
[----:B------:R-:W-:Y:S01]  /*ea70*/  HADD2.F32 R60, -RZ, R150.H0_H0 ;  /* 0x20000096ff3c7230 */ /* 0x000fe20000004100 */
[----:B------:R-:W-:Y:S01]  /*ea80*/  F2FP.SATFINITE.E4M3.F32.PACK_AB_MERGE_C R78, R78, R65, RZ ;  /* 0x000000414e4e723e */ /* 0x000fe200048070ff */
[----:B------:R-:W-:-:S02]  /*ea90*/  HADD2.F32 R58, -RZ, R58.H1_H1 ;  /* 0x3000003aff3a7230 */ /* 0x000fc40000004100 */
[----:B------:R-:W-:Y:S01]  /*eaa0*/  FMUL.FTZ R61, R55, R148 ;  /* 0x00000094373d7220 */ /* 0x000fe20000410000 */
[----:B------:R-:W-:Y:S02]  /*eab0*/  HADD2.F32 R150, -RZ, R150.H1_H1 ;  /* 0x30000096ff967230 */ /* 0x000fe40000004100 */
[-C--:B------:R-:W-:Y:S01]  /*eac0*/  FFMA.FTZ R74, R59, R60.reuse, R62 ;  /* 0x0000003c3b4a7223 */ /* 0x080fe2000001003e */
[----:B------:R-:W-:Y:S01]  /*ead0*/  FFMA.FTZ R56, R56, R60, -R63 ;  /* 0x0000003c38387223 */ /* 0x000fe2000001083f */
[C---:B------:R-:W-:Y:S01]  /*eae0*/  FMUL.FTZ R64, R58.reuse, R148 ;  /* 0x000000943a407220 */ /* 0x040fe20000410000 */
[----:B------:R-:W-:Y:S01]  /*eaf0*/  F2FP.F16.E4M3.UNPACK_B R62, R49 ;  /* 0x00000031ff3e723e */ /* 0x000fe200020006ff */
[----:B------:R-:W-:Y:S01]  /*eb00*/  FFMA.FTZ R75, R58, R150, R61 ;  /* 0x000000963a4b7223 */ /* 0x000fe2000001003d */
[----:B------:R-:W-:Y:S01]  /*eb10*/  F2FP.SATFINITE.E4M3.F32.PACK_AB_MERGE_C R58, R73, R70, RZ ;  /* 0x00000046493a723e */ /* 0x000fe200048070ff */
[----:B------:R-:W-:Y:S01]  /*eb20*/  FFMA.FTZ R55, R55, R150, -R64 ;  /* 0x0000009637377223 */ /* 0x000fe20000010840 */
[----:B------:R-:W-:Y:S01]  /*eb30*/  F2FP.F16.E4M3.UNPACK_B R65, R50 ;  /* 0x00000032ff41723e */ /* 0x000fe200020006ff */
[--C-:B------:R-:W-:Y:S01]  /*eb40*/  HADD2.F32 R63, -RZ, R62.reuse.H0_H0 ;  /* 0x2000003eff3f7230 */ /* 0x100fe20000004100 */
[----:B------:R-:W-:Y:S01]  /*eb50*/  F2FP.F16.E4M3.UNPACK_B R60, R45 ;  /* 0x0000002dff3c723e */ /* 0x000fe200020006ff */
[----:B------:R-:W-:Y:S01]  /*eb60*/  HADD2.F32 R62, -RZ, R62.H1_H1 ;  /* 0x3000003eff3e7230 */ /* 0x000fe20000004100 */
[----:B------:R-:W-:Y:S01]  /*eb70*/  F2FP.SATFINITE.E4M3.F32.PACK_AB_MERGE_C R58, R68, R67, R58 ;  /* 0x00000043443a723e */ /* 0x000fe2000480703a */
[--C-:B------:R-:W-:Y:S01]  /*eb80*/  HADD2.F32 R68, -RZ, R65.reuse.H0_H0 ;  /* 0x20000041ff447230 */ /* 0x100fe20000004100 */
[----:B------:R-:W-:Y:S01]  /*eb90*/  F2FP.SATFINITE.E4M3.F32.PACK_AB_MERGE_C R59, R72, R71, RZ ;  /* 0x00000047483b723e */ /* 0x000fe200048070ff */
[----:B------:R-:W-:Y:S01]  /*eba0*/  HADD2.F32 R61, -RZ, R60.H0_H0 ;  /* 0x2000003cff3d7230 */ /* 0x000fe20000004100 */
[----:B------:R-:W-:Y:S01]  /*ebb0*/  F2FP.F16.E4M3.UNPACK_B R64, R48 ;  /* 0x00000030ff40723e */ /* 0x000fe200020006ff */
[----:B------:R-:W-:Y:S01]  /*ebc0*/  HADD2.F32 R65, -RZ, R65.H1_H1 ;  /* 0x30000041ff417230 */ /* 0x000fe20000004100 */
[----:B------:R-:W-:Y:S01]  /*ebd0*/  F2FP.SATFINITE.E4M3.F32.PACK_AB_MERGE_C R59, R69, R66, R59 ;  /* 0x00000042453b723e */ /* 0x000fe2000480703b */
[-C--:B------:R-:W-:Y:S01]  /*ebe0*/  FMUL.FTZ R70, R63, R68.reuse ;  /* 0x000000443f467220 */ /* 0x080fe20000410000 */
[----:B------:R-:W-:Y:S01]  /*ebf0*/  FMUL.FTZ R68, R61, R68 ;  /* 0x000000443d447220 */ /* 0x000fe20000410000 */
[----:B------:R-:W-:-:S02]  /*ec00*/  HADD2.F32 R66, -RZ, R64.H0_H0 ;  /* 0x20000040ff427230 */ /* 0x000fc40000004100 */
[----:B------:R-:W-:Y:S01]  /*ec10*/  FMUL.FTZ R67, R62, R65 ;  /* 0x000000413e437220 */ /* 0x000fe20000410000 */
[----:B------:R-:W-:Y:S01]  /*ec20*/  HADD2.F32 R60, -RZ, R60.H1_H1 ;  /* 0x3000003cff3c7230 */ /* 0x000fe20000004100 */
[----:B------:R-:W-:Y:S01]  /*ec30*/  F2FP.F16.E4M3.UNPACK_B R45, R45.H1 ;  /* 0x0000002dff2d723e */ /* 0x000fe200030006ff */
[-C--:B------:R-:W-:Y:S01]  /*ec40*/  FFMA.FTZ R68, R63, R66.reuse, R68 ;  /* 0x000000423f447223 */ /* 0x080fe20000010044 */
[----:B------:R-:W-:Y:S02]  /*ec50*/  HADD2.F32 R63, -RZ, R64.H1_H1 ;  /* 0x30000040ff3f7230 */ /* 0x000fe40000004100 */
[----:B------:R-:W-:Y:S01]  /*ec60*/  FFMA.FTZ R70, R61, R66, -R70 ;  /* 0x000000423d467223 */ /* 0x000fe20000010846 */
[C---:B------:R-:W-:Y:S01]  /*ec70*/  FMUL.FTZ R65, R60.reuse, R65 ;  /* 0x000000413c417220 */ /* 0x040fe20000410000 */
[----:B------:R-:W-:Y:S01]  /*ec80*/  F2FP.F16.E4M3.UNPACK_B R61, R49.H1 ;  /* 0x00000031ff3d723e */ /* 0x000fe200030006ff */
[----:B------:R-:W-:Y:S02]  /*ec90*/  HADD2.F32 R49, -RZ, R45.H0_H0 ;  /* 0x2000002dff317230 */ /* 0x000fe40000004100 */
[-C--:B------:R-:W-:Y:S01]  /*eca0*/  FFMA.FTZ R69, R60, R63.reuse, -R67 ;  /* 0x0000003f3c457223 */ /* 0x080fe20000010843 */
[----:B------:R-:W-:Y:S01]  /*ecb0*/  F2FP.F16.E4M3.UNPACK_B R60, R50.H1 ;  /* 0x00000032ff3c723e */ /* 0x000fe200030006ff */
[----:B------:R-:W-:Y:S01]  /*ecc0*/  FFMA.FTZ R71, R62, R63, R65 ;  /* 0x0000003f3e477223 */ /* 0x000fe20000010041 */
[--C-:B------:R-:W-:Y:S01]  /*ecd0*/  HADD2.F32 R50, -RZ, R61.reuse.H0_H0 ;  /* 0x2000003dff327230 */ /* 0x100fe20000004100 */
[----:B------:R-:W-:Y:S01]  /*ece0*/  F2FP.F16.E4M3.UNPACK_B R48, R48.H1 ;  /* 0x00000030ff30723e */ /* 0x000fe200030006ff */
[----:B------:R-:W-:Y:S01]  /*ecf0*/  HADD2.F32 R61, -RZ, R61.H1_H1 ;  /* 0x3000003dff3d7230 */ /* 0x000fe20000004100 */
[----:B------:R-:W-:Y:S01]  /*ed00*/  F2FP.SATFINITE.E4M3.F32.PACK_AB_MERGE_C R56, R55, R56, R76 ;  /* 0x000000383738723e */ /* 0x000fe2000480704c */
[--C-:B------:R-:W-:Y:S01]  /*ed10*/  HADD2.F32 R62, -RZ, R60.reuse.H0_H0 ;  /* 0x2000003cff3e7230 */ /* 0x100fe20000004100 */
[----:B------:R-:W-:Y:S01]  /*ed20*/  F2FP.SATFINITE.E4M3.F32.PACK_AB_MERGE_C R55, R75, R74, R78 ;  /* 0x0000004a4b37723e */ /* 0x000fe2000480704e */
[----:B------:R-:W-:Y:S01]  /*ed30*/  HADD2.F32 R64, -RZ, R60.H1_H1 ;  /* 0x3000003cff407230 */ /* 0x000fe20000004100 */
[----:B------:R-:W-:Y:S01]  /*ed40*/  F2FP.F16.E4M3.UNPACK_B R65, R46.H1 ;  /* 0x0000002eff41723e */ /* 0x000fe200030006ff */
[----:B------:R-:W-:-:S02]  /*ed50*/  HADD2.F32 R45, -RZ, R45.H1_H1 ;  /* 0x3000002dff2d7230 */ /* 0x000fc40000004100 */
[CC--:B------:R-:W-:Y:S01]  /*ed60*/  FMUL.FTZ R66, R50.reuse, R62.reuse ;  /* 0x0000003e32427220 */ /* 0x0c0fe20000410000 */
[--C-:B------:R-:W-:Y:S02]  /*ed70*/  HADD2.F32 R60, -RZ, R48.reuse.H0_H0 ;  /* 0x20000030ff3c7230 */ /* 0x100fe40000004100 */
[----:B------:R-:W-:Y:S01]  /*ed80*/  FMUL.FTZ R63, R49, R62 ;  /* 0x0000003e313f7220 */ /* 0x000fe20000410000 */
[----:B------:R-:W-:Y:S02]  /*ed90*/  HADD2.F32 R48, -RZ, R48.H1_H1 ;  /* 0x30000030ff307230 */ /* 0x000fe40000004100 */
[-C--:B------:R-:W-:Y:S01]  /*eda0*/  FMUL.FTZ R62, R61, R64.reuse ;  /* 0x000000403d3e7220 */ /* 0x080fe20000410000 */
[C---:B------:R-:W-:Y:S01]  /*edb0*/  FMUL.FTZ R64, R45.reuse, R64 ;  /* 0x000000402d407220 */ /* 0x040fe20000410000 */
[----:B------:R-:W-:Y:S01]  /*edc0*/  FFMA.FTZ R73, R50, R60, R63 ;  /* 0x0000003c32497223 */ /* 0x000fe2000001003f */
[----:B------:R-:W-:Y:S01]  /*edd0*/  F2FP.F16.E4M3.UNPACK_B R50, R51 ;  /* 0x00000033ff32723e */ /* 0x000fe200020006ff */
[-C--:B------:R-:W-:Y:S01]  /*ede0*/  FFMA.FTZ R75, R45, R48.reuse, -R62 ;  /* 0x000000302d4b7223 */ /* 0x080fe2000001083e */
[----:B------:R-:W-:Y:S01]  /*edf0*/  FFMA.FTZ R74, R61, R48, R64 ;  /* 0x000000303d4a7223 */ /* 0x000fe20000010040 */
[----:B------:R-:W-:Y:S01]  /*ee00*/  F2FP.F16.E4M3.UNPACK_B R64, R46 ;  /* 0x0000002eff40723e */ /* 0x000fe200020006ff */
[----:B------:R-:W-:Y:S01]  /*ee10*/  FFMA.FTZ R72, R49, R60, -R66 ;  /* 0x0000003c31487223 */ /* 0x000fe20000010842 */
[-C--:B------:R-:W-:Y:S01]  /*ee20*/  F2FP.F16.E4M3.UNPACK_B R45, R47.reuse ;  /* 0x0000002fff2d723e */ /* 0x080fe200020006ff */
        /* <DEDUP_REMOVED lines=29> */
[CC--:B------:R-:W-:Y:S01]  /*f000*/  FMUL.FTZ R48, R50.reuse, R64.reuse ;  /* 0x0000004032307220 */ /* 0x0c0fe20000410000 */
[----:B------:R-:W-:Y:S02]  /*f010*/  HADD2.F32 R46, -RZ, R46.H1_H1 ;  /* 0x3000002eff2e7230 */ /* 0x000fe40000004100 */
[----:B------:R-:W-:Y:S01]  /*f020*/  FMUL.FTZ R49, R45, R64 ;  /* 0x000000402d317220 */ /* 0x000fe20000410000 */
        /* <DEDUP_REMOVED lines=9> */
[----:B------:R-:W-:Y:S01]  /*f0c0*/  F2FP.SATFINITE.E4M3.F32.PACK_AB_MERGE_C R47, R48, R77, R47 ;  /* 0x0000004d302f723e */ /* 0x000fe2000480702f */
[----:B------:R-:W-:Y:S01]  /*f0d0*/  IMAD.MOV.U32 R48, RZ, RZ, R58 ;  /* 0x000000ffff307224 */ /* 0x000fe200078e003a */
[----:B------:R-:W-:Y:S01]  /*f0e0*/  F2FP.SATFINITE.E4M3.F32.PACK_AB_MERGE_C R51, R46, R67, R62 ;  /* 0x000000432e33723e */ /* 0x000fe2000480703e */
[----:B------:R-:W-:Y:S01]  /*f0f0*/  IMAD.MOV.U32 R46, RZ, RZ, R56 ;  /* 0x000000ffff2e7224 */ /* 0x000fe200078e0038 */
[----:B------:R-:W-:Y:S02]  /*f100*/  F2FP.SATFINITE.E4M3.F32.PACK_AB_MERGE_C R45, R69, R70, R72 ;  /* 0x00000046452d723e */ /* 0x000fe40004807048 */
[----:B------:R-:W-:Y:S02]  /*f110*/  F2FP.SATFINITE.E4M3.F32.PACK_AB_MERGE_C R49, R71, R68, R73 ;  /* 0x000000444731723e */ /* 0x000fe40004807049 */
[----:B------:R-:W-:-:S07]  /*f120*/  MOV R44, R59 ;  /* 0x0000003b002c7202 */ /* 0x000fce0000000f00 */
.L_x_2457:
[----:B------:R-:W-:Y:S05]  /*f130*/  BSYNC B1 ;  /* 0x0000000000017941 */ /* 0x000fea0003800000 */
.L_x_2456:
        /* <DEDUP_REMOVED lines=10> */
.L_x_2373:
[----:B------:R-:W-:-:S06]  /*f1e0*/  UISETP.NE.AND UP0, UPT, UR53, 0x3, UPT ;  /* 0x000000033500788c */ /* 0x000fcc000bf05270 */
[----:B------:R-:W-:-:S13]  /*f1f0*/  PLOP3.LUT P2, PT, PT, PT, UP0, 0x80, 0x0 ;  /* 0x000000000000781c */ /* 0x000fda0003f4f008 */
[----:B------:R-:W-:Y:S05]  /*f200*/  @!P2 BRA `(.L_x_2458) ;  /* 0x000000000004a947 */ /* 0x000fea0003800000 */
[----:B------:R-:W-:Y:S01]  /*f210*/  BPT.TRAP 0x1 ;  /* 0x000000040000795c */ /* 0x000fe20000300000 */
.L_x_2458:
[----:B------:R-:W-:Y:S01]  /*f220*/  IMAD R101, R17, 0x8, R16 ;  /* 0x0000000811657824 */ /* 0x000fe200078e0210 */
[----:B------:R-:W-:Y:S01]  /*f230*/  SHF.L.U32 R102, R223, 0x1f, RZ ;  /* 0x0000001fdf667819 */ /* 0x000fe200000006ff */
[----:B------:R-:W-:Y:S01]  /*f240*/  IMAD R100, R24, -0xa0, R2 ;  /* 0xffffff6018647824 */ /* 0x000fe200078e0202 */
[----:B------:R-:W-:Y:S02]  /*f250*/  BSSY B1, `(.L_x_2459) ;  /* 0x0000004000017945 */ /* 0x000fe40003800000 */
[----:B------:R-:W0:Y:S02]  /*f260*/  SYNCS.PHASECHK.TRANS64.TRYWAIT P3, [R101+URZ+0x33490], R102 ;  /* 0x03349066650075a7 */ /* 0x000e24000806017f */
[----:B------:R-:W-:Y:S01]  /*f270*/  VIMNMX R100, R100, 0xa0, PT ;  /* 0x000000a064647848 */ /* 0x000fe20003fe0100 */
[----:B0-----:R-:W-:Y:S06]  /*f280*/  @!P3 BRA `(.L_x_2460) ;  /* 0x000001e8002cb947 */ /* 0x001fec0003800000 */
.L_x_2709:
[----:B------:R-:W-:Y:S05]  /*f290*/  BSYNC B1 ;  /* 0x0000000000017941 */ /* 0x000fea0003800000 */
.L_x_2459:
        /* <DEDUP_REMOVED lines=21> */
.L_x_2462:
[----:B------:R-:W-:Y:S05]  /*f3f0*/  BSYNC B1 ;  /* 0x0000000000017941 */ /* 0x000fea0003800000 */
.L_x_2461:
        /* <DEDUP_REMOVED lines=21> */
.L_x_2406:
[----:B------:R-:W-:Y:S05]  /*f550*/  BSYNC B0 ;  /* 0x0000000000007941 */ /* 0x000fea0003800000 */
.L_x_2372:
        /* <DEDUP_REMOVED lines=17> */
.L_x_2464:
[----:B------:R-:W-:Y:S05]  /*f670*/  BSYNC B0 ;  /* 0x0000000000007941 */ /* 0x000fea0003800000 */
.L_x_2463:
[----:B------:R-:W1:Y:S01]  /*f680*/  SYNCS.PHASECHK.TRANS64.TRYWAIT P2, [R101+URZ+0x334b0], R102 ;  /* 0x0334b066650075a7 */ /* 0x000e62000804017f */
[----:B------:R-:W-:Y:S01]  /*f690*/  ULDC UR37, c[0x0][0x2f4] ;  /* 0x0000bd0000257ab9 */ /* 0x000fe20000000800 */
[----:B------:R-:W-:Y:S01]  /*f6a0*/  ULDC.64 UR38, c[0x0][0x328] ;  /* 0x0000ca0000267ab9 */ /* 0x000fe20000000a00 */
[----:B------:R-:W-:Y:S01]  /*f6b0*/  ULDC.64 UR40, c[0x0][0x318] ;  /* 0x0000c60000287ab9 */ /* 0x000fe20000000a00 */
[----:B------:R-:W-:Y:S01]  /*f6c0*/  BSSY B0, `(.L_x_2465) ;  /* 0x0000003000007945 */ /* 0x000fe20003800000 */
[----:B------:R-:W-:-:S03]  /*f6d0*/  IMAD.WIDE R48, R24, 0xa0, R122 ;  /* 0x000000a018307825 */ /* 0x000fc600078e027a */
[----:B-1----:R-:W-:Y:S05]  /*f6e0*/  @!P2 BRA `(.L_x_2466) ;  /* 0x000001e40028a947 */ /* 0x002fea0003800000 */
.L_x_2710:
[----:B------:R-:W-:Y:S05]  /*f6f0*/  BSYNC B0 ;  /* 0x0000000000007941 */ /* 0x000fea0003800000 */
.L_x_2465:
[----:B------:R-:W-:Y:S01]  /*f700*/  ISETP.GE.AND P2, PT, R220, R100, PT ;  /* 0x00000064dc00720c */ /* 0x000fe20003f46270 */
[----:B------:R-:W-:-:S12]  /*f710*/  BSSY B0, `(.L_x_2467) ;  /* 0x000001b000007945 */ /* 0x000fd80003800000 */
[----:B------:R-:W-:Y:S05]  /*f720*/  @P2 BRA `(.L_x_2468) ;  /* 0x0000000000642947 */ /* 0x000fea0003800000 */
[----:B------:R-:W-:Y:S01]  /*f730*/  MOV R45, R35 ;  /* 0x00000023002d7202 */ /* 0x000fe20000000f00 */
[----:B0-----:R-:W-:Y:S02]  /*f740*/  IMAD.MOV.U32 R44, RZ, RZ, R118 ;  /* 0x000000ffff2c7224 */ /* 0x001fe400078e0076 */
        /* <DEDUP_REMOVED lines=23> */
.L_x_2468:
[----:B------:R-:W-:Y:S05]  /*f8c0*/  BSYNC B0 ;  /* 0x0000000000007941 */ /* 0x000fea0003800000 */
.L_x_2467:
[----:B0-2---:R-:W-:Y:S01]  /*f8d0*/  VIADD R44, R220, 0x80 ;  /* 0x00000080dc2c7836 */ /* 0x005fe20000000000 */
[----:B------:R-:W-:Y:S04]  /*f8e0*/  BSSY B0, `(.L_x_2469) ;  /* 0x000001e000007945 */ /* 0x000fe80003800000 */
[----:B------:R-:W-:-:S13]  /*f8f0*/  ISETP.GE.AND P2, PT, R44, R100, PT ;  /* 0x000000642c00720c */ /* 0x000fda0003f46270 */
[----:B------:R-:W-:Y:S05]  /*f900*/  @P2 BRA `(.L_x_2470) ;  /* 0x00000000006c2947 */ /* 0x000fea0003800000 */
[----:B------:R-:W-:Y:S01]  /*f910*/  IADD3 R47, P2, R48, 0x80, RZ ;  /* 0x00000080302f7810 */ /* 0x000fe20007f5e0ff */
[----:B------:R-:W-:Y:S02]  /*f920*/  IMAD.MOV.U32 R44, RZ, RZ, R118 ;  /* 0x000000ffff2c7224 */ /* 0x000fe400078e0076 */
[----:B------:R-:W-:Y:S02]  /*f930*/  IMAD.MOV.U32 R45, RZ, RZ, R35 ;  /* 0x000000ffff2d7224 */ /* 0x000fe400078e0023 */
[----:B------:R-:W-:Y:S02]  /*f940*/  IMAD.X R48, RZ, RZ, R49, P2 ;  /* 0x000000ffff307224 */ /* 0x000fe400010e0631 */
        /* <DEDUP_REMOVED lines=23> */
.L_x_2470:
[----:B------:R-:W-:Y:S05]  /*fac0*/  BSYNC B0 ;  /* 0x0000000000007941 */ /* 0x000fea0003800000 */
.L_x_2469:
        /* <DEDUP_REMOVED lines=23> */
.L_x_2367:
[----:B------:R-:W-:Y:S05]  /*fc40*/  @P0 BRA `(.L_x_2472) ;  /* 0x00000000000c0947 */ /* 0x000fea0003800000 */
[----:B------:R-:W1:Y:S01]  /*fc50*/  FENCE.VIEW.ASYNC.G ;  /* 0x00000000000073c6 */ /* 0x000e620000000100 */
[----:B------:R-:W-:Y:S05]  /*fc60*/  WARPSYNC.ALL ;  /* 0x0000000000007948 */ /* 0x000fea0003800000 */
[----:B-1----:R-:W-:Y:S06]  /*fc70*/  BAR.ARV 0xc, 0x180 ;  /* 0x0306000000007b1d */ /* 0x002fec0000002000 */
.L_x_2472:
[----:B------:R-:W2:Y:S01]  /*fc80*/  LDL R0, [R1+0x44] ;  /* 0x0000440001007983 */ /* 0x000ea20000100800 */
[----:B------:R-:W-:Y:S01]  /*fc90*/  ULDC.64 UR6, c[0x0][0x998] ;  /* 0x0002660000067ab9 */ /* 0x000fe20000000a00 */
[----:B------:R-:W-:Y:S02]  /*fca0*/  ULDC.64 UR4, c[0x0][0x990] ;  /* 0x0002640000047ab9 */ /* 0x000fe40000000a00 */
[----:B------:R-:W3:Y:S04]  /*fcb0*/  LDL R3, [R1+0x2c] ;  /* 0x00002c0001037983 */ /* 0x000ee80000100800 */
        /* <DEDUP_REMOVED lines=14> */
[----:B------:R-:W-:Y:S01]  /*fda0*/  @P1 IMAD.IADD R5, R5, 0x1, R9 ;  /* 0x0000000105051824 */ /* 0x000fe200078e0209 */
[----:B------:R-:W-:Y:S01]  /*fdb0*/  @P0 SHF.R.S32.HI R9, RZ, 0x1f, R14 ;  /* 0x0000001fff090819 */ /* 0x000fe2000001140e */
[C---:B------:R-:W-:Y:S02]  /*fdc0*/  @P0 IMAD R7, R3.reuse, R7, R0 ;  /* 0x0000000703070224 */ /* 0x040fe400078e0200 */
[----:B------:R-:W-:-:S04]  /*fdd0*/  @P0 IMAD.WIDE.U32 R2, R3, R6, RZ ;  /* 0x0000000603020225 */ /* 0x000fc800078e00ff */
[----:B0-----:R-:W-:Y:S02]  /*fde0*/  @P1 IMAD R6, R15, R10, RZ ;  /* 0x0000000a0f061224 */ /* 0x001fe400078e02ff */
[----:B------:R-:W-:Y:S02]  /*fdf0*/  @P0 IMAD.IADD R3, R3, 0x1, R7 ;  /* 0x0000000103030824 */ /* 0x000fe400078e0207 */
[----:B------:R-:W-:Y:S02]  /*fe00*/  @P0 IMAD R0, R9, R12, RZ ;  /* 0x0000000c09000224 */ /* 0x000fe400078e02ff */
[C---:B------:R-:W-:Y:S02]  /*fe10*/  @P1 IMAD R11, R14.reuse, R11, R6 ;  /* 0x0000000b0e0b1224 */ /* 0x040fe400078e0206 */
[----:B------:R-:W-:-:S04]  /*fe20*/  @P1 IMAD.WIDE.U32 R6, R14, R10, R4 ;  /* 0x0000000a0e061225 */ /* 0x000fc800078e0004 */
[C---:B------:R-:W-:Y:S01]  /*fe30*/  @P0 IMAD R9, R14.reuse, R13, R0 ;  /* 0x0000000d0e090224 */ /* 0x040fe200078e0200 */
[----:B------:R-:W-:Y:S01]  /*fe40*/  @P1 IADD3 R5, R7, R11, RZ ;  /* 0x0000000b07051210 */ /* 0x000fe20007ffe0ff */
[----:B------:R-:W-:Y:S01]  /*fe50*/  @P0 IMAD.WIDE.U32 R2, R14, R12, R2 ;  /* 0x0000000c0e020225 */ /* 0x000fe200078e0002 */
[----:B------:R-:W-:-:S03]  /*fe60*/  @P1 LEA R8, P3, R6, UR6, 0x2 ;  /* 0x0000000606081c11 */ /* 0x000fc6000f8610ff */
[----:B------:R-:W-:Y:S01]  /*fe70*/  @P0 IMAD.IADD R3, R3, 0x1, R9 ;  /* 0x0000000103030824 */ /* 0x000fe200078e0209 */
[----:B------:R-:W-:Y:S01]  /*fe80*/  @P0 LEA R4, P2, R2, UR4, 0x2 ;  /* 0x0000000402040c11 */ /* 0x000fe2000f8410ff */
[----:B------:R-:W-:Y:S01]  /*fe90*/  IMAD.MOV.U32 R0, RZ, RZ, 0x3f800000 ;  /* 0x3f800000ff007424 */ /* 0x000fe200078e00ff */
[----:B------:R-:W-:Y:S01]  /*fea0*/  @P1 LEA.HI.X R9, R6, UR7, R5, 0x2, P3 ;  /* 0x0000000706091c11 */ /* 0x000fe200098f1405 */
[----:B------:R-:W-:Y:S01]  /*feb0*/  VIADD R7, R235, 0x7f ;  /* 0x0000007feb077836 */ /* 0x000fe20000000000 */
[----:B------:R-:W-:Y:S01]  /*fec0*/  @P0 LEA.HI.X R5, R2, UR5, R3, 0x2, P2 ;  /* 0x0000000502050c11 */ /* 0x000fe200090f1403 */
[----:B------:R-:W-:Y:S01]  /*fed0*/  IMAD.MOV.U32 R3, RZ, RZ, 0x3f800000 ;  /* 0x3f800000ff037424 */ /* 0x000fe200078e00ff */
[----:B------:R-:W0:Y:S01]  /*fee0*/  LDC R2, c[0x0][0x448] ;  /* 0x00011200ff027b82 */ /* 0x000e220000000800 */
[----:B------:R1:W2:Y:S01]  /*fef0*/  @P1 LDG.E R0, desc[UR54][R8.64] ;  /* 0x0000003608001981 */ /* 0x0002a2000c1e1900 */
[----:B------:R-:W-:-:S03]  /*ff00*/  ULDC UR4, c[0x0][0x988] ;  /* 0x0002620000047ab9 */ /* 0x000fc60000000800 */
[----:B------:R3:W2:Y:S01]  /*ff10*/  @P0 LDG.E R3, desc[UR54][R4.64] ;  /* 0x0000003604030981 */ /* 0x0006a2000c1e1900 */
[----:B------:R-:W-:Y:S01]  /*ff20*/  CS2R R120, SRZ ;  /* 0x0000000000787805 */ /* 0x000fe2000001ff00 */
[----:B------:R-:W-:Y:S01]  /*ff30*/  IMAD.MOV.U32 R119, RZ, RZ, RZ ;  /* 0x000000ffff777224 */ /* 0x000fe200078e00ff */
        /* <DEDUP_REMOVED lines=8> */
[----:B------:R-:W-:Y:S01]  /*ffc0*/  CS2R R104, SRZ ;  /* 0x0000000000687805 */ /* 0x000fe2000001ff00 */
[----:B------:R-:W-:Y:S01]  /*ffd0*/  IMAD.MOV.U32 R82, RZ, RZ, RZ ;  /* 0x000000ffff527224 */ /* 0x000fe200078e00ff */
[----:B------:R-:W-:Y:S02]  /*ffe0*/  CS2R R60, SRZ ;  /* 0x00000000003c7805 */ /* 0x000fe4000001ff00 */
[----:B------:R-:W-:Y:S02]  /*fff0*/  CS2R R102, SRZ ;  /* 0x0000000000667805 */ /* 0x000fe4000001ff00 */
[----:B------:R-:W-:Y:S02]  /*10000*/  CS2R R54, SRZ ;  /* 0x0000000000367805 */ /* 0x000fe4000001ff00 */
[----:B------:R-:W-:-:S02]  /*10010*/  CS2R R52, SRZ ;  /* 0x0000000000347805 */ /* 0x000fc4000001ff00 */
[----:B------:R-:W-:Y:S02]  /*10020*/  CS2R R96, SRZ ;  /* 0x0000000000607805 */ /* 0x000fe4000001ff00 */
[----:B------:R-:W-:Y:S01]  /*10030*/  MOV R67, RZ ;  /* 0x000000ff00437202 */ /* 0x000fe20000000f00 */
[----:B------:R-:W-:Y:S01]  /*10040*/  IMAD.MOV.U32 R63, RZ, RZ, RZ ;  /* 0x000000ffff3f7224 */ /* 0x000fe200078e00ff */
[----:B0-----:R-:W-:Y:S02]  /*10050*/  ISETP.NE.AND P0, PT, R2, 0x1, PT ;  /* 0x000000010200780c */ /* 0x001fe40003f05270 */
[----:B------:R-:W-:Y:S02]  /*10060*/  CS2R R58, SRZ ;  /* 0x00000000003a7805 */ /* 0x000fe4000001ff00 */
[----:B------:R-:W-:Y:S02]  /*10070*/  CS2R R44, SRZ ;  /* 0x00000000002c7805 */ /* 0x000fe4000001ff00 */
[----:B------:R-:W-:-:S02]  /*10080*/  CS2R R88, SRZ ;  /* 0x0000000000587805 */ /* 0x000fc4000001ff00 */
[----:B------:R-:W-:Y:S01]  /*10090*/  CS2R R78, SRZ ;  /* 0x00000000004e7805 */ /* 0x000fe2000001ff00 */
[----:B------:R-:W-:Y:S01]  /*100a0*/  IMAD.MOV.U32 R71, RZ, RZ, RZ ;  /* 0x000000ffff477224 */ /* 0x000fe200078e00ff */
[----:B------:R-:W-:Y:S02]  /*100b0*/  CS2R R36, SRZ ;  /* 0x0000000000247805 */ /* 0x000fe4000001ff00 */
[----:B------:R-:W-:Y:S02]  /*100c0*/  CS2R R12, SRZ ;  /* 0x00000000000c7805 */ /* 0x000fe4000001ff00 */
[----:B------:R-:W-:Y:S02]  /*100d0*/  CS2R R80, SRZ ;  /* 0x0000000000507805 */ /* 0x000fe4000001ff00 */
[----:B------:R-:W-:Y:S02]  /*100e0*/  CS2R R38, SRZ ;  /* 0x0000000000267805 */ /* 0x000fe4000001ff00 */
[----:B------:R-:W-:-:S02]  /*100f0*/  CS2R R74, SRZ ;  /* 0x00000000004a7805 */ /* 0x000fc4000001ff00 */
[----:B------:R-:W-:Y:S02]  /*10100*/  CS2R R50, SRZ ;  /* 0x0000000000327805 */ /* 0x000fe4000001ff00 */
[----:B------:R-:W-:Y:S01]  /*10110*/  CS2R R72, SRZ ;  /* 0x0000000000487805 */ /* 0x000fe2000001ff00 */
[----:B------:R-:W0:Y:S01]  /*10120*/  @P0 LDC R2, c[0x0][0x44c] ;  /* 0x00011300ff020b82 */ /* 0x000e220000000800 */
[----:B-1----:R-:W-:Y:S02]  /*10130*/  CS2R R8, SRZ ;  /* 0x0000000000087805 */ /* 0x002fe4000001ff00 */
[----:B------:R-:W-:Y:S02]  /*10140*/  CS2R R92, SRZ ;  /* 0x00000000005c7805 */ /* 0x000fe4000001ff00 */
[----:B------:R-:W-:Y:S02]  /*10150*/  CS2R R64, SRZ ;  /* 0x0000000000407805 */ /* 0x000fe4000001ff00 */
[----:B------:R-:W-:-:S02]  /*10160*/  CS2R R26, SRZ ;  /* 0x00000000001a7805 */ /* 0x000fc4000001ff00 */
[----:B---3--:R-:W-:Y:S01]  /*10170*/  CS2R R4, SRZ ;  /* 0x0000000000047805 */ /* 0x008fe2000001ff00 */
[----:B------:R-:W-:Y:S01]  /*10180*/  IMAD.MOV.U32 R42, RZ, RZ, RZ ;  /* 0x000000ffff2a7224 */ /* 0x000fe200078e00ff */
[----:B------:R-:W-:Y:S01]  /*10190*/  CS2R R14, SRZ ;  /* 0x00000000000e7805 */ /* 0x000fe2000001ff00 */
[----:B------:R-:W1:Y:S01]  /*101a0*/  @P0 LDC R11, c[0x0][0x450] ;  /* 0x00011400ff0b0b82 */ /* 0x000e620000000800 */
        /* <DEDUP_REMOVED lines=10> */
[----:B------:R-:W-:Y:S01]  /*10250*/  CS2R R32, SRZ ;  /* 0x0000000000207805 */ /* 0x000fe2000001ff00 */
[----:B------:R-:W-:Y:S01]  /*10260*/  IMAD.MOV.U32 R126, RZ, RZ, RZ ;  /* 0x000000ffff7e7224 */ /* 0x000fe200078e00ff */
[----:B------:R-:W-:Y:S01]  /*10270*/  CS2R R24, SRZ ;  /* 0x0000000000187805 */ /* 0x000fe2000001ff00 */
[----:B------:R-:W-:-:S02]  /*10280*/  IMAD.MOV.U32 R128, RZ, RZ, RZ ;  /* 0x000000ffff807224 */ /* 0x000fc400078e00ff */
[----:B0-----:R-:W-:-:S05]  /*10290*/  @P0 IMAD.HI.U32 R2, R7, R2, RZ ;  /* 0x0000000207020227 */ /* 0x001fca00078e00ff */
[----:B-1----:R-:W-:Y:S02]  /*102a0*/  @P0 SHF.R.U32.HI R7, RZ, R11, R2 ;  /* 0x0000000bff070219 */ /* 0x002fe40000011602 */
[----:B------:R-:W-:Y:S02]  /*102b0*/  CS2R R10, SRZ ;  /* 0x00000000000a7805 */ /* 0x000fe4000001ff00 */
[----:B------:R-:W-:Y:S01]  /*102c0*/  PLOP3.LUT P0, PT, PT, PT, PT, 0x80, 0x0 ;  /* 0x000000000000781c */ /* 0x000fe20003f0f070 */
[----:B------:R-:W-:-:S04]  /*102d0*/  IMAD.IADD R7, R158, 0x1, R7 ;  /* 0x000000019e077824 */ /* 0x000fc800078e0207 */
[----:B------:R-:W-:-:S05]  /*102e0*/  IMAD.HI R7, R7, 0x66666667, RZ ;  /* 0x6666666707077827 */ /* 0x000fca00078e02ff */
[----:B------:R-:W-:-:S04]  /*102f0*/  SHF.R.U32.HI R2, RZ, 0x1f, R7 ;  /* 0x0000001fff027819 */ /* 0x000fc80000011607 */
[----:B------:R-:W-:Y:S02]  /*10300*/  LEA.HI.SX32 R2, R7, R2, 0x1a ;  /* 0x0000000207027211 */ /* 0x000fe400078fd2ff */
[----:B------:R-:W-:Y:S02]  /*10310*/  CS2R R6, SRZ ;  /* 0x0000000000067805 */ /* 0x000fe4000001ff00 */
[----:B------:R-:W-:-:S04]  /*10320*/  VIMNMX R159, R159, R2, PT ;  /* 0x000000029f9f7248 */ /* 0x000fc80003fe0100 */
[----:B------:R-:W-:Y:S01]  /*10330*/  ISETP.GE.AND P1, PT, R159, 0x1, PT ;  /* 0x000000019f00780c */ /* 0x000fe20003f26270 */
[----:B--2---:R-:W-:-:S04]  /*10340*/  FMUL.FTZ R0, R3, R0 ;  /* 0x0000000003007220 */ /* 0x004fc80000410000 */
[----:B------:R-:W-:-:S08]  /*10350*/  FMUL.FTZ R2, R0, UR4 ;  /* 0x0000000400027c20 */ /* 0x000fd00008410000 */
[----:B------:R-:W-:Y:S05]  /*10360*/  @!P1 BRA `(.L_x_2473) ;  /* 0x0000012800d89947 */ /* 0x000fea0003800000 */
        /* <DEDUP_REMOVED lines=8> */
.L_x_2713:
        /* <DEDUP_REMOVED lines=12> */
[----:B------:R-:W-:Y:S01]  /*104b0*/  MOV R4, UR4 ;  /* 0x0000000400047c02 */ /* 0x000fe20008000f00 */
        /* <DEDUP_REMOVED lines=12> */
.L_x_2475:
[----:B------:R-:W-:Y:S02]  /*10580*/  ULDC UR4, c[0x0][0x3f4] ;  /* 0x0000fd0000047ab9 */ /* 0x000fe40000000800 */
[----:B------:R-:W-:-:S13]  /*10590*/  ISETP.LT.AND P0, PT, RZ, UR4, PT ;  /* 0x00000004ff007c0c */ /* 0x000fda000bf01270 */
[----:B------:R-:W-:Y:S05]  /*105a0*/  @P0 BRA `(.L_x_2476) ;  /* 0x0000000000400947 */ /* 0x000fea0003800000 */
[----:B------:R-:W-:-:S04]  /*105b0*/  ULEA.HI UR4, UR43, UR43, URZ, 0x1 ;  /* 0x0000002b2b047291 */ /* 0x000fc8000f8f083f */
[----:B------:R-:W-:-:S04]  /*105c0*/  ULOP3.LUT UR4, UR4, 0xfffffffe, URZ, 0xc0, !UPT ;  /* 0xfffffffe04047892 */ /* 0x000fc8000f8ec03f */
[----:B------:R-:W-:-:S06]  /*105d0*/  UIADD3 UR4, UR43, -UR4, URZ ;  /* 0x800000042b047290 */ /* 0x000fcc000fffe03f */
[----:B------:R-:W-:-:S04]  /*105e0*/  MOV R3, UR4 ;  /* 0x0000000400037c02 */ /* 0x000fc80008000f00 */
[----:B------:R-:W-:-:S04]  /*105f0*/  SHF.L.U32 R3, R3, 0x1f, RZ ;  /* 0x0000001f03037819 */ /* 0x000fc800000006ff */
[----:B------:R0:W1:Y:S03]  /*10600*/  SYNCS.PHASECHK.TRANS64.TRYWAIT P0, [R16+URZ+0x33400], R3 ;  /* 0x03340003100075a7 */ /* 0x000066000800017f */
[----:B-1----:R-:W-:Y:S05]  /*10610*/  @!P0 NANOSLEEP.SYNCS 0x989680 ;  /* 0x009896800000895d */ /* 0x002fea0003900000 */
[----:B------:R-:W1:Y:S01]  /*10620*/  @!P0 SYNCS.PHASECHK.TRANS64 P0, [R16+URZ+0x33400], R3 ;  /* 0x03340003100085a7 */ /* 0x000e62000800007f */
[----:B------:R-:W-:Y:S04]  /*10630*/  BSSY B0, `(.L_x_2477) ;  /* 0x0000006000007945 */ /* 0x000fe80003800000 */
[----:B-1----:R-:W-:Y:S05]  /*10640*/  @P0 BRA `(.L_x_2478) ;  /* 0x0000000000100947 */ /* 0x002fea0003800000 */
.L_x_2479:
[----:B-1----:R1:W2:Y:S02]  /*10650*/  SYNCS.PHASECHK.TRANS64.TRYWAIT P0, [R16+URZ+0x33400], R3 ;  /* 0x03340003100075a7 */ /* 0x0022a4000800017f */
[----:B--2---:R-:W-:Y:S05]  /*10660*/  @!P0 NANOSLEEP.SYNCS 0x989680 ;  /* 0x009896800000895d */ /* 0x004fea0003900000 */
[----:B------:R-:W2:Y:S02]  /*10670*/  @!P0 SYNCS.PHASECHK.TRANS64 P0, [R16+URZ+0x33400], R3 ;  /* 0x03340003100085a7 */ /* 0x000ea4000800007f */
[----:B--2---:R-:W-:Y:S05]  /*10680*/  @!P0 BRA `(.L_x_2479) ;  /* 0xfffffffc00f08947 */ /* 0x004fea000383ffff */
.L_x_2478:
[----:B------:R-:W-:Y:S05]  /*10690*/  BSYNC B0 ;  /* 0x0000000000007941 */ /* 0x000fea0003800000 */
.L_x_2477:
[----:B------:R-:W-:Y:S05]  /*106a0*/  BRA `(.L_x_2480) ;  /* 0x0000006c00f47947 */ /* 0x000fea0003800000 */
.L_x_2476:
[----:B------:R-:W-:Y:S01]  /*106b0*/  ULOP3.LUT UP0, URZ, UR52, 0x1bf, URZ, 0xc0, !UPT ;  /* 0x000001bf343f7892 */ /* 0x000fe2000f80c03f */
[----:B-----5:R-:W-:Y:S01]  /*106c0*/  SHF.R.S32.HI R0, RZ, 0x1f, R145 ;  /* 0x0000001fff007819 */ /* 0x020fe20000011491 */
[----:B------:R-:W-:Y:S01]  /*106d0*/  ULDC.64 UR4, c[0x0][0x3f8] ;  /* 0x0000fe0000047ab9 */ /* 0x000fe20000000a00 */
[----:B------:R-:W-:Y:S01]  /*106e0*/  ULDC.64 UR6, c[0x0][0x408] ;  /* 0x0001020000067ab9 */ /* 0x000fe20000000a00 */
[----:B------:R-:W-:Y:S02]  /*106f0*/  IMAD.WIDE.U32 R24, R145, UR4, RZ ;  /* 0x0000000491187c25 */ /* 0x000fe4000f8e00ff */
[----:B------:R-:W-:Y:S02]  /*10700*/  PLOP3.LUT P0, PT, PT, PT, UP0, 0x80, 0x0 ;  /* 0x000000000000781c */ /* 0x000fe40003f0f008 */
[C---:B------:R-:W-:Y:S02]  /*10710*/  IMAD R4, R0.reuse, UR4, RZ ;  /* 0x0000000400047c24 */ /* 0x040fe4000f8e02ff */
[----:B------:R-:W-:-:S02]  /*10720*/  IMAD R0, R0, UR6, RZ ;  /* 0x0000000600007c24 */ /* 0x000fc4000f8e02ff */
[C---:B------:R-:W-:Y:S02]  /*10730*/  IMAD R29, R145.reuse, UR5, R4 ;  /* 0x00000005911d7c24 */ /* 0x040fe4000f8e0204 */
[C---:B------:R-:W-:Y:S02]  /*10740*/  IMAD R31, R145.reuse, UR7, R0 ;  /* 0x00000007911f7c24 */ /* 0x040fe4000f8e0200 */
[----:B------:R-:W-:-:S04]  /*10750*/  IMAD.WIDE.U32 R26, R145, UR6, RZ ;  /* 0x00000006911a7c25 */ /* 0x000fc8000f8e00ff */
[----:B------:R-:W-:Y:S02]  /*10760*/  IMAD.IADD R29, R29, 0x1, R25 ;  /* 0x000000011d1d7824 */ /* 0x000fe400078e0219 */
[----:B------:R-:W-:Y:S01]  /*10770*/  IMAD.IADD R31, R31, 0x1, R27 ;  /* 0x000000011f1f7824 */ /* 0x000fe200078e021b */
[----:B------:R-:W-:Y:S06]  /*10780*/  @!P0 BRA `(.L_x_2481) ;  /* 0x0000000000408947 */ /* 0x000fec0003800000 */
        /* <DEDUP_REMOVED lines=16> */
.L_x_2481:
[----:B------:R-:W-:Y:S01]  /*10890*/  ULDC.U8 UR4, c[0x0][0x410] ;  /* 0x0001040000047ab9 */ /* 0x000fe20000000000 */
[----:B------:R-:W-:Y:S01]  /*108a0*/  BSSY B0, `(.L_x_2482) ;  /* 0x00006d5000007945 */ /* 0x000fe20003800000 */
[----:B------:R-:W-:Y:S01]  /*108b0*/  ISETP.NE.AND P0, PT, RZ, UR4, PT ;  /* 0x00000004ff007c0c */ /* 0x000fe2000bf05270 */
[----:B------:R-:W-:-:S12]  /*108c0*/  IMAD.IADD R28, R220, 0x1, R235 ;  /* 0x00000001dc1c7824 */ /* 0x000fd800078e02eb */
[----:B------:R-:W-:Y:S05]  /*108d0*/  @!P0 BRA `(.L_x_2483) ;  /* 0x0000003400a08947 */ /* 0x000fea0003800000 */
[----:B------:R-:W0:Y:S01]  /*108e0*/  LDC R10, c[0x0][0x448] ;  /* 0x00011200ff0a7b82 */ /* 0x000e220000000800 */
[----:B------:R-:W-:Y:S01]  /*108f0*/  IMAD.MOV.U32 R5, RZ, RZ, R28 ;  /* 0x000000ffff057224 */ /* 0x000fe200078e001c */
[----:B------:R-:W-:Y:S01]  /*10900*/  ULDC.64 UR4, c[0x0][0x3f8] ;  /* 0x0000fe0000047ab9 */ /* 0x000fe20000000a00 */
[----:B------:R-:W-:Y:S01]  /*10910*/  IMAD.MOV.U32 R6, RZ, RZ, R24 ;  /* 0x000000ffff067224 */ /* 0x000fe200078e0018 */
[----:B------:R-:W-:Y:S01]  /*10920*/  ULDC.64 UR6, c[0x0][0x408] ;  /* 0x0001020000067ab9 */ /* 0x000fe20000000a00 */
[----:B------:R-:W-:Y:S01]  /*10930*/  IMAD.MOV.U32 R8, RZ, RZ, R26 ;  /* 0x000000ffff087224 */ /* 0x000fe200078e001a */
[----:B------:R-:W-:Y:S01]  /*10940*/  ULDC.64 UR8, c[0x0][0x400] ;  /* 0x0001000000087ab9 */ /* 0x000fe20000000a00 */
[----:B------:R-:W-:Y:S01]  /*10950*/  IMAD.MOV.U32 R9, RZ, RZ, R31 ;  /* 0x000000ffff097224 */ /* 0x000fe200078e001f */
[----:B0-----:R-:W-:-:S13]  /*10960*/  ISETP.NE.AND P0, PT, R10, 0x1, PT ;  /* 0x000000010a00780c */ /* 0x001fda0003f05270 */
[----:B------:R-:W0:Y:S08]  /*10970*/  @P0 LDC R3, c[0x0][0x44c] ;  /* 0x00011300ff030b82 */ /* 0x000e300000000800 */
[----:B------:R-:W1:Y:S01]  /*10980*/  @P0 LDC R7, c[0x0][0x450] ;  /* 0x00011400ff070b82 */ /* 0x000e620000000800 */
[----:B0-----:R-:W-:-:S05]  /*10990*/  @P0 IMAD.HI.U32 R0, R28, R3, RZ ;  /* 0x000000031c000227 */ /* 0x001fca00078e00ff */
[----:B-1----:R-:W-:Y:S01]  /*109a0*/  @P0 SHF.R.U32.HI R5, RZ, R7, R0 ;  /* 0x00000007ff050219 */ /* 0x002fe20000011600 */
[----:B------:R-:W-:-:S03]  /*109b0*/  IMAD.MOV.U32 R7, RZ, RZ, R29 ;  /* 0x000000ffff077224 */ /* 0x000fc600078e001d */
[----:B------:R-:W-:Y:S01]  /*109c0*/  SHF.R.S32.HI R0, RZ, 0x1f, R5 ;  /* 0x0000001fff007819 */ /* 0x000fe20000011405 */
[----:B------:R-:W-:-:S04]  /*109d0*/  IMAD.WIDE.U32 R6, R5, UR4, R6 ;  /* 0x0000000405067c25 */ /* 0x000fc8000f8e0006 */
[----:B------:R-:W-:Y:S02]  /*109e0*/  IMAD R4, R0, UR4, RZ ;  /* 0x0000000400047c24 */ /* 0x000fe4000f8e02ff */
[----:B------:R-:W-:-:S04]  /*109f0*/  IMAD.WIDE.U32 R8, R5, UR6, R8 ;  /* 0x0000000605087c25 */ /* 0x000fc8000f8e0008 */
[----:B------:R-:W-:Y:S02]  /*10a00*/  IMAD R0, R0, UR6, RZ ;  /* 0x0000000600007c24 */ /* 0x000fe4000f8e02ff */
[C---:B------:R-:W-:Y:S01]  /*10a10*/  IMAD R13, R5.reuse, UR5, R4 ;  /* 0x00000005050d7c24 */ /* 0x040fe2000f8e0204 */
[----:B------:R-:W-:Y:S01]  /*10a20*/  ULDC.64 UR4, c[0x0][0x3e8] ;  /* 0x0000fa0000047ab9 */ /* 0x000fe20000000a00 */
[----:B------:R-:W-:Y:S01]  /*10a30*/  IMAD R11, R5, UR7, R0 ;  /* 0x00000007050b7c24 */ /* 0x000fe2000f8e0200 */
        /* <DEDUP_REMOVED lines=10> */
.L_x_2719:
        /* <DEDUP_REMOVED lines=22> */
[----:B------:R-:W-:-:S07]  /*10c40*/  ISETP.GE.AND P2, PT, R227, UR4, PT ;  /* 0x00000004e3007c0c */ /* 0x000fce000bf46270 */
[C---:B----4-:R-:W-:Y:S02]  /*10c50*/  @!P4 IADD3 R8, P1, R224.reuse, R14, RZ ;  /* 0x0000000ee008c210 */ /* 0x050fe40007f3e0ff */
[----:B--2---:R-:W-:-:S03]  /*10c60*/  @!P4 IADD3 R6, P0, R224, R3, RZ ;  /* 0x00000003e006c210 */ /* 0x004fc60007f1e0ff */
[----:B---3--:R-:W-:Y:S01]  /*10c70*/  @!P4 IMAD.X R9, R4, 0x1, R5, P1 ;  /* 0x000000010409c824 */ /* 0x008fe200008e0605 */
[----:B-1----:R-:W-:Y:S02]  /*10c80*/  @!P4 IADD3.X R7, R0, R5, RZ, P0, !PT ;  /* 0x000000050007c210 */ /* 0x002fe400007fe4ff */
[----:B------:R-:W-:Y:S02]  /*10c90*/  ISETP.GE.AND P1, PT, R225, UR4, PT ;  /* 0x00000004e1007c0c */ /* 0x000fe4000bf26270 */
[----:B------:R-:W5:Y:S01]  /*10ca0*/  @!P4 LD.E.64 R34, desc[UR54][R8.64] ;  /* 0x000000360822c980 */ /* 0x000f62000c101b00 */
[----:B------:R-:W-:-:S03]  /*10cb0*/  SHF.R.S32.HI R5, RZ, 0x1f, R226 ;  /* 0x0000001fff057819 */ /* 0x000fc600000114e2 */
[----:B------:R0:W5:Y:S01]  /*10cc0*/  @!P4 LD.E.64 R32, desc[UR54][R6.64] ;  /* 0x000000360620c980 */ /* 0x000162000c101b00 */
[CC--:B------:R-:W-:Y:S02]  /*10cd0*/  @!P3 IADD3 R12, P4, R226.reuse, R3.reuse, RZ ;  /* 0x00000003e20cb210 */ /* 0x0c0fe40007f9e0ff */
[-C--:B------:R-:W-:Y:S02]  /*10ce0*/  @!P3 IADD3 R42, P5, R226, R14.reuse, RZ ;  /* 0x0000000ee22ab210 */ /* 0x080fe40007fbe0ff */
[----:B------:R-:W-:Y:S01]  /*10cf0*/  SHF.R.S32.HI R11, RZ, 0x1f, R227 ;  /* 0x0000001fff0b7819 */ /* 0x000fe200000114e3 */
[--C-:B------:R-:W-:Y:S01]  /*10d00*/  @!P3 IMAD.X R13, R0, 0x1, R5.reuse, P4 ;  /* 0x00000001000db824 */ /* 0x100fe200020e0605 */
[C---:B------:R-:W-:Y:S01]  /*10d10*/  @!P2 IADD3 R46, P4, R227.reuse, R3, RZ ;  /* 0x00000003e32ea210 */ /* 0x040fe20007f9e0ff */
[----:B------:R-:W-:Y:S01]  /*10d20*/  @!P3 IMAD.X R43, R4, 0x1, R5, P5 ;  /* 0x00000001042bb824 */ /* 0x000fe200028e0605 */
[----:B------:R-:W-:Y:S02]  /*10d30*/  ISETP.GE.AND P0, PT, R22, UR4, PT ;  /* 0x0000000416007c0c */ /* 0x000fe4000bf06270 */
[----:B------:R-:W-:Y:S01]  /*10d40*/  @!P2 IADD3 R48, P5, R227, R14, RZ ;  /* 0x0000000ee330a210 */ /* 0x000fe20007fbe0ff */
[----:B------:R-:W-:Y:S01]  /*10d50*/  @!P2 IMAD.X R47, R0, 0x1, R11, P4 ;  /* 0x00000001002fa824 */ /* 0x000fe200020e060b */
[----:B------:R-:W-:-:S02]  /*10d60*/  SHF.R.S32.HI R15, RZ, 0x1f, R225 ;  /* 0x0000001fff0f7819 */ /* 0x000fc400000114e1 */
[C---:B------:R-:W-:Y:S01]  /*10d70*/  @!P1 IADD3 R50, P4, R225.reuse, R3, RZ ;  /* 0x00000003e1329210 */ /* 0x040fe20007f9e0ff */
[----:B------:R-:W-:Y:S01]  /*10d80*/  @!P2 IMAD.X R49, R4, 0x1, R11, P5 ;  /* 0x000000010431a824 */ /* 0x000fe200028e060b */
[----:B------:R-:W-:-:S03]  /*10d90*/  @!P1 IADD3 R52, P5, R225, R14, RZ ;  /* 0x0000000ee1349210 */ /* 0x000fc60007fbe0ff */
[--C-:B------:R-:W-:Y:S01]  /*10da0*/  @!P1 IMAD.X R51, R0, 0x1, R15.reuse, P4 ;  /* 0x0000000100339824 */ /* 0x100fe200020e060f */
[----:B------:R-:W-:Y:S01]  /*10db0*/  ISETP.GE.AND P4, PT, R228, UR4, PT ;  /* 0x00000004e4007c0c */ /* 0x000fe2000bf86270 */
[----:B------:R-:W-:Y:S01]  /*10dc0*/  @!P1 IMAD.X R53, R4, 0x1, R15, P5 ;  /* 0x0000000104359824 */ /* 0x000fe200028e060f */
[----:B------:R-:W-:Y:S02]  /*10dd0*/  @!P0 SHF.R.S32.HI R5, RZ, 0x1f, R22 ;  /* 0x0000001fff058819 */ /* 0x000fe40000011416 */
[----:B0-----:R-:W-:-:S05]  /*10de0*/  @!P0 IADD3 R6, P5, R22, R3, RZ ;  /* 0x0000000316068210 */ /* 0x001fca0007fbe0ff */
[----:B------:R-:W-:Y:S01]  /*10df0*/  @!P0 IMAD.X R7, R0, 0x1, R5, P5 ;  /* 0x0000000100078824 */ /* 0x000fe200028e0605 */
[----:B------:R-:W-:Y:S02]  /*10e00*/  @!P0 IADD3 R40, P5, R22, R14, RZ ;  /* 0x0000000e16288210 */ /* 0x000fe40007fbe0ff */
[----:B------:R-:W-:Y:S02]  /*10e10*/  SHF.R.S32.HI R9, RZ, 0x1f, R228 ;  /* 0x0000001fff097819 */ /* 0x000fe400000114e4 */
[----:B------:R-:W-:Y:S02]  /*10e20*/  @!P0 IADD3.X R41, R4, R5, RZ, P5, !PT ;  /* 0x0000000504298210 */ /* 0x000fe40002ffe4ff */
[----:B------:R-:W-:Y:S02]  /*10e30*/  @!P4 IADD3 R54, P5, R228, R3, RZ ;  /* 0x00000003e436c210 */ /* 0x000fe40007fbe0ff */
[----:B------:R-:W-:-:S03]  /*10e40*/  CS2R R28, SRZ ;  /* 0x00000000001c7805 */ /* 0x000fc6000001ff00 */
[--C-:B------:R-:W-:Y:S01]  /*10e50*/  @!P4 IMAD.X R55, R0, 0x1, R9.reuse, P5 ;  /* 0x000000010037c824 */ /* 0x100fe200028e0609 */
[----:B------:R-:W-:Y:S02]  /*10e60*/  @!P4 IADD3 R14, P5, R228, R14, RZ ;  /* 0x0000000ee40ec210 */ /* 0x000fe40007fbe0ff */
[----:B------:R0:W5:Y:S01]  /*10e70*/  @!P3 LD.E.64 R28, desc[UR54][R12.64] ;  /* 0x000000360c1cb980 */ /* 0x000162000c101b00 */
[----:B------:R-:W-:Y:S02]  /*10e80*/  CS2R R30, SRZ ;  /* 0x00000000001e7805 */ /* 0x000fe4000001ff00 */
[----:B------:R-:W-:Y:S02]  /*10e90*/  CS2R R24, SRZ ;  /* 0x0000000000187805 */ /* 0x000fe4000001ff00 */
[----:B------:R-:W-:Y:S01]  /*10ea0*/  CS2R R26, SRZ ;  /* 0x00000000001a7805 */ /* 0x000fe2000001ff00 */
[----:B------:R-:W-:Y:S01]  /*10eb0*/  @!P4 IMAD.X R15, R4, 0x1, R9, P5 ;  /* 0x00000001040fc824 */ /* 0x000fe200028e0609 */
[----:B------:R-:W-:-:S02]  /*10ec0*/  CS2R R10, SRZ ;  /* 0x00000000000a7805 */ /* 0x000fc4000001ff00 */
[----:B------:R-:W-:Y:S02]  /*10ed0*/  CS2R R20, SRZ ;  /* 0x0000000000147805 */ /* 0x000fe4000001ff00 */
[----:B------:R-:W-:Y:S02]  /*10ee0*/  CS2R R36, SRZ ;  /* 0x0000000000247805 */ /* 0x000fe4000001ff00 */
[----:B------:R-:W-:Y:S02]  /*10ef0*/  CS2R R38, SRZ ;  /* 0x0000000000267805 */ /* 0x000fe4000001ff00 */
[----:B------:R-:W-:Y:S02]  /*10f00*/  CS2R R8, SRZ ;  /* 0x0000000000087805 */ /* 0x000fe4000001ff00 */
[----:B0-----:R-:W-:Y:S01]  /*10f10*/  CS2R R12, SRZ ;  /* 0x00000000000c7805 */ /* 0x001fe2000001ff00 */
[----:B------:R0:W5:Y:S04]  /*10f20*/  @!P3 LD.E.64 R30, desc[UR54][R42.64] ;  /* 0x000000362a1eb980 */ /* 0x000168000c101b00 */
        /* <DEDUP_REMOVED lines=8> */
.L_x_2486:
[----:B------:R-:W-:Y:S05]  /*10fb0*/  BSYNC B1 ;  /* 0x0000000000017941 */ /* 0x000fea0003800000 */
.L_x_2485:
[----:B------:R-:W-:Y:S01]  /*10fc0*/  ULEA.HI UR4, UR43, UR43, URZ, 0x1 ;  /* 0x0000002b2b047291 */ /* 0x000fe2000f8f083f */
[----:B--2---:R-:W-:Y:S01]  /*10fd0*/  VIADDMNMX R3, R45, -R235, 0x80, PT ;  /* 0x000000802d037446 */ /* 0x004fe200038009eb */
[----:B------:R-:W-:Y:S02]  /*10fe0*/  BSSY B1, `(.L_x_2487) ;  /* 0x0000008000017945 */ /* 0x000fe40003800000 */
[----:B------:R-:W-:Y:S01]  /*10ff0*/  ULOP3.LUT UR4, UR4, 0xfffffffe, URZ, 0xc0, !UPT ;  /* 0xfffffffe04047892 */ /* 0x000fe2000f8ec03f */
[----:B------:R-:W-:-:S03]  /*11000*/  ISETP.GE.AND P1, PT, R220, R3, PT ;  /* 0x00000003dc00720c */ /* 0x000fc60003f26270 */
[----:B------:R-:W-:-:S06]  /*11010*/  UIADD3 UR4, UR43, -UR4, URZ ;  /* 0x800000042b047290 */ /* 0x000fcc000fffe03f */
[----:B------:R-:W-:-:S05]  /*11020*/  IMAD.U32 R5, RZ, RZ, UR4 ;  /* 0x00000004ff057e24 */ /* 0x000fca000f8e00ff */
[----:B------:R-:W-:-:S04]  /*11030*/  SHF.L.U32 R5, R5, 0x1f, RZ ;  /* 0x0000001f05057819 */ /* 0x000fc800000006ff */
[----:B------:R-:W2:Y:S02]  /*11040*/  SYNCS.PHASECHK.TRANS64.TRYWAIT P0, [R16+URZ+0x33400], R5 ;  /* 0x03340005100075a7 */ /* 0x000ea4000800017f */
[----:B--2---:R-:W-:Y:S05]  /*11050*/  @!P0 BRA `(.L_x_2488) ;  /* 0x000001cc008c8947 */ /* 0x004fea0003800000 */
.L_x_2720:
[----:B------:R-:W-:Y:S05]  /*11060*/  BSYNC B1 ;  /* 0x0000000000017941 */ /* 0x000fea0003800000 */
.L_x_2487:
[----:B------:R-:W-:Y:S05]  /*11070*/  @P1 BRA `(.L_x_2489) ;  /* 0x00000064005c1947 */ /* 0x000fea0003800000 */
[----:B-1----:R-:W4:Y:S01]  /*11080*/  LDL R0, [R1+0x4] ;  /* 0x0000040001007983 */ /* 0x002f220000100800 */
[----:B--2---:R-:W1:Y:S03]  /*11090*/  LDC R5, c[0x0][0x3f4] ;  /* 0x0000fd00ff057b82 */ /* 0x004e660000000800 */
[----:B---3--:R-:W2:Y:S01]  /*110a0*/  LDL R4, [R1+0xc] ;  /* 0x00000c0001047983 */ /* 0x008ea20000100800 */
[----:B------:R-:W-:Y:S01]  /*110b0*/  BSSY B1, `(.L_x_2490) ;  /* 0x0000081000017945 */ /* 0x000fe20003800000 */
[-C--:B-1----:R-:W-:Y:S02]  /*110c0*/  ISETP.GE.AND P6, PT, R22, R5.reuse, PT ;  /* 0x000000051600720c */ /* 0x082fe40003fc6270 */
[-C--:B------:R-:W-:Y:S02]  /*110d0*/  ISETP.GE.AND P0, PT, R224, R5.reuse, PT ;  /* 0x00000005e000720c */ /* 0x080fe40003f06270 */
[----:B------:R-:W-:-:S02]  /*110e0*/  ISETP.GE.AND P1, PT, R226, R5, PT ;  /* 0x00000005e200720c */ /* 0x000fc40003f26270 */
[-C--:B------:R-:W-:Y:S02]  /*110f0*/  ISETP.GE.AND P2, PT, R227, R5.reuse, PT ;  /* 0x00000005e300720c */ /* 0x080fe40003f46270 */
[-C--:B------:R-:W-:Y:S02]  /*11100*/  ISETP.GE.AND P3, PT, R225, R5.reuse, PT ;  /* 0x00000005e100720c */ /* 0x080fe40003f66270 */
[----:B------:R-:W-:Y:S01]  /*11110*/  ISETP.GE.AND P4, PT, R228, R5, PT ;  /* 0x00000005e400720c */ /* 0x000fe20003f86270 */
[----:B----4-:R-:W-:-:S04]  /*11120*/  IMAD.IADD R3, R16, 0x1, R0 ;  /* 0x0000000110037824 */ /* 0x010fc800078e0200 */
[----:B------:R-:W-:Y:S01]  /*11130*/  VIADD R0, R3, 0x20 ;  /* 0x0000002003007836 */ /* 0x000fe20000000000 */
[----:B--2---:R-:W-:Y:S01]  /*11140*/  LOP3.LUT P5, RZ, R4, 0x2, RZ, 0xc0, !PT ;  /* 0x0000000204ff7812 */ /* 0x004fe200078ac0ff */
[----:B------:R-:W-:-:S12]  /*11150*/  @P6 BRA `(.L_x_2491) ;  /* 0x0000000400d86947 */ /* 0x000fd80003800000 */
[----:B0-----:R-:W0:Y:S01]  /*11160*/  LDS.128 R4, [R3+0x1e200] ;  /* 0x01e2000003047984 */ /* 0x001e220000000c00 */
        /* <DEDUP_REMOVED lines=15> */
[----:B------:R-:W-:-:S02]  /*11260*/  LOP3.LUT R14, R36, 0xff, RZ, 0xc0, !PT ;  /* 0x000000ff240e7812 */ /* 0x000fc400078ec0ff */
        /* <DEDUP_REMOVED lines=101> */
.L_x_2491:
[----:B------:R-:W-:Y:S05]  /*118c0*/  BSYNC B1 ;  /* 0x0000000000017941 */ /* 0x000fea0003800000 */
.L_x_2490:
[----:B------:R-:W-:Y:S01]  /*118d0*/  BSSY B1, `(.L_x_2492) ;  /* 0x000007d000017945 */ /* 0x000fe20003800000 */
[----:B------:R-:W-:-:S03]  /*118e0*/  @P5 VIADD R0, R3, 0xffffffe0 ;  /* 0xffffffe003005836 */ /* 0x000fc60000000000 */
[----:B------:R-:W-:Y:S05]  /*118f0*/  @P0 BRA `(.L_x_2493) ;  /* 0x0000000400e80947 */ /* 0x000fea0003800000 */
[----:B01----:R-:W0:Y:S01]  /*11900*/  LDS.128 R4, [R0+0x1e200] ;  /* 0x01e2000000047984 */ /* 0x003e220000000c00 */
[----:B-----5:R-:W-:Y:S02]  /*11910*/  SHF.R.U32.HI R36, RZ, 0x8, R33 ;  /* 0x00000008ff247819 */ /* 0x020fe40000011621 */
[----:B------:R-:W-:Y:S02]  /*11920*/  SHF.R.U32.HI R40, RZ, 0x8, R35 ;  /* 0x00000008ff287819 */ /* 0x000fe40000011623 */
[----:B------:R-:W-:Y:S02]  /*11930*/  LOP3.LUT R37, R33, 0xff, RZ, 0xc0, !PT ;  /* 0x000000ff21257812 */ /* 0x000fe400078ec0ff */
[----:B------:R-:W-:Y:S02]  /*11940*/  LOP3.LUT R41, R35, 0xff, RZ, 0xc0, !PT ;  /* 0x000000ff23297812 */ /* 0x000fe400078ec0ff */
[----:B------:R-:W-:Y:S02]  /*11950*/  LOP3.LUT R36, R36, 0xff, RZ, 0xc0, !PT ;  /* 0x000000ff24247812 */ /* 0x000fe400078ec0ff */
[----:B------:R-:W-:-:S02]  /*11960*/  LOP3.LUT R40, R40, 0xff, RZ, 0xc0, !PT ;  /* 0x000000ff28287812 */ /* 0x000fc400078ec0ff */
[----:B------:R-:W-:Y:S02]  /*11970*/  SHF.R.U32.HI R14, RZ, 0x8, R32 ;  /* 0x00000008ff0e7819 */ /* 0x000fe40000011620 */
        /* <DEDUP_REMOVED lines=114> */
.L_x_2493:
[----:B------:R-:W-:Y:S05]  /*120a0*/  BSYNC B1 ;  /* 0x0000000000017941 */ /* 0x000fea0003800000 */
.L_x_2492:
[----:B------:R-:W-:Y:S04]  /*120b0*/  BSSY B1, `(.L_x_2494) ;  /* 0x0000078000017945 */ /* 0x000fe80003800000 */
[----:B------:R-:W-:Y:S05]  /*120c0*/  @P1 BRA `(.L_x_2495) ;  /* 0x0000000400d81947 */ /* 0x000fea0003800000 */
[----:B012---:R-:W0:Y:S01]  /*120d0*/  LDS.128 R4, [R3+0x20200] ;  /* 0x0202000003047984 */ /* 0x007e220000000c00 */
        /* <DEDUP_REMOVED lines=15> */
[----:B------:R-:W-:Y:S02]  /*121d0*/  LOP3.LUT R14, R28, 0xff, RZ, 0xc0, !PT ;  /* 0x000000ff1c0e7812 */ /* 0x000fe400078ec0ff */
        /* <DEDUP_REMOVED lines=101> */
.L_x_2495:
[----:B------:R-:W-:Y:S05]  /*12830*/  BSYNC B1 ;  /* 0x0000000000017941 */ /* 0x000fea0003800000 */
.L_x_2494:
[----:B------:R-:W-:Y:S04]  /*12840*/  BSSY B1, `(.L_x_2496) ;  /* 0x000007c000017945 */ /* 0x000fe80003800000 */
[----:B------:R-:W-:Y:S05]  /*12850*/  @P2 BRA `(.L_x_2497) ;  /* 0x0000000400e82947 */ /* 0x000fea0003800000 */
[----:B0123--:R-:W0:Y:S01]  /*12860*/  LDS.128 R4, [R0+0x20200] ;  /* 0x0202000000047984 */ /* 0x00fe220000000c00 */
        /* <DEDUP_REMOVED lines=121> */
.L_x_2497:
[----:B------:R-:W-:Y:S05]  /*13000*/  BSYNC B1 ;  /* 0x0000000000017941 */ /* 0x000fea0003800000 */
.L_x_2496:
[----:B------:R-:W-:Y:S04]  /*13010*/  BSSY B1, `(.L_x_2498) ;  /* 0x0000078000017945 */ /* 0x000fe80003800000 */
[----:B------:R-:W-:Y:S05]  /*13020*/  @P3 BRA `(.L_x_2499) ;  /* 0x0000000400d83947 */ /* 0x000fea0003800000 */
[----:B01234-:R-:W0:Y:S01]  /*13030*/  LDS.128 R4, [R3+0x22200] ;  /* 0x0222000003047984 */ /* 0x01fe220000000c00 */
        /* <DEDUP_REMOVED lines=24> */
[----:B------:R-:W-:Y:S02]  /*131c0*/  LOP3.LUT R15, R15, 0xff0000, R10, 0xf8, !PT ;  /* 0x00ff00000f0f7812 */ /* 0x000fe400078ef80a */
[----:B0-----:R-:W-:Y:S02]  /*131d0*/  F2FP.F16.E4M3.UNPACK_B R14, R6.H1 ;  /* 0x00000006ff0e723e */ /* 0x001fe400030006ff */
[----:B------:R-:W-:Y:S02]  /*131e0*/  F2FP.F16.E4M3.UNPACK_B R28, R29 ;  /* 0x0000001dff1c723e */ /* 0x000fe400020006ff */
[----:B------:R-:W-:-:S02]  /*131f0*/  F2FP.F16.E4M3.UNPACK_B R21, R25 ;  /* 0x00000019ff15723e */ /* 0x000fc400020006ff */
        /* <DEDUP_REMOVED lines=89> */
.L_x_2499:
[----:B------:R-:W-:Y:S05]  /*13790*/  BSYNC B1 ;  /* 0x0000000000017941 */ /* 0x000fea0003800000 */
.L_x_2498:
[----:B------:R-:W-:Y:S05]  /*137a0*/  @P4 BRA `(.L_x_2489) ;  /* 0x0000003c00904947 */ /* 0x000fea0003800000 */
[----:B01234-:R-:W0:Y:S01]  /*137b0*/  LDS.128 R4, [R0+0x22200] ;  /* 0x0222000000047984 */ /* 0x01fe220000000c00 */
[----:B-----5:R-:W-:Y:S02]  /*137c0*/  SHF.R.U32.HI R11, RZ, 0x8, R9 ;  /* 0x00000008ff0b7819 */ /* 0x020fe40000011609 */
        /* <DEDUP_REMOVED lines=29> */
[----:B------:R-:W-:Y:S02]  /*139a0*/  LOP3.LUT R21, R21, 0xff000000, R12, 0xf8, !PT ;  /* 0xff00000015157812 */ /* 0x000fe400078ef80c */
        /* <DEDUP_REMOVED lines=8> */
[-C--:B------:R-:W-:Y:S01]  /*13a30*/  F2FP.F16.E4M3.UNPACK_B R10, R7.reuse ;  /* 0x00000007ff0a723e */ /* 0x080fe200020006ff */
[----:B------:R-:W-:Y:S01]  /*13a40*/  HADD2.F32 R13, -RZ, R12.H1_H1 ;  /* 0x3000000cff0d7230 */ /* 0x000fe20000004100 */
[----:B------:R-:W-:Y:S01]  /*13a50*/  F2FP.F16.E4M3.UNPACK_B R11, R7.H1 ;  /* 0x00000007ff0b723e */ /* 0x000fe200030006ff */
[----:B------:R-:W-:-:S02]  /*13a60*/  HADD2.F32 R20, -RZ, R20.H0_H0 ;  /* 0x20000014ff147230 */ /* 0x000fc40000004100 */
[CC--:B------:R-:W-:Y:S01]  /*13a70*/  FMUL.FTZ R26, R8.reuse, R24.reuse ;  /* 0x00000018081a7220 */ /* 0x0c0fe20000410000 */
[----:B------:R-:W-:Y:S01]  /*13a80*/  F2FP.F16.E4M3.UNPACK_B R7, R5 ;  /* 0x00000005ff07723e */ /* 0x000fe200020006ff */
[----:B------:R-:W-:Y:S01]  /*13a90*/  FMUL.FTZ R27, R8, R13 ;  /* 0x0000000d081b7220 */ /* 0x000fe20000410000 */
[----:B------:R-:W-:Y:S01]  /*13aa0*/  F2FP.F16.E4M3.UNPACK_B R8, R5.H1 ;  /* 0x00000005ff08723e */ /* 0x000fe200030006ff */
[----:B------:R-:W-:Y:S02]  /*13ab0*/  HADD2.F32 R5, -RZ, R6.H1_H1 ;  /* 0x30000006ff057230 */ /* 0x000fe40000004100 */
[C---:B------:R-:W-:Y:S01]  /*13ac0*/  FFMA.FTZ R28, R9.reuse, R13, -R26 ;  /* 0x0000000d091c7223 */ /* 0x040fe2000001081a */
[----:B------:R-:W-:Y:S02]  /*13ad0*/  HADD2.F32 R12, -RZ, R12.H0_H0 ;  /* 0x2000000cff0c7230 */ /* 0x000fe40000004100 */
[----:B------:R-:W-:Y:S01]  /*13ae0*/  FFMA.FTZ R29, R9, R24, R27 ;  /* 0x00000018091d7223 */ /* 0x000fe2000001001b */
[----:B------:R-:W-:Y:S01]  /*13af0*/  HADD2.F32 R6, -RZ, R6.H0_H0 ;  /* 0x20000006ff067230 */ /* 0x000fe20000004100 */
[----:B------:R-:W-:Y:S01]  /*13b00*/  F2FP.F16.E4M3.UNPACK_B R25, R25.H1 ;  /* 0x00000019ff19723e */ /* 0x000fe200030006ff */
[C---:B------:R-:W-:Y:S01]  /*13b10*/  FMUL.FTZ R9, R5.reuse, R20 ;  /* 0x0000001405097220 */ /* 0x040fe20000410000 */
[----:B------:R-:W-:Y:S01]  /*13b20*/  F2FP.F16.E4M3.UNPACK_B R15, R15.H1 ;  /* 0x0000000fff0f723e */ /* 0x000fe200030006ff */
[----:B------:R-:W-:Y:S01]  /*13b30*/  FMUL.FTZ R27, R5, R12 ;  /* 0x0000000c051b7220 */ /* 0x000fe20000410000 */
        /* <DEDUP_REMOVED lines=44> */
[--C-:B------:R-:W-:Y:S02]  /*13e00*/  HADD2.F32 R3, -RZ, R7.reuse.H1_H1 ;  /* 0x30000007ff037230 */ /* 0x100fe40000004100 */
[C---:B------:R-:W-:Y:S01]  /*13e10*/  FMUL.FTZ R15, R4.reuse, R9 ;  /* 0x00000009040f7220 */ /* 0x040fe20000410000 */
[----:B------:R-:W-:Y:S02]  /*13e20*/  HADD2.F32 R14, -RZ, R14.H0_H0 ;  /* 0x2000000eff0e7230 */ /* 0x000fe40000004100 */
        /* <DEDUP_REMOVED lines=19> */
.L_x_2483:
[----:B------:R-:W0:Y:S01]  /*13f60*/  LDC R10, c[0x0][0x448] ;  /* 0x00011200ff0a7b82 */ /* 0x000e220000000800 */
[----:B------:R-:W-:Y:S01]  /*13f70*/  IMAD.MOV.U32 R9, RZ, RZ, R28 ;  /* 0x000000ffff097224 */ /* 0x000fe200078e001c */
[----:B------:R-:W-:Y:S01]  /*13f80*/  ULDC.64 UR4, c[0x0][0x3f8] ;  /* 0x0000fe0000047ab9 */ /* 0x000fe20000000a00 */
[----:B------:R-:W-:Y:S01]  /*13f90*/  IMAD.MOV.U32 R4, RZ, RZ, R24 ;  /* 0x000000ffff047224 */ /* 0x000fe200078e0018 */
[----:B------:R-:W-:Y:S01]  /*13fa0*/  ULDC.64 UR6, c[0x0][0x408] ;  /* 0x0001020000067ab9 */ /* 0x000fe20000000a00 */
[----:B------:R-:W-:Y:S01]  /*13fb0*/  IMAD.MOV.U32 R5, RZ, RZ, R29 ;  /* 0x000000ffff057224 */ /* 0x000fe200078e001d */
[----:B------:R-:W-:Y:S01]  /*13fc0*/  ULDC.64 UR8, c[0x0][0x400] ;  /* 0x0001000000087ab9 */ /* 0x000fe20000000a00 */
[----:B------:R-:W-:Y:S02]  /*13fd0*/  IMAD.MOV.U32 R6, RZ, RZ, R26 ;  /* 0x000000ffff067224 */ /* 0x000fe400078e001a */
[----:B------:R-:W-:Y:S01]  /*13fe0*/  IMAD.MOV.U32 R7, RZ, RZ, R31 ;  /* 0x000000ffff077224 */ /* 0x000fe200078e001f */
[----:B0-----:R-:W-:-:S13]  /*13ff0*/  ISETP.NE.AND P0, PT, R10, 0x1, PT ;  /* 0x000000010a00780c */ /* 0x001fda0003f05270 */
[----:B------:R-:W0:Y:S08]  /*14000*/  @P0 LDC R3, c[0x0][0x44c] ;  /* 0x00011300ff030b82 */ /* 0x000e300000000800 */
[----:B------:R-:W1:Y:S01]  /*14010*/  @P0 LDC R0, c[0x0][0x450] ;  /* 0x00011400ff000b82 */ /* 0x000e620000000800 */
[----:B0-----:R-:W-:-:S05]  /*14020*/  @P0 IMAD.HI.U32 R3, R28, R3, RZ ;  /* 0x000000031c030227 */ /* 0x001fca00078e00ff */
[----:B-1----:R-:W-:-:S04]  /*14030*/  @P0 SHF.R.U32.HI R9, RZ, R0, R3 ;  /* 0x00000000ff090219 */ /* 0x002fc80000011603 */
[----:B------:R-:W-:Y:S01]  /*14040*/  SHF.R.S32.HI R0, RZ, 0x1f, R9 ;  /* 0x0000001fff007819 */ /* 0x000fe20000011409 */
[----:B------:R-:W-:-:S04]  /*14050*/  IMAD.WIDE.U32 R4, R9, UR4, R4 ;  /* 0x0000000409047c25 */ /* 0x000fc8000f8e0004 */
[----:B------:R-:W-:Y:S02]  /*14060*/  IMAD R8, R0, UR4, RZ ;  /* 0x0000000400087c24 */ /* 0x000fe4000f8e02ff */
[----:B------:R-:W-:-:S04]  /*14070*/  IMAD.WIDE.U32 R6, R9, UR6, R6 ;  /* 0x0000000609067c25 */ /* 0x000fc8000f8e0006 */
[----:B------:R-:W-:Y:S01]  /*14080*/  IMAD R0, R0, UR6, RZ ;  /* 0x0000000600007c24 */ /* 0x000fe2000f8e02ff */
[----:B------:R-:W-:Y:S01]  /*14090*/  IADD3 R21, P1, R6, UR8, RZ ;  /* 0x0000000806157c10 */ /* 0x000fe2000ff3e0ff */
[C---:B------:R-:W-:Y:S01]  /*140a0*/  IMAD R13, R9.reuse, UR5, R8 ;  /* 0x00000005090d7c24 */ /* 0x040fe2000f8e0208 */
[----:B------:R-:W-:Y:S01]  /*140b0*/  ULDC.64 UR4, c[0x0][0x3e8] ;  /* 0x0000fa0000047ab9 */ /* 0x000fe20000000a00 */
[----:B------:R-:W-:Y:S01]  /*140c0*/  IMAD R9, R9, UR7, R0 ;  /* 0x0000000709097c24 */ /* 0x000fe2000f8e0200 */
[----:B------:R-:W-:Y:S01]  /*140d0*/  IADD3 R3, P0, R4, UR4, RZ ;  /* 0x0000000404037c10 */ /* 0x000fe2000ff1e0ff */
[----:B------:R-:W-:-:S03]  /*140e0*/  UMOV UR4, 0xffffffff ;  /* 0xffffffff00047882 */ /* 0x000fc60000000000 */
[----:B------:R-:W-:Y:S02]  /*140f0*/  IADD3.X R13, R5, UR5, R13, P0, !PT ;  /* 0x00000005050d7c10 */ /* 0x000fe400087fe40d */
[----:B------:R-:W-:Y:S01]  /*14100*/  IADD3.X R20, R7, UR9, R9, P1, !PT ;  /* 0x0000000907147c10 */ /* 0x000fe20008ffe409 */
[----:B------:R-:W-:Y:S06]  /*14110*/  BRA.DIV UR4, `(.L_x_2500) ;  /* 0x0000019e04707947 */ /* 0x000fec000b800000 */
[----:B------:R0:W1:Y:S04]  /*14120*/  SHFL.IDX PT, R0, R13, RZ, 0x1e1f ;  /* 0x001e1fff0d007589 */ /* 0x00006800000e0000 */
[----:B------:R-:W2:Y:S04]  /*14130*/  SHFL.IDX PT, R3, R3, RZ, 0x1e1f ;  /* 0x001e1fff03037589 */ /* 0x000ea800000e0000 */
[----:B------:R-:W3:Y:S04]  /*14140*/  SHFL.IDX PT, R20, R20, RZ, 0x1e1f ;  /* 0x001e1fff14147589 */ /* 0x000ee800000e0000 */
[----:B0-----:R-:W4:Y:S02]  /*14150*/  SHFL.IDX PT, R21, R21, RZ, 0x1e1f ;  /* 0x001e1fff15157589 */ /* 0x001f2400000e0000 */
.L_x_2726:
        /* <DEDUP_REMOVED lines=16> */
[----:B------:R-:W3:Y:S04]  /*14260*/  LDL R41, [R1+0x54] ;  /* 0x0000540001297983 */ /* 0x000ee80000100800 */
[----:B------:R-:W3:Y:S01]  /*14270*/  LDL R40, [R1+0x58] ;  /* 0x0000580001287983 */ /* 0x000ee20000100800 */
[C---:B------:R-:W-:Y:S01]  /*14280*/  IADD3 R4, R18.reuse, 0x20, RZ ;  /* 0x0000002012047810 */ /* 0x040fe20007ffe0ff */
        /* <DEDUP_REMOVED lines=11> */
[C---:B--2---:R-:W-:Y:S02]  /*14340*/  @!P2 IADD3 R36, P3, R18.reuse, R3, RZ ;  /* 0x000000031224a210 */ /* 0x044fe40007f7e0ff */
[----:B----4-:R-:W-:-:S03]  /*14350*/  @!P2 IADD3 R38, P4, R18, R21, RZ ;  /* 0x000000151226a210 */ /* 0x010fc60007f9e0ff */
[--C-:B-1----:R-:W-:Y:S02]  /*14360*/  @!P2 IMAD.X R37, R0, 0x1, R5.reuse, P3 ;  /* 0x000000010025a824 */ /* 0x102fe400018e0605 */
[----:B---3--:R-:W-:Y:S01]  /*14370*/  @!P2 IMAD.X R39, R20, 0x1, R5, P4 ;  /* 0x000000011427a824 */ /* 0x008fe200020e0605 */
        /* <DEDUP_REMOVED lines=19> */
[----:B------:R-:W-:Y:S01]  /*144b0*/  @!P0 IMAD.X R47, R0, 0x1, R3, P3 ;  /* 0x00000001002f8824 */ /* 0x000fe200018e0603 */
[----:B------:R-:W-:Y:S02]  /*144c0*/  @!P0 IADD3.X R49, R20, R3, RZ, P5, !PT ;  /* 0x0000000314318210 */ /* 0x000fe40002ffe4ff */
[----:B------:R0:W5:Y:S04]  /*144d0*/  @!P1 LD.E.128 R8, desc[UR54][R42.64] ;  /* 0x000000362a089980 */ /* 0x000168000c101d00 */
[----:B------:R0:W5:Y:S04]  /*144e0*/  @!P2 LD.E.128 R4, desc[UR54][R38.64] ;  /* 0x000000362604a980 */ /* 0x000168000c101d00 */
[----:B------:R0:W5:Y:S04]  /*144f0*/  @!P0 LD.E.128 R32, desc[UR54][R46.64] ;  /* 0x000000362e208980 */ /* 0x000168000c101d00 */
[----:B------:R0:W5:Y:S02]  /*14500*/  @!P0 LD.E.128 R12, desc[UR54][R48.64] ;  /* 0x00000036300c8980 */ /* 0x000164000c101d00 */
.L_x_2502:
[----:B------:R-:W-:Y:S05]  /*14510*/  BSYNC B1 ;  /* 0x0000000000017941 */ /* 0x000fea0003800000 */
.L_x_2501:
[----:B------:R-:W-:Y:S01]  /*14520*/  ULEA.HI UR4, UR43, UR43, URZ, 0x1 ;  /* 0x0000002b2b047291 */ /* 0x000fe2000f8f083f */
[----:B--2---:R-:W-:Y:S01]  /*14530*/  VIADDMNMX R3, R45, -R235, 0x80, PT ;  /* 0x000000802d037446 */ /* 0x004fe200038009eb */
[----:B------:R-:W-:Y:S02]  /*14540*/  BSSY B1, `(.L_x_2503) ;  /* 0x0000008000017945 */ /* 0x000fe40003800000 */
[----:B------:R-:W-:Y:S01]  /*14550*/  ULOP3.LUT UR4, UR4, 0xfffffffe, URZ, 0xc0, !UPT ;  /* 0xfffffffe04047892 */ /* 0x000fe2000f8ec03f */
[----:B------:R-:W-:-:S03]  /*14560*/  ISETP.GE.AND P1, PT, R220, R3, PT ;  /* 0x00000003dc00720c */ /* 0x000fc60003f26270 */
[----:B------:R-:W-:-:S06]  /*14570*/  UIADD3 UR4, UR43, -UR4, URZ ;  /* 0x800000042b047290 */ /* 0x000fcc000fffe03f */
[----:B----4-:R-:W-:-:S05]  /*14580*/  IMAD.U32 R21, RZ, RZ, UR4 ;  /* 0x00000004ff157e24 */ /* 0x010fca000f8e00ff */
[----:B------:R-:W-:-:S04]  /*14590*/  SHF.L.U32 R21, R21, 0x1f, RZ ;  /* 0x0000001f15157819 */ /* 0x000fc800000006ff */
[----:B------:R-:W2:Y:S02]  /*145a0*/  SYNCS.PHASECHK.TRANS64.TRYWAIT P0, [R16+URZ+0x33400], R21 ;  /* 0x03340015100075a7 */ /* 0x000ea4000800017f */
[----:B--2---:R-:W-:Y:S05]  /*145b0*/  @!P0 BRA `(.L_x_2504) ;  /* 0x0000019800b88947 */ /* 0x004fea0003800000 */
.L_x_2727:
[----:B------:R-:W-:Y:S05]  /*145c0*/  BSYNC B1 ;  /* 0x0000000000017941 */ /* 0x000fea0003800000 */
.L_x_2503:
[----:B------:R-:W-:Y:S05]  /*145d0*/  @P1 BRA `(.L_x_2489) ;  /* 0x0000003000041947 */ /* 0x000fea0003800000 */
[----:B------:R-:W4:Y:S01]  /*145e0*/  LDC R3, c[0x0][0x3f4] ;  /* 0x0000fd00ff037b82 */ /* 0x000f220000000800 */
[C---:B-1----:R-:W-:Y:S01]  /*145f0*/  VIADD R0, R18.reuse, 0x20 ;  /* 0x0000002012007836 */ /* 0x042fe20000000000 */
[----:B------:R-:W-:Y:S01]  /*14600*/  BSSY B1, `(.L_x_2505) ;  /* 0x0000102000017945 */ /* 0x000fe20003800000 */
[C---:B---3--:R-:W-:Y:S01]  /*14610*/  VIADD R20, R18.reuse, 0x40 ;  /* 0x0000004012147836 */ /* 0x048fe20000000000 */
[-C--:B----4-:R-:W-:Y:S02]  /*14620*/  ISETP.GE.AND P0, PT, R18, R3.reuse, PT ;  /* 0x000000031200720c */ /* 0x090fe40003f06270 */
[-C--:B------:R-:W-:Y:S02]  /*14630*/  ISETP.GE.AND P1, PT, R0, R3.reuse, PT ;  /* 0x000000030000720c */ /* 0x080fe40003f26270 */
[----:B------:R-:W-:-:S09]  /*14640*/  ISETP.GE.AND P2, PT, R20, R3, PT ;  /* 0x000000031400720c */ /* 0x000fd20003f46270 */
[----:B------:R-:W-:Y:S05]  /*14650*/  @P0 BRA `(.L_x_2506) ;  /* 0x0000000c00f00947 */ /* 0x000fea0003800000 */
[----:B------:R-:W3:Y:S01]  /*14660*/  LDL R65, [R1+0x64] ;  /* 0x0000640001417983 */ /* 0x000ee20000100800 */
[----:B0-----:R-:W0:Y:S01]  /*14670*/  S2R R36, SR_TID.X ;  /* 0x0000000000247919 */ /* 0x001e220000002100 */
[----:B-----5:R-:W-:Y:S02]  /*14680*/  SHF.R.U32.HI R0, RZ, 0x8, R24 ;  /* 0x00000008ff007819 */ /* 0x020fe40000011618 */
[----:B------:R-:W-:Y:S02]  /*14690*/  LOP3.LUT R20, R24, 0xff, RZ, 0xc0, !PT ;  /* 0x000000ff18147812 */ /* 0x000fe400078ec0ff */
[----:B--2---:R-:W-:-:S04]  /*146a0*/  LOP3.LUT R21, R0, 0xff, RZ, 0xc0, !PT ;  /* 0x000000ff00157812 */ /* 0x004fc800078ec0ff */
        /* <DEDUP_REMOVED lines=8> */
[----:B------:R-:W-:-:S04]  /*14730*/  IMAD.SHL.U32 R21, R0, 0x10, RZ ;  /* 0x0000001000157824 */ /* 0x000fc800078e00ff */
[----:B------:R-:W-:Y:S01]  /*14740*/  IMAD.SHL.U32 R20, R20, 0x800, RZ ;  /* 0x0000080014147824 */ /* 0x000fe200078e00ff */
[----:B------:R-:W-:Y:S02]  /*14750*/  LOP3.LUT R0, R230, 0x30, R21, 0xf8, !PT ;  /* 0x00000030e6007812 */ /* 0x000fe400078ef815 */
[----:B------:R-:W-:Y:S02]  /*14760*/  SHF.R.U32.HI R37, RZ, 0x8, R25 ;  /* 0x00000008ff257819 */ /* 0x000fe40000011619 */
[----:B------:R-:W-:Y:S02]  /*14770*/  SHF.R.U32.HI R39, RZ, 0x8, R26 ;  /* 0x00000008ff277819 */ /* 0x000fe4000001161a */
[----:B------:R-:W-:Y:S02]  /*14780*/  LOP3.LUT R0, R0, R231, RZ, 0x3c, !PT ;  /* 0x000000e700007212 */ /* 0x000fe400078e3cff */
[----:B------:R-:W-:Y:S02]  /*14790*/  LOP3.LUT R21, R20, 0xffffe000, RZ, 0xc0, !PT ;  /* 0xffffe00014157812 */ /* 0x000fe400078ec0ff */
[----:B------:R-:W-:-:S02]  /*147a0*/  LOP3.LUT R36, R25, 0xff, RZ, 0xc0, !PT ;  /* 0x000000ff19247812 */ /* 0x000fc400078ec0ff */
[----:B------:R-:W-:Y:S02]  /*147b0*/  LOP3.LUT R38, R26, 0xff, RZ, 0xc0, !PT ;  /* 0x000000ff1a267812 */ /* 0x000fe400078ec0ff */
[----:B------:R-:W-:Y:S02]  /*147c0*/  LOP3.LUT R37, R37, 0xff, RZ, 0xc0, !PT ;  /* 0x000000ff25257812 */ /* 0x000fe400078ec0ff */
[----:B------:R-:W-:Y:S02]  /*147d0*/  LOP3.LUT R39, R39, 0xff, RZ, 0xc0, !PT ;  /* 0x000000ff27277812 */ /* 0x000fe400078ec0ff */
[----:B------:R-:W-:Y:S02]  /*147e0*/  IADD3 R21, R0, R232, R21 ;  /* 0x000000e800157210 */ /* 0x000fe40007ffe015 */
[----:B------:R-:W-:Y:S02]  /*147f0*/  PRMT R46, R37, 0x7604, R36 ;  /* 0x00007604252e7816 */ /* 0x000fe40000000024 */
[----:B------:R-:W-:Y:S01]  /*14800*/  PRMT R47, R39, 0x7604, R38 ;  /* 0x00007604272f7816 */ /* 0x000fe20000000026 */
[----:B------:R-:W-:Y:S01]  /*14810*/  IMAD.IADD R0, R16, 0x1, R21 ;  /* 0x0000000110007824 */ /* 0x000fe200078e0215 */
[----:B------:R-:W-:-:S02]  /*14820*/  SHF.R.U32.HI R37, RZ, 0x8, R27 ;  /* 0x00000008ff257819 */ /* 0x000fc4000001161b */
[----:B------:R-:W-:Y:S02]  /*14830*/  SHF.R.U32.HI R39, RZ, 0x8, R4 ;  /* 0x00000008ff277819 */ /* 0x000fe40000011604 */
[----:B------:R-:W-:Y:S02]  /*14840*/  SHF.R.U32.HI R40, RZ, 0x8, R5 ;  /* 0x00000008ff287819 */ /* 0x000fe40000011605 */
[----:B------:R-:W-:Y:S02]  /*14850*/  LOP3.LUT R36, R27, 0xff, RZ, 0xc0, !PT ;  /* 0x000000ff1b247812 */ /* 0x000fe400078ec0ff */
[----:B------:R-:W-:Y:S02]  /*14860*/  LOP3.LUT R38, R4, 0xff, RZ, 0xc0, !PT ;  /* 0x000000ff04267812 */ /* 0x000fe400078ec0ff */
[----:B------:R-:W-:Y:S02]  /*14870*/  LOP3.LUT R37, R37, 0xff, RZ, 0xc0, !PT ;  /* 0x000000ff25257812 */ /* 0x000fe400078ec0ff */
[----:B------:R-:W-:-:S02]  /*14880*/  LOP3.LUT R39, R39, 0xff, RZ, 0xc0, !PT ;  /* 0x000000ff27277812 */ /* 0x000fc400078ec0ff */
[----:B------:R-:W-:Y:S02]  /*14890*/  LOP3.LUT R21, R40, 0xff, RZ, 0xc0, !PT ;  /* 0x000000ff28157812 */ /* 0x000fe400078ec0ff */
[----:B------:R-:W0:Y:S01]  /*148a0*/  LDS.128 R40, [R0+0x1e200] ;  /* 0x01e2000000287984 */ /* 0x000e220000000c00 */
[----:B------:R-:W-:Y:S02]  /*148b0*/  PRMT R20, R37, 0x7604, R36 ;  /* 0x0000760425147816 */ /* 0x000fe40000000024 */
[----:B------:R-:W-:Y:S02]  /*148c0*/  PRMT R53, R39, 0x7604, R38 ;  /* 0x0000760427357816 */ /* 0x000fe40000000026 */
[----:B------:R-:W-:Y:S02]  /*148d0*/  SHF.R.U32.HI R50, RZ, 0x8, R6 ;  /* 0x00000008ff327819 */ /* 0x000fe40000011606 */
[----:B------:R-:W-:Y:S02]  /*148e0*/  LOP3.LUT R48, R5, 0xff, RZ, 0xc0, !PT ;  /* 0x000000ff05307812 */ /* 0x000fe400078ec0ff */
[----:B------:R-:W-:-:S02]  /*148f0*/  LOP3.LUT R49, R6, 0xff, RZ, 0xc0, !PT ;  /* 0x000000ff06317812 */ /* 0x000fc400078ec0ff */
[----:B------:R-:W-:Y:S02]  /*14900*/  LOP3.LUT R50, R50, 0xff, RZ, 0xc0, !PT ;  /* 0x000000ff32327812 */ /* 0x000fe400078ec0ff */
[----:B------:R-:W-:Y:S02]  /*14910*/  SHF.R.U32.HI R55, RZ, 0x10, R5 ;  /* 0x00000010ff377819 */ /* 0x000fe40000011605 */
[----:B------:R-:W-:Y:S02]  /*14920*/  PRMT R48, R21, 0x7604, R48 ;  /* 0x0000760415307816 */ /* 0x000fe40000000030 */
[----:B------:R-:W-:Y:S02]  /*14930*/  PRMT R57, R50, 0x7604, R49 ;  /* 0x0000760432397816 */ /* 0x000fe40000000031 */
[----:B------:R-:W-:Y:S02]  /*14940*/  SHF.R.U32.HI R21, RZ, 0x10, R25 ;  /* 0x00000010ff157819 */ /* 0x000fe40000011619 */
[----:B------:R-:W-:Y:S01]  /*14950*/  SHF.R.U32.HI R49, RZ, 0x10, R27 ;  /* 0x00000010ff317819 */ /* 0x000fe2000001161b */
[----:B------:R-:W-:Y:S01]  /*14960*/  IMAD.U32 R55, R55, 0x10000, RZ ;  /* 0x0001000037377824 */ /* 0x000fe200078e00ff */
[----:B------:R-:W-:-:S02]  /*14970*/  SHF.R.U32.HI R52, RZ, 0x8, R7 ;  /* 0x00000008ff347819 */ /* 0x000fc40000011607 */
[----:B------:R-:W-:Y:S01]  /*14980*/  SHF.L.U32 R21, R21, 0x10, RZ ;  /* 0x0000001015157819 */ /* 0x000fe200000006ff */
[----:B------:R-:W-:Y:S01]  /*14990*/  IMAD.U32 R49, R49, 0x10000, RZ ;  /* 0x0001000031317824 */ /* 0x000fe200078e00ff */
[----:B------:R-:W-:Y:S02]  /*149a0*/  LOP3.LUT R51, R7, 0xff, RZ, 0xc0, !PT ;  /* 0x000000ff07337812 */ /* 0x000fe400078ec0ff */
[----:B------:R-:W-:Y:S02]  /*149b0*/  LOP3.LUT R52, R52, 0xff, RZ, 0xc0, !PT ;  /* 0x000000ff34347812 */ /* 0x000fe400078ec0ff */
[----:B------:R-:W-:Y:S02]  /*149c0*/  LOP3.LUT R55, R48, 0xff0000, R55, 0xf8, !PT ;  /* 0x00ff000030377812 */ /* 0x000fe400078ef837 */
[----:B------:R-:W-:Y:S02]  /*149d0*/  LOP3.LUT R21, R46, 0xff0000, R21, 0xf8, !PT ;  /* 0x00ff00002e157812 */ /* 0x000fe400078ef815 */
[----:B------:R-:W-:-:S02]  /*149e0*/  PRMT R52, R52, 0x7604, R51 ;  /* 0x0000760434347816 */ /* 0x000fc40000000033 */
[----:B------:R-:W-:Y:S02]  /*149f0*/  SHF.R.U32.HI R59, RZ, 0x10, R7 ;  /* 0x00000010ff3b7819 */ /* 0x000fe40000011607 */
[----:B------:R-:W-:Y:S02]  /*14a00*/  LOP3.LUT R51, R20, 0xff0000, R49, 0xf8, !PT ;  /* 0x00ff000014337812 */ /* 0x000fe400078ef831 */
        /* <DEDUP_REMOVED lines=16> */
[----:B------:R-:W-:-:S03]  /*14b10*/  HADD2.F32 R52, -RZ, R26.H0_H0 ;  /* 0x2000001aff347230 */ /* 0x000fc60000004100 */
[C---:B------:R-:W-:Y:S02]  /*14b20*/  FMUL.FTZ R58, R5.reuse, R56 ;  /* 0x00000038053a7220 */ /* 0x040fe40000410000 */
[----:B------:R-:W-:Y:S01]  /*14b30*/  FMUL.FTZ R51, R5, R52 ;  /* 0x0000003405337220 */ /* 0x000fe20000410000 */
[--C-:B------:R-:W-:Y:S02]  /*14b40*/  LOP3.LUT R57, R57, 0xff0000, R6.reuse, 0xf8, !PT ;  /* 0x00ff000039397812 */ /* 0x100fe400078ef806 */
[----:B------:R-:W-:Y:S02]  /*14b50*/  F2FP.F16.E4M3.UNPACK_B R46, R41.H1 ;  /* 0x00000029ff2e723e */ /* 0x000fe400030006ff */
[----:B------:R-:W-:Y:S02]  /*14b60*/  F2FP.F16.E4M3.UNPACK_B R55, R55.H1 ;  /* 0x00000037ff37723e */ /* 0x000fe400030006ff */
[----:B------:R-:W-:Y:S01]  /*14b70*/  F2FP.F16.E4M3.UNPACK_B R50, R50.H1 ;  /* 0x00000032ff32723e */ /* 0x000fe200030006ff */
[----:B------:R-:W-:Y:S01]  /*14b80*/  HADD2.F32 R24, -RZ, R24.H1_H1 ;  /* 0x30000018ff187230 */ /* 0x000fe20000004100 */
[----:B------:R-:W-:Y:S01]  /*14b90*/  LOP3.LUT R6, R57, 0xff000000, R6, 0xf8, !PT ;  /* 0xff00000039067812 */ /* 0x000fe200078ef806 */
[--C-:B------:R-:W-:Y:S01]  /*14ba0*/  HADD2.F32 R57, -RZ, R55.reuse.H0_H0 ;  /* 0x20000037ff397230 */ /* 0x100fe20000004100 */
[----:B------:R-:W-:Y:S01]  /*14bb0*/  LOP3.LUT R59, R59, 0xff000000, R7, 0xf8, !PT ;  /* 0xff0000003b3b7812 */ /* 0x000fe200078ef807 */
[----:B------:R-:W-:Y:S01]  /*14bc0*/  HADD2.F32 R55, -RZ, R55.H1_H1 ;  /* 0x30000037ff377230 */ /* 0x000fe20000004100 */
[----:B------:R-:W-:-:S02]  /*14bd0*/  F2FP.F16.E4M3.UNPACK_B R47, R43 ;  /* 0x0000002bff2f723e */ /* 0x000fc400020006ff */
[----:B------:R-:W-:Y:S02]  /*14be0*/  F2FP.F16.E4M3.UNPACK_B R48, R43.H1 ;  /* 0x0000002bff30723e */ /* 0x000fe400030006ff */
[-C--:B------:R-:W-:Y:S02]  /*14bf0*/  F2FP.F16.E4M3.UNPACK_B R41, R40.reuse ;  /* 0x00000028ff29723e */ /* 0x080fe400020006ff */
[----:B------:R-:W-:Y:S01]  /*14c00*/  F2FP.F16.E4M3.UNPACK_B R40, R40.H1 ;  /* 0x00000028ff28723e */ /* 0x000fe200030006ff */
[----:B---3--:R-:W0:Y:S02]  /*14c10*/  LDS.128 R36, [R65+0x1e200] ;  /* 0x01e2000041247984 */ /* 0x008e240000000c00 */
[----:B0-----:R-:W-:-:S05]  /*14c20*/  F2FP.F16.E4M3.UNPACK_B R21, R37 ;  /* 0x00000025ff15723e */ /* 0x001fca00020006ff */
[----:B------:R-:W-:-:S05]  /*14c30*/  HADD2.F32 R25, -RZ, R21.H0_H0 ;  /* 0x20000015ff197230 */ /* 0x000fca0000004100 */
[C---:B------:R-:W-:Y:S01]  /*14c40*/  FFMA.FTZ R5, R25.reuse, R52, -R58 ;  /* 0x0000003419057223 */ /* 0x040fe2000001083a */
[----:B------:R-:W-:Y:S01]  /*14c50*/  FFMA.FTZ R25, R25, R56, R51 ;  /* 0x0000003819197223 */ /* 0x000fe20000010033 */
[----:B------:R-:W-:Y:S02]  /*14c60*/  HADD2.F32 R51, -RZ, R26.H1_H1 ;  /* 0x3000001aff337230 */ /* 0x000fe40000004100 */
[----:B------:R-:W-:Y:S01]  /*14c70*/  HADD2.F32 R56, -RZ, R27.H1_H1 ;  /* 0x3000001bff387230 */ /* 0x000fe20000004100 */
[----:B------:R-:W-:Y:S01]  /*14c80*/  F2FP.F16.E4M3.UNPACK_B R37, R37.H1 ;  /* 0x00000025ff25723e */ /* 0x000fe200030006ff */
[----:B------:R-:W-:Y:S02]  /*14c90*/  HADD2.F32 R26, -RZ, R46.H0_H0 ;  /* 0x2000002eff1a7230 */ /* 0x000fe40000004100 */
[----:B------:R-:W-:Y:S02]  /*14ca0*/  HADD2.F32 R52, -RZ, R50.H0_H0 ;  /* 0x20000032ff347230 */ /* 0x000fe40000004100 */
[----:B------:R-:W-:Y:S01]  /*14cb0*/  FMUL.FTZ R61, R24, R51 ;  /* 0x00000033183d7220 */ /* 0x000fe20000410000 */
[----:B------:R-:W-:-:S02]  /*14cc0*/  HADD2.F32 R21, -RZ, R21.H1_H1 ;  /* 0x30000015ff157230 */ /* 0x000fc40000004100 */
[----:B------:R-:W-:Y:S01]  /*14cd0*/  FMUL.FTZ R58, R24, R56 ;  /* 0x00000038183a7220 */ /* 0x000fe20000410000 */
[C---:B------:R-:W-:Y:S01]  /*14ce0*/  FMUL.FTZ R60, R26.reuse, R57 ;  /* 0x000000391a3c7220 */ /* 0x040fe20000410000 */
[----:B------:R-:W-:Y:S01]  /*14cf0*/  FMUL.FTZ R62, R26, R52 ;  /* 0x000000341a3e7220 */ /* 0x000fe20000410000 */
[----:B------:R-:W-:Y:S02]  /*14d00*/  HADD2.F32 R27, -RZ, R37.H0_H0 ;  /* 0x20000025ff1b7230 */ /* 0x000fe40000004100 */
[C---:B------:R-:W-:Y:S01]  /*14d10*/  FFMA.FTZ R26, R21.reuse, R56, R61 ;  /* 0x00000038151a7223 */ /* 0x040fe2000001003d */
[----:B------:R-:W-:Y:S01]  /*14d20*/  FFMA.FTZ R24, R21, R51, -R58 ;  /* 0x0000003315187223 */ /* 0x000fe2000001083a */
[----:B------:R-:W-:Y:S01]  /*14d30*/  F2FP.F16.E4M3.UNPACK_B R56, R59 ;  /* 0x0000003bff38723e */ /* 0x000fe200020006ff */
[----:B------:R-:W-:Y:S01]  /*14d40*/  HADD2.F32 R46, -RZ, R46.H1_H1 ;  /* 0x3000002eff2e7230 */ /* 0x000fe20000004100 */
[----:B------:R-:W-:Y:S01]  /*14d50*/  F2FP.F16.E4M3.UNPACK_B R51, R53 ;  /* 0x00000035ff33723e */ /* 0x000fe200020006ff */
[----:B------:R-:W-:-:S02]  /*14d60*/  HADD2.F32 R50, -RZ, R50.H1_H1 ;  /* 0x30000032ff327230 */ /* 0x000fc40000004100 */
[C---:B------:R-:W-:Y:S01]  /*14d70*/  FFMA.FTZ R60, R27.reuse, R52, -R60 ;  /* 0x000000341b3c7223 */ /* 0x040fe2000001083c */
[----:B------:R-:W-:Y:S01]  /*14d80*/  FFMA.FTZ R62, R27, R57, R62 ;  /* 0x000000391b3e7223 */ /* 0x000fe2000001003e */
[----:B------:R-:W-:Y:S01]  /*14d90*/  F2FP.F16.E4M3.UNPACK_B R45, R39 ;  /* 0x00000027ff2d723e */ /* 0x000fe200020006ff */
[----:B------:R-:W-:Y:S02]  /*14da0*/  HADD2.F32 R58, -RZ, R56.H0_H0 ;  /* 0x20000038ff3a7230 */ /* 0x000fe40000004100 */
[C---:B------:R-:W-:Y:S01]  /*14db0*/  FMUL.FTZ R64, R46.reuse, R55 ;  /* 0x000000372e407220 */ /* 0x040fe20000410000 */
[----:B------:R-:W-:Y:S02]  /*14dc0*/  HADD2.F32 R27, -RZ, R47.H0_H0 ;  /* 0x2000002fff1b7230 */ /* 0x000fe40000004100 */
[----:B------:R-:W-:Y:S01]  /*14dd0*/  FMUL.FTZ R46, R46, R50 ;  /* 0x000000322e2e7220 */ /* 0x000fe20000410000 */
[----:B------:R-:W-:Y:S02]  /*14de0*/  HADD2.F32 R37, -RZ, R37.H1_H1 ;  /* 0x30000025ff257230 */ /* 0x000fe40000004100 */
[----:B------:R-:W-:-:S02]  /*14df0*/  HADD2.F32 R52, -RZ, R51.H0_H0 ;  /* 0x20000033ff347230 */ /* 0x000fc40000004100 */
[----:B------:R-:W-:Y:S01]  /*14e00*/  FMUL.FTZ R66, R27, R58 ;  /* 0x0000003a1b427220 */ /* 0x000fe20000410000 */
[----:B------:R-:W-:Y:S02]  /*14e10*/  HADD2.F32 R21, -RZ, R45.H0_H0 ;  /* 0x2000002dff157230 */ /* 0x000fe40000004100 */
[----:B------:R-:W-:Y:S01]  /*14e20*/  FFMA.FTZ R55, R37, R55, R46 ;  /* 0x0000003725377223 */ /* 0x000fe2000001002e */
[----:B------:R-:W-:Y:S01]  /*14e30*/  F2FP.F16.E4M3.UNPACK_B R59, R59.H1 ;  /* 0x0000003bff3b723e */ /* 0x000fe200030006ff */
[----:B------:R-:W-:Y:S01]  /*14e40*/  FMUL.FTZ R27, R27, R52 ;  /* 0x000000341b1b7220 */ /* 0x000fe20000410000 */
[----:B------:R-:W-:Y:S01]  /*14e50*/  HADD2.F32 R56, -RZ, R56.H1_H1 ;  /* 0x30000038ff387230 */ /* 0x000fe20000004100 */
[----:B------:R-:W-:Y:S01]  /*14e60*/  F2FP.F16.E4M3.UNPACK_B R53, R53.H1 ;  /* 0x00000035ff35723e */ /* 0x000fe200030006ff */
[----:B------:R-:W-:Y:S02]  /*14e70*/  HADD2.F32 R47, -RZ, R47.H1_H1 ;  /* 0x3000002fff2f7230 */ /* 0x000fe40000004100 */
[----:B------:R-:W-:-:S02]  /*14e80*/  HADD2.F32 R46, -RZ, R51.H1_H1 ;  /* 0x30000033ff2e7230 */ /* 0x000fc40000004100 */
[----:B------:R-:W-:Y:S01]  /*14e90*/  FFMA.FTZ R57, R37, R50, -R64 ;  /* 0x0000003225397223 */ /* 0x000fe20000010840 */
[C---:B------:R-:W-:Y:S01]  /*14ea0*/  FFMA.FTZ R66, R21.reuse, R52, -R66 ;  /* 0x0000003415427223 */ /* 0x040fe20000010842 */
[----:B------:R-:W-:Y:S01]  /*14eb0*/  FFMA.FTZ R58, R21, R58, R27 ;  /* 0x0000003a153a7223 */ /* 0x000fe2000001001b */
[----:B------:R-:W-:Y:S01]  /*14ec0*/  F2FP.F16.E4M3.UNPACK_B R39, R39.H1 ;  /* 0x00000027ff27723e */ /* 0x000fe200030006ff */
[----:B------:R-:W-:Y:S02]  /*14ed0*/  HADD2.F32 R45, -RZ, R45.H1_H1 ;  /* 0x3000002dff2d7230 */ /* 0x000fe40000004100 */
[C---:B------:R-:W-:Y:S01]  /*14ee0*/  FMUL.FTZ R64, R47.reuse, R56 ;  /* 0x000000382f407220 */ /* 0x040fe20000410000 */
[----:B------:R-:W-:Y:S02]  /*14ef0*/  HADD2.F32 R52, -RZ, R59.H0_H0 ;  /* 0x2000003bff347230 */ /* 0x000fe40000004100 */
[----:B------:R-:W-:Y:S01]  /*14f00*/  FMUL.FTZ R47, R47, R46 ;  /* 0x0000002e2f2f7220 */ /* 0x000fe20000410000 */
[----:B------:R-:W-:-:S02]  /*14f10*/  HADD2.F32 R27, -RZ, R48.H0_H0 ;  /* 0x20000030ff1b7230 */ /* 0x000fc40000004100 */
[----:B------:R-:W-:Y:S02]  /*14f20*/  HADD2.F32 R50, -RZ, R53.H0_H0 ;  /* 0x20000035ff327230 */ /* 0x000fe40000004100 */
[----:B------:R-:W-:Y:S01]  /*14f30*/  FFMA.FTZ R61, R45, R46, -R64 ;  /* 0x0000002e2d3d7223 */ /* 0x000fe20000010840 */
[----:B------:R-:W-:Y:S02]  /*14f40*/  HADD2.F32 R21, -RZ, R39.H0_H0 ;  /* 0x20000027ff157230 */ /* 0x000fe40000004100 */
[----:B------:R-:W-:Y:S01]  /*14f50*/  FMUL.FTZ R68, R27, R52 ;  /* 0x000000341b447220 */ /* 0x000fe20000410000 */
[----:B------:R-:W-:Y:S01]  /*14f60*/  FFMA.FTZ R63, R45, R56, R47 ;  /* 0x000000382d3f7223 */ /* 0x000fe2000001002f */
[----:B------:R-:W-:Y:S01]  /*14f70*/  FMUL.FTZ R27, R27, R50 ;  /* 0x000000321b1b7220 */ /* 0x000fe20000410000 */
[----:B------:R-:W-:Y:S02]  /*14f80*/  F2FP.F16.E4M3.UNPACK_B R45, R54.H1 ;  /* 0x00000036ff2d723e */ /* 0x000fe400030006ff */
[----:B------:R-:W-:Y:S01]  /*14f90*/  F2FP.F16.E4M3.UNPACK_B R37, R49.H1 ;  /* 0x00000031ff25723e */ /* 0x000fe200030006ff */
[C---:B------:R-:W-:Y:S01]  /*14fa0*/  FFMA.FTZ R68, R21.reuse, R50, -R68 ;  /* 0x0000003215447223 */ /* 0x040fe20000010844 */
[----:B------:R-:W-:Y:S01]  /*14fb0*/  F2FP.F16.E4M3.UNPACK_B R7, R36 ;  /* 0x00000024ff07723e */ /* 0x000fe200020006ff */
[----:B------:R-:W-:Y:S01]  /*14fc0*/  FFMA.FTZ R64, R21, R52, R27 ;  /* 0x0000003415407223 */ /* 0x000fe2000001001b */
[----:B------:R-:W-:Y:S01]  /*14fd0*/  HADD2.F32 R53, -RZ, R53.H1_H1 ;  /* 0x30000035ff357230 */ /* 0x000fe20000004100 */
[----:B------:R-:W-:Y:S01]  /*14fe0*/  F2FP.F16.E4M3.UNPACK_B R36, R36.H1 ;  /* 0x00000024ff24723e */ /* 0x000fe200030006ff */
[----:B------:R-:W-:-:S02]  /*14ff0*/  HADD2.F32 R59, -RZ, R59.H1_H1 ;  /* 0x3000003bff3b7230 */ /* 0x000fc40000004100 */
[----:B------:R-:W-:Y:S02]  /*15000*/  HADD2.F32 R48, -RZ, R48.H1_H1 ;  /* 0x30000030ff307230 */ /* 0x000fe40000004100 */
[----:B------:R-:W-:Y:S02]  /*15010*/  HADD2.F32 R50, -RZ, R45.H0_H0 ;  /* 0x2000002dff327230 */ /* 0x000fe40000004100 */
[----:B------:R-:W-:Y:S02]  /*15020*/  HADD2.F32 R27, -RZ, R40.H0_H0 ;  /* 0x20000028ff1b7230 */ /* 0x000fe40000004100 */
[----:B------:R-:W-:Y:S02]  /*15030*/  HADD2.F32 R46, -RZ, R37.H0_H0 ;  /* 0x20000025ff2e7230 */ /* 0x000fe40000004100 */
[C---:B------:R-:W-:Y:S01]  /*15040*/  FMUL.FTZ R52, R48.reuse, R59 ;  /* 0x0000003b30347220 */ /* 0x040fe20000410000 */
[----:B------:R-:W-:Y:S01]  /*15050*/  FMUL.FTZ R56, R48, R53 ;  /* 0x0000003530387220 */ /* 0x000fe20000410000 */
[----:B------:R-:W-:-:S02]  /*15060*/  HADD2.F32 R21, -RZ, R36.H0_H0 ;  /* 0x20000024ff157230 */ /* 0x000fc40000004100 */
[C---:B------:R-:W-:Y:S01]  /*15070*/  FMUL.FTZ R48, R27.reuse, R50 ;  /* 0x000000321b307220 */ /* 0x040fe20000410000 */
[----:B------:R-:W-:Y:S01]  /*15080*/  FMUL.FTZ R27, R27, R46 ;  /* 0x0000002e1b1b7220 */ /* 0x000fe20000410000 */
[----:B------:R-:W-:Y:S01]  /*15090*/  HADD2.F32 R45, -RZ, R45.H1_H1 ;  /* 0x3000002dff2d7230 */ /* 0x000fe20000004100 */
[----:B------:R-:W-:Y:S01]  /*150a0*/  F2FP.F16.E4M3.UNPACK_B R54, R54 ;  /* 0x00000036ff36723e */ /* 0x000fe200020006ff */
[----:B------:R-:W-:Y:S02]  /*150b0*/  HADD2.F32 R40, -RZ, R40.H1_H1 ;  /* 0x30000028ff287230 */ /* 0x000fe40000004100 */
        /* <DEDUP_REMOVED lines=12> */
[C---:B------:R-:W-:Y:S01]  /*15180*/  FFMA.FTZ R52, R36.reuse, R37, -R21 ;  /* 0x0000002524347223 */ /* 0x040fe20000010815 */
[----:B------:R-:W-:Y:S01]  /*15190*/  FFMA.FTZ R56, R36, R45, R46 ;  /* 0x0000002d24387223 */ /* 0x000fe2000001002e */
[----:B------:R-:W-:Y:S02]  /*151a0*/  HADD2.F32 R36, -RZ, R49.H0_H0 ;  /* 0x20000031ff247230 */ /* 0x000fe40000004100 */
[----:B------:R-:W-:Y:S01]  /*151b0*/  FMUL.FTZ R46, R27, R40 ;  /* 0x000000281b2e7220 */ /* 0x000fe20000410000 */
[----:B------:R-:W-:Y:S02]  /*151c0*/  HADD2.F32 R21, -RZ, R7.H0_H0 ;  /* 0x20000007ff157230 */ /* 0x000fe40000004100 */
[----:B------:R-:W-:-:S02]  /*151d0*/  HADD2.F32 R54, -RZ, R54.H1_H1 ;  /* 0x30000036ff367230 */ /* 0x000fc40000004100 */
[----:B------:R-:W-:Y:S02]  /*151e0*/  HADD2.F32 R41, -RZ, R41.H1_H1 ;  /* 0x30000029ff297230 */ /* 0x000fe40000004100 */
[-C--:B------:R-:W-:Y:S01]  /*151f0*/  FMUL.FTZ R48, R27, R36.reuse ;  /* 0x000000241b307220 */ /* 0x080fe20000410000 */
[----:B------:R-:W-:Y:S01]  /*15200*/  FFMA.FTZ R46, R21, R36, -R46 ;  /* 0x00000024152e7223 */ /* 0x000fe2000001082e */
[-C--:B------:R-:W-:Y:S01]  /*15210*/  F2FP.F16.E4M3.UNPACK_B R43, R42.reuse ;  /* 0x0000002aff2b723e */ /* 0x080fe200020006ff */
[----:B------:R-:W-:Y:S01]  /*15220*/  HADD2.F32 R36, -RZ, R49.H1_H1 ;  /* 0x30000031ff247230 */ /* 0x000fe20000004100 */
[----:B------:R-:W-:Y:S01]  /*15230*/  F2FP.F16.E4M3.UNPACK_B R42, R42.H1 ;  /* 0x0000002aff2a723e */ /* 0x000fe200030006ff */
[----:B------:R-:W-:Y:S01]  /*15240*/  HADD2.F32 R7, -RZ, R7.H1_H1 ;  /* 0x30000007ff077230 */ /* 0x000fe20000004100 */
[----:B------:R-:W-:Y:S01]  /*15250*/  F2FP.F16.E4M3.UNPACK_B R37, R6.H1 ;  /* 0x00000006ff25723e */ /* 0x000fe200030006ff */
[----:B------:R-:W-:Y:S01]  /*15260*/  FMUL.FTZ R50, R41, R54 ;  /* 0x0000003629327220 */ /* 0x000fe20000410000 */
[----:B------:R-:W-:Y:S01]  /*15270*/  F2FP.F16.E4M3.UNPACK_B R27, R20.H1 ;  /* 0x00000014ff1b723e */ /* 0x000fe200030006ff */
[----:B------:R-:W-:Y:S01]  /*15280*/  FFMA.FTZ R48, R21, R40, R48 ;  /* 0x0000002815307223 */ /* 0x000fe20000010030 */
[----:B------:R-:W-:Y:S01]  /*15290*/  F2FP.F16.E4M3.UNPACK_B R4, R38 ;  /* 0x00000026ff04723e */ /* 0x000fe200020006ff */
[----:B------:R-:W-:Y:S01]  /*152a0*/  FMUL.FTZ R41, R41, R36 ;  /* 0x0000002429297220 */ /* 0x000fe20000410000 */
[----:B------:R-:W-:Y:S01]  /*152b0*/  F2FP.F16.E4M3.UNPACK_B R38, R38.H1 ;  /* 0x00000026ff26723e */ /* 0x000fe200030006ff */
[----:B------:R-:W-:Y:S01]  /*152c0*/  FFMA.FTZ R39, R7, R36, -R50 ;  /* 0x0000002407277223 */ /* 0x000fe20000010832 */
[----:B------:R-:W-:-:S02]  /*152d0*/  HADD2.F32 R40, -RZ, R37.H0_H0 ;  /* 0x20000025ff287230 */ /* 0x000fc40000004100 */
[--C-:B------:R-:W-:Y:S02]  /*152e0*/  HADD2.F32 R21, -RZ, R42.reuse.H0_H0 ;  /* 0x2000002aff157230 */ /* 0x100fe40000004100 */
[----:B------:R-:W-:Y:S02]  /*152f0*/  HADD2.F32 R36, -RZ, R27.H0_H0 ;  /* 0x2000001bff247230 */ /* 0x000fe40000004100 */
[----:B------:R-:W-:Y:S02]  /*15300*/  HADD2.F32 R37, -RZ, R37.H1_H1 ;  /* 0x30000025ff257230 */ /* 0x000fe40000004100 */
[----:B------:R-:W-:Y:S02]  /*15310*/  HADD2.F32 R42, -RZ, R42.H1_H1 ;  /* 0x3000002aff2a7230 */ /* 0x000fe40000004100 */
[----:B------:R-:W-:Y:S01]  /*15320*/  FFMA.FTZ R41, R7, R54, R41 ;  /* 0x0000003607297223 */ /* 0x000fe20000010029 */
[----:B------:R-:W-:Y:S02]  /*15330*/  HADD2.F32 R7, -RZ, R38.H0_H0 ;  /* 0x20000026ff077230 */ /* 0x000fe40000004100 */
[----:B------:R-:W-:Y:S01]  /*15340*/  FMUL.FTZ R50, R21, R40 ;  /* 0x0000002815327220 */ /* 0x000fe20000410000 */
[----:B------:R-:W-:-:S02]  /*15350*/  HADD2.F32 R27, -RZ, R27.H1_H1 ;  /* 0x3000001bff1b7230 */ /* 0x000fc40000004100 */
[----:B------:R-:W-:Y:S01]  /*15360*/  FMUL.FTZ R54, R21, R36 ;  /* 0x0000002415367220 */ /* 0x000fe20000410000 */
[----:B------:R-:W-:Y:S01]  /*15370*/  HADD2.F32 R38, -RZ, R38.H1_H1 ;  /* 0x30000026ff267230 */ /* 0x000fe20000004100 */
[----:B------:R-:W-:Y:S01]  /*15380*/  F2FP.F16.E4M3.UNPACK_B R20, R20 ;  /* 0x00000014ff14723e */ /* 0x000fe200020006ff */
[C---:B------:R-:W-:Y:S01]  /*15390*/  FMUL.FTZ R21, R42.reuse, R37 ;  /* 0x000000252a157220 */ /* 0x040fe20000410000 */
[----:B------:R-:W-:Y:S01]  /*153a0*/  F2FP.F16.E4M3.UNPACK_B R6, R6 ;  /* 0x00000006ff06723e */ /* 0x000fe200020006ff */
[C---:B------:R-:W-:Y:S01]  /*153b0*/  FFMA.FTZ R50, R7.reuse, R36, -R50 ;  /* 0x0000002407327223 */ /* 0x040fe20000010832 */
[-C--:B------:R-:W-:Y:S01]  /*153c0*/  FMUL.FTZ R42, R42, R27.reuse ;  /* 0x0000001b2a2a7220 */ /* 0x080fe20000410000 */
[----:B------:R-:W-:Y:S01]  /*153d0*/  FFMA.FTZ R54, R7, R40, R54 ;  /* 0x0000002807367223 */ /* 0x000fe20000010036 */
[----:B------:R-:W-:Y:S01]  /*153e0*/  FFMA.FTZ R45, R38, R27, -R21 ;  /* 0x0000001b262d7223 */ /* 0x000fe20000010815 */
[----:B------:R-:W-:Y:S02]  /*153f0*/  HADD2.F32 R21, -RZ, R20.H0_H0 ;  /* 0x20000014ff157230 */ /* 0x000fe40000004100 */
[----:B------:R-:W-:-:S02]  /*15400*/  HADD2.F32 R27, -RZ, R6.H0_H0 ;  /* 0x20000006ff1b7230 */ /* 0x000fc40000004100 */
[--C-:B------:R-:W-:Y:S02]  /*15410*/  HADD2.F32 R7, -RZ, R43.reuse.H0_H0 ;  /* 0x2000002bff077230 */ /* 0x100fe40000004100 */
[----:B------:R-:W-:Y:S02]  /*15420*/  HADD2.F32 R36, -RZ, R6.H1_H1 ;  /* 0x30000006ff247230 */ /* 0x000fe40000004100 */
[----:B------:R-:W-:Y:S02]  /*15430*/  HADD2.F32 R43, -RZ, R43.H1_H1 ;  /* 0x3000002bff2b7230 */ /* 0x000fe40000004100 */
[----:B------:R-:W-:Y:S02]  /*15440*/  HADD2.F32 R20, -RZ, R20.H1_H1 ;  /* 0x30000014ff147230 */ /* 0x000fe40000004100 */
[----:B------:R-:W-:Y:S01]  /*15450*/  FFMA.FTZ R49, R38, R37, R42 ;  /* 0x0000002526317223 */ /* 0x000fe2000001002a */
[--C-:B------:R-:W-:Y:S02]  /*15460*/  HADD2.F32 R6, -RZ, R4.reuse.H0_H0 ;  /* 0x20000004ff067230 */ /* 0x100fe40000004100 */
[C---:B------:R-:W-:Y:S01]  /*15470*/  FMUL.FTZ R37, R7.reuse, R27 ;  /* 0x0000001b07257220 */ /* 0x040fe20000410000 */
[----:B------:R-:W-:Y:S01]  /*15480*/  FMUL.FTZ R38, R7, R21 ;  /* 0x0000001507267220 */ /* 0x000fe20000410000 */
[----:B------:R-:W-:-:S02]  /*15490*/  HADD2.F32 R4, -RZ, R4.H1_H1 ;  /* 0x30000004ff047230 */ /* 0x000fc40000004100 */
[C---:B------:R-:W-:Y:S01]  /*154a0*/  FMUL.FTZ R7, R43.reuse, R36 ;  /* 0x000000242b077220 */ /* 0x040fe20000410000 */
[-C--:B------:R-:W-:Y:S01]  /*154b0*/  FMUL.FTZ R43, R43, R20.reuse ;  /* 0x000000142b2b7220 */ /* 0x080fe20000410000 */
        /* <DEDUP_REMOVED lines=8> */
[----:B------:R-:W-:Y:S02]  /*15540*/  F2FP.SATFINITE.E4M3.F32.PACK_AB_MERGE_C R45, R45, R50, RZ ;  /* 0x000000322d2d723e */ /* 0x000fe400048070ff */
[----:B------:R-:W-:Y:S02]  /*15550*/  F2FP.SATFINITE.E4M3.F32.PACK_AB_MERGE_C R27, R59, R64, RZ ;  /* 0x000000403b1b723e */ /* 0x000fe400048070ff */
[----:B------:R-:W-:Y:S02]  /*15560*/  F2FP.SATFINITE.E4M3.F32.PACK_AB_MERGE_C R51, R56, R51, RZ ;  /* 0x000000333833723e */ /* 0x000fe400048070ff */
[----:B------:R-:W-:Y:S02]  /*15570*/  F2FP.SATFINITE.E4M3.F32.PACK_AB_MERGE_C R49, R49, R54, RZ ;  /* 0x000000363131723e */ /* 0x000fe400048070ff */
[----:B------:R-:W-:-:S02]  /*15580*/  F2FP.SATFINITE.E4M3.F32.PACK_AB_MERGE_C R5, R24, R5, R57 ;  /* 0x000000051805723e */ /* 0x000fc40004807039 */
        /* <DEDUP_REMOVED lines=8> */
[----:B------:R1:W-:Y:S02]  /*15610*/  STS.128 [R0+0x1e200], R24 ;  /* 0x01e2001800007388 */ /* 0x0003e40000000c00 */
.L_x_2506:
[----:B------:R-:W-:Y:S05]  /*15620*/  BSYNC B1 ;  /* 0x0000000000017941 */ /* 0x000fea0003800000 */
.L_x_2505:
[----:B------:R-:W-:Y:S04]  /*15630*/  BSSY B1, `(.L_x_2507) ;  /* 0x0000102000017945 */ /* 0x000fe80003800000 */
[----:B------:R-:W-:Y:S05]  /*15640*/  @P1 BRA `(.L_x_2508) ;  /* 0x0000001000001947 */ /* 0x000fea0003800000 */
[----:B------:R-:W3:Y:S04]  /*15650*/  LDL R20, [R1+0x54] ;  /* 0x0000540001147983 */ /* 0x000ee80000100800 */
[----:B------:R-:W4:Y:S01]  /*15660*/  LDL R62, [R1+0x60] ;  /* 0x00006000013e7983 */ /* 0x000f220000100800 */
[----:B-1---5:R-:W-:Y:S02]  /*15670*/  SHF.R.U32.HI R0, RZ, 0x8, R28 ;  /* 0x00000008ff007819 */ /* 0x022fe4000001161c */
[----:B------:R-:W-:Y:S02]  /*15680*/  LOP3.LUT R5, R28, 0xff, RZ, 0xc0, !PT ;  /* 0x000000ff1c057812 */ /* 0x000fe400078ec0ff */
[----:B------:R-:W-:Y:S02]  /*15690*/  LOP3.LUT R4, R0, 0xff, RZ, 0xc0, !PT ;  /* 0x000000ff00047812 */ /* 0x000fe400078ec0ff */
[----:B------:R-:W-:-:S02]  /*156a0*/  SHF.R.U32.HI R6, RZ, 0x8, R29 ;  /* 0x00000008ff067819 */ /* 0x000fc4000001161d */
[----:B0-----:R-:W-:Y:S02]  /*156b0*/  PRMT R37, R4, 0x7604, R5 ;  /* 0x0000760404257816 */ /* 0x001fe40000000005 */
[----:B--2---:R-:W-:Y:S02]  /*156c0*/  LOP3.LUT R21, R31, 0xff, RZ, 0xc0, !PT ;  /* 0x000000ff1f157812 */ /* 0x004fe400078ec0ff */
[----:B------:R-:W-:Y:S02]  /*156d0*/  SHF.R.U32.HI R24, RZ, 0x8, R8 ;  /* 0x00000008ff187819 */ /* 0x000fe40000011608 */
[----:B------:R-:W-:Y:S02]  /*156e0*/  LOP3.LUT R7, R29, 0xff, RZ, 0xc0, !PT ;  /* 0x000000ff1d077812 */ /* 0x000fe400078ec0ff */
[----:B------:R-:W-:Y:S02]  /*156f0*/  LOP3.LUT R6, R6, 0xff, RZ, 0xc0, !PT ;  /* 0x000000ff06067812 */ /* 0x000fe400078ec0ff */
[----:B------:R-:W-:-:S02]  /*15700*/  LOP3.LUT R25, R8, 0xff, RZ, 0xc0, !PT ;  /* 0x000000ff08197812 */ /* 0x000fc400078ec0ff */
[----:B------:R-:W-:Y:S02]  /*15710*/  LOP3.LUT R24, R24, 0xff, RZ, 0xc0, !PT ;  /* 0x000000ff18187812 */ /* 0x000fe400078ec0ff */
[----:B------:R-:W-:Y:S02]  /*15720*/  PRMT R36, R6, 0x7604, R7 ;  /* 0x0000760406247816 */ /* 0x000fe40000000007 */
[----:B------:R-:W-:Y:S02]  /*15730*/  SHF.R.U32.HI R6, RZ, 0x8, R30 ;  /* 0x00000008ff067819 */ /* 0x000fe4000001161e */
[----:B------:R-:W-:Y:S02]  /*15740*/  PRMT R47, R24, 0x7604, R25 ;  /* 0x00007604182f7816 */ /* 0x000fe40000000019 */
[----:B------:R-:W-:Y:S02]  /*15750*/  LOP3.LUT R25, R9, 0xff, RZ, 0xc0, !PT ;  /* 0x000000ff09197812 */ /* 0x000fe400078ec0ff */
[----:B------:R-:W-:-:S02]  /*15760*/  SHF.R.U32.HI R24, RZ, 0x8, R11 ;  /* 0x00000008ff187819 */ /* 0x000fc4000001160b */
[----:B------:R-:W-:Y:S02]  /*15770*/  LOP3.LUT R7, R30, 0xff, RZ, 0xc0, !PT ;  /* 0x000000ff1e077812 */ /* 0x000fe400078ec0ff */
[----:B------:R-:W-:Y:S02]  /*15780*/  LOP3.LUT R6, R6, 0xff, RZ, 0xc0, !PT ;  /* 0x000000ff06067812 */ /* 0x000fe400078ec0ff */
[----:B------:R-:W-:Y:S02]  /*15790*/  LOP3.LUT R27, R10, 0xff, RZ, 0xc0, !PT ;  /* 0x000000ff0a1b7812 */ /* 0x000fe400078ec0ff */
[----:B------:R-:W-:Y:S02]  /*157a0*/  LOP3.LUT R24, R24, 0xff, RZ, 0xc0, !PT ;  /* 0x000000ff18187812 */ /* 0x000fe400078ec0ff */
[----:B------:R-:W-:Y:S02]  /*157b0*/  LOP3.LUT R41, R11, 0xff, RZ, 0xc0, !PT ;  /* 0x000000ff0b297812 */ /* 0x000fe400078ec0ff */
[----:B------:R-:W-:-:S02]  /*157c0*/  PRMT R39, R6, 0x7604, R7 ;  /* 0x0000760406277816 */ /* 0x000fc40000000007 */
[----:B------:R-:W-:Y:S02]  /*157d0*/  PRMT R42, R24, 0x7604, R41 ;  /* 0x00007604182a7816 */ /* 0x000fe40000000029 */
[----:B------:R-:W-:Y:S02]  /*157e0*/  SHF.R.U32.HI R38, RZ, 0x10, R30 ;  /* 0x00000010ff267819 */ /* 0x000fe4000001161e */
        /* <DEDUP_REMOVED lines=8> */
[----:B------:R-:W-:-:S04]  /*15870*/  PRMT R53, R39, 0x7054, R42 ;  /* 0x0000705427357816 */ /* 0x000fc8000000002a */
[----:B------:R-:W-:Y:S02]  /*15880*/  LOP3.LUT R53, R53, 0xff000000, R11, 0xf8, !PT ;  /* 0xff00000035357812 */ /* 0x000fe400078ef80b */
[----:B---3--:R-:W-:Y:S02]  /*15890*/  LEA.HI R0, R3, R20, RZ, 0x1c ;  /* 0x0000001403007211 */ /* 0x008fe400078fe0ff */
[----:B------:R-:W-:Y:S02]  /*158a0*/  SHF.R.U32.HI R20, RZ, 0x8, R31 ;  /* 0x00000008ff147819 */ /* 0x000fe4000001161f */
[----:B------:R-:W-:Y:S02]  /*158b0*/  SHF.R.S32.HI R5, RZ, 0x1f, R0 ;  /* 0x0000001fff057819 */ /* 0x000fe40000011400 */
[----:B------:R-:W-:Y:S02]  /*158c0*/  LOP3.LUT R20, R20, 0xff, RZ, 0xc0, !PT ;  /* 0x000000ff14147812 */ /* 0x000fe400078ec0ff */
[----:B------:R-:W-:Y:S01]  /*158d0*/  LEA.HI R4, R5, R0, RZ, 0x2 ;  /* 0x0000000005047211 */ /* 0x000fe200078f10ff */
[----:B------:R-:W-:Y:S01]  /*158e0*/  IMAD.SHL.U32 R5, R0, 0x10, RZ ;  /* 0x0000001000057824 */ /* 0x000fe200078e00ff */
[----:B------:R-:W-:-:S02]  /*158f0*/  PRMT R43, R20, 0x7604, R21 ;  /* 0x00007604142b7816 */ /* 0x000fc40000000015 */
[----:B------:R-:W-:Y:S01]  /*15900*/  SHF.R.U32.HI R20, RZ, 0x8, R10 ;  /* 0x00000008ff147819 */ /* 0x000fe2000001160a */
[----:B------:R-:W-:Y:S01]  /*15910*/  IMAD.SHL.U32 R4, R4, 0x800, RZ ;  /* 0x0000080004047824 */ /* 0x000fe200078e00ff */
[----:B------:R-:W-:Y:S02]  /*15920*/  LOP3.LUT R0, R230, 0x30, R5, 0xf8, !PT ;  /* 0x00000030e6007812 */ /* 0x000fe400078ef805 */
[----:B------:R-:W-:Y:S02]  /*15930*/  LOP3.LUT R20, R20, 0xff, RZ, 0xc0, !PT ;  /* 0x000000ff14147812 */ /* 0x000fe400078ec0ff */
[----:B------:R-:W-:Y:S02]  /*15940*/  LOP3.LUT R0, R0, R231, RZ, 0x3c, !PT ;  /* 0x000000e700007212 */ /* 0x000fe400078e3cff */
[----:B------:R-:W-:Y:S02]  /*15950*/  LOP3.LUT R5, R4, 0xffffe000, RZ, 0xc0, !PT ;  /* 0xffffe00004057812 */ /* 0x000fe400078ec0ff */
[----:B------:R-:W-:-:S02]  /*15960*/  PRMT R51, R20, 0x7604, R27 ;  /* 0x0000760414337816 */ /* 0x000fc4000000001b */
[----:B------:R-:W-:Y:S02]  /*15970*/  IADD3 R21, R0, R232, R5 ;  /* 0x000000e800157210 */ /* 0x000fe40007ffe005 */
[----:B------:R-:W-:Y:S01]  /*15980*/  SHF.R.U32.HI R0, RZ, 0x8, R9 ;  /* 0x00000008ff007819 */ /* 0x000fe20000011609 */
[----:B----4-:R-:W0:Y:S01]  /*15990*/  LDS.128 R4, [R62+0x1e200] ;  /* 0x01e200003e047984 */ /* 0x010e220000000c00 */
[----:B------:R-:W-:Y:S02]  /*159a0*/  SHF.R.U32.HI R20, RZ, 0x10, R28 ;  /* 0x00000010ff147819 */ /* 0x000fe4000001161c */
[----:B------:R-:W-:Y:S02]  /*159b0*/  LOP3.LUT R0, R0, 0xff, RZ, 0xc0, !PT ;  /* 0x000000ff00007812 */ /* 0x000fe400078ec0ff */
[----:B------:R-:W-:Y:S02]  /*159c0*/  LOP3.LUT R20, R20, 0xff, RZ, 0xc0, !PT ;  /* 0x000000ff14147812 */ /* 0x000fe400078ec0ff */
[----:B------:R-:W-:Y:S01]  /*159d0*/  PRMT R49, R0, 0x7604, R25 ;  /* 0x0000760400317816 */ /* 0x000fe20000000019 */
[----:B------:R-:W-:Y:S01]  /*159e0*/  IMAD.IADD R0, R16, 0x1, R21 ;  /* 0x0000000110007824 */ /* 0x000fe200078e0215 */
[----:B------:R-:W-:-:S02]  /*159f0*/  SHF.R.U32.HI R21, RZ, 0x10, R29 ;  /* 0x00000010ff157819 */ /* 0x000fc4000001161d */
[----:B------:R-:W-:Y:S02]  /*15a00*/  PRMT R37, R20, 0x7054, R37 ;  /* 0x0000705414257816 */ /* 0x000fe40000000025 */
[----:B------:R-:W1:Y:S01]  /*15a10*/  LDS.128 R24, [R0+0x1e200] ;  /* 0x01e2000000187984 */ /* 0x000e620000000c00 */
[----:B------:R-:W-:Y:S02]  /*15a20*/  LOP3.LUT R21, R21, 0xff, RZ, 0xc0, !PT ;  /* 0x000000ff15157812 */ /* 0x000fe400078ec0ff */
[----:B------:R-:W-:Y:S02]  /*15a30*/  SHF.R.U32.HI R20, RZ, 0x10, R8 ;  /* 0x00000010ff147819 */ /* 0x000fe40000011608 */
[----:B------:R-:W-:Y:S02]  /*15a40*/  PRMT R21, R21, 0x7054, R36 ;  /* 0x0000705415157816 */ /* 0x000fe40000000024 */
[----:B------:R-:W-:Y:S02]  /*15a50*/  SHF.R.U32.HI R36, RZ, 0x10, R9 ;  /* 0x00000010ff247819 */ /* 0x000fe40000011609 */
[----:B------:R-:W-:-:S02]  /*15a60*/  LOP3.LUT R20, R20, 0xff, RZ, 0xc0, !PT ;  /* 0x000000ff14147812 */ /* 0x000fc400078ec0ff */
[----:B------:R-:W-:Y:S02]  /*15a70*/  LOP3.LUT R36, R36, 0xff, RZ, 0xc0, !PT ;  /* 0x000000ff24247812 */ /* 0x000fe400078ec0ff */
[----:B------:R-:W-:Y:S02]  /*15a80*/  LOP3.LUT R39, R21, 0xff000000, R29, 0xf8, !PT ;  /* 0xff00000015277812 */ /* 0x000fe400078ef81d */
[----:B------:R-:W-:Y:S02]  /*15a90*/  PRMT R49, R36, 0x7054, R49 ;  /* 0x0000705424317816 */ /* 0x000fe40000000031 */
[----:B------:R-:W-:Y:S02]  /*15aa0*/  PRMT R47, R20, 0x7054, R47 ;  /* 0x00007054142f7816 */ /* 0x000fe4000000002f */
[----:B------:R-:W-:Y:S02]  /*15ab0*/  LOP3.LUT R49, R49, 0xff000000, R9, 0xf8, !PT ;  /* 0xff00000031317812 */ /* 0x000fe400078ef809 */
[----:B------:R-:W-:-:S02]  /*15ac0*/  PRMT R51, R38, 0x7054, R51 ;  /* 0x0000705426337816 */ /* 0x000fc40000000033 */
[----:B------:R-:W-:Y:S02]  /*15ad0*/  PRMT R45, R40, 0x7054, R43 ;  /* 0x00007054282d7816 */ /* 0x000fe4000000002b */
[----:B------:R-:W-:Y:S02]  /*15ae0*/  F2FP.F16.E4M3.UNPACK_B R46, R49 ;  /* 0x00000031ff2e723e */ /* 0x000fe400020006ff */
[-C--:B0-----:R-:W-:Y:S02]  /*15af0*/  F2FP.F16.E4M3.UNPACK_B R11, R6.reuse ;  /* 0x00000006ff0b723e */ /* 0x081fe400020006ff */
[----:B------:R-:W-:Y:S01]  /*15b00*/  F2FP.F16.E4M3.UNPACK_B R20, R6.H1 ;  /* 0x00000006ff14723e */ /* 0x000fe200030006ff */
[----:B------:R-:W-:Y:S01]  /*15b10*/  HADD2.F32 R48, -RZ, R46.H0_H0 ;  /* 0x2000002eff307230 */ /* 0x000fe20000004100 */
[----:B------:R-:W-:Y:S02]  /*15b20*/  F2FP.F16.E4M3.UNPACK_B R40, R39 ;  /* 0x00000027ff28723e */ /* 0x000fe400020006ff */
[----:B------:R-:W-:-:S02]  /*15b30*/  LOP3.LUT R47, R47, 0xff000000, R8, 0xf8, !PT ;  /* 0xff0000002f2f7812 */ /* 0x000fc400078ef808 */
[----:B------:R-:W-:Y:S01]  /*15b40*/  LOP3.LUT R50, R51, 0xff000000, R10, 0xf8, !PT ;  /* 0xff00000033327812 */ /* 0x000fe200078ef80a */
[----:B------:R-:W-:Y:S01]  /*15b50*/  HADD2.F32 R42, -RZ, R40.H0_H0 ;  /* 0x20000028ff2a7230 */ /* 0x000fe20000004100 */
[-C--:B------:R-:W-:Y:S01]  /*15b60*/  F2FP.F16.E4M3.UNPACK_B R8, R5.reuse ;  /* 0x00000005ff08723e */ /* 0x080fe200020006ff */
[----:B------:R-:W-:Y:S01]  /*15b70*/  HADD2.F32 R51, -RZ, R46.H1_H1 ;  /* 0x3000002eff337230 */ /* 0x000fe20000004100 */
[----:B------:R-:W-:Y:S02]  /*15b80*/  F2FP.F16.E4M3.UNPACK_B R10, R5.H1 ;  /* 0x00000005ff0a723e */ /* 0x000fe400030006ff */
[----:B-1----:R-:W-:Y:S01]  /*15b90*/  F2FP.F16.E4M3.UNPACK_B R6, R25 ;  /* 0x00000019ff06723e */ /* 0x002fe200020006ff */
[--C-:B------:R-:W-:Y:S01]  /*15ba0*/  HADD2.F32 R9, -RZ, R8.reuse.H0_H0 ;  /* 0x20000008ff097230 */ /* 0x100fe20000004100 */
[----:B------:R-:W-:Y:S01]  /*15bb0*/  LOP3.LUT R38, R37, 0xff000000, R28, 0xf8, !PT ;  /* 0xff00000025267812 */ /* 0x000fe200078ef81c */
[----:B------:R-:W-:Y:S01]  /*15bc0*/  HADD2.F32 R8, -RZ, R8.H1_H1 ;  /* 0x30000008ff087230 */ /* 0x000fe20000004100 */
[-C--:B------:R-:W-:Y:S01]  /*15bd0*/  F2FP.F16.E4M3.UNPACK_B R36, R27.reuse ;  /* 0x0000001bff24723e */ /* 0x080fe200020006ff */
[----:B------:R-:W-:Y:S01]  /*15be0*/  HADD2.F32 R5, -RZ, R6.H0_H0 ;  /* 0x20000006ff057230 */ /* 0x000fe20000004100 */
[----:B------:R-:W-:-:S02]  /*15bf0*/  F2FP.F16.E4M3.UNPACK_B R37, R27.H1 ;  /* 0x0000001bff25723e */ /* 0x000fc400030006ff */
[----:B------:R-:W-:Y:S02]  /*15c00*/  F2FP.F16.E4M3.UNPACK_B R29, R25.H1 ;  /* 0x00000019ff1d723e */ /* 0x000fe400030006ff */
[C---:B------:R-:W-:Y:S01]  /*15c10*/  FMUL.FTZ R52, R5.reuse, R48 ;  /* 0x0000003005347220 */ /* 0x040fe20000410000 */
[-C--:B------:R-:W-:Y:S01]  /*15c20*/  FMUL.FTZ R27, R5, R42.reuse ;  /* 0x0000002a051b7220 */ /* 0x080fe20000410000 */
[----:B------:R-:W-:Y:S02]  /*15c30*/  F2FP.F16.E4M3.UNPACK_B R49, R49.H1 ;  /* 0x00000031ff31723e */ /* 0x000fe400030006ff */
[----:B------:R-:W-:Y:S01]  /*15c40*/  LOP3.LUT R43, R41, 0xff000000, R30, 0xf8, !PT ;  /* 0xff000000292b7812 */ /* 0x000fe200078ef81e */
[----:B------:R-:W-:Y:S01]  /*15c50*/  FFMA.FTZ R5, R9, R42, -R52 ;  /* 0x0000002a09057223 */ /* 0x000fe20000010834 */
[----:B------:R-:W-:Y:S01]  /*15c60*/  LOP3.LUT R45, R45, 0xff000000, R31, 0xf8, !PT ;  /* 0xff0000002d2d7812 */ /* 0x000fe200078ef81f */
[----:B------:R-:W-:Y:S01]  /*15c70*/  FFMA.FTZ R9, R9, R48, R27 ;  /* 0x0000003009097223 */ /* 0x000fe2000001001b */
[-C--:B------:R-:W-:Y:S01]  /*15c80*/  F2FP.F16.E4M3.UNPACK_B R30, R26.reuse ;  /* 0x0000001aff1e723e */ /* 0x080fe200020006ff */
[----:B------:R-:W-:Y:S01]  /*15c90*/  HADD2.F32 R42, -RZ, R49.H0_H0 ;  /* 0x20000031ff2a7230 */ /* 0x000fe20000004100 */
[----:B------:R-:W-:Y:S01]  /*15ca0*/  F2FP.F16.E4M3.UNPACK_B R31, R26.H1 ;  /* 0x0000001aff1f723e */ /* 0x000fe200030006ff */
[----:B------:R-:W-:Y:S01]  /*15cb0*/  HADD2.F32 R26, -RZ, R6.H1_H1 ;  /* 0x30000006ff1a7230 */ /* 0x000fe20000004100 */
[----:B------:R-:W-:Y:S01]  /*15cc0*/  F2FP.F16.E4M3.UNPACK_B R39, R39.H1 ;  /* 0x00000027ff27723e */ /* 0x000fe200030006ff */
[----:B------:R-:W-:Y:S01]  /*15cd0*/  HADD2.F32 R27, -RZ, R29.H0_H0 ;  /* 0x2000001dff1b7230 */ /* 0x000fe20000004100 */
[----:B------:R-:W-:Y:S01]  /*15ce0*/  F2FP.F16.E4M3.UNPACK_B R21, R7 ;  /* 0x00000007ff15723e */ /* 0x000fe200020006ff */
[----:B------:R-:W-:-:S02]  /*15cf0*/  HADD2.F32 R41, -RZ, R40.H1_H1 ;  /* 0x30000028ff297230 */ /* 0x000fc40000004100 */
[C---:B------:R-:W-:Y:S01]  /*15d00*/  FMUL.FTZ R55, R26.reuse, R51 ;  /* 0x000000331a377220 */ /* 0x040fe20000410000 */
[--C-:B------:R-:W-:Y:S02]  /*15d10*/  HADD2.F32 R40, -RZ, R39.reuse.H0_H0 ;  /* 0x20000027ff287230 */ /* 0x100fe40000004100 */
[C---:B------:R-:W-:Y:S01]  /*15d20*/  FMUL.FTZ R57, R27.reuse, R42 ;  /* 0x0000002a1b397220 */ /* 0x040fe20000410000 */
[----:B------:R-:W-:Y:S02]  /*15d30*/  HADD2.F32 R6, -RZ, R10.H0_H0 ;  /* 0x2000000aff067230 */ /* 0x000fe40000004100 */
[-C--:B------:R-:W-:Y:S01]  /*15d40*/  FMUL.FTZ R26, R26, R41.reuse ;  /* 0x000000291a1a7220 */ /* 0x080fe20000410000 */
[----:B------:R-:W-:Y:S01]  /*15d50*/  FFMA.FTZ R46, R8, R41, -R55 ;  /* 0x00000029082e7223 */ /* 0x000fe20000010837 */
[-C--:B------:R-:W-:Y:S01]  /*15d60*/  FMUL.FTZ R27, R27, R40.reuse ;  /* 0x000000281b1b7220 */ /* 0x080fe20000410000 */
[----:B------:R-:W-:Y:S02]  /*15d70*/  HADD2.F32 R39, -RZ, R39.H1_H1 ;  /* 0x30000027ff277230 */ /* 0x000fe40000004100 */
[----:B------:R-:W-:Y:S01]  /*15d80*/  FFMA.FTZ R57, R6, R40, -R57 ;  /* 0x0000002806397223 */ /* 0x000fe20000010839 */
[----:B------:R-:W-:Y:S01]  /*15d90*/  FFMA.FTZ R48, R8, R51, R26 ;  /* 0x0000003308307223 */ /* 0x000fe2000001001a */
[----:B------:R-:W-:Y:S01]  /*15da0*/  F2FP.F16.E4M3.UNPACK_B R40, R53 ;  /* 0x00000035ff28723e */ /* 0x000fe200020006ff */
[----:B------:R-:W-:Y:S01]  /*15db0*/  HADD2.F32 R49, -RZ, R49.H1_H1 ;  /* 0x30000031ff317230 */ /* 0x000fe20000004100 */
[----:B------:R-:W-:Y:S01]  /*15dc0*/  F2FP.F16.E4M3.UNPACK_B R26, R45 ;  /* 0x0000002dff1a723e */ /* 0x000fe200020006ff */
[----:B------:R-:W-:-:S02]  /*15dd0*/  HADD2.F32 R29, -RZ, R29.H1_H1 ;  /* 0x3000001dff1d7230 */ /* 0x000fc40000004100 */
[----:B------:R-:W-:Y:S01]  /*15de0*/  FFMA.FTZ R42, R6, R42, R27 ;  /* 0x0000002a062a7223 */ /* 0x000fe2000001001b */
[----:B------:R-:W-:Y:S01]  /*15df0*/  HADD2.F32 R41, -RZ, R40.H0_H0 ;  /* 0x20000028ff297230 */ /* 0x000fe20000004100 */
[----:B------:R-:W-:Y:S01]  /*15e00*/  F2FP.F16.E4M3.UNPACK_B R53, R53.H1 ;  /* 0x00000035ff35723e */ /* 0x000fe200030006ff */
[----:B------:R-:W-:Y:S02]  /*15e10*/  HADD2.F32 R8, -RZ, R36.H0_H0 ;  /* 0x20000024ff087230 */ /* 0x000fe40000004100 */
[C---:B------:R-:W-:Y:S01]  /*15e20*/  FMUL.FTZ R51, R29.reuse, R49 ;  /* 0x000000311d337220 */ /* 0x040fe20000410000 */
[----:B------:R-:W-:Y:S02]  /*15e30*/  HADD2.F32 R27, -RZ, R26.H0_H0 ;  /* 0x2000001aff1b7230 */ /* 0x000fe40000004100 */
[----:B------:R-:W-:Y:S01]  /*15e40*/  FMUL.FTZ R54, R29, R39 ;  /* 0x000000271d367220 */ /* 0x000fe20000410000 */
[----:B------:R-:W-:Y:S02]  /*15e50*/  HADD2.F32 R10, -RZ, R10.H1_H1 ;  /* 0x3000000aff0a7230 */ /* 0x000fe40000004100 */
[----:B------:R-:W-:Y:S01]  /*15e60*/  FMUL.FTZ R29, R8, R41 ;  /* 0x00000029081d7220 */ /* 0x000fe20000410000 */
[----:B------:R-:W-:-:S02]  /*15e70*/  HADD2.F32 R6, -RZ, R21.H0_H0 ;  /* 0x20000015ff067230 */ /* 0x000fc40000004100 */
[----:B------:R-:W-:Y:S01]  /*15e80*/  FMUL.FTZ R8, R8, R27 ;  /* 0x0000001b08087220 */ /* 0x000fe20000410000 */
[----:B------:R-:W-:Y:S01]  /*15e90*/  HADD2.F32 R40, -RZ, R40.H1_H1 ;  /* 0x30000028ff287230 */ /* 0x000fe20000004100 */
[----:B------:R-:W-:Y:S01]  /*15ea0*/  F2FP.F16.E4M3.UNPACK_B R45, R45.H1 ;  /* 0x0000002dff2d723e */ /* 0x000fe200030006ff */
[----:B------:R-:W-:Y:S02]  /*15eb0*/  HADD2.F32 R36, -RZ, R36.H1_H1 ;  /* 0x30000024ff247230 */ /* 0x000fe40000004100 */
[C---:B------:R-:W-:Y:S01]  /*15ec0*/  FFMA.FTZ R52, R10.reuse, R39, -R51 ;  /* 0x000000270a347223 */ /* 0x040fe20000010833 */
[----:B------:R-:W-:Y:S01]  /*15ed0*/  FFMA.FTZ R49, R10, R49, R54 ;  /* 0x000000310a317223 */ /* 0x000fe20000010036 */
[C---:B------:R-:W-:Y:S01]  /*15ee0*/  FFMA.FTZ R51, R6.reuse, R27, -R29 ;  /* 0x0000001b06337223 */ /* 0x040fe2000001081d */
[----:B------:R-:W-:Y:S01]  /*15ef0*/  FFMA.FTZ R54, R6, R41, R8 ;  /* 0x0000002906367223 */ /* 0x000fe20000010008 */
[----:B------:R-:W-:Y:S01]  /*15f00*/  F2FP.F16.E4M3.UNPACK_B R28, R7.H1 ;  /* 0x00000007ff1c723e */ /* 0x000fe200030006ff */
[----:B------:R-:W-:-:S02]  /*15f10*/  HADD2.F32 R26, -RZ, R26.H1_H1 ;  /* 0x3000001aff1a7230 */ /* 0x000fc40000004100 */
[C---:B------:R-:W-:Y:S01]  /*15f20*/  FMUL.FTZ R10, R36.reuse, R40 ;  /* 0x00000028240a7220 */ /* 0x040fe20000410000 */
[----:B------:R-:W-:Y:S01]  /*15f30*/  HADD2.F32 R21, -RZ, R21.H1_H1 ;  /* 0x30000015ff157230 */ /* 0x000fe20000004100 */
[----:B------:R-:W-:Y:S01]  /*15f40*/  F2FP.F16.E4M3.UNPACK_B R25, R24 ;  /* 0x00000018ff19723e */ /* 0x000fe200020006ff */
[----:B------:R-:W-:Y:S02]  /*15f50*/  HADD2.F32 R29, -RZ, R53.H0_H0 ;  /* 0x20000035ff1d7230 */ /* 0x000fe40000004100 */
[-C--:B------:R-:W-:Y:S01]  /*15f60*/  FMUL.FTZ R39, R36, R26.reuse ;  /* 0x0000001a24277220 */ /* 0x080fe20000410000 */
[----:B------:R-:W-:Y:S02]  /*15f70*/  HADD2.F32 R8, -RZ, R37.H0_H0 ;  /* 0x20000025ff087230 */ /* 0x000fe40000004100 */
[----:B------:R-:W-:Y:S01]  /*15f80*/  FFMA.FTZ R56, R21, R26, -R10 ;  /* 0x0000001a15387223 */ /* 0x000fe2000001080a */
[----:B------:R-:W-:Y:S01]  /*15f90*/  HADD2.F32 R27, -RZ, R45.H0_H0 ;  /* 0x2000002dff1b7230 */ /* 0x000fe20000004100 */
[----:B------:R-:W-:Y:S01]  /*15fa0*/  F2FP.F16.E4M3.UNPACK_B R24, R24.H1 ;  /* 0x00000018ff18723e */ /* 0x000fe200030006ff */
[----:B------:R-:W-:-:S02]  /*15fb0*/  HADD2.F32 R6, -RZ, R28.H0_H0 ;  /* 0x2000001cff067230 */ /* 0x000fc40000004100 */
[C---:B------:R-:W-:Y:S01]  /*15fc0*/  FMUL.FTZ R41, R8.reuse, R29 ;  /* 0x0000001d08297220 */ /* 0x040fe20000410000 */
[----:B------:R-:W-:Y:S01]  /*15fd0*/  F2FP.F16.E4M3.UNPACK_B R26, R47.H1 ;  /* 0x0000002fff1a723e */ /* 0x000fe200030006ff */
[-C--:B------:R-:W-:Y:S01]  /*15fe0*/  FMUL.FTZ R8, R8, R27.reuse ;  /* 0x0000001b08087220 */ /* 0x080fe20000410000 */
[-C--:B------:R-:W-:Y:S01]  /*15ff0*/  F2FP.F16.E4M3.UNPACK_B R7, R4.reuse ;  /* 0x00000004ff07723e */ /* 0x080fe200020006ff */
[C---:B------:R-:W-:Y:S01]  /*16000*/  FFMA.FTZ R58, R6.reuse, R27, -R41 ;  /* 0x0000001b063a7223 */ /* 0x040fe20000010829 */
[----:B------:R-:W-:Y:S01]  /*16010*/  F2FP.F16.E4M3.UNPACK_B R4, R4.H1 ;  /* 0x00000004ff04723e */ /* 0x000fe200030006ff */
[----:B------:R-:W-:Y:S01]  /*16020*/  FFMA.FTZ R59, R6, R29, R8 ;  /* 0x0000001d063b7223 */ /* 0x000fe20000010008 */
[----:B------:R-:W-:Y:S01]  /*16030*/  HADD2.F32 R45, -RZ, R45.H1_H1 ;  /* 0x3000002dff2d7230 */ /* 0x000fe20000004100 */
[----:B------:R-:W-:Y:S01]  /*16040*/  F2FP.F16.E4M3.UNPACK_B R10, R38.H1 ;  /* 0x00000026ff0a723e */ /* 0x000fe200030006ff */
[----:B------:R-:W-:Y:S02]  /*16050*/  HADD2.F32 R53, -RZ, R53.H1_H1 ;  /* 0x30000035ff357230 */ /* 0x000fe40000004100 */
[----:B------:R-:W-:Y:S01]  /*16060*/  FFMA.FTZ R55, R21, R40, R39 ;  /* 0x0000002815377223 */ /* 0x000fe20000010027 */
[----:B------:R-:W-:Y:S01]  /*16070*/  HADD2.F32 R37, -RZ, R37.H1_H1 ;  /* 0x30000025ff257230 */ /* 0x000fe20000004100 */
[----:B------:R-:W-:Y:S01]  /*16080*/  F2FP.F16.E4M3.UNPACK_B R47, R47 ;  /* 0x0000002fff2f723e */ /* 0x000fe200020006ff */
[----:B------:R-:W-:Y:S01]  /*16090*/  HADD2.F32 R27, -RZ, R26.H0_H0 ;  /* 0x2000001aff1b7230 */ /* 0x000fe20000004100 */
[----:B------:R-:W-:Y:S01]  /*160a0*/  F2FP.F16.E4M3.UNPACK_B R38, R38 ;  /* 0x00000026ff26723e */ /* 0x000fe200020006ff */
        /* <DEDUP_REMOVED lines=9> */
[----:B------:R-:W-:-:S02]  /*16140*/  HADD2.F32 R24, -RZ, R24.H1_H1 ;  /* 0x30000018ff187230 */ /* 0x000fc40000004100 */
[-C--:B------:R-:W-:Y:S01]  /*16150*/  FMUL.FTZ R8, R8, R21.reuse ;  /* 0x0000001508087220 */ /* 0x080fe20000410000 */
[----:B------:R-:W-:Y:S01]  /*16160*/  FFMA.FTZ R28, R6, R21, -R29 ;  /* 0x00000015061c7223 */ /* 0x000fe2000001081d */
[----:B------:R-:W-:Y:S01]  /*16170*/  HADD2.F32 R29, -RZ, R26.H1_H1 ;  /* 0x3000001aff1d7230 */ /* 0x000fe20000004100 */
[----:B------:R-:W-:Y:S01]  /*16180*/  F2FP.SATFINITE.E4M3.F32.PACK_AB_MERGE_C R52, R52, R57, RZ ;  /* 0x000000393434723e */ /* 0x000fe200048070ff */
[----:B------:R-:W-:Y:S02]  /*16190*/  HADD2.F32 R21, -RZ, R10.H1_H1 ;  /* 0x3000000aff157230 */ /* 0x000fe40000004100 */
[----:B------:R-:W-:Y:S01]  /*161a0*/  FFMA.FTZ R36, R6, R27, R8 ;  /* 0x0000001b06247223 */ /* 0x000fe20000010008 */
[----:B------:R-:W-:Y:S02]  /*161b0*/  HADD2.F32 R4, -RZ, R4.H1_H1 ;  /* 0x30000004ff047230 */ /* 0x000fe40000004100 */
[----:B------:R-:W-:Y:S01]  /*161c0*/  FMUL.FTZ R37, R24, R29 ;  /* 0x0000001d18257220 */ /* 0x000fe20000410000 */
[----:B------:R-:W-:-:S02]  /*161d0*/  HADD2.F32 R27, -RZ, R47.H0_H0 ;  /* 0x2000002fff1b7230 */ /* 0x000fc40000004100 */
[-C--:B------:R-:W-:Y:S01]  /*161e0*/  FMUL.FTZ R24, R24, R21.reuse ;  /* 0x0000001518187220 */ /* 0x080fe20000410000 */
[----:B------:R-:W-:Y:S02]  /*161f0*/  HADD2.F32 R6, -RZ, R25.H0_H0 ;  /* 0x20000019ff067230 */ /* 0x000fe40000004100 */
[C---:B------:R-:W-:Y:S01]  /*16200*/  FFMA.FTZ R39, R4.reuse, R21, -R37 ;  /* 0x0000001504277223 */ /* 0x040fe20000010825 */
[----:B------:R-:W-:Y:S02]  /*16210*/  HADD2.F32 R21, -RZ, R38.H0_H0 ;  /* 0x20000026ff157230 */ /* 0x000fe40000004100 */
[----:B------:R-:W-:Y:S01]  /*16220*/  FFMA.FTZ R41, R4, R29, R24 ;  /* 0x0000001d04297223 */ /* 0x000fe20000010018 */
[----:B------:R-:W-:Y:S02]  /*16230*/  HADD2.F32 R8, -RZ, R47.H1_H1 ;  /* 0x3000002fff087230 */ /* 0x000fe40000004100 */
[----:B------:R-:W-:Y:S01]  /*16240*/  FMUL.FTZ R29, R6, R27 ;  /* 0x0000001b061d7220 */ /* 0x000fe20000410000 */
[----:B------:R-:W-:-:S02]  /*16250*/  HADD2.F32 R25, -RZ, R25.H1_H1 ;  /* 0x30000019ff197230 */ /* 0x000fc40000004100 */
[-C--:B------:R-:W-:Y:S01]  /*16260*/  FMUL.FTZ R37, R6, R21.reuse ;  /* 0x0000001506257220 */ /* 0x080fe20000410000 */
[--C-:B------:R-:W-:Y:S01]  /*16270*/  HADD2.F32 R4, -RZ, R7.reuse.H0_H0 ;  /* 0x20000007ff047230 */ /* 0x100fe20000004100 */
[----:B------:R-:W-:Y:S01]  /*16280*/  F2FP.F16.E4M3.UNPACK_B R10, R50.H1 ;  /* 0x00000032ff0a723e */ /* 0x000fe200030006ff */
[----:B------:R-:W-:Y:S02]  /*16290*/  HADD2.F32 R38, -RZ, R38.H1_H1 ;  /* 0x30000026ff267230 */ /* 0x000fe40000004100 */
[C---:B------:R-:W-:Y:S01]  /*162a0*/  FMUL.FTZ R6, R25.reuse, R8 ;  /* 0x0000000819067220 */ /* 0x040fe20000410000 */
[----:B------:R-:W-:Y:S02]  /*162b0*/  HADD2.F32 R7, -RZ, R7.H1_H1 ;  /* 0x30000007ff077230 */ /* 0x000fe40000004100 */
[C---:B------:R-:W-:Y:S01]  /*162c0*/  FFMA.FTZ R29, R4.reuse, R21, -R29 ;  /* 0x00000015041d7223 */ /* 0x040fe2000001081d */
[----:B------:R-:W-:Y:S01]  /*162d0*/  FFMA.FTZ R37, R4, R27, R37 ;  /* 0x0000001b04257223 */ /* 0x000fe20000010025 */
[----:B------:R-:W-:Y:S01]  /*162e0*/  F2FP.F16.E4M3.UNPACK_B R4, R43.H1 ;  /* 0x0000002bff04723e */ /* 0x000fe200030006ff */
[-C--:B------:R-:W-:Y:S01]  /*162f0*/  FMUL.FTZ R25, R25, R38.reuse ;  /* 0x0000002619197220 */ /* 0x080fe20000410000 */
[----:B------:R-:W-:Y:S01]  /*16300*/  FFMA.FTZ R38, R7, R38, -R6 ;  /* 0x0000002607267223 */ /* 0x000fe20000010806 */
[----:B------:R-:W-:Y:S01]  /*16310*/  HADD2.F32 R21, -RZ, R10.H0_H0 ;  /* 0x2000000aff157230 */ /* 0x000fe20000004100 */
[----:B------:R-:W-:Y:S01]  /*16320*/  F2FP.F16.E4M3.UNPACK_B R50, R50 ;  /* 0x00000032ff32723e */ /* 0x000fe200020006ff */
        /* <DEDUP_REMOVED lines=9> */
[----:B------:R-:W-:Y:S01]  /*163c0*/  F2FP.SATFINITE.E4M3.F32.PACK_AB_MERGE_C R42, R49, R42, RZ ;  /* 0x0000002a312a723e */ /* 0x000fe200048070ff */
[----:B------:R-:W-:-:S02]  /*163d0*/  HADD2.F32 R31, -RZ, R31.H1_H1 ;  /* 0x3000001fff1f7230 */ /* 0x000fc40000004100 */
[----:B------:R-:W-:Y:S01]  /*163e0*/  FFMA.FTZ R26, R4, R7, -R25 ;  /* 0x00000007041a7223 */ /* 0x000fe20000010819 */
[----:B------:R-:W-:Y:S01]  /*163f0*/  HADD2.F32 R20, -RZ, R20.H1_H1 ;  /* 0x30000014ff147230 */ /* 0x000fe20000004100 */
[----:B------:R-:W-:Y:S01]  /*16400*/  F2FP.SATFINITE.E4M3.F32.PACK_AB_MERGE_C R5, R46, R5, R52 ;  /* 0x000000052e05723e */ /* 0x000fe20004807034 */
[----:B------:R-:W-:Y:S02]  /*16410*/  HADD2.F32 R6, -RZ, R30.H0_H0 ;  /* 0x2000001eff067230 */ /* 0x000fe40000004100 */
[C---:B------:R-:W-:Y:S01]  /*16420*/  FMUL.FTZ R7, R31.reuse, R10 ;  /* 0x0000000a1f077220 */ /* 0x040fe20000410000 */
[-C--:B------:R-:W-:Y:S01]  /*16430*/  FMUL.FTZ R25, R31, R8.reuse ;  /* 0x000000081f197220 */ /* 0x080fe20000410000 */
[----:B------:R-:W-:Y:S01]  /*16440*/  FFMA.FTZ R31, R4, R21, R27 ;  /* 0x00000015041f7223 */ /* 0x000fe2000001001b */
[----:B------:R-:W-:Y:S02]  /*16450*/  HADD2.F32 R21, -RZ, R50.H0_H0 ;  /* 0x20000032ff157230 */ /* 0x000fe40000004100 */
[----:B------:R-:W-:Y:S01]  /*16460*/  FFMA.FTZ R45, R20, R8, -R7 ;  /* 0x00000008142d7223 */ /* 0x000fe20000010807 */
        /* <DEDUP_REMOVED lines=27> */
[----:B------:R-:W-:-:S02]  /*16620*/  F2FP.SATFINITE.E4M3.F32.PACK_AB_MERGE_C R8, R24, R37, R8 ;  /* 0x000000251808723e */ /* 0x000fc40004807008 */
[----:B------:R-:W-:-:S05]  /*16630*/  F2FP.SATFINITE.E4M3.F32.PACK_AB_MERGE_C R10, R27, R10, R31 ;  /* 0x0000000a1b0a723e */ /* 0x000fca000480701f */
[----:B------:R3:W-:Y:S02]  /*16640*/  STS.128 [R0+0x1e200], R8 ;  /* 0x01e2000800007388 */ /* 0x0007e40000000c00 */
.L_x_2508:
[----:B------:R-:W-:Y:S05]  /*16650*/  BSYNC B1 ;  /* 0x0000000000017941 */ /* 0x000fea0003800000 */
.L_x_2507:
[----:B------:R-:W-:Y:S05]  /*16660*/  @P2 BRA `(.L_x_2489) ;  /* 0x0000000c00e02947 */ /* 0x000fea0003800000 */
[----:B-1-3--:R-:W3:Y:S04]  /*16670*/  LDL R0, [R1+0x58] ;  /* 0x0000580001007983 */ /* 0x00aee80000100800 */
[----:B------:R-:W4:Y:S01]  /*16680*/  LDL R53, [R1+0x5c] ;  /* 0x00005c0001357983 */ /* 0x000f220000100800 */
        /* <DEDUP_REMOVED lines=21> */
[----:B0-----:R-:W-:-:S02]  /*167e0*/  SHF.R.U32.HI R37, RZ, 0x10, R13 ;  /* 0x00000010ff257819 */ /* 0x001fc4000001160d */
[----:B------:R-:W-:Y:S02]  /*167f0*/  PRMT R39, R28, 0x7604, R27 ;  /* 0x000076041c277816 */ /* 0x000fe4000000001b */
[----:B------:R-:W-:Y:S01]  /*16800*/  SHF.R.U32.HI R27, RZ, 0x10, R35 ;  /* 0x00000010ff1b7819 */ /* 0x000fe20000011623 */
[----:B------:R-:W-:Y:S01]  /*16810*/  IMAD.U32 R37, R37, 0x10000, RZ ;  /* 0x0001000025257824 */ /* 0x000fe200078e00ff */
[--C-:B------:R-:W-:Y:S02]  /*16820*/  SHF.R.U32.HI R30, RZ, 0x8, R15.reuse ;  /* 0x00000008ff1e7819 */ /* 0x100fe4000001160f */
[----:B------:R-:W-:Y:S01]  /*16830*/  LOP3.LUT R29, R15, 0xff, RZ, 0xc0, !PT ;  /* 0x000000ff0f1d7812 */ /* 0x000fe200078ec0ff */
[----:B------:R-:W-:Y:S01]  /*16840*/  IMAD.U32 R27, R27, 0x10000, RZ ;  /* 0x000100001b1b7824 */ /* 0x000fe200078e00ff */
[----:B------:R-:W-:Y:S02]  /*16850*/  LOP3.LUT R30, R30, 0xff, RZ, 0xc0, !PT ;  /* 0x000000ff1e1e7812 */ /* 0x000fe400078ec0ff */
[----:B------:R-:W-:-:S02]  /*16860*/  SHF.R.U32.HI R41, RZ, 0x10, R15 ;  /* 0x00000010ff297819 */ /* 0x000fc4000001160f */
[----:B------:R-:W-:Y:S02]  /*16870*/  PRMT R30, R30, 0x7604, R29 ;  /* 0x000076041e1e7816 */ /* 0x000fe4000000001d */
[----:B------:R-:W-:Y:S01]  /*16880*/  LOP3.LUT R31, R31, 0xff0000, R12, 0xf8, !PT ;  /* 0x00ff00001f1f7812 */ /* 0x000fe200078ef80c */
[----:B------:R-:W-:Y:S01]  /*16890*/  IMAD.U32 R41, R41, 0x10000, RZ ;  /* 0x0001000029297824 */ /* 0x000fe200078e00ff */
[----:B------:R-:W-:Y:S02]  /*168a0*/  LOP3.LUT R25, R25, 0xff0000, R34, 0xf8, !PT ;  /* 0x00ff000019197812 */ /* 0x000fe400078ef822 */
[----:B------:R-:W-:Y:S02]  /*168b0*/  LOP3.LUT R39, R39, 0xff0000, R14, 0xf8, !PT ;  /* 0x00ff000027277812 */ /* 0x000fe400078ef80e */
[----:B------:R-:W-:Y:S02]  /*168c0*/  LOP3.LUT R41, R30, 0xff0000, R41, 0xf8, !PT ;  /* 0x00ff00001e297812 */ /* 0x000fe400078ef829 */
[----:B------:R-:W-:-:S02]  /*168d0*/  LOP3.LUT R30, R25, 0xff000000, R34, 0xf8, !PT ;  /* 0xff000000191e7812 */ /* 0x000fc400078ef822 */
[----:B------:R-:W-:Y:S02]  /*168e0*/  LOP3.LUT R36, R39, 0xff000000, R14, 0xf8, !PT ;  /* 0xff00000027247812 */ /* 0x000fe400078ef80e */
[----:B------:R-:W-:Y:S02]  /*168f0*/  LOP3.LUT R41, R41, 0xff000000, R15, 0xf8, !PT ;  /* 0xff00000029297812 */ /* 0x000fe400078ef80f */
[----:B---3--:R-:W-:Y:S02]  /*16900*/  LEA.HI R3, R3, R0, RZ, 0x1c ;  /* 0x0000000003037211 */ /* 0x008fe400078fe0ff */
[----:B------:R-:W-:-:S04]  /*16910*/  LOP3.LUT R0, R32, 0xff, RZ, 0xc0, !PT ;  /* 0x000000ff20007812 */ /* 0x000fc800078ec0ff */
[----:B--2---:R-:W-:Y:S02]  /*16920*/  PRMT R21, R5, 0x7604, R0 ;  /* 0x0000760405157816 */ /* 0x004fe40000000000 */
        /* <DEDUP_REMOVED lines=11> */
[----:B----4-:R-:W0:Y:S01]  /*169e0*/  LDS.128 R4, [R53+0x1e200] ;  /* 0x01e2000035047984 */ /* 0x010e220000000c00 */
[----:B------:R-:W-:Y:S02]  /*169f0*/  LOP3.LUT R27, R21, 0xff000000, R32, 0xf8, !PT ;  /* 0xff000000151b7812 */ /* 0x000fe400078ef820 */
[----:B------:R-:W-:Y:S02]  /*16a00*/  IADD3 R3, R0, R232, R3 ;  /* 0x000000e800037210 */ /* 0x000fe40007ffe003 */
[----:B------:R-:W-:-:S02]  /*16a10*/  LOP3.LUT R34, R29, 0xff000000, R35, 0xf8, !PT ;  /* 0xff0000001d227812 */ /* 0x000fc400078ef823 */
[----:B------:R-:W-:Y:S02]  /*16a20*/  IADD3 R0, R16, R3, RZ ;  /* 0x0000000310007210 */ /* 0x000fe40007ffe0ff */
[----:B------:R-:W-:-:S03]  /*16a30*/  LOP3.LUT R3, R8, 0xff, RZ, 0xc0, !PT ;  /* 0x000000ff08037812 */ /* 0x000fc600078ec0ff */
[----:B------:R-:W1:Y:S01]  /*16a40*/  LDS.128 R8, [R0+0x1e200] ;  /* 0x01e2000000087984 */ /* 0x000e620000000c00 */
[----:B------:R-:W-:Y:S02]  /*16a50*/  PRMT R26, R3, 0x7604, R26 ;  /* 0x00007604031a7816 */ /* 0x000fe4000000001a */
[----:B------:R-:W-:Y:S02]  /*16a60*/  SHF.R.U32.HI R3, RZ, 0x10, R33 ;  /* 0x00000010ff037819 */ /* 0x000fe40000011621 */
[----:B------:R-:W-:-:S03]  /*16a70*/  LOP3.LUT R37, R26, 0xff0000, R37, 0xf8, !PT ;  /* 0x00ff00001a257812 */ /* 0x000fc600078ef825 */
[----:B------:R-:W-:Y:S01]  /*16a80*/  IMAD.U32 R3, R3, 0x10000, RZ ;  /* 0x0001000003037824 */ /* 0x000fe200078e00ff */
[----:B------:R-:W-:-:S04]  /*16a90*/  LOP3.LUT R37, R37, 0xff000000, R13, 0xf8, !PT ;  /* 0xff00000025257812 */ /* 0x000fc800078ef80d */
[----:B------:R-:W-:-:S04]  /*16aa0*/  LOP3.LUT R3, R20, 0xff0000, R3, 0xf8, !PT ;  /* 0x00ff000014037812 */ /* 0x000fc800078ef803 */
[----:B------:R-:W-:Y:S02]  /*16ab0*/  LOP3.LUT R32, R3, 0xff000000, R33, 0xf8, !PT ;  /* 0xff00000003207812 */ /* 0x000fe400078ef821 */
[----:B------:R-:W-:Y:S02]  /*16ac0*/  LOP3.LUT R33, R31, 0xff000000, R12, 0xf8, !PT ;  /* 0xff0000001f217812 */ /* 0x000fe400078ef80c */
[-C--:B------:R-:W-:Y:S02]  /*16ad0*/  F2FP.F16.E4M3.UNPACK_B R28, R32.reuse ;  /* 0x00000020ff1c723e */ /* 0x080fe400020006ff */
[-C--:B------:R-:W-:Y:S02]  /*16ae0*/  F2FP.F16.E4M3.UNPACK_B R31, R37.reuse ;  /* 0x00000025ff1f723e */ /* 0x080fe400020006ff */
[----:B------:R-:W-:Y:S01]  /*16af0*/  F2FP.F16.E4M3.UNPACK_B R37, R37.H1 ;  /* 0x00000025ff25723e */ /* 0x000fe200030006ff */
[----:B------:R-:W-:Y:S01]  /*16b00*/  HADD2.F32 R29, -RZ, R28.H0_H0 ;  /* 0x2000001cff1d7230 */ /* 0x000fe20000004100 */
[----:B------:R-:W-:Y:S01]  /*16b10*/  F2FP.F16.E4M3.UNPACK_B R32, R32.H1 ;  /* 0x00000020ff20723e */ /* 0x000fe200030006ff */
[----:B------:R-:W-:Y:S01]  /*16b20*/  HADD2.F32 R35, -RZ, R31.H0_H0 ;  /* 0x2000001fff237230 */ /* 0x000fe20000004100 */
[----:B0-----:R-:W-:-:S02]  /*16b30*/  F2FP.F16.E4M3.UNPACK_B R12, R5 ;  /* 0x00000005ff0c723e */ /* 0x001fc400020006ff */
[-C--:B------:R-:W-:Y:S02]  /*16b40*/  F2FP.F16.E4M3.UNPACK_B R14, R7.reuse ;  /* 0x00000007ff0e723e */ /* 0x080fe400020006ff */
[----:B------:R-:W-:Y:S02]  /*16b50*/  F2FP.F16.E4M3.UNPACK_B R15, R7.H1 ;  /* 0x00000007ff0f723e */ /* 0x000fe400030006ff */
[-C--:B------:R-:W-:Y:S02]  /*16b60*/  F2FP.F16.E4M3.UNPACK_B R7, R6.reuse ;  /* 0x00000006ff07723e */ /* 0x080fe400020006ff */
[----:B------:R-:W-:Y:S01]  /*16b70*/  F2FP.F16.E4M3.UNPACK_B R13, R6.H1 ;  /* 0x00000006ff0d723e */ /* 0x000fe200030006ff */
[--C-:B------:R-:W-:Y:S01]  /*16b80*/  HADD2.F32 R6, -RZ, R12.reuse.H0_H0 ;  /* 0x2000000cff067230 */ /* 0x100fe20000004100 */
[----:B------:R-:W-:Y:S01]  /*16b90*/  F2FP.F16.E4M3.UNPACK_B R5, R5.H1 ;  /* 0x00000005ff05723e */ /* 0x000fe200030006ff */
[----:B------:R-:W-:Y:S01]  /*16ba0*/  HADD2.F32 R12, -RZ, R12.H1_H1 ;  /* 0x3000000cff0c7230 */ /* 0x000fe20000004100 */
[----:B-1----:R-:W-:-:S02]  /*16bb0*/  F2FP.F16.E4M3.UNPACK_B R20, R9 ;  /* 0x00000009ff14723e */ /* 0x002fc400020006ff */
[----:B------:R-:W-:Y:S02]  /*16bc0*/  F2FP.F16.E4M3.UNPACK_B R21, R9.H1 ;  /* 0x00000009ff15723e */ /* 0x000fe400030006ff */
[-C--:B------:R-:W-:Y:S01]  /*16bd0*/  F2FP.F16.E4M3.UNPACK_B R25, R11.reuse ;  /* 0x0000000bff19723e */ /* 0x080fe200020006ff */
[--C-:B------:R-:W-:Y:S01]  /*16be0*/  HADD2.F32 R24, -RZ, R20.reuse.H0_H0 ;  /* 0x20000014ff187230 */ /* 0x100fe20000004100 */
[----:B------:R-:W-:Y:S01]  /*16bf0*/  F2FP.F16.E4M3.UNPACK_B R26, R11.H1 ;  /* 0x0000000bff1a723e */ /* 0x000fe200030006ff */
[----:B------:R-:W-:Y:S01]  /*16c00*/  HADD2.F32 R20, -RZ, R20.H1_H1 ;  /* 0x30000014ff147230 */ /* 0x000fe20000004100 */
[-C--:B------:R-:W-:Y:S02]  /*16c10*/  F2FP.F16.E4M3.UNPACK_B R11, R10.reuse ;  /* 0x0000000aff0b723e */ /* 0x080fe400020006ff */
[C---:B------:R-:W-:Y:S01]  /*16c20*/  FMUL.FTZ R40, R24.reuse, R29 ;  /* 0x0000001d18287220 */ /* 0x040fe20000410000 */
[----:B------:R-:W-:Y:S01]  /*16c30*/  FMUL.FTZ R39, R24, R35 ;  /* 0x0000002318277220 */ /* 0x000fe20000410000 */
[----:B------:R-:W-:Y:S01]  /*16c40*/  F2FP.F16.E4M3.UNPACK_B R24, R10.H1 ;  /* 0x0000000aff18723e */ /* 0x000fe200030006ff */
[----:B------:R-:W-:-:S02]  /*16c50*/  HADD2.F32 R10, -RZ, R21.H0_H0 ;  /* 0x20000015ff0a7230 */ /* 0x000fc40000004100 */
[C---:B------:R-:W-:Y:S01]  /*16c60*/  FFMA.FTZ R40, R6.reuse, R35, R40 ;  /* 0x0000002306287223 */ /* 0x040fe20000010028 */
[----:B------:R-:W-:Y:S01]  /*16c70*/  FFMA.FTZ R38, R6, R29, -R39 ;  /* 0x0000001d06267223 */ /* 0x000fe20000010827 */
[----:B------:R-:W-:Y:S01]  /*16c80*/  HADD2.F32 R35, -RZ, R31.H1_H1 ;  /* 0x3000001fff237230 */ /* 0x000fe20000004100 */
[----:B------:R-:W-:Y:S01]  /*16c90*/  F2FP.F16.E4M3.UNPACK_B R9, R8 ;  /* 0x00000008ff09723e */ /* 0x000fe200020006ff */
[----:B------:R-:W-:Y:S01]  /*16ca0*/  HADD2.F32 R29, -RZ, R28.H1_H1 ;  /* 0x3000001cff1d7230 */ /* 0x000fe20000004100 */
[----:B------:R-:W-:Y:S01]  /*16cb0*/  F2FP.F16.E4M3.UNPACK_B R28, R41 ;  /* 0x00000029ff1c723e */ /* 0x000fe200020006ff */
[----:B------:R-:W-:Y:S02]  /*16cc0*/  HADD2.F32 R39, -RZ, R37.H0_H0 ;  /* 0x20000025ff277230 */ /* 0x000fe40000004100 */
[C---:B------:R-:W-:Y:S01]  /*16cd0*/  FMUL.FTZ R43, R20.reuse, R35 ;  /* 0x00000023142b7220 */ /* 0x040fe20000410000 */
[----:B------:R-:W-:Y:S02]  /*16ce0*/  HADD2.F32 R31, -RZ, R32.H0_H0 ;  /* 0x20000020ff1f7230 */ /* 0x000fe40000004100 */
[----:B------:R-:W-:Y:S01]  /*16cf0*/  FMUL.FTZ R20, R20, R29 ;  /* 0x0000001d14147220 */ /* 0x000fe20000410000 */
[----:B------:R-:W-:-:S02]  /*16d00*/  HADD2.F32 R6, -RZ, R5.H0_H0 ;  /* 0x20000005ff067230 */ /* 0x000fc40000004100 */
[----:B------:R-:W-:Y:S01]  /*16d10*/  FMUL.FTZ R45, R10, R39 ;  /* 0x000000270a2d7220 */ /* 0x000fe20000410000 */
[----:B------:R-:W-:Y:S01]  /*16d20*/  FFMA.FTZ R43, R12, R29, -R43 ;  /* 0x0000001d0c2b7223 */ /* 0x000fe2000001082b */
[----:B------:R-:W-:Y:S01]  /*16d30*/  FMUL.FTZ R10, R10, R31 ;  /* 0x0000001f0a0a7220 */ /* 0x000fe20000410000 */
[----:B------:R-:W-:Y:S01]  /*16d40*/  FFMA.FTZ R35, R12, R35, R20 ;  /* 0x000000230c237223 */ /* 0x000fe20000010014 */
[-C--:B------:R-:W-:Y:S01]  /*16d50*/  F2FP.F16.E4M3.UNPACK_B R12, R34.reuse ;  /* 0x00000022ff0c723e */ /* 0x080fe200020006ff */
[C---:B------:R-:W-:Y:S01]  /*16d60*/  FFMA.FTZ R45, R6.reuse, R31, -R45 ;  /* 0x0000001f062d7223 */ /* 0x040fe2000001082d */
[----:B------:R-:W-:Y:S01]  /*16d70*/  FFMA.FTZ R39, R6, R39, R10 ;  /* 0x0000002706277223 */ /* 0x000fe2000001000a */
[----:B------:R-:W-:Y:S01]  /*16d80*/  HADD2.F32 R20, -RZ, R37.H1_H1 ;  /* 0x30000025ff147230 */ /* 0x000fe20000004100 */
[----:B------:R-:W-:Y:S01]  /*16d90*/  F2FP.F16.E4M3.UNPACK_B R41, R41.H1 ;  /* 0x00000029ff29723e */ /* 0x000fe200030006ff */
[----:B------:R-:W-:Y:S01]  /*16da0*/  HADD2.F32 R21, -RZ, R21.H1_H1 ;  /* 0x30000015ff157230 */ /* 0x000fe20000004100 */
[----:B------:R-:W-:Y:S01]  /*16db0*/  F2FP.F16.E4M3.UNPACK_B R34, R34.H1 ;  /* 0x00000022ff22723e */ /* 0x000fe200030006ff */
[----:B------:R-:W-:Y:S01]  /*16dc0*/  HADD2.F32 R31, -RZ, R28.H0_H0 ;  /* 0x2000001cff1f7230 */ /* 0x000fe20000004100 */
[----:B------:R-:W-:Y:S01]  /*16dd0*/  F2FP.F16.E4M3.UNPACK_B R8, R8.H1 ;  /* 0x00000008ff08723e */ /* 0x000fe200030006ff */
[----:B------:R-:W-:-:S02]  /*16de0*/  HADD2.F32 R10, -RZ, R25.H0_H0 ;  /* 0x20000019ff0a7230 */ /* 0x000fc40000004100 */
[C---:B------:R-:W-:Y:S01]  /*16df0*/  FMUL.FTZ R42, R21.reuse, R20 ;  /* 0x00000014152a7220 */ /* 0x040fe20000410000 */
[----:B------:R-:W-:Y:S01]  /*16e00*/  HADD2.F32 R32, -RZ, R32.H1_H1 ;  /* 0x30000020ff207230 */ /* 0x000fe20000004100 */
[----:B------:R-:W-:Y:S01]  /*16e10*/  F2FP.F16.E4M3.UNPACK_B R3, R4 ;  /* 0x00000004ff03723e */ /* 0x000fe200020006ff */
[----:B------:R-:W-:Y:S02]  /*16e20*/  HADD2.F32 R29, -RZ, R12.H0_H0 ;  /* 0x2000000cff1d7230 */ /* 0x000fe40000004100 */
[C---:B------:R-:W-:Y:S01]  /*16e30*/  FMUL.FTZ R37, R10.reuse, R31 ;  /* 0x0000001f0a257220 */ /* 0x040fe20000410000 */
[----:B------:R-:W-:Y:S02]  /*16e40*/  HADD2.F32 R5, -RZ, R5.H1_H1 ;  /* 0x30000005ff057230 */ /* 0x000fe40000004100 */
[----:B------:R-:W-:Y:S01]  /*16e50*/  FMUL.FTZ R21, R21, R32 ;  /* 0x0000002015157220 */ /* 0x000fe20000410000 */
[----:B------:R-:W-:Y:S02]  /*16e60*/  HADD2.F32 R6, -RZ, R14.H0_H0 ;  /* 0x2000000eff067230 */ /* 0x000fe40000004100 */
[----:B------:R-:W-:Y:S01]  /*16e70*/  FMUL.FTZ R10, R10, R29 ;  /* 0x0000001d0a0a7220 */ /* 0x000fe20000410000 */
[----:B------:R-:W-:-:S02]  /*16e80*/  HADD2.F32 R28, -RZ, R28.H1_H1 ;  /* 0x3000001cff1c7230 */ /* 0x000fc40000004100 */
[C---:B------:R-:W-:Y:S01]  /*16e90*/  FFMA.FTZ R42, R5.reuse, R32, -R42 ;  /* 0x00000020052a7223 */ /* 0x040fe2000001082a */
[----:B------:R-:W-:Y:S01]  /*16ea0*/  FFMA.FTZ R32, R5, R20, R21 ;  /* 0x0000001405207223 */ /* 0x000fe20000010015 */
[C---:B------:R-:W-:Y:S01]  /*16eb0*/  FFMA.FTZ R37, R6.reuse, R29, -R37 ;  /* 0x0000001d06257223 */ /* 0x040fe20000010825 */
[----:B------:R-:W-:Y:S01]  /*16ec0*/  FFMA.FTZ R46, R6, R31, R10 ;  /* 0x0000001f062e7223 */ /* 0x000fe2000001000a */
[----:B------:R-:W-:Y:S01]  /*16ed0*/  HADD2.F32 R20, -RZ, R41.H0_H0 ;  /* 0x20000029ff147230 */ /* 0x000fe20000004100 */
[----:B------:R-:W-:Y:S01]  /*16ee0*/  F2FP.F16.E4M3.UNPACK_B R4, R4.H1 ;  /* 0x00000004ff04723e */ /* 0x000fe200030006ff */
[----:B------:R-:W-:Y:S02]  /*16ef0*/  HADD2.F32 R6, -RZ, R26.H0_H0 ;  /* 0x2000001aff067230 */ /* 0x000fe40000004100 */
[----:B------:R-:W-:Y:S02]  /*16f00*/  HADD2.F32 R25, -RZ, R25.H1_H1 ;  /* 0x30000019ff197230 */ /* 0x000fe40000004100 */
[----:B------:R-:W-:-:S02]  /*16f10*/  HADD2.F32 R12, -RZ, R12.H1_H1 ;  /* 0x3000000cff0c7230 */ /* 0x000fc40000004100 */
[C---:B------:R-:W-:Y:S01]  /*16f20*/  FMUL.FTZ R50, R6.reuse, R20 ;  /* 0x0000001406327220 */ /* 0x040fe20000410000 */
[----:B------:R-:W-:Y:S02]  /*16f30*/  HADD2.F32 R10, -RZ, R34.H0_H0 ;  /* 0x20000022ff0a7230 */ /* 0x000fe40000004100 */
[C---:B------:R-:W-:Y:S01]  /*16f40*/  FMUL.FTZ R21, R25.reuse, R28 ;  /* 0x0000001c19157220 */ /* 0x040fe20000410000 */
[----:B------:R-:W-:Y:S02]  /*16f50*/  HADD2.F32 R5, -RZ, R15.H0_H0 ;  /* 0x2000000fff057230 */ /* 0x000fe40000004100 */
[----:B------:R-:W-:Y:S01]  /*16f60*/  FMUL.FTZ R25, R25, R12 ;  /* 0x0000000c19197220 */ /* 0x000fe20000410000 */
[----:B------:R-:W-:Y:S02]  /*16f70*/  HADD2.F32 R14, -RZ, R14.H1_H1 ;  /* 0x3000000eff0e7230 */ /* 0x000fe40000004100 */
[----:B------:R-:W-:Y:S01]  /*16f80*/  FMUL.FTZ R29, R6, R10 ;  /* 0x0000000a061d7220 */ /* 0x000fe20000410000 */
[----:B------:R-:W-:-:S02]  /*16f90*/  HADD2.F32 R34, -RZ, R34.H1_H1 ;  /* 0x30000022ff227230 */ /* 0x000fc40000004100 */
[C---:B------:R-:W-:Y:S01]  /*16fa0*/  FFMA.FTZ R50, R5.reuse, R10, -R50 ;  /* 0x0000000a05327223 */ /* 0x040fe20000010832 */
[----:B------:R-:W-:Y:S01]  /*16fb0*/  F2FP.F16.E4M3.UNPACK_B R10, R27.H1 ;  /* 0x0000001bff0a723e */ /* 0x000fe200030006ff */
[C---:B------:R-:W-:Y:S01]  /*16fc0*/  FFMA.FTZ R48, R14.reuse, R12, -R21 ;  /* 0x0000000c0e307223 */ /* 0x040fe20000010815 */
[----:B------:R-:W-:Y:S01]  /*16fd0*/  FFMA.FTZ R47, R14, R28, R25 ;  /* 0x0000001c0e2f7223 */ /* 0x000fe20000010019 */
[-C--:B------:R-:W-:Y:S01]  /*16fe0*/  F2FP.F16.E4M3.UNPACK_B R14, R33.reuse.H1 ;  /* 0x00000021ff0e723e */ /* 0x080fe200030006ff */
[----:B------:R-:W-:Y:S02]  /*16ff0*/  HADD2.F32 R41, -RZ, R41.H1_H1 ;  /* 0x30000029ff297230 */ /* 0x000fe40000004100 */
[----:B------:R-:W-:Y:S01]  /*17000*/  FFMA.FTZ R49, R5, R20, R29 ;  /* 0x0000001405317223 */ /* 0x000fe2000001001d */
[----:B------:R-:W-:Y:S01]  /*17010*/  HADD2.F32 R26, -RZ, R26.H1_H1 ;  /* 0x3000001aff1a7230 */ /* 0x000fe20000004100 */
[----:B------:R-:W-:Y:S01]  /*17020*/  F2FP.F16.E4M3.UNPACK_B R33, R33 ;  /* 0x00000021ff21723e */ /* 0x000fe200020006ff */
[----:B------:R-:W-:Y:S01]  /*17030*/  HADD2.F32 R6, -RZ, R8.H0_H0 ;  /* 0x20000008ff067230 */ /* 0x000fe20000004100 */
[----:B------:R-:W-:Y:S01]  /*17040*/  F2FP.F16.E4M3.UNPACK_B R27, R27 ;  /* 0x0000001bff1b723e */ /* 0x000fe200020006ff */
[----:B------:R-:W-:-:S02]  /*17050*/  HADD2.F32 R12, -RZ, R10.H0_H0 ;  /* 0x2000000aff0c7230 */ /* 0x000fc40000004100 */
[CC--:B------:R-:W-:Y:S01]  /*17060*/  FMUL.FTZ R28, R26.reuse, R41.reuse ;  /* 0x000000291a1c7220 */ /* 0x0c0fe20000410000 */
        /* <DEDUP_REMOVED lines=9> */
[C---:B------:R-:W-:Y:S01]  /*17100*/  FFMA.FTZ R25, R5.reuse, R20, R21 ;  /* 0x0000001405197223 */ /* 0x040fe20000010015 */
[----:B------:R-:W-:Y:S02]  /*17110*/  HADD2.F32 R21, -RZ, R14.H1_H1 ;  /* 0x3000000eff157230 */ /* 0x000fe40000004100 */
[----:B------:R-:W-:Y:S02]  /*17120*/  HADD2.F32 R15, -RZ, R10.H1_H1 ;  /* 0x3000000aff0f7230 */ /* 0x000fe40000004100 */
[----:B------:R-:W-:Y:S01]  /*17130*/  FFMA.FTZ R26, R5, R12, -R26 ;  /* 0x0000000c051a7223 */ /* 0x000fe2000001081a */
[----:B------:R-:W-:Y:S02]  /*17140*/  HADD2.F32 R4, -RZ, R4.H1_H1 ;  /* 0x30000004ff047230 */ /* 0x000fe40000004100 */
[----:B------:R-:W-:Y:S01]  /*17150*/  FMUL.FTZ R29, R8, R21 ;  /* 0x00000015081d7220 */ /* 0x000fe20000410000 */
[----:B------:R-:W-:-:S02]  /*17160*/  HADD2.F32 R5, -RZ, R9.H0_H0 ;  /* 0x20000009ff057230 */ /* 0x000fc40000004100 */
[-C--:B------:R-:W-:Y:S01]  /*17170*/  FMUL.FTZ R6, R8, R15.reuse ;  /* 0x0000000f08067220 */ /* 0x080fe20000410000 */
[--C-:B------:R-:W-:Y:S02]  /*17180*/  HADD2.F32 R8, -RZ, R33.reuse.H0_H0 ;  /* 0x20000021ff087230 */ /* 0x100fe40000004100 */
[C---:B------:R-:W-:Y:S01]  /*17190*/  FFMA.FTZ R29, R4.reuse, R15, -R29 ;  /* 0x0000000f041d7223 */ /* 0x040fe2000001081d */
[----:B------:R-:W-:Y:S02]  /*171a0*/  HADD2.F32 R10, -RZ, R33.H1_H1 ;  /* 0x30000021ff0a7230 */ /* 0x000fe40000004100 */
[----:B------:R-:W-:Y:S01]  /*171b0*/  FFMA.FTZ R28, R4, R21, R6 ;  /* 0x00000015041c7223 */ /* 0x000fe20000010006 */
[----:B------:R-:W-:Y:S02]  /*171c0*/  HADD2.F32 R6, -RZ, R27.H0_H0 ;  /* 0x2000001bff067230 */ /* 0x000fe40000004100 */
[----:B------:R-:W-:Y:S01]  /*171d0*/  FMUL.FTZ R15, R5, R8 ;  /* 0x00000008050f7220 */ /* 0x000fe20000410000 */
[----:B------:R-:W-:Y:S01]  /*171e0*/  HADD2.F32 R4, -RZ, R3.H0_H0 ;  /* 0x20000003ff047230 */ /* 0x000fe20000004100 */
[----:B------:R-:W-:Y:S01]  /*171f0*/  F2FP.F16.E4M3.UNPACK_B R12, R36.H1 ;  /* 0x00000024ff0c723e */ /* 0x000fe200030006ff */
[----:B------:R-:W-:-:S02]  /*17200*/  HADD2.F32 R9, -RZ, R9.H1_H1 ;  /* 0x30000009ff097230 */ /* 0x000fc40000004100 */
[-C--:B------:R-:W-:Y:S01]  /*17210*/  FMUL.FTZ R5, R5, R6.reuse ;  /* 0x0000000605057220 */ /* 0x080fe20000410000 */
[----:B------:R-:W-:Y:S02]  /*17220*/  HADD2.F32 R3, -RZ, R3.H1_H1 ;  /* 0x30000003ff037230 */ /* 0x000fe40000004100 */
[C---:B------:R-:W-:Y:S01]  /*17230*/  FFMA.FTZ R15, R4.reuse, R6, -R15 ;  /* 0x00000006040f7223 */ /* 0x040fe2000001080f */
[----:B------:R-:W-:Y:S02]  /*17240*/  HADD2.F32 R6, -RZ, R27.H1_H1 ;  /* 0x3000001bff067230 */ /* 0x000fe40000004100 */
[C---:B------:R-:W-:Y:S01]  /*17250*/  FMUL.FTZ R20, R9.reuse, R10 ;  /* 0x0000000a09147220 */ /* 0x040fe20000410000 */
[----:B------:R-:W-:Y:S01]  /*17260*/  FFMA.FTZ R14, R4, R8, R5 ;  /* 0x00000008040e7223 */ /* 0x000fe20000010005 */
[----:B------:R-:W-:Y:S01]  /*17270*/  F2FP.F16.E4M3.UNPACK_B R5, R30.H1 ;  /* 0x0000001eff05723e */ /* 0x000fe200030006ff */
        /* <DEDUP_REMOVED lines=12> */
[----:B------:R-:W-:Y:S01]  /*17340*/  HADD2.F32 R5, -RZ, R5.H1_H1 ;  /* 0x30000005ff057230 */ /* 0x000fe20000004100 */
[----:B------:R-:W-:Y:S01]  /*17350*/  F2FP.F16.E4M3.UNPACK_B R30, R30 ;  /* 0x0000001eff1e723e */ /* 0x000fe200020006ff */
[----:B------:R-:W-:Y:S02]  /*17360*/  HADD2.F32 R13, -RZ, R13.H1_H1 ;  /* 0x3000000dff0d7230 */ /* 0x000fe40000004100 */
[C---:B------:R-:W-:Y:S01]  /*17370*/  FMUL.FTZ R6, R24.reuse, R12 ;  /* 0x0000000c18067220 */ /* 0x040fe20000410000 */
[----:B------:R-:W-:Y:S01]  /*17380*/  F2FP.F16.E4M3.UNPACK_B R36, R36 ;  /* 0x00000024ff24723e */ /* 0x000fe200020006ff */
[-C--:B------:R-:W-:Y:S01]  /*17390*/  FMUL.FTZ R9, R24, R5.reuse ;  /* 0x0000000518097220 */ /* 0x080fe20000410000 */
[----:B------:R-:W-:Y:S01]  /*173a0*/  FFMA.FTZ R24, R3, R8, R4 ;  /* 0x0000000803187223 */ /* 0x000fe20000010004 */
[----:B------:R-:W-:Y:S01]  /*173b0*/  FFMA.FTZ R34, R13, R5, -R6 ;  /* 0x000000050d227223 */ /* 0x000fe20000010806 */
[----:B------:R-:W-:-:S02]  /*173c0*/  HADD2.F32 R5, -RZ, R30.H0_H0 ;  /* 0x2000001eff057230 */ /* 0x000fc40000004100 */
[----:B------:R-:W-:Y:S01]  /*173d0*/  FFMA.FTZ R31, R13, R12, R9 ;  /* 0x0000000c0d1f7223 */ /* 0x000fe20000010009 */
[--C-:B------:R-:W-:Y:S02]  /*173e0*/  HADD2.F32 R6, -RZ, R36.reuse.H0_H0 ;  /* 0x20000024ff067230 */ /* 0x100fe40000004100 */
[--C-:B------:R-:W-:Y:S02]  /*173f0*/  HADD2.F32 R4, -RZ, R11.reuse.H0_H0 ;  /* 0x2000000bff047230 */ /* 0x100fe40000004100 */
[----:B------:R-:W-:Y:S01]  /*17400*/  HADD2.F32 R36, -RZ, R36.H1_H1 ;  /* 0x30000024ff247230 */ /* 0x000fe20000004100 */
[----:B------:R-:W-:Y:S01]  /*17410*/  F2FP.SATFINITE.E4M3.F32.PACK_AB_MERGE_C R24, R31, R24, RZ ;  /* 0x000000181f18723e */ /* 0x000fe200048070ff */
[----:B------:R-:W-:Y:S02]  /*17420*/  HADD2.F32 R11, -RZ, R11.H1_H1 ;  /* 0x3000000bff0b7230 */ /* 0x000fe40000004100 */
[----:B------:R-:W-:Y:S01]  /*17430*/  FMUL.FTZ R8, R4, R6 ;  /* 0x0000000604087220 */ /* 0x000fe20000410000 */
[----:B------:R-:W-:-:S02]  /*17440*/  HADD2.F32 R30, -RZ, R30.H1_H1 ;  /* 0x3000001eff1e7230 */ /* 0x000fc40000004100 */
[-C--:B------:R-:W-:Y:S01]  /*17450*/  FMUL.FTZ R9, R4, R5.reuse ;  /* 0x0000000504097220 */ /* 0x080fe20000410000 */
[--C-:B------:R-:W-:Y:S02]  /*17460*/  HADD2.F32 R3, -RZ, R7.reuse.H0_H0 ;  /* 0x20000007ff037230 */ /* 0x100fe40000004100 */
[C---:B------:R-:W-:Y:S01]  /*17470*/  FMUL.FTZ R4, R11.reuse, R36 ;  /* 0x000000240b047220 */ /* 0x040fe20000410000 */
[----:B------:R-:W-:Y:S02]  /*17480*/  HADD2.F32 R7, -RZ, R7.H1_H1 ;  /* 0x30000007ff077230 */ /* 0x000fe40000004100 */
[----:B------:R-:W-:Y:S01]  /*17490*/  FMUL.FTZ R11, R11, R30 ;  /* 0x0000001e0b0b7220 */ /* 0x000fe20000410000 */
        /* <DEDUP_REMOVED lines=21> */
.L_x_2489:
[----:B------:R-:W-:Y:S05]  /*175f0*/  BSYNC B0 ;  /* 0x0000000000007941 */ /* 0x000fea0003800000 */
.L_x_2482:
        /* <DEDUP_REMOVED lines=8> */
.L_x_2480:
[----:B0-234-:R-:W-:-:S05]  /*17680*/  IMAD.U32 R0, RZ, RZ, UR53 ;  /* 0x00000035ff007e24 */ /* 0x01dfca000f8e00ff */
[----:B------:R-:W-:-:S13]  /*17690*/  ISETP.NE.AND P1, PT, R0, 0x3, PT ;  /* 0x000000030000780c */ /* 0x000fda0003f25270 */
[----:B------:R-:W-:Y:S05]  /*176a0*/  @!P1 BRA `(.L_x_2509) ;  /* 0x0000000000049947 */ /* 0x000fea0003800000 */
[----:B------:R-:W-:Y:S01]  /*176b0*/  BPT.TRAP 0x1 ;  /* 0x000000040000795c */ /* 0x000fe20000300000 */
.L_x_2509:
[----:B-1----:R-:W-:Y:S01]  /*176c0*/  IMAD R3, R221, 0x8, R16 ;  /* 0x00000008dd037824 */ /* 0x002fe200078e0210 */
[----:B------:R-:W-:-:S04]  /*176d0*/  SHF.L.U32 R0, R222, 0x1f, RZ ;  /* 0x0000001fde007819 */ /* 0x000fc800000006ff */
[----:B------:R0:W1:Y:S01]  /*176e0*/  SYNCS.PHASECHK.TRANS64.TRYWAIT P0, [R3+URZ+0x33430], R0 ;  /* 0x03343000030075a7 */ /* 0x000062000800017f */
[----:B------:R-:W-:Y:S05]  /*176f0*/  @!P1 BRA `(.L_x_2510) ;  /* 0x0000000000049947 */ /* 0x000fea0003800000 */
[----:B------:R-:W-:Y:S01]  /*17700*/  BPT.TRAP 0x1 ;  /* 0x000000040000795c */ /* 0x000fe20000300000 */
.L_x_2510:
[----:B-----5:R-:W2:Y:S02]  /*17710*/  S2R R4, SR_TID.X ;  /* 0x0000000000047919 */ /* 0x020ea40000002100 */
[----:B--2---:R-:W-:-:S04]  /*17720*/  LOP3.LUT R4, R4, 0x7f, RZ, 0xc0, !PT ;  /* 0x0000007f04047812 */ /* 0x004fc800078ec0ff */
[----:B------:R-:W-:Y:S01]  /*17730*/  ISETP.NE.AND P2, PT, R4, RZ, PT ;  /* 0x000000ff0400720c */ /* 0x000fe20003f45270 */
[----:B-1----:R-:W-:-:S12]  /*17740*/  @P0 BRA `(.L_x_2511) ;  /* 0x0000000000080947 */ /* 0x002fd80003800000 */
[----:B------:R-:W1:Y:S02]  /*17750*/  SYNCS.PHASECHK.TRANS64.TRYWAIT P0, [R3+URZ+0x33430], R0 ;  /* 0x03343000030075a7 */ /* 0x000e64000800017f */
[----:B-1----:R-:W-:Y:S05]  /*17760*/  @!P0 BRA `(.L_x_2512) ;  /* 0x0000016800608947 */ /* 0x002fea0003800000 */
.L_x_2511:
[----:B------:R-:W-:Y:S05]  /*17770*/  WARPSYNC.ALL ;  /* 0x0000000000007948 */ /* 0x000fea0003800000 */
[----:B01----:R-:W-:Y:S01]  /*17780*/  VIADD R0, R16, 0x24200 ;  /* 0x0002420010007836 */ /* 0x003fe20000000000 */
[----:B------:R-:W2:Y:S04]  /*17790*/  LDL R11, [R1+0x24] ;  /* 0x00002400010b7983 */ /* 0x000ea80000100800 */
[----:B------:R-:W-:Y:S01]  /*177a0*/  SHF.R.U32.HI R0, RZ, 0x4, R0 ;  /* 0x00000004ff007819 */ /* 0x000fe20000011600 */
[----:B------:R-:W3:Y:S03]  /*177b0*/  LDL R108, [R1] ;  /* 0x00000000016c7983 */ /* 0x000ee60000100800 */
[----:B------:R-:W-:Y:S01]  /*177c0*/  LOP3.LUT R0, R0, 0x3fff, RZ, 0xc0, !PT ;  /* 0x00003fff00007812 */ /* 0x000fe200078ec0ff */
[----:B------:R-:W4:Y:S01]  /*177d0*/  LDL R10, [R1+0x20] ;  /* 0x00002000010a7983 */ /* 0x000f220000100800 */
[----:B------:R-:W-:-:S02]  /*177e0*/  R2UR UR24, R44 ;  /* 0x000000002c1872ca */ /* 0x000fc400000e0000 */
[----:B------:R-:W-:Y:S01]  /*177f0*/  LOP3.LUT R14, R0, 0x10000, RZ, 0xfc, !PT ;  /* 0x00010000000e7812 */ /* 0x000fe200078efcff */
[----:B------:R-:W-:Y:S01]  /*17800*/  IMAD.MOV.U32 R5, RZ, RZ, -0x7fffffe0 ;  /* 0x80000020ff057424 */ /* 0x000fe200078e00ff */
[----:B------:R-:W-:Y:S01]  /*17810*/  WARPGROUP.ARRIVE ;  /* 0x00000000000079c5 */ /* 0x000fe20000000000 */
[----:B------:R-:W-:Y:S01]  /*17820*/  UMOV UR25, 0x80000020 ;  /* 0x8000002000197882 */ /* 0x000fe20000000000 */
[----:B------:R-:W-:Y:S01]  /*17830*/  IMAD.MOV.U32 R7, RZ, RZ, -0x7fffffe0 ;  /* 0x80000020ff077424 */ /* 0x000fe200078e00ff */
[----:B------:R-:W0:Y:S01]  /*17840*/  LDC R0, c[0x0][0x448] ;  /* 0x00011200ff007b82 */ /* 0x000e220000000800 */
[----:B------:R-:W-:Y:S01]  /*17850*/  IMAD R4, R221, 0x780, R14 ;  /* 0x00000780dd047824 */ /* 0x000fe200078e020e */
[----:B------:R-:W-:-:S04]  /*17860*/  R2UR UR27, R5 ;  /* 0x00000000051b72ca */ /* 0x000fc800000e0000 */
[----:B------:R-:W-:Y:S01]  /*17870*/  R2UR UR26, R4 ;  /* 0x00000000041a72ca */ /* 0x000fe200000e0000 */
[----:B------:R-:W-:-:S12]  /*17880*/  ULOP3.LUT UR24, UR24, 0x10000, URZ, 0xfc, !UPT ;  /* 0x0001000018187892 */ /* 0x000fd8000f8efc3f */
[----:B------:R-:W-:Y:S01]  /*17890*/  QGMMA.64x32x32.F32.E4M3.E4M3 R88, gdesc[UR24], RZ, !UPT, gsb0 ;  /* 0x00600000185879f3 */ /* 0x000fe2000c0008ff */
[----:B------:R-:W-:Y:S02]  /*178a0*/  IADD3 R6, R4, 0x80, RZ ;  /* 0x0000008004067810 */ /* 0x000fe40007ffe0ff */
[----:B------:R-:W-:Y:S02]  /*178b0*/  R2UR UR7, R7 ;  /* 0x00000000070772ca */ /* 0x000fe400000e0000 */
[----:B------:R-:W-:Y:S01]  /*178c0*/  R2UR UR6, R6 ;  /* 0x00000000060672ca */ /* 0x000fe200000e0000 */
[----:B------:R-:W-:Y:S01]  /*178d0*/  UMOV UR4, UR24 ;  /* 0x0000001800047c82 */ /* 0x000fe20008000000 */
[----:B------:R-:W-:Y:S01]  /*178e0*/  UMOV UR5, UR25 ;  /* 0x0000001900057c82 */ /* 0x000fe20008000000 */
[----:B------:R-:W-:Y:S02]  /*178f0*/  WARPGROUP.DEPBAR.LE gsb0, 0x0 ;  /* 0x00008000000079c5 */ /* 0x000fe40000010000 */
[----:B------:R-:W-:-:S08]  /*17900*/  WARPGROUP.ARRIVE ;  /* 0x00000000000079c5 */ /* 0x000fd00000000000 */
[----:B------:R-:W-:Y:S01]  /*17910*/  QGMMA.64x32x32.F32.E4M3.E4M3 R72, gdesc[UR4], RZ, !UPT, gsb0 ;  /* 0x00600000044879f3 */ /* 0x000fe2000c0008ff */
[----:B------:R-:W-:Y:S02]  /*17920*/  VIADD R6, R4, 0x100 ;  /* 0x0000010004067836 */ /* 0x000fe40000000000 */
[----:B------:R-:W-:-:S03]  /*17930*/  IMAD.MOV.U32 R7, RZ, RZ, -0x7fffffe0 ;  /* 0x80000020ff077424 */ /* 0x000fc600078e00ff */
        /* <DEDUP_REMOVED lines=25> */
[----:B------:R-:W-:Y:S01]  /*17ad0*/  VIADD R8, R4, 0x2 ;  /* 0x0000000204087836 */ /* 0x000fe20000000000 */
[----:B------:R-:W-:-:S04]  /*17ae0*/  MOV R9, 0x80000020 ;  /* 0x8000002000097802 */ /* 0x000fc80000000f00 */
[----:B------:R-:W-:Y:S02]  /*17af0*/  R2UR UR6, R8 ;  /* 0x00000000080672ca */ /* 0x000fe400000e0000 */
[----:B------:R-:W-:Y:S01]  /*17b00*/  R2UR UR7, R9 ;  /* 0x00000000090772ca */ /* 0x000fe200000e0000 */
[----:B------:R-:W-:Y:S01]  /*17b10*/  UIADD3 UR4, UR24, 0x2, URZ ;  /* 0x0000000218047890 */ /* 0x000fe2000fffe03f */
[----:B------:R-:W-:Y:S01]  /*17b20*/  UMOV UR5, 0x80000020 ;  /* 0x8000002000057882 */ /* 0x000fe20000000000 */
[----:B------:R-:W-:Y:S02]  /*17b30*/  WARPGROUP.DEPBAR.LE gsb0, 0x0 ;  /* 0x00008000000079c5 */ /* 0x000fe40000010000 */
[----:B------:R-:W-:-:S08]  /*17b40*/  WARPGROUP.ARRIVE ;  /* 0x00000000000079c5 */ /* 0x000fd00000000000 */
[----:B------:R-:W-:Y:S01]  /*17b50*/  QGMMA.64x32x32.F32.E4M3.E4M3 R88, gdesc[UR4], R88, gsb0 ;  /* 0x00600000045879f3 */ /* 0x000fe20008000858 */
[----:B------:R-:W-:Y:S02]  /*17b60*/  VIADD R6, R4, 0x82 ;  /* 0x0000008204067836 */ /* 0x000fe40000000000 */
[----:B------:R-:W-:-:S03]  /*17b70*/  IMAD.MOV.U32 R7, RZ, RZ, -0x7fffffe0 ;  /* 0x80000020ff077424 */ /* 0x000fc600078e00ff */
[----:B------:R-:W-:Y:S02]  /*17b80*/  R2UR UR6, R6 ;  /* 0x00000000060672ca */ /* 0x000fe400000e0000 */
[----:B------:R-:W-:Y:S01]  /*17b90*/  R2UR UR7, R7 ;  /* 0x00000000070772ca */ /* 0x000fe200000e0000 */
[----:B------:R-:W-:Y:S02]  /*17ba0*/  WARPGROUP.DEPBAR.LE gsb0, 0x0 ;  /* 0x00008000000079c5 */ /* 0x000fe40000010000 */
[----:B------:R-:W-:-:S10]  /*17bb0*/  WARPGROUP.ARRIVE ;  /* 0x00000000000079c5 */ /* 0x000fd40000000000 */
        /* <DEDUP_REMOVED lines=16> */
[----:B------:R-:W-:Y:S01]  /*17cc0*/  QGMMA.64x32x32.F32.E4M3.E4M3 R40, gdesc[UR12], R40, gsb0 ;  /* 0x006000000c2879f3 */ /* 0x000fe20008000828 */
[----:B------:R-:W-:Y:S01]  /*17cd0*/  VIADD R6, R4, 0x202 ;  /* 0x0000020204067836 */ /* 0x000fe20000000000 */
[----:B------:R-:W-:-:S04]  /*17ce0*/  MOV R7, 0x80000020 ;  /* 0x8000002000077802 */ /* 0x000fc80000000f00 */
[----:B------:R-:W-:Y:S02]  /*17cf0*/  R2UR UR18, R6 ;  /* 0x00000000061272ca */ /* 0x000fe400000e0000 */
[----:B------:R-:W-:Y:S01]  /*17d00*/  R2UR UR19, R7 ;  /* 0x00000000071372ca */ /* 0x000fe200000e0000 */
[----:B------:R-:W-:Y:S01]  /*17d10*/  UMOV UR16, UR4 ;  /* 0x0000000400107c82 */ /* 0x000fe20008000000 */
[----:B------:R-:W-:Y:S01]  /*17d20*/  UMOV UR17, UR5 ;  /* 0x0000000500117c82 */ /* 0x000fe20008000000 */
[----:B------:R-:W-:Y:S02]  /*17d30*/  WARPGROUP.DEPBAR.LE gsb0, 0x0 ;  /* 0x00008000000079c5 */ /* 0x000fe40000010000 */
[----:B------:R-:W-:-:S08]  /*17d40*/  WARPGROUP.ARRIVE ;  /* 0x00000000000079c5 */ /* 0x000fd00000000000 */
[----:B------:R-:W-:Y:S01]  /*17d50*/  QGMMA.64x32x32.F32.E4M3.E4M3 R24, gdesc[UR16], R24, gsb0 ;  /* 0x00600000101879f3 */ /* 0x000fe20008000818 */
[----:B------:R-:W-:Y:S02]  /*17d60*/  VIADD R8, R4, 0x280 ;  /* 0x0000028004087836 */ /* 0x000fe40000000000 */
[----:B------:R-:W-:-:S03]  /*17d70*/  IMAD.MOV.U32 R9, RZ, RZ, -0x7fffffe0 ;  /* 0x80000020ff097424 */ /* 0x000fc600078e00ff */
        /* <DEDUP_REMOVED lines=39> */
[----:B------:R-:W-:Y:S01]  /*17ff0*/  IMAD.MOV.U32 R9, RZ, RZ, -0x7fffffe0 ;  /* 0x80000020ff097424 */ /* 0x000fe200078e00ff */
[----:B------:R-:W-:-:S04]  /*18000*/  IADD3 R8, R4, 0x282, RZ ;  /* 0x0000028204087810 */ /* 0x000fc80007ffe0ff */
        /* <DEDUP_REMOVED lines=92> */
[----:B------:R-:W-:Y:S02]  /*185d0*/  R2UR UR23, R7 ;  /* 0x00000000071772ca */ /* 0x000fe400000e0000 */
[----:B0-----:R-:W-:-:S13]  /*185e0*/  ISETP.NE.AND P0, PT, R0, 0x1, PT ;  /* 0x000000010000780c */ /* 0x001fda0003f05270 */
[----:B------:R-:W0:Y:S08]  /*185f0*/  @P0 LDC R0, c[0x0][0x44c] ;  /* 0x00011300ff000b82 */ /* 0x000e300000000800 */
[----:B------:R-:W1:Y:S01]  /*18600*/  @P0 LDC R5, c[0x0][0x450] ;  /* 0x00011400ff050b82 */ /* 0x000e620000000800 */
[----:B------:R-:W-:Y:S02]  /*18610*/  WARPGROUP.DEPBAR.LE gsb0, 0x0 ;  /* 0x00008000000079c5 */ /* 0x000fe40000010000 */
[----:B------:R-:W-:-:S06]  /*18620*/  WARPGROUP.ARRIVE ;  /* 0x00000000000079c5 */ /* 0x000fcc0000000000 */
[----:B------:R-:W-:Y:S01]  /*18630*/  QGMMA.64x32x32.F32.E4M3.E4M3 R72, gdesc[UR20], R72, gsb0 ;  /* 0x00600000144879f3 */ /* 0x000fe20008000848 */
[----:B--2---:R-:W-:Y:S02]  /*18640*/  IMAD.IADD R9, R11, 0x1, R235 ;  /* 0x000000010b097824 */ /* 0x004fe400078e02eb */
[----:B------:R-:W-:Y:S02]  /*18650*/  IMAD.MOV.U32 R6, RZ, RZ, -0xa0 ;  /* 0xffffff60ff067424 */ /* 0x000fe400078e00ff */
[----:B0-----:R-:W-:-:S04]  /*18660*/  @P0 IMAD.HI.U32 R0, R9, R0, RZ ;  /* 0x0000000009000227 */ /* 0x001fc800078e00ff */
[----:B------:R-:W-:Y:S01]  /*18670*/  IMAD.MOV.U32 R7, RZ, RZ, -0x7fffffe0 ;  /* 0x80000020ff077424 */ /* 0x000fe200078e00ff */
[----:B-1----:R-:W-:Y:S01]  /*18680*/  @P0 SHF.R.U32.HI R9, RZ, R5, R0 ;  /* 0x00000005ff090219 */ /* 0x002fe20000011600 */
[----:B------:R-:W-:Y:S01]  /*18690*/  IMAD R5, R159, R6, 0xa1 ;  /* 0x000000a19f057424 */ /* 0x000fe200078e0206 */
[----:B------:R-:W-:Y:S02]  /*186a0*/  IADD3 R6, R4, 0x602, RZ ;  /* 0x0000060204067810 */ /* 0x000fe40007ffe0ff */
[----:B------:R-:W-:Y:S02]  /*186b0*/  R2UR UR23, R7 ;  /* 0x00000000071772ca */ /* 0x000fe400000e0000 */
[----:B------:R-:W-:Y:S01]  /*186c0*/  R2UR UR22, R6 ;  /* 0x00000000061672ca */ /* 0x000fe200000e0000 */
[----:B------:R-:W-:Y:S02]  /*186d0*/  WARPGROUP.DEPBAR.LE gsb0, 0x0 ;  /* 0x00008000000079c5 */ /* 0x000fe40000010000 */
[----:B------:R-:W-:-:S10]  /*186e0*/  WARPGROUP.ARRIVE ;  /* 0x00000000000079c5 */ /* 0x000fd40000000000 */
[----:B------:R-:W-:Y:S01]  /*186f0*/  QGMMA.64x32x32.F32.E4M3.E4M3 R56, gdesc[UR20], R56, gsb0 ;  /* 0x00600000143879f3 */ /* 0x000fe20008000838 */
[----:B------:R-:W0:Y:S01]  /*18700*/  SHFL.IDX PT, R8, R9, RZ, 0x1c1f ;  /* 0x001c1fff09087589 */ /* 0x000e2200000e0000 */
[----:B------:R-:W-:Y:S02]  /*18710*/  VIADD R20, R4, 0x682 ;  /* 0x0000068204147836 */ /* 0x000fe40000000000 */
[----:B------:R-:W-:Y:S02]  /*18720*/  IMAD.MOV.U32 R21, RZ, RZ, -0x7fffffe0 ;  /* 0x80000020ff157424 */ /* 0x000fe400078e00ff */
[----:B---3--:R-:W-:Y:S01]  /*18730*/  IMAD R0, R159, -0xa0, R108 ;  /* 0xffffff609f007824 */ /* 0x008fe200078e026c */
[----:B------:R-:W-:Y:S01]  /*18740*/  R2UR UR22, R20 ;  /* 0x00000000141672ca */ /* 0x000fe200000e0000 */
[----:B----4-:R-:W-:Y:S01]  /*18750*/  IMAD R12, R10, -0x2, R5 ;  /* 0xfffffffe0a0c7824 */ /* 0x010fe200078e0205 */
[----:B------:R-:W-:Y:S01]  /*18760*/  R2UR UR23, R21 ;  /* 0x00000000151772ca */ /* 0x000fe200000e0000 */
[----:B------:R-:W-:-:S03]  /*18770*/  VIADD R0, R0, 0xa0 ;  /* 0x000000a000007836 */ /* 0x000fc60000000000 */
[----:B------:R-:W-:Y:S01]  /*18780*/  IADD3 R12, -R237, R12, R108 ;  /* 0x0000000ced0c7210 */ /* 0x000fe20007ffe16c */
[----:B------:R-:W-:-:S05]  /*18790*/  IMAD R11, R10, -0x2, R0 ;  /* 0xfffffffe0a0b7824 */ /* 0x000fca00078e0200 */
[----:B0-----:R-:W-:-:S04]  /*187a0*/  VIADDMNMX R0, R8, R12, R11, PT ;  /* 0x0000000c08007246 */ /* 0x001fc8000380010b */
[C---:B------:R-:W-:Y:S02]  /*187b0*/  ISETP.GT.AND P4, PT, R0.reuse, RZ, PT ;  /* 0x000000ff0000720c */ /* 0x040fe40003f84270 */
[C---:B------:R-:W-:Y:S02]  /*187c0*/  ISETP.GT.AND P5, PT, R0.reuse, 0x1, PT ;  /* 0x000000010000780c */ /* 0x040fe40003fa4270 */
[----:B------:R-:W-:Y:S02]  /*187d0*/  ISETP.GT.AND P3, PT, R0, 0x8, PT ;  /* 0x000000080000780c */ /* 0x000fe40003f64270 */
[----:B------:R-:W-:Y:S02]  /*187e0*/  FSEL R106, R88, -INF , P4 ;  /* 0xff800000586a7808 */ /* 0x000fe40002000000 */
[----:B------:R-:W-:Y:S02]  /*187f0*/  FSEL R104, R89, -INF , P5 ;  /* 0xff80000059687808 */ /* 0x000fe40002800000 */
[----:B------:R-:W-:-:S02]  /*18800*/  ISETP.GT.AND P4, PT, R0, 0x9, PT ;  /* 0x000000090000780c */ /* 0x000fc40003f84270 */
[----:B------:R-:W-:Y:S02]  /*18810*/  FSEL R8, R92, -INF , P3 ;  /* 0xff8000005c087808 */ /* 0x000fe40001800000 */
[----:B------:R-:W-:Y:S01]  /*18820*/  FMNMX.FTZ R5, R106, R104, !PT ;  /* 0x000000686a057209 */ /* 0x000fe20007810000 */
[----:B------:R-:W-:Y:S02]  /*18830*/  WARPGROUP.DEPBAR.LE gsb0, 0x0 ;  /* 0x00008000000079c5 */ /* 0x000fe40000010000 */
[----:B------:R-:W-:-:S06]  /*18840*/  WARPGROUP.ARRIVE ;  /* 0x00000000000079c5 */ /* 0x000fcc0000000000 */
[----:B------:R-:W-:Y:S01]  /*18850*/  QGMMA.64x32x32.F32.E4M3.E4M3 R40, gdesc[UR20], R40, gsb0 ;  /* 0x00600000142879f3 */ /* 0x000fe20008000828 */
        /* <DEDUP_REMOVED lines=18> */
[C---:B------:R-:W-:Y:S02]  /*18980*/  ISETP.GT.AND P3, PT, R0.reuse, 0x28, PT ;  /* 0x000000280000780c */ /* 0x040fe40003f64270 */
        /* <DEDUP_REMOVED lines=8> */
[----:B------:R-:W-:Y:S01]  /*18a10*/  VIADD R4, R4, 0x702 ;  /* 0x0000070204047836 */ /* 0x000fe20000000000 */
[----:B------:R-:W-:Y:S01]  /*18a20*/  ISETP.GT.AND P4, PT, R0, 0x31, PT ;  /* 0x000000310000780c */ /* 0x000fe20003f84270 */
[----:B------:R-:W-:Y:S01]  /*18a30*/  IMAD.MOV.U32 R5, RZ, RZ, -0x7fffffe0 ;  /* 0x80000020ff057424 */ /* 0x000fe200078e00ff */
[----:B------:R-:W-:Y:S02]  /*18a40*/  FSEL R80, R80, -INF , P3 ;  /* 0xff80000050507808 */ /* 0x000fe40001800000 */
[----:B------:R-:W-:-:S02]  /*18a50*/  FMNMX.FTZ R7, R73, R10, !PT ;  /* 0x0000000a49077209 */ /* 0x000fc40007810000 */
[----:B------:R-:W-:Y:S02]  /*18a60*/  ISETP.GT.AND P3, PT, R0, 0x38, PT ;  /* 0x000000380000780c */ /* 0x000fe40003f64270 */
[----:B------:R-:W-:Y:S02]  /*18a70*/  FSEL R76, R81, -INF , P4 ;  /* 0xff800000514c7808 */ /* 0x000fe40002000000 */
[----:B------:R-:W-:Y:S02]  /*18a80*/  FMNMX.FTZ R7, R80, R7, !PT ;  /* 0x0000000750077209 */ /* 0x000fe40007810000 */
[----:B------:R-:W-:Y:S02]  /*18a90*/  R2UR UR22, R4 ;  /* 0x00000000041672ca */ /* 0x000fe400000e0000 */
[----:B------:R-:W-:Y:S02]  /*18aa0*/  R2UR UR23, R5 ;  /* 0x00000000051772ca */ /* 0x000fe400000e0000 */
[----:B------:R-:W-:-:S02]  /*18ab0*/  ISETP.GT.AND P4, PT, R0, 0x39, PT ;  /* 0x000000390000780c */ /* 0x000fc40003f84270 */
[----:B------:R-:W-:Y:S02]  /*18ac0*/  FSEL R84, R84, -INF , P3 ;  /* 0xff80000054547808 */ /* 0x000fe40001800000 */
[----:B------:R-:W-:Y:S01]  /*18ad0*/  FMNMX.FTZ R7, R76, R7, !PT ;  /* 0x000000074c077209 */ /* 0x000fe20007810000 */
[----:B------:R-:W-:Y:S02]  /*18ae0*/  WARPGROUP.DEPBAR.LE gsb0, 0x0 ;  /* 0x00008000000079c5 */ /* 0x000fe40000010000 */
[----:B------:R-:W-:Y:S01]  /*18af0*/  ISETP.GT.AND P3, PT, R0, 0x40, PT ;  /* 0x000000400000780c */ /* 0x000fe20003f64270 */
[----:B------:R-:W-:Y:S01]  /*18b00*/  WARPGROUP.ARRIVE ;  /* 0x00000000000079c5 */ /* 0x000fe20000000000 */
[----:B------:R-:W-:Y:S02]  /*18b10*/  FSEL R85, R85, -INF , P4 ;  /* 0xff80000055557808 */ /* 0x000fe40002000000 */
[----:B------:R-:W-:Y:S02]  /*18b20*/  FMNMX.FTZ R4, R84, R7, !PT ;  /* 0x0000000754047209 */ /* 0x000fe40007810000 */
[----:B------:R-:W-:Y:S01]  /*18b30*/  ISETP.GT.AND P4, PT, R0, 0x41, PT ;  /* 0x000000410000780c */ /* 0x000fe20003f84270 */
[----:B------:R-:W-:Y:S01]  /*18b40*/  QGMMA.64x32x32.F32.E4M3.E4M3 R24, gdesc[UR20], R24, gsb0 ;  /* 0x00600000141879f3 */ /* 0x000fe20008000818 */
        /* <DEDUP_REMOVED lines=38> */
[C---:B------:R-:W-:Y:S02]  /*18db0*/  ISETP.GT.AND P3, PT, R0.reuse, 0x78, PT ;  /* 0x000000780000780c */ /* 0x040fe40003f64270 */
[----:B------:R-:W-:Y:S02]  /*18dc0*/  FSEL R49, R49, -INF , P4 ;  /* 0xff80000031317808 */ /* 0x000fe40002000000 */
[----:B------:R-:W-:Y:S02]  /*18dd0*/  FMNMX.FTZ R4, R15, R4, !PT ;  /* 0x000000040f047209 */ /* 0x000fe40007810000 */
[----:B------:R-:W-:Y:S02]  /*18de0*/  ISETP.GT.AND P4, PT, R0, 0x79, PT ;  /* 0x000000790000780c */ /* 0x000fe40003f84270 */
[----:B------:R-:W-:-:S02]  /*18df0*/  FSEL R52, R52, -INF , P3 ;  /* 0xff80000034347808 */ /* 0x000fc40001800000 */
[----:B------:R-:W-:Y:S02]  /*18e00*/  FMNMX.FTZ R5, R49, R4, !PT ;  /* 0x0000000431057209 */ /* 0x000fe40007810000 */
[----:B------:R-:W-:Y:S02]  /*18e10*/  ISETP.GT.AND P3, PT, R0, 0x80, PT ;  /* 0x000000800000780c */ /* 0x000fe40003f64270 */
[----:B------:R-:W-:Y:S02]  /*18e20*/  FSEL R10, R53, -INF , P4 ;  /* 0xff800000350a7808 */ /* 0x000fe40002000000 */
[----:B------:R-:W-:Y:S01]  /*18e30*/  FMNMX.FTZ R5, R52, R5, !PT ;  /* 0x0000000534057209 */ /* 0x000fe20007810000 */
[----:B------:R-:W-:Y:S02]  /*18e40*/  WARPGROUP.DEPBAR.LE gsb0, 0x0 ;  /* 0x00008000000079c5 */ /* 0x000fe40000010000 */
        /* <DEDUP_REMOVED lines=22> */
[----:B------:R-:W-:-:S04]  /*18fb0*/  FMNMX.FTZ R5, R36, R5, !PT ;  /* 0x0000000524057209 */ /* 0x000fc80007810000 */
[----:B------:R-:W-:-:S05]  /*18fc0*/  FMNMX.FTZ R5, R40, R5, !PT ;  /* 0x0000000528057209 */ /* 0x000fca0007810000 */
[----:B------:R-:W0:Y:S02]  /*18fd0*/  SHFL.BFLY PT, R0, R5, 0x2, 0x1f ;  /* 0x0c401f0005007f89 */ /* 0x000e2400000e0000 */
[----:B0-----:R-:W-:-:S05]  /*18fe0*/  FMNMX.FTZ R29, R5, R0, !PT ;  /* 0x00000000051d7209 */ /* 0x001fca0007810000 */
[----:B------:R-:W0:Y:S04]  /*18ff0*/  SHFL.BFLY PT, R0, R29, 0x1, 0x1f ;  /* 0x0c201f001d007f89 */ /* 0x000e2800000e0000 */
[----:B------:R-:W1:Y:S01]  /*19000*/  SHFL.IDX PT, R9, R9, 0x1, 0x1c1f ;  /* 0x003c1f0009097f89 */ /* 0x000e6200000e0000 */
[----:B0-----:R-:W-:-:S04]  /*19010*/  FMNMX.FTZ R0, R29, R0, !PT ;  /* 0x000000001d007209 */ /* 0x001fc80007810000 */
[----:B------:R-:W-:Y:S01]  /*19020*/  FSETP.NEU.FTZ.AND P3, PT, R0, -INF , PT ;  /* 0xff8000000000780b */ /* 0x000fe20003f7d000 */
[----:B------:R-:W-:-:S05]  /*19030*/  FFMA.FTZ R21, R2, R0, -8 ;  /* 0xc100000002157423 */ /* 0x000fca0000010000 */
[----:B------:R-:W-:-:S05]  /*19040*/  FSEL R21, R21, RZ, P3 ;  /* 0x000000ff15157208 */ /* 0x000fca0001800000 */
[----:B------:R-:W-:Y:S01]  /*19050*/  FFMA.FTZ R29, R2, R88, -R21 ;  /* 0x00000058021d7223 */ /* 0x000fe20000010815 */
[----:B-1----:R-:W-:-:S04]  /*19060*/  VIADDMNMX R88, R9, R12, R11, PT ;  /* 0x0000000c09587246 */ /* 0x002fc8000380010b */
[C---:B------:R-:W-:Y:S02]  /*19070*/  ISETP.GT.AND P4, PT, R88.reuse, RZ, PT ;  /* 0x000000ff5800720c */ /* 0x040fe40003f84270 */
[C---:B------:R-:W-:Y:S02]  /*19080*/  ISETP.GT.AND P5, PT, R88.reuse, 0x1, PT ;  /* 0x000000015800780c */ /* 0x040fe40003fa4270 */
[----:B------:R-:W-:Y:S02]  /*19090*/  ISETP.GT.AND P3, PT, R88, 0x8, PT ;  /* 0x000000085800780c */ /* 0x000fe40003f64270 */
[----:B------:R-:W-:Y:S02]  /*190a0*/  FSEL R37, R90, -INF , P4 ;  /* 0xff8000005a257808 */ /* 0x000fe40002000000 */
[----:B------:R-:W-:Y:S02]  /*190b0*/  FSEL R91, R91, -INF , P5 ;  /* 0xff8000005b5b7808 */ /* 0x000fe40002800000 */
[----:B------:R-:W-:-:S02]  /*190c0*/  ISETP.GT.AND P4, PT, R88, 0x9, PT ;  /* 0x000000095800780c */ /* 0x000fc40003f84270 */
[----:B------:R-:W-:Y:S02]  /*190d0*/  FSEL R53, R94, -INF , P3 ;  /* 0xff8000005e357808 */ /* 0x000fe40001800000 */
[----:B------:R-:W-:Y:S02]  /*190e0*/  FMNMX.FTZ R48, R37, R91, !PT ;  /* 0x0000005b25307209 */ /* 0x000fe40007810000 */
[C---:B------:R-:W-:Y:S02]  /*190f0*/  ISETP.GT.AND P3, PT, R88.reuse, 0x10, PT ;  /* 0x000000105800780c */ /* 0x040fe40003f64270 */
[----:B------:R-:W-:Y:S02]  /*19100*/  FSEL R95, R95, -INF , P4 ;  /* 0xff8000005f5f7808 */ /* 0x000fe40002000000 */
[----:B------:R-:W-:Y:S02]  /*19110*/  FMNMX.FTZ R48, R53, R48, !PT ;  /* 0x0000003035307209 */ /* 0x000fe40007810000 */
        /* <DEDUP_REMOVED lines=9> */
[----:B------:R-:W-:Y:S02]  /*191b0*/  FSEL R103, R103, -INF , P4 ;  /* 0xff80000067677808 */ /* 0x000fe40002000000 */
[----:B------:R-:W-:Y:S02]  /*191c0*/  ISETP.GT.AND P3, PT, R88, 0x20, PT ;  /* 0x000000205800780c */ /* 0x000fe40003f64270 */
[----:B------:R-:W-:Y:S01]  /*191d0*/  FMNMX.FTZ R90, R81, R90, !PT ;  /* 0x0000005a515a7209 */ /* 0x000fe20007810000 */
[----:B------:R-:W-:-:S01]  /*191e0*/  FFMA.FTZ R93, R2, R89, -R21 ;  /* 0x00000059025d7223 */ /* 0x000fc20000010815 */
[----:B------:R-:W-:-:S02]  /*191f0*/  ISETP.GT.AND P4, PT, R88, 0x21, PT ;  /* 0x000000215800780c */ /* 0x000fc40003f84270 */
[----:B------:R-:W-:Y:S02]  /*19200*/  FSEL R89, R74, -INF , P3 ;  /* 0xff8000004a597808 */ /* 0x000fe40001800000 */
[----:B------:R-:W-:Y:S02]  /*19210*/  FMNMX.FTZ R90, R103, R90, !PT ;  /* 0x0000005a675a7209 */ /* 0x000fe40007810000 */
[C---:B------:R-:W-:Y:S02]  /*19220*/  ISETP.GT.AND P3, PT, R88.reuse, 0x28, PT ;  /* 0x000000285800780c */ /* 0x040fe40003f64270 */
[----:B------:R-:W-:Y:S02]  /*19230*/  FSEL R75, R75, -INF , P4 ;  /* 0xff8000004b4b7808 */ /* 0x000fe40002000000 */
[----:B------:R-:W-:Y:S01]  /*19240*/  FMNMX.FTZ R90, R89, R90, !PT ;  /* 0x0000005a595a7209 */ /* 0x000fe20007810000 */
[----:B------:R0:W-:Y:S01]  /*19250*/  MUFU.EX2 R48, R93 ;  /* 0x0000005d00307308 */ /* 0x0001e20000000800 */
[----:B------:R-:W-:-:S02]  /*19260*/  ISETP.GT.AND P4, PT, R88, 0x29, PT ;  /* 0x000000295800780c */ /* 0x000fc40003f84270 */
[----:B------:R-:W-:Y:S02]  /*19270*/  FMNMX.FTZ R90, R75, R90, !PT ;  /* 0x0000005a4b5a7209 */ /* 0x000fe40007810000 */
[----:B------:R-:W-:Y:S02]  /*19280*/  FSEL R79, R79, -INF , P4 ;  /* 0xff8000004f4f7808 */ /* 0x000fe40002000000 */
[----:B0-----:R-:W-:Y:S02]  /*19290*/  FSEL R93, R78, -INF , P3 ;  /* 0xff8000004e5d7808 */ /* 0x001fe40001800000 */
[C---:B------:R-:W-:Y:S02]  /*192a0*/  ISETP.GT.AND P3, PT, R88.reuse, 0x30, PT ;  /* 0x000000305800780c */ /* 0x040fe40003f64270 */
[----:B------:R-:W-:Y:S02]  /*192b0*/  FMNMX.FTZ R90, R93, R90, !PT ;  /* 0x0000005a5d5a7209 */ /* 0x000fe40007810000 */
[----:B------:R-:W-:-:S02]  /*192c0*/  ISETP.GT.AND P4, PT, R88, 0x31, PT ;  /* 0x000000315800780c */ /* 0x000fc40003f84270 */
[----:B------:R-:W-:Y:S02]  /*192d0*/  FSEL R97, R82, -INF , P3 ;  /* 0xff80000052617808 */ /* 0x000fe40001800000 */
[----:B------:R-:W-:Y:S02]  /*192e0*/  FMNMX.FTZ R90, R79, R90, !PT ;  /* 0x0000005a4f5a7209 */ /* 0x000fe40007810000 */
[----:B------:R-:W-:Y:S02]  /*192f0*/  ISETP.GT.AND P3, PT, R88, 0x38, PT ;  /* 0x000000385800780c */ /* 0x000fe40003f64270 */
[----:B------:R-:W-:Y:S02]  /*19300*/  FSEL R83, R83, -INF , P4 ;  /* 0xff80000053537808 */ /* 0x000fe40002000000 */
[----:B------:R-:W-:Y:S01]  /*19310*/  FMNMX.FTZ R90, R97, R90, !PT ;  /* 0x0000005a615a7209 */ /* 0x000fe20007810000 */
[----:B------:R-:W-:-:S01]  /*19320*/  FFMA.FTZ R12, R2, R101, -R21 ;  /* 0x00000065020c7223 */ /* 0x000fc20000010815 */
[----:B------:R-:W-:-:S02]  /*19330*/  ISETP.GT.AND P4, PT, R88, 0x39, PT ;  /* 0x000000395800780c */ /* 0x000fc40003f84270 */
[----:B------:R-:W-:Y:S02]  /*19340*/  FSEL R101, R86, -INF , P3 ;  /* 0xff80000056657808 */ /* 0x000fe40001800000 */
[----:B------:R-:W-:Y:S02]  /*19350*/  FMNMX.FTZ R90, R83, R90, !PT ;  /* 0x0000005a535a7209 */ /* 0x000fe40007810000 */
[----:B------:R-:W-:Y:S02]  /*19360*/  FSEL R87, R87, -INF , P4 ;  /* 0xff80000057577808 */ /* 0x000fe40002000000 */
[C---:B------:R-:W-:Y:S02]  /*19370*/  ISETP.GT.AND P3, PT, R88.reuse, 0x40, PT ;  /* 0x000000405800780c */ /* 0x040fe40003f64270 */
        /* <DEDUP_REMOVED lines=9> */
[----:B------:R-:W-:Y:S01]  /*19410*/  FMNMX.FTZ R90, R107, R90, !PT ;  /* 0x0000005a6b5a7209 */ /* 0x000fe20007810000 */
[----:B------:R-:W-:-:S01]  /*19420*/  FFMA.FTZ R62, R2, R85, -R21 ;  /* 0x00000055023e7223 */ /* 0x000fc20000010815 */
        /* <DEDUP_REMOVED lines=13> */
[C---:B------:R-:W-:Y:S02]  /*19500*/  ISETP.GT.AND P3, PT, R88.reuse, 0x60, PT ;  /* 0x000000605800780c */ /* 0x040fe40003f64270 */
[----:B------:R-:W-:Y:S01]  /*19510*/  FMNMX.FTZ R90, R113, R90, !PT ;  /* 0x0000005a715a7209 */ /* 0x000fe20007810000 */
[----:B------:R0:W-:Y:S01]  /*19520*/  MUFU.EX2 R63, R62 ;  /* 0x0000003e003f7308 */ /* 0x0001e20000000800 */
[----:B------:R-:W-:-:S02]  /*19530*/  ISETP.GT.AND P4, PT, R88, 0x61, PT ;  /* 0x000000615800780c */ /* 0x000fc40003f84270 */
[----:B------:R-:W-:Y:S01]  /*19540*/  FMNMX.FTZ R90, R71, R90, !PT ;  /* 0x0000005a475a7209 */ /* 0x000fe20007810000 */
[----:B0-----:R-:W-:-:S01]  /*19550*/  FFMA.FTZ R62, R2, R57, -R21 ;  /* 0x00000039023e7223 */ /* 0x001fc20000010815 */
[----:B------:R-:W-:Y:S02]  /*19560*/  FSEL R57, R42, -INF , P3 ;  /* 0xff8000002a397808 */ /* 0x000fe40001800000 */
[C---:B------:R-:W-:Y:S02]  /*19570*/  ISETP.GT.AND P3, PT, R88.reuse, 0x68, PT ;  /* 0x000000685800780c */ /* 0x040fe40003f64270 */
[----:B------:R-:W-:Y:S02]  /*19580*/  FSEL R115, R43, -INF , P4 ;  /* 0xff8000002b737808 */ /* 0x000fe40002000000 */
[----:B------:R-:W-:Y:S02]  /*19590*/  FMNMX.FTZ R90, R57, R90, !PT ;  /* 0x0000005a395a7209 */ /* 0x000fe40007810000 */
[----:B------:R-:W-:-:S02]  /*195a0*/  ISETP.GT.AND P4, PT, R88, 0x69, PT ;  /* 0x000000695800780c */ /* 0x000fc40003f84270 */
[----:B------:R-:W-:Y:S02]  /*195b0*/  FSEL R117, R46, -INF , P3 ;  /* 0xff8000002e757808 */ /* 0x000fe40001800000 */
[----:B------:R-:W-:Y:S02]  /*195c0*/  FMNMX.FTZ R90, R115, R90, !PT ;  /* 0x0000005a735a7209 */ /* 0x000fe40007810000 */
[----:B------:R-:W-:Y:S02]  /*195d0*/  ISETP.GT.AND P3, PT, R88, 0x70, PT ;  /* 0x000000705800780c */ /* 0x000fe40003f64270 */
[----:B------:R-:W-:Y:S02]  /*195e0*/  FSEL R47, R47, -INF , P4 ;  /* 0xff8000002f2f7808 */ /* 0x000fe40002000000 */
[----:B------:R-:W-:Y:S01]  /*195f0*/  FMNMX.FTZ R90, R117, R90, !PT ;  /* 0x0000005a755a7209 */ /* 0x000fe20007810000 */
[----:B------:R-:W-:Y:S01]  /*19600*/  FFMA.FTZ R43, R2, R61, -R21 ;  /* 0x0000003d022b7223 */ /* 0x000fe20000010815 */
        /* <DEDUP_REMOVED lines=36> */
[----:B------:R-:W-:-:S04]  /*19850*/  FMNMX.FTZ R90, R129, R90, !PT ;  /* 0x0000005a815a7209 */ /* 0x000fc80007810000 */
[----:B------:R-:W-:Y:S01]  /*19860*/  FMNMX.FTZ R90, R131, R90, !PT ;  /* 0x0000005a835a7209 */ /* 0x000fe20007810000 */
[----:B------:R-:W-:-:S04]  /*19870*/  FFMA.FTZ R39, R2, R45, -R21 ;  /* 0x0000002d02277223 */ /* 0x000fc80000010815 */
[----:B------:R-:W0:Y:S01]  /*19880*/  SHFL.BFLY PT, R45, R90, 0x2, 0x1f ;  /* 0x0c401f005a2d7f89 */ /* 0x000e2200000e0000 */
[----:B------:R-:W-:-:S01]  /*19890*/  FFMA.FTZ R38, R2, R49, -R21 ;  /* 0x0000003102267223 */ /* 0x000fc20000010815 */
[C-C-:B------:R-:W-:Y:S01]  /*198a0*/  FFMA.FTZ R34, R2.reuse, R44, -R21.reuse ;  /* 0x0000002c02227223 */ /* 0x140fe20000010815 */
[----:B------:R-:W-:-:S01]  /*198b0*/  FFMA.FTZ R44, R2, R10, -R21 ;  /* 0x0000000a022c7223 */ /* 0x000fc20000010815 */
[----:B0-----:R-:W-:-:S05]  /*198c0*/  FMNMX.FTZ R49, R90, R45, !PT ;  /* 0x0000002d5a317209 */ /* 0x001fca0007810000 */
[----:B------:R-:W0:Y:S01]  /*198d0*/  SHFL.BFLY PT, R10, R49, 0x1, 0x1f ;  /* 0x0c201f00310a7f89 */ /* 0x000e2200000e0000 */
[----:B------:R-:W-:-:S01]  /*198e0*/  FFMA.FTZ R45, R2, R20, -R21 ;  /* 0x00000014022d7223 */ /* 0x000fc20000010815 */
[C-C-:B------:R-:W-:Y:S01]  /*198f0*/  FFMA.FTZ R20, R2.reuse, R32, -R21.reuse ;  /* 0x0000002002147223 */ /* 0x140fe20000010815 */
[----:B------:R-:W-:-:S01]  /*19900*/  FFMA.FTZ R32, R2, R36, -R21 ;  /* 0x0000002402207223 */ /* 0x000fc20000010815 */
[C-C-:B------:R-:W-:Y:S01]  /*19910*/  FFMA.FTZ R4, R2.reuse, R106, -R21.reuse ;  /* 0x0000006a02047223 */ /* 0x140fe20000010815 */
[----:B------:R-:W-:-:S01]  /*19920*/  FFMA.FTZ R7, R2, R104, -R21 ;  /* 0x0000006802077223 */ /* 0x000fc20000010815 */
[----:B------:R-:W-:Y:S01]  /*19930*/  FFMA.FTZ R5, R2, R8, -R21 ;  /* 0x0000000802057223 */ /* 0x000fe20000010815 */
[----:B0-----:R-:W-:-:S04]  /*19940*/  FMNMX.FTZ R10, R49, R10, !PT ;  /* 0x0000000a310a7209 */ /* 0x001fc80007810000 */
[----:B------:R-:W-:Y:S01]  /*19950*/  FSETP.NEU.FTZ.AND P3, PT, R10, -INF , PT ;  /* 0xff8000000a00780b */ /* 0x000fe20003f7d000 */
[----:B------:R-:W-:-:S05]  /*19960*/  FFMA.FTZ R36, R2, R10, -8 ;  /* 0xc100000002247423 */ /* 0x000fca000001000a */
[----:B------:R-:W-:Y:S01]  /*19970*/  FSEL R66, R36, RZ, P3 ;  /* 0x000000ff24427208 */ /* 0x000fe20001800000 */
[----:B------:R-:W-:Y:S04]  /*19980*/  MUFU.EX2 R4, R4 ;  /* 0x0000000400047308 */ /* 0x000fe80000000800 */
[----:B------:R-:W-:-:S01]  /*19990*/  FFMA.FTZ R217, R2, R37, -R66 ;  /* 0x0000002502d97223 */ /* 0x000fc20000010842 */
[C---:B------:R-:W-:Y:S01]  /*199a0*/  FFMA.FTZ R36, R2.reuse, R91, -R66 ;  /* 0x0000005b02247223 */ /* 0x040fe20000010842 */
[----:B------:R-:W-:-:S02]  /*199b0*/  FFMA.FTZ R8, R2, R6, -R21 ;  /* 0x0000000602087223 */ /* 0x000fc40000010815 */
[----:B------:R-:W0:Y:S01]  /*199c0*/  MUFU.EX2 R7, R7 ;  /* 0x0000000700077308 */ /* 0x000e220000000800 */
[----:B------:R-:W-:-:S01]  /*199d0*/  FFMA.FTZ R53, R2, R53, -R66 ;  /* 0x0000003502357223 */ /* 0x000fc20000010842 */
[C---:B------:R-:W-:Y:S01]  /*199e0*/  FFMA.FTZ R95, R2.reuse, R95, -R66 ;  /* 0x0000005f025f7223 */ /* 0x040fe20000010842 */
[----:B------:R-:W-:-:S01]  /*199f0*/  FFMA.FTZ R6, R2, R96, -R21 ;  /* 0x0000006002067223 */ /* 0x000fc20000010815 */
[----:B------:R-:W-:-:S04]  /*19a00*/  FFMA.FTZ R26, R2, R68, -R21 ;  /* 0x00000044021a7223 */ /* 0x000fc80000010815 */
[----:B------:R-:W-:Y:S01]  /*19a10*/  MUFU.EX2 R217, R217 ;  /* 0x000000d900d97308 */ /* 0x000fe20000000800 */
[----:B------:R-:W-:-:S07]  /*19a20*/  FFMA.FTZ R219, R2, R77, -R66 ;  /* 0x0000004d02db7223 */ /* 0x000fce0000010842 */
[----:B------:R-:W1:Y:S01]  /*19a30*/  MUFU.EX2 R36, R36 ;  /* 0x0000002400247308 */ /* 0x000e620000000800 */
[----:B------:R-:W-:-:S01]  /*19a40*/  FFMA.FTZ R74, R2, R73, -R21 ;  /* 0x00000049024a7223 */ /* 0x000fc20000010815 */
[----:B------:R-:W-:-:S06]  /*19a50*/  FFMA.FTZ R35, R2, R41, -R21 ;  /* 0x0000002902237223 */ /* 0x000fcc0000010815 */
[----:B------:R-:W2:Y:S01]  /*19a60*/  MUFU.EX2 R5, R5 ;  /* 0x0000000500057308 */ /* 0x000ea20000000800 */
[----:B------:R-:W-:-:S01]  /*19a70*/  FFMA.FTZ R11, R2, R100, -R21 ;  /* 0x00000064020b7223 */ /* 0x000fc20000010815 */
[C-C-:B------:R-:W-:Y:S01]  /*19a80*/  FFMA.FTZ R13, R2.reuse, R13, -R21.reuse ;  /* 0x0000000d020d7223 */ /* 0x140fe20000010815 */
[----:B------:R-:W-:-:S01]  /*19a90*/  FFMA.FTZ R73, R2, R80, -R21 ;  /* 0x0000005002497223 */ /* 0x000fc20000010815 */
[----:B------:R-:W-:-:S04]  /*19aa0*/  FFMA.FTZ R76, R2, R76, -R21 ;  /* 0x0000004c024c7223 */ /* 0x000fc80000010815 */
[----:B------:R-:W3:Y:S01]  /*19ab0*/  MUFU.EX2 R68, R53 ;  /* 0x0000003500447308 */ /* 0x000ee20000000800 */
[----:B------:R-:W-:-:S01]  /*19ac0*/  FFMA.FTZ R58, R2, R84, -R21 ;  /* 0x00000054023a7223 */ /* 0x000fc20000010815 */
[C-C-:B------:R-:W-:Y:S01]  /*19ad0*/  FFMA.FTZ R59, R2.reuse, R72, -R21.reuse ;  /* 0x00000048023b7223 */ /* 0x140fe20000010815 */
[----:B------:R-:W-:-:S01]  /*19ae0*/  FFMA.FTZ R42, R2, R60, -R21 ;  /* 0x0000003c022a7223 */ /* 0x000fc20000010815 */
[C-C-:B------:R-:W-:Y:S01]  /*19af0*/  FFMA.FTZ R46, R2.reuse, R64, -R21.reuse ;  /* 0x00000040022e7223 */ /* 0x140fe20000010815 */
[----:B------:R-:W-:-:S03]  /*19b00*/  FFMA.FTZ R30, R2, R56, -R21 ;  /* 0x00000038021e7223 */ /* 0x000fc60000010815 */
[----:B------:R-:W4:Y:S01]  /*19b10*/  MUFU.EX2 R8, R8 ;  /* 0x0000000800087308 */ /* 0x000f220000000800 */
[----:B------:R-:W-:-:S01]  /*19b20*/  FFMA.FTZ R15, R2, R15, -R21 ;  /* 0x0000000f020f7223 */ /* 0x000fc20000010815 */
[C-C-:B------:R-:W-:Y:S01]  /*19b30*/  FFMA.FTZ R41, R2.reuse, R52, -R21.reuse ;  /* 0x0000003402297223 */ /* 0x140fe20000010815 */
[----:B------:R-:W-:-:S01]  /*19b40*/  FFMA.FTZ R24, R2, R24, -R21 ;  /* 0x0000001802187223 */ /* 0x000fc20000010815 */
[C-C-:B------:R-:W-:Y:S01]  /*19b50*/  FFMA.FTZ R25, R2.reuse, R25, -R21.reuse ;  /* 0x0000001902197223 */ /* 0x140fe20000010815 */
[----:B------:R-:W-:-:S01]  /*19b60*/  FFMA.FTZ R28, R2, R28, -R21 ;  /* 0x0000001c021c7223 */ /* 0x000fc20000010815 */
[C---:B------:R-:W-:Y:S02]  /*19b70*/  FFMA.FTZ R33, R2.reuse, R33, -R21 ;  /* 0x0000002102217223 */ /* 0x040fe40000010815 */
[----:B------:R5:W-:Y:S01]  /*19b80*/  MUFU.EX2 R9, R29 ;  /* 0x0000001d00097308 */ /* 0x000be20000000800 */
[----:B------:R-:W-:-:S01]  /*19b90*/  FFMA.FTZ R81, R2, R81, -R66 ;  /* 0x0000005102517223 */ /* 0x000fc20000010842 */
[----:B0-----:R-:W-:-:S06]  /*19ba0*/  FADD.FTZ R82, R4, R7 ;  /* 0x0000000704527221 */ /* 0x001fcc0000010000 */
[----:B------:R-:W0:Y:S01]  /*19bb0*/  MUFU.EX2 R95, R95 ;  /* 0x0000005f005f7308 */ /* 0x000e220000000800 */
[----:B-----5:R-:W-:-:S01]  /*19bc0*/  FFMA.FTZ R29, R2, R92, -R21 ;  /* 0x0000005c021d7223 */ /* 0x020fc20000010815 */
[C---:B------:R-:W-:Y:S01]  /*19bd0*/  FFMA.FTZ R21, R2.reuse, R40, -R21 ;  /* 0x0000002802157223 */ /* 0x040fe20000010815 */
[----:B------:R-:W-:-:S05]  /*19be0*/  FFMA.FTZ R40, R2, R99, -R66 ;  /* 0x0000006302287223 */ /* 0x000fca0000010842 */
[----:B------:R-:W5:Y:S01]  /*19bf0*/  MUFU.EX2 R6, R6 ;  /* 0x0000000600067308 */ /* 0x000f620000000800 */
[----:B------:R-:W-:-:S01]  /*19c00*/  FFMA.FTZ R205, R2, R57, -R66 ;  /* 0x0000003902cd7223 */ /* 0x000fc20000010842 */
[----:B------:R-:W-:Y:S01]  /*19c10*/  FFMA.FTZ R56, R2, R67, -R66 ;  /* 0x0000004302387223 */ /* 0x000fe20000010842 */
[----:B-1----:R-:W-:-:S05]  /*19c20*/  FADD.FTZ R57, R217, R36 ;  /* 0x00000024d9397221 */ /* 0x002fca0000010000 */
[----:B------:R-:W1:Y:S01]  /*19c30*/  MUFU.EX2 R219, R219 ;  /* 0x000000db00db7308 */ /* 0x000e620000000800 */
[----:B--2---:R-:W-:-:S01]  /*19c40*/  FADD.FTZ R67, R5, R82 ;  /* 0x0000005205437221 */ /* 0x004fc20000010000 */
[----:B------:R-:W-:Y:S01]  /*19c50*/  FFMA.FTZ R103, R2, R103, -R66 ;  /* 0x0000006702677223 */ /* 0x000fe20000010842 */
[----:B---3--:R-:W-:-:S05]  /*19c60*/  FADD.FTZ R82, R68, R57 ;  /* 0x0000003944527221 */ /* 0x008fca0000010000 */
[----:B------:R-:W2:Y:S01]  /*19c70*/  MUFU.EX2 R40, R40 ;  /* 0x0000002800287308 */ /* 0x000ea20000000800 */
[----:B------:R-:W-:-:S01]  /*19c80*/  FFMA.FTZ R213, R2, R89, -R66 ;  /* 0x0000005902d57223 */ /* 0x000fc20000010842 */
[----:B----4-:R-:W-:-:S06]  /*19c90*/  FADD.FTZ R67, R8, R67 ;  /* 0x0000004308437221 */ /* 0x010fcc0000010000 */
[----:B------:R-:W3:Y:S01]  /*19ca0*/  MUFU.EX2 R11, R11 ;  /* 0x0000000b000b7308 */ /* 0x000ee20000000800 */
[----:B0-----:R-:W-:-:S01]  /*19cb0*/  FADD.FTZ R82, R95, R82 ;  /* 0x000000525f527221 */ /* 0x001fc20000010000 */
[----:B------:R-:W-:-:S06]  /*19cc0*/  FFMA.FTZ R50, R2, R75, -R66 ;  /* 0x0000004b02327223 */ /* 0x000fcc0000010842 */
[----:B------:R-:W0:Y:S01]  /*19cd0*/  MUFU.EX2 R81, R81 ;  /* 0x0000005100517308 */ /* 0x000e220000000800 */
[----:B-----5:R-:W-:-:S07]  /*19ce0*/  FADD.FTZ R84, R6, R67 ;  /* 0x0000004306547221 */ /* 0x020fce0000010000 */
[----:B------:R-:W4:Y:S01]  /*19cf0*/  MUFU.EX2 R12, R12 ;  /* 0x0000000c000c7308 */ /* 0x000f220000000800 */
[----:B-1----:R-:W-:-:S01]  /*19d00*/  FADD.FTZ R57, R219, R82 ;  /* 0x00000052db397221 */ /* 0x002fc20000010000 */
[----:B------:R-:W-:-:S06]  /*19d10*/  FFMA.FTZ R93, R2, R93, -R66 ;  /* 0x0000005d025d7223 */ /* 0x000fcc0000010842 */
[----:B------:R-:W1:Y:S01]  /*19d20*/  MUFU.EX2 R70, R103 ;  /* 0x0000006700467308 */ /* 0x000e620000000800 */
[----:B------:R-:W-:-:S07]  /*19d30*/  FADD.FTZ R84, R9, R84 ;  /* 0x0000005409547221 */ /* 0x000fce0000010000 */
[----:B------:R-:W5:Y:S01]  /*19d40*/  MUFU.EX2 R13, R13 ;  /* 0x0000000d000d7308 */ /* 0x000f620000000800 */
[----:B--2---:R-:W-:-:S01]  /*19d50*/  FADD.FTZ R82, R40, R57 ;  /* 0x0000003928527221 */ /* 0x004fc20000010000 */
[----:B---3--:R-:W-:-:S06]  /*19d60*/  FADD.FTZ R57, R11, R84 ;  /* 0x000000540b397221 */ /* 0x008fcc0000010000 */
[----:B------:R-:W2:Y:S01]  /*19d70*/  MUFU.EX2 R213, R213 ;  /* 0x000000d500d57308 */ /* 0x000ea20000000800 */
[----:B------:R-:W-:-:S01]  /*19d80*/  FFMA.FTZ R79, R2, R79, -R66 ;  /* 0x0000004f024f7223 */ /* 0x000fc20000010842 */
[----:B0-----:R-:W-:-:S06]  /*19d90*/  FADD.FTZ R67, R81, R82 ;  /* 0x0000005251437221 */ /* 0x001fcc0000010000 */
[----:B------:R-:W0:Y:S01]  /*19da0*/  MUFU.EX2 R50, R50 ;  /* 0x0000003200327308 */ /* 0x000e220000000800 */
[----:B------:R-:W-:-:S01]  /*19db0*/  FFMA.FTZ R37, R2, R97, -R66 ;  /* 0x0000006102257223 */ /* 0x000fc20000010842 */
[----:B------:R-:W-:Y:S02]  /*19dc0*/  @!P2 VIADD R3, R3, 0x33440 ;  /* 0x000334400303a836 */ /* 0x000fe40000000000 */
[----:B----4-:R-:W-:-:S04]  /*19dd0*/  FADD.FTZ R84, R12, R57 ;  /* 0x000000390c547221 */ /* 0x010fc80000010000 */
[----:B------:R-:W3:Y:S01]  /*19de0*/  MUFU.EX2 R29, R29 ;  /* 0x0000001d001d7308 */ /* 0x000ee20000000800 */
[----:B-1----:R-:W-:-:S01]  /*19df0*/  FADD.FTZ R86, R70, R67 ;  /* 0x0000004346567221 */ /* 0x002fc20000010000 */
[----:B------:R-:W-:-:S06]  /*19e00*/  FFMA.FTZ R52, R2, R83, -R66 ;  /* 0x0000005302347223 */ /* 0x000fcc0000010842 */
[----:B------:R-:W1:Y:S01]  /*19e10*/  MUFU.EX2 R93, R93 ;  /* 0x0000005d005d7308 */ /* 0x000e620000000800 */
[----:B-----5:R-:W-:-:S01]  /*19e20*/  FADD.FTZ R57, R13, R84 ;  /* 0x000000540d397221 */ /* 0x020fc20000010000 */
[----:B------:R-:W-:-:S06]  /*19e30*/  @!P2 PRMT R64, RZ, 0x654, R3 ;  /* 0x00000654ff40a816 */ /* 0x000fcc0000000003 */
[----:B------:R-:W4:Y:S01]  /*19e40*/  MUFU.EX2 R74, R74 ;  /* 0x0000004a004a7308 */ /* 0x000f220000000800 */
[----:B--2---:R-:W-:-:S01]  /*19e50*/  FADD.FTZ R67, R213, R86 ;  /* 0x00000056d5437221 */ /* 0x004fc20000010000 */
[----:B------:R-:W-:-:S06]  /*19e60*/  FFMA.FTZ R101, R2, R101, -R66 ;  /* 0x0000006502657223 */ /* 0x000fcc0000010842 */
[----:B------:R-:W2:Y:S01]  /*19e70*/  MUFU.EX2 R72, R79 ;  /* 0x0000004f00487308 */ /* 0x000ea20000000800 */
[----:B------:R-:W-:-:S01]  /*19e80*/  FADD.FTZ R84, R48, R57 ;  /* 0x0000003930547221 */ /* 0x000fc20000010000 */
[----:B------:R5:W-:Y:S06]  /*19e90*/  @!P2 SYNCS.ARRIVE.TRANS64.RED.A1T0 RZ, [R64+URZ], RZ ;  /* 0x000000ff40ffa9a7 */ /* 0x000bec000810043f */
[----:B------:R-:W2:Y:S01]  /*19ea0*/  MUFU.EX2 R73, R73 ;  /* 0x0000004900497308 */ /* 0x000ea20000000800 */
[----:B------:R-:W-:-:S01]  /*19eb0*/  FFMA.FTZ R87, R2, R87, -R66 ;  /* 0x0000005702577223 */ /* 0x000fc20000010842 */
[C-C-:B------:R-:W-:Y:S01]  /*19ec0*/  FFMA.FTZ R49, R2.reuse, R105, -R66.reuse ;  /* 0x0000006902317223 */ /* 0x140fe20000010842 */
[----:B------:R-:W-:-:S01]  /*19ed0*/  FFMA.FTZ R54, R2, R107, -R66 ;  /* 0x0000006b02367223 */ /* 0x000fc20000010842 */
[----:B------:R-:W-:-:S04]  /*19ee0*/  FFMA.FTZ R109, R2, R109, -R66 ;  /* 0x0000006d026d7223 */ /* 0x000fc80000010842 */
[----:B------:R-:W2:Y:S01]  /*19ef0*/  MUFU.EX2 R37, R37 ;  /* 0x0000002500257308 */ /* 0x000ea20000000800 */
[----:B------:R-:W-:-:S01]  /*19f00*/  FFMA.FTZ R85, R2, R85, -R66 ;  /* 0x0000005502557223 */ /* 0x000fc20000010842 */
[C-C-:B------:R-:W-:Y:S01]  /*19f10*/  FFMA.FTZ R53, R2.reuse, R111, -R66.reuse ;  /* 0x0000006f02357223 */ /* 0x140fe20000010842 */
[----:B------:R-:W-:-:S01]  /*19f20*/  FFMA.FTZ R60, R2, R113, -R66 ;  /* 0x00000071023c7223 */ /* 0x000fc20000010842 */
[C-C-:B------:R-:W-:Y:S01]  /*19f30*/  FFMA.FTZ R71, R2.reuse, R71, -R66.reuse ;  /* 0x0000004702477223 */ /* 0x140fe20000010842 */
[----:B-----5:R-:W-:-:S03]  /*19f40*/  FFMA.FTZ R64, R2, R115, -R66 ;  /* 0x0000007302407223 */ /* 0x020fc60000010842 */
[----:B------:R-:W5:Y:S01]  /*19f50*/  MUFU.EX2 R76, R76 ;  /* 0x0000004c004c7308 */ /* 0x000f620000000800 */
[----:B------:R-:W-:-:S01]  /*19f60*/  FFMA.FTZ R117, R2, R117, -R66 ;  /* 0x0000007502757223 */ /* 0x000fc20000010842 */
[C-C-:B------:R-:W-:Y:S01]  /*19f70*/  FFMA.FTZ R47, R2.reuse, R47, -R66.reuse ;  /* 0x0000002f022f7223 */ /* 0x140fe20000010842 */
[----:B------:R-:W-:-:S01]  /*19f80*/  FFMA.FTZ R61, R2, R61, -R66 ;  /* 0x0000003d023d7223 */ /* 0x000fc20000010842 */
[C-C-:B------:R-:W-:Y:S01]  /*19f90*/  FFMA.FTZ R119, R2.reuse, R119, -R66.reuse ;  /* 0x0000007702777223 */ /* 0x140fe20000010842 */
[----:B------:R-:W-:-:S01]  /*19fa0*/  FFMA.FTZ R121, R2, R121, -R66 ;  /* 0x0000007902797223 */ /* 0x000fc20000010842 */
[C-C-:B------:R-:W-:Y:S01]  /*19fb0*/  FFMA.FTZ R55, R2.reuse, R55, -R66.reuse ;  /* 0x0000003702377223 */ /* 0x140fe20000010842 */
[----:B------:R-:W-:-:S01]  /*19fc0*/  FFMA.FTZ R65, R2, R65, -R66 ;  /* 0x0000004102417223 */ /* 0x000fc20000010842 */
        /* <DEDUP_REMOVED lines=9> */
[----:B0-----:R-:W-:-:S01]  /*1a060*/  FADD.FTZ R66, R50, R67 ;  /* 0x0000004332427221 */ /* 0x001fc20000010000 */
[----:B---3--:R-:W-:Y:S01]  /*1a070*/  FADD.FTZ R57, R29, R84 ;  /* 0x000000541d397221 */ /* 0x008fe20000010000 */
[----:B------:R-:W-:-:S02]  /*1a080*/  F2FP.SATFINITE.E4M3.F32.PACK_AB_MERGE_C R216, R8, R5, RZ ;  /* 0x0000000508d8723e */ /* 0x000fc400048070ff */
[----:B-1----:R-:W-:Y:S01]  /*1a090*/  FADD.FTZ R5, R93, R66 ;  /* 0x000000425d057221 */ /* 0x002fe20000010000 */
[----:B----4-:R-:W-:-:S02]  /*1a0a0*/  FADD.FTZ R66, R74, R57 ;  /* 0x000000394a427221 */ /* 0x010fc40000010000 */
[----:B------:R-:W0:Y:S01]  /*1a0b0*/  MUFU.EX2 R101, R101 ;  /* 0x0000006500657308 */ /* 0x000e220000000800 */
[----:B------:R-:W-:Y:S01]  /*1a0c0*/  F2FP.SATFINITE.E4M3.F32.PACK_AB_MERGE_C R218, R12, R11, RZ ;  /* 0x0000000b0cda723e */ /* 0x000fe200048070ff */
[----:B--2---:R-:W-:Y:S01]  /*1a0d0*/  FADD.FTZ R12, R72, R5 ;  /* 0x00000005480c7221 */ /* 0x004fe20000010000 */
[----:B------:R-:W-:-:S05]  /*1a0e0*/  FADD.FTZ R5, R73, R66 ;  /* 0x0000004249057221 */ /* 0x000fca0000010000 */
[----:B------:R-:W1:Y:S01]  /*1a0f0*/  MUFU.EX2 R78, R87 ;  /* 0x00000057004e7308 */ /* 0x000e620000000800 */
[----:B------:R-:W-:-:S01]  /*1a100*/  FADD.FTZ R11, R37, R12 ;  /* 0x0000000c250b7221 */ /* 0x000fc20000010000 */
[----:B-----5:R-:W-:-:S06]  /*1a110*/  FADD.FTZ R5, R76, R5 ;  /* 0x000000054c057221 */ /* 0x020fcc0000010000 */
[----:B------:R-:W2:Y:S01]  /*1a120*/  MUFU.EX2 R59, R59 ;  /* 0x0000003b003b7308 */ /* 0x000ea20000000800 */
[----:B------:R-:W-:-:S01]  /*1a130*/  FADD.FTZ R12, R52, R11 ;  /* 0x0000000b340c7221 */ /* 0x000fc20000010000 */
[----:B------:R-:W-:-:S06]  /*1a140*/  FADD.FTZ R66, R58, R5 ;  /* 0x000000053a427221 */ /* 0x000fcc0000010000 */
[----:B------:R-:W-:Y:S08]  /*1a150*/  MUFU.EX2 R62, R62 ;  /* 0x0000003e003e7308 */ /* 0x000ff00000000800 */
[----:B------:R-:W3:Y:S01]  /*1a160*/  MUFU.EX2 R49, R49 ;  /* 0x0000003100317308 */ /* 0x000ee20000000800 */
[----:B0-----:R-:W-:-:S01]  /*1a170*/  FADD.FTZ R5, R101, R12 ;  /* 0x0000000c65057221 */ /* 0x001fc20000010000 */
[----:B------:R-:W-:-:S06]  /*1a180*/  FADD.FTZ R66, R63, R66 ;  /* 0x000000423f427221 */ /* 0x000fcc0000010000 */
[----:B------:R-:W-:Y:S01]  /*1a190*/  MUFU.EX2 R42, R42 ;  /* 0x0000002a002a7308 */ /* 0x000fe20000000800 */
[----:B-1----:R-:W-:-:S07]  /*1a1a0*/  F2FP.SATFINITE.E4M3.F32.PACK_AB_MERGE_C R215, R78, R101, RZ ;  /* 0x000000654ed7723e */ /* 0x002fce00048070ff */
[----:B------:R-:W0:Y:S01]  /*1a1b0*/  MUFU.EX2 R54, R54 ;  /* 0x0000003600367308 */ /* 0x000e220000000800 */
[----:B------:R-:W-:-:S01]  /*1a1c0*/  FADD.FTZ R78, R78, R5 ;  /* 0x000000054e4e7221 */ /* 0x000fc20000010000 */
[----:B--2---:R-:W-:-:S06]  /*1a1d0*/  FADD.FTZ R5, R59, R66 ;  /* 0x000000423b057221 */ /* 0x004fcc0000010000 */
[----:B------:R-:W1:Y:S08]  /*1a1e0*/  MUFU.EX2 R43, R43 ;  /* 0x0000002b002b7308 */ /* 0x000e700000000800 */
[----:B------:R-:W2:Y:S01]  /*1a1f0*/  MUFU.EX2 R109, R109 ;  /* 0x0000006d006d7308 */ /* 0x000ea20000000800 */
[----:B------:R-:W-:Y:S01]  /*1a200*/  F2FP.SATFINITE.E4M3.F32.PACK_AB_MERGE_C R216, R7, R4, R216 ;  /* 0x0000000407d8723e */ /* 0x000fe200048070d8 */
[----:B---3--:R-:W-:-:S06]  /*1a210*/  FADD.FTZ R7, R49, R78 ;  /* 0x0000004e31077221 */ /* 0x008fcc0000010000 */
[----:B------:R-:W3:Y:S01]  /*1a220*/  MUFU.EX2 R80, R85 ;  /* 0x0000005500507308 */ /* 0x000ee20000000800 */
[----:B------:R-:W-:-:S07]  /*1a230*/  FADD.FTZ R5, R62, R5 ;  /* 0x000000053e057221 */ /* 0x000fce0000010000 */
[----:B------:R-:W4:Y:S01]  /*1a240*/  MUFU.EX2 R46, R46 ;  /* 0x0000002e002e7308 */ /* 0x000f220000000800 */
[----:B------:R-:W-:Y:S01]  /*1a250*/  F2FP.SATFINITE.E4M3.F32.PACK_AB_MERGE_C R218, R9, R6, R218 ;  /* 0x0000000609da723e */ /* 0x000fe200048070da */
[----:B0-----:R-:W-:Y:S01]  /*1a260*/  FADD.FTZ R6, R54, R7 ;  /* 0x0000000736067221 */ /* 0x001fe20000010000 */
[----:B------:R-:W-:-:S05]  /*1a270*/  FADD.FTZ R12, R42, R5 ;  /* 0x000000052a0c7221 */ /* 0x000fca0000010000 */
[----:B------:R-:W-:Y:S08]  /*1a280*/  MUFU.EX2 R51, R51 ;  /* 0x0000003300337308 */ /* 0x000ff00000000800 */
[----:B------:R-:W0:Y:S01]  /*1a290*/  MUFU.EX2 R53, R53 ;  /* 0x0000003500357308 */ /* 0x000e220000000800 */
[----:B-1----:R-:W-:Y:S01]  /*1a2a0*/  F2FP.SATFINITE.E4M3.F32.PACK_AB_MERGE_C R208, R43, R42, RZ ;  /* 0x0000002a2bd0723e */ /* 0x002fe200048070ff */
[----:B--2---:R-:W-:Y:S01]  /*1a2b0*/  FADD.FTZ R5, R109, R6 ;  /* 0x000000066d057221 */ /* 0x004fe20000010000 */
[----:B------:R-:W-:-:S05]  /*1a2c0*/  FADD.FTZ R43, R43, R12 ;  /* 0x0000000c2b2b7221 */ /* 0x000fca0000010000 */
[----:B------:R-:W-:Y:S08]  /*1a2d0*/  MUFU.EX2 R26, R26 ;  /* 0x0000001a001a7308 */ /* 0x000ff00000000800 */
[----:B------:R-:W1:Y:S01]  /*1a2e0*/  MUFU.EX2 R56, R56 ;  /* 0x0000003800387308 */ /* 0x000e620000000800 */
[C---:B---3--:R-:W-:Y:S01]  /*1a2f0*/  F2FP.SATFINITE.E4M3.F32.PACK_AB_MERGE_C R209, R80.reuse, R109, RZ ;  /* 0x0000006d50d1723e */ /* 0x048fe200048070ff */
[----:B------:R-:W-:-:S06]  /*1a300*/  FADD.FTZ R80, R80, R5 ;  /* 0x0000000550507221 */ /* 0x000fcc0000010000 */
[----:B------:R-:W-:Y:S01]  /*1a310*/  MUFU.EX2 R27, R27 ;  /* 0x0000001b001b7308 */ /* 0x000fe20000000800 */
[----:B----4-:R-:W-:-:S07]  /*1a320*/  FADD.FTZ R12, R46, R43 ;  /* 0x0000002b2e0c7221 */ /* 0x010fce0000010000 */
[----:B------:R-:W2:Y:S01]  /*1a330*/  MUFU.EX2 R60, R60 ;  /* 0x0000003c003c7308 */ /* 0x000ea20000000800 */
[----:B0-----:R-:W-:-:S01]  /*1a340*/  FADD.FTZ R5, R53, R80 ;  /* 0x0000005035057221 */ /* 0x001fc20000010000 */
[----:B------:R-:W-:-:S06]  /*1a350*/  FADD.FTZ R7, R51, R12 ;  /* 0x0000000c33077221 */ /* 0x000fcc0000010000 */
[----:B------:R-:W-:Y:S08]  /*1a360*/  MUFU.EX2 R30, R30 ;  /* 0x0000001e001e7308 */ /* 0x000ff00000000800 */
[----:B------:R-:W0:Y:S01]  /*1a370*/  MUFU.EX2 R3, R71 ;  /* 0x0000004700037308 */ /* 0x000e220000000800 */
[----:B------:R-:W-:Y:S01]  /*1a380*/  F2FP.SATFINITE.E4M3.F32.PACK_AB_MERGE_C R68, R95, R68, RZ ;  /* 0x000000445f44723e */ /* 0x000fe200048070ff */
[----:B-1----:R-:W-:Y:S01]  /*1a390*/  FADD.FTZ R5, R56, R5 ;  /* 0x0000000538057221 */ /* 0x002fe20000010000 */
[----:B------:R-:W-:-:S05]  /*1a3a0*/  FADD.FTZ R12, R26, R7 ;  /* 0x000000071a0c7221 */ /* 0x000fca0000010000 */
[----:B------:R-:W-:Y:S08]  /*1a3b0*/  MUFU.EX2 R35, R35 ;  /* 0x0000002300237308 */ /* 0x000ff00000000800 */
[----:B------:R-:W1:Y:S01]  /*1a3c0*/  MUFU.EX2 R205, R205 ;  /* 0x000000cd00cd7308 */ /* 0x000e620000000800 */
[----:B------:R-:W-:Y:S01]  /*1a3d0*/  F2FP.SATFINITE.E4M3.F32.PACK_AB_MERGE_C R217, R36, R217, R68 ;  /* 0x000000d924d9723e */ /* 0x000fe20004807044 */
[----:B--2---:R-:W-:Y:S01]  /*1a3e0*/  FADD.FTZ R36, R60, R5 ;  /* 0x000000053c247221 */ /* 0x004fe20000010000 */
[----:B------:R-:W-:-:S05]  /*1a3f0*/  F2FP.SATFINITE.E4M3.F32.PACK_AB_MERGE_C R210, R27, R26, RZ ;  /* 0x0000001a1bd2723e */ /* 0x000fca00048070ff */
[----:B------:R-:W-:Y:S01]  /*1a400*/  MUFU.EX2 R34, R34 ;  /* 0x0000002200227308 */ /* 0x000fe20000000800 */
[----:B------:R-:W-:-:S07]  /*1a410*/  FADD.FTZ R27, R27, R12 ;  /* 0x0000000c1b1b7221 */ /* 0x000fce0000010000 */
[----:B------:R-:W2:Y:S01]  /*1a420*/  MUFU.EX2 R64, R64 ;  /* 0x0000004000407308 */ /* 0x000ea20000000800 */
[----:B0-----:R-:W-:-:S01]  /*1a430*/  FADD.FTZ R36, R3, R36 ;  /* 0x0000002403247221 */ /* 0x001fc20000010000 */
[----:B------:R-:W-:-:S06]  /*1a440*/  FADD.FTZ R26, R30, R27 ;  /* 0x0000001b1e1a7221 */ /* 0x000fcc0000010000 */
[----:B------:R-:W-:Y:S08]  /*1a450*/  MUFU.EX2 R39, R39 ;  /* 0x0000002700277308 */ /* 0x000ff00000000800 */
[----:B------:R-:W0:Y:S01]  /*1a460*/  MUFU.EX2 R117, R117 ;  /* 0x0000007500757308 */ /* 0x000e220000000800 */
[----:B------:R-:W-:Y:S01]  /*1a470*/  F2FP.SATFINITE.E4M3.F32.PACK_AB_MERGE_C R211, R3, R60, RZ ;  /* 0x0000003c03d3723e */ /* 0x000fe200048070ff */
[----:B-1----:R-:W-:-:S06]  /*1a480*/  FADD.FTZ R3, R205, R36 ;  /* 0x00000024cd037221 */ /* 0x002fcc0000010000 */
[----:B------:R-:W1:Y:S01]  /*1a490*/  MUFU.EX2 R82, R47 ;  /* 0x0000002f00527308 */ /* 0x000e620000000800 */
[----:B------:R-:W-:-:S07]  /*1a4a0*/  FADD.FTZ R5, R35, R26 ;  /* 0x0000001a23057221 */ /* 0x000fce0000010000 */
[----:B------:R-:W3:Y:S01]  /*1a4b0*/  MUFU.EX2 R15, R15 ;  /* 0x0000000f000f7308 */ /* 0x000ee20000000800 */
[----:B------:R-:W-:Y:S01]  /*1a4c0*/  F2FP.SATFINITE.E4M3.F32.PACK_AB_MERGE_C R70, R70, R81, RZ ;  /* 0x000000514646723e */ /* 0x000fe200048070ff */
[----:B--2---:R-:W-:Y:S01]  /*1a4d0*/  FADD.FTZ R26, R64, R3 ;  /* 0x00000003401a7221 */ /* 0x004fe20000010000 */
[----:B------:R-:W-:-:S05]  /*1a4e0*/  FADD.FTZ R36, R34, R5 ;  /* 0x0000000522247221 */ /* 0x000fca0000010000 */
[----:B------:R-:W2:Y:S01]  /*1a4f0*/  MUFU.EX2 R61, R61 ;  /* 0x0000003d003d7308 */ /* 0x000ea20000000800 */
[----:B------:R-:W-:Y:S01]  /*1a500*/  F2FP.SATFINITE.E4M3.F32.PACK_AB_MERGE_C R219, R40, R219, R70 ;  /* 0x000000db28db723e */ /* 0x000fe20004807046 */
[----:B0-----:R-:W-:Y:S01]  /*1a510*/  FADD.FTZ R3, R117, R26 ;  /* 0x0000001a75037221 */ /* 0x001fe20000010000 */
[----:B------:R-:W-:-:S01]  /*1a520*/  FADD.FTZ R36, R39, R36 ;  /* 0x0000002427247221 */ /* 0x000fc20000010000 */
[----:B------:R-:W0:Y:S04]  /*1a530*/  @P0 LDC R40, c[0x0][0x44c] ;  /* 0x00011300ff280b82 */ /* 0x000e280000000800 */
[----:B------:R-:W4:Y:S01]  /*1a540*/  MUFU.EX2 R38, R38 ;  /* 0x0000002600267308 */ /* 0x000f220000000800 */
[C---:B-1----:R-:W-:Y:S01]  /*1a550*/  F2FP.SATFINITE.E4M3.F32.PACK_AB_MERGE_C R117, R82.reuse, R117, RZ ;  /* 0x000000755275723e */ /* 0x042fe200048070ff */
[----:B------:R-:W-:-:S06]  /*1a560*/  FADD.FTZ R82, R82, R3 ;  /* 0x0000000352527221 */ /* 0x000fcc0000010000 */
[----:B------:R-:W1:Y:S01]  /*1a570*/  MUFU.EX2 R8, R119 ;  /* 0x0000007700087308 */ /* 0x000e620000000800 */
[----:B---3--:R-:W-:-:S02]  /*1a580*/  FADD.FTZ R3, R15, R36 ;  /* 0x000000240f037221 */ /* 0x008fc40000010000 */
[----:B------:R-:W3:Y:S05]  /*1a590*/  @P0 LDC R36, c[0x0][0x450] ;  /* 0x00011400ff240b82 */ /* 0x000eea0000000800 */
[----:B------:R-:W-:Y:S08]  /*1a5a0*/  MUFU.EX2 R41, R41 ;  /* 0x0000002900297308 */ /* 0x000ff00000000800 */
[----:B------:R-:W5:Y:S01]  /*1a5b0*/  MUFU.EX2 R44, R44 ;  /* 0x0000002c002c7308 */ /* 0x000f620000000800 */
[----:B------:R-:W-:-:S07]  /*1a5c0*/  F2FP.SATFINITE.E4M3.F32.PACK_AB_MERGE_C R204, R39, R34, RZ ;  /* 0x0000002227cc723e */ /* 0x000fce00048070ff */
[----:B------:R-:W-:Y:S08]  /*1a5d0*/  MUFU.EX2 R121, R121 ;  /* 0x0000007900797308 */ /* 0x000ff00000000800 */
[----:B------:R-:W0:Y:S01]  /*1a5e0*/  MUFU.EX2 R4, R55 ;  /* 0x0000003700047308 */ /* 0x000e220000000800 */
[----:B--2---:R-:W-:-:S01]  /*1a5f0*/  FADD.FTZ R5, R61, R82 ;  /* 0x000000523d057221 */ /* 0x004fc20000010000 */
[----:B------:R-:W-:Y:S01]  /*1a600*/  F2FP.SATFINITE.E4M3.F32.PACK_AB_MERGE_C R204, R35, R30, R204 ;  /* 0x0000001e23cc723e */ /* 0x000fe200048070cc */
[----:B----4-:R-:W-:-:S05]  /*1a610*/  FADD.FTZ R30, R38, R3 ;  /* 0x00000003261e7221 */ /* 0x010fca0000010000 */
[----:B------:R-:W2:Y:S01]  /*1a620*/  MUFU.EX2 R24, R24 ;  /* 0x0000001800187308 */ /* 0x000ea20000000800 */
[----:B-1----:R-:W-:-:S01]  /*1a630*/  FADD.FTZ R34, R8, R5 ;  /* 0x0000000508227221 */ /* 0x002fc20000010000 */
[----:B-----5:R-:W-:-:S06]  /*1a640*/  F2FP.SATFINITE.E4M3.F32.PACK_AB_MERGE_C R206, R44, R41, RZ ;  /* 0x000000292cce723e */ /* 0x020fcc00048070ff */
[----:B------:R-:W1:Y:S01]  /*1a650*/  MUFU.EX2 R65, R65 ;  /* 0x0000004100417308 */ /* 0x000e620000000800 */
[----:B------:R-:W-:-:S01]  /*1a660*/  FADD.FTZ R41, R41, R30 ;  /* 0x0000001e29297221 */ /* 0x000fc20000010000 */
[----:B0-----:R-:W-:-:S06]  /*1a670*/  F2FP.SATFINITE.E4M3.F32.PACK_AB_MERGE_C R207, R4, R121, RZ ;  /* 0x0000007904cf723e */ /* 0x001fcc00048070ff */
[----:B------:R-:W0:Y:S01]  /*1a680*/  MUFU.EX2 R25, R25 ;  /* 0x0000001900197308 */ /* 0x000e220000000800 */
[----:B------:R-:W-:-:S07]  /*1a690*/  FADD.FTZ R121, R121, R34 ;  /* 0x0000002279797221 */ /* 0x000fce0000010000 */
[----:B------:R-:W4:Y:S01]  /*1a6a0*/  MUFU.EX2 R6, R123 ;  /* 0x0000007b00067308 */ /* 0x000f220000000800 */
[----:B------:R-:W-:-:S07]  /*1a6b0*/  FADD.FTZ R41, R44, R41 ;  /* 0x000000292c297221 */ /* 0x000fce0000010000 */
[----:B------:R-:W-:Y:S08]  /*1a6c0*/  MUFU.EX2 R28, R28 ;  /* 0x0000001c001c7308 */ /* 0x000ff00000000800 */
[----:B------:R-:W5:Y:S01]  /*1a6d0*/  MUFU.EX2 R45, R45 ;  /* 0x0000002d002d7308 */ /* 0x000f620000000800 */
[----:B------:R-:W-:-:S01]  /*1a6e0*/  FADD.FTZ R4, R4, R121 ;  /* 0x0000007904047221 */ /* 0x000fc20000010000 */
[----:B------:R-:W-:-:S06]  /*1a6f0*/  F2FP.SATFINITE.E4M3.F32.PACK_AB_MERGE_C R207, R8, R61, R207 ;  /* 0x0000003d08cf723e */ /* 0x000fcc00048070cf */
[----:B------:R-:W5:Y:S01]  /*1a700*/  MUFU.EX2 R125, R125 ;  /* 0x0000007d007d7308 */ /* 0x000f620000000800 */
[----:B--2---:R-:W-:-:S01]  /*1a710*/  FADD.FTZ R8, R24, R41 ;  /* 0x0000002918087221 */ /* 0x004fc20000010000 */
[----:B------:R-:W-:-:S06]  /*1a720*/  @P0 IMAD.HI.U32 R9, R235, R40, RZ ;  /* 0x00000028eb090227 */ /* 0x000fcc00078e00ff */
[----:B------:R-:W2:Y:S01]  /*1a730*/  MUFU.EX2 R12, R31 ;  /* 0x0000001f000c7308 */ /* 0x000ea20000000800 */
[----:B-1----:R-:W-:-:S01]  /*1a740*/  FADD.FTZ R3, R65, R4 ;  /* 0x0000000441037221 */ /* 0x002fc20000010000 */
[----:B------:R-:W-:Y:S02]  /*1a750*/  IMAD.MOV.U32 R30, RZ, RZ, R235 ;  /* 0x000000ffff1e7224 */ /* 0x000fe400078e00eb */
[----:B0-----:R-:W-:-:S01]  /*1a760*/  FADD.FTZ R5, R25, R8 ;  /* 0x0000000819057221 */ /* 0x001fc20000010000 */
[----:B---3--:R-:W-:-:S03]  /*1a770*/  @P0 SHF.R.U32.HI R30, RZ, R36, R9 ;  /* 0x00000024ff1e0219 */ /* 0x008fc60000011609 */
[----:B------:R-:W0:Y:S01]  /*1a780*/  MUFU.EX2 R69, R69 ;  /* 0x0000004500457308 */ /* 0x000e220000000800 */
[----:B----4-:R-:W-:-:S01]  /*1a790*/  FADD.FTZ R4, R6, R3 ;  /* 0x0000000306047221 */ /* 0x010fc20000010000 */
[----:B-----5:R-:W-:Y:S01]  /*1a7a0*/  F2FP.SATFINITE.E4M3.F32.PACK_AB_MERGE_C R7, R45, R28, RZ ;  /* 0x0000001c2d07723e */ /* 0x020fe200048070ff */
[----:B------:R-:W-:-:S01]  /*1a7b0*/  FADD.FTZ R28, R28, R5 ;  /* 0x000000051c1c7221 */ /* 0x000fc20000010000 */
[----:B------:R-:W-:Y:S01]  /*1a7c0*/  IADD3 R5, R30, R108, -R237 ;  /* 0x0000006c1e057210 */ /* 0x000fe20007ffe8ed */
[----:B------:R-:W-:-:S01]  /*1a7d0*/  FADD.FTZ R3, R125, R4 ;  /* 0x000000047d037221 */ /* 0x000fc20000010000 */
[----:B------:R-:W-:Y:S02]  /*1a7e0*/  F2FP.SATFINITE.E4M3.F32.PACK_AB_MERGE_C R200, R25, R24, R7 ;  /* 0x0000001819c8723e */ /* 0x000fe40004807007 */
[C---:B--2---:R-:W-:Y:S01]  /*1a7f0*/  F2FP.SATFINITE.E4M3.F32.PACK_AB_MERGE_C R125, R12.reuse, R125, RZ ;  /* 0x0000007d0c7d723e */ /* 0x044fe200048070ff */
[----:B------:R-:W-:Y:S01]  /*1a800*/  FADD.FTZ R12, R12, R3 ;  /* 0x000000030c0c7221 */ /* 0x000fe20000010000 */
[----:B------:R-:W-:Y:S01]  /*1a810*/  IMAD.HI R7, R5, 0x66666667, RZ ;  /* 0x6666666705077827 */ /* 0x000fe200078e02ff */
[----:B------:R-:W1:Y:S03]  /*1a820*/  MUFU.EX2 R20, R20 ;  /* 0x0000001400147308 */ /* 0x000e660000000800 */
[----:B0-----:R-:W-:-:S01]  /*1a830*/  FADD.FTZ R3, R69, R12 ;  /* 0x0000000c45037221 */ /* 0x001fc20000010000 */
[----:B------:R-:W-:-:S04]  /*1a840*/  SHF.R.U32.HI R12, RZ, 0x1f, R7 ;  /* 0x0000001fff0c7819 */ /* 0x000fc80000011607 */
[----:B------:R-:W-:Y:S01]  /*1a850*/  MUFU.EX2 R32, R32 ;  /* 0x0000002000207308 */ /* 0x000fe20000000800 */
[----:B------:R-:W-:-:S07]  /*1a860*/  LEA.HI.SX32 R12, R7, R12, 0x1a ;  /* 0x0000000c070c7211 */ /* 0x000fce00078fd2ff */
[----:B------:R-:W0:Y:S01]  /*1a870*/  MUFU.EX2 R21, R21 ;  /* 0x0000001500157308 */ /* 0x000e220000000800 */
[----:B------:R-:W-:-:S07]  /*1a880*/  F2FP.SATFINITE.E4M3.F32.PACK_AB_MERGE_C R206, R38, R15, R206 ;  /* 0x0000000f26ce723e */ /* 0x000fce00048070ce */
[----:B------:R-:W2:Y:S01]  /*1a890*/  MUFU.EX2 R33, R33 ;  /* 0x0000002100217308 */ /* 0x000ea20000000800 */
[----:B------:R-:W-:-:S07]  /*1a8a0*/  IADD3 R7, R159, -0x2, RZ ;  /* 0xfffffffe9f077810 */ /* 0x000fce0007ffe0ff */
[----:B------:R-:W3:Y:S01]  /*1a8b0*/  MUFU.EX2 R26, R127 ;  /* 0x0000007f001a7308 */ /* 0x000ee20000000800 */
[----:B------:R-:W-:Y:S01]  /*1a8c0*/  VIMNMX R15, RZ, R12, !PT ;  /* 0x0000000cff0f7248 */ /* 0x000fe20007fe0100 */
[----:B------:R-:W-:-:S06]  /*1a8d0*/  FADD.FTZ R45, R45, R28 ;  /* 0x0000001c2d2d7221 */ /* 0x000fcc0000010000 */
[----:B------:R-:W4:Y:S01]  /*1a8e0*/  MUFU.EX2 R129, R129 ;  /* 0x0000008100817308 */ /* 0x000f220000000800 */
[----:B------:R-:W-:-:S07]  /*1a8f0*/  ISETP.GE.AND P2, PT, R7, R15, PT ;  /* 0x0000000f0700720c */ /* 0x000fce0003f46270 */
[----:B------:R-:W5:Y:S01]  /*1a900*/  MUFU.EX2 R8, R131 ;  /* 0x0000008300087308 */ /* 0x000f620000000800 */
[----:B-1----:R-:W-:-:S01]  /*1a910*/  FADD.FTZ R4, R20, R45 ;  /* 0x0000002d14047221 */ /* 0x002fc20000010000 */
[----:B------:R-:W-:Y:S02]  /*1a920*/  F2FP.SATFINITE.E4M3.F32.PACK_AB_MERGE_C R201, R6, R65, R125 ;  /* 0x0000004106c9723e */ /* 0x000fe4000480707d */
[----:B0-----:R-:W-:Y:S01]  /*1a930*/  F2FP.SATFINITE.E4M3.F32.PACK_AB_MERGE_C R6, R21, R32, RZ ;  /* 0x000000201506723e */ /* 0x001fe200048070ff */
[----:B--2---:R-:W-:Y:S01]  /*1a940*/  FADD.FTZ R5, R33, R4 ;  /* 0x0000000421057221 */ /* 0x004fe20000010000 */
[----:B---3--:R-:W-:-:S01]  /*1a950*/  FADD.FTZ R4, R26, R3 ;  /* 0x000000031a047221 */ /* 0x008fc20000010000 */
[----:B------:R-:W-:Y:S02]  /*1a960*/  F2FP.SATFINITE.E4M3.F32.PACK_AB_MERGE_C R212, R74, R29, RZ ;  /* 0x0000001d4ad4723e */ /* 0x000fe400048070ff */
[----:B------:R-:W-:Y:S01]  /*1a970*/  F2FP.SATFINITE.E4M3.F32.PACK_AB_MERGE_C R202, R33, R20, R6 ;  /* 0x0000001421ca723e */ /* 0x000fe20004807006 */
[----:B------:R-:W-:Y:S01]  /*1a980*/  FADD.FTZ R32, R32, R5 ;  /* 0x0000000520207221 */ /* 0x000fe20000010000 */
[----:B------:R-:W-:Y:S01]  /*1a990*/  F2FP.SATFINITE.E4M3.F32.PACK_AB_MERGE_C R72, R72, R93, RZ ;  /* 0x0000005d4848723e */ /* 0x000fe200048070ff */
[----:B----4-:R-:W-:Y:S01]  /*1a9a0*/  FADD.FTZ R3, R129, R4 ;  /* 0x0000000481037221 */ /* 0x010fe20000010000 */
[----:B------:R-:W-:-:S02]  /*1a9b0*/  F2FP.SATFINITE.E4M3.F32.PACK_AB_MERGE_C R214, R63, R58, RZ ;  /* 0x0000003a3fd6723e */ /* 0x000fc400048070ff */
[----:B-----5:R-:W-:Y:S01]  /*1a9c0*/  F2FP.SATFINITE.E4M3.F32.PACK_AB_MERGE_C R6, R8, R129, RZ ;  /* 0x000000810806723e */ /* 0x020fe200048070ff */
[----:B------:R-:W-:-:S01]  /*1a9d0*/  FADD.FTZ R4, R21, R32 ;  /* 0x0000002015047221 */ /* 0x000fc20000010000 */
[----:B------:R-:W-:Y:S01]  /*1a9e0*/  F2FP.SATFINITE.E4M3.F32.PACK_AB_MERGE_C R212, R48, R13, R212 ;  /* 0x0000000d30d4723e */ /* 0x000fe200048070d4 */
[----:B------:R-:W-:-:S01]  /*1a9f0*/  FADD.FTZ R3, R8, R3 ;  /* 0x0000000308037221 */ /* 0x000fc20000010000 */
[----:B------:R-:W-:Y:S02]  /*1aa00*/  F2FP.SATFINITE.E4M3.F32.PACK_AB_MERGE_C R213, R50, R213, R72 ;  /* 0x000000d532d5723e */ /* 0x000fe40004807048 */
[----:B------:R-:W-:Y:S02]  /*1aa10*/  CS2R R118, SRZ ;  /* 0x0000000000767805 */ /* 0x000fe4000001ff00 */
[----:B------:R-:W-:Y:S02]  /*1aa20*/  F2FP.SATFINITE.E4M3.F32.PACK_AB_MERGE_C R214, R76, R73, R214 ;  /* 0x000000494cd6723e */ /* 0x000fe400048070d6 */
[----:B------:R-:W-:-:S02]  /*1aa30*/  CS2R R114, SRZ ;  /* 0x0000000000727805 */ /* 0x000fc4000001ff00 */
[----:B------:R-:W-:Y:S02]  /*1aa40*/  F2FP.SATFINITE.E4M3.F32.PACK_AB_MERGE_C R215, R52, R37, R215 ;  /* 0x0000002534d7723e */ /* 0x000fe400048070d7 */
[----:B------:R-:W-:Y:S02]  /*1aa50*/  CS2R R112, SRZ ;  /* 0x0000000000707805 */ /* 0x000fe4000001ff00 */
        /* <DEDUP_REMOVED lines=51> */
[----:B------:R-:W-:Y:S06]  /*1ad90*/  @!P2 BRA `(.L_x_2513) ;  /* 0x0000003c00f0a947 */ /* 0x000fec0003800000 */
[----:B------:R-:W-:Y:S02]  /*1ada0*/  IMAD.MOV.U32 R5, RZ, RZ, R10 ;  /* 0x000000ffff057224 */ /* 0x000fe400078e000a */
[----:B------:R-:W-:Y:S02]  /*1adb0*/  IMAD.MOV.U32 R6, RZ, RZ, R0 ;  /* 0x000000ffff067224 */ /* 0x000fe400078e0000 */
[----:B------:R-:W-:Y:S02]  /*1adc0*/  IMAD.MOV.U32 R8, RZ, RZ, R222 ;  /* 0x000000ffff087224 */ /* 0x000fe400078e00de */
[----:B------:R-:W-:-:S07]  /*1add0*/  IMAD.MOV.U32 R119, RZ, RZ, RZ ;  /* 0x000000ffff777224 */ /* 0x000fce00078e00ff */
.L_x_2524:
        /* <DEDUP_REMOVED lines=8> */
.L_x_2515:
[----:B------:R-:W-:-:S05]  /*1ae60*/  VIADD R0, R221, 0x1 ;  /* 0x00000001dd007836 */ /* 0x000fca0000000000 */
[----:B------:R-:W-:-:S04]  /*1ae70*/  ISETP.NE.AND P3, PT, R0, 0x2, PT ;  /* 0x000000020000780c */ /* 0x000fc80003f65270 */
[----:B------:R-:W-:Y:S02]  /*1ae80*/  SEL R9, R0, RZ, P3 ;  /* 0x000000ff00097207 */ /* 0x000fe40001800000 */
[----:B------:R-:W-:-:S03]  /*1ae90*/  SHF.L.U32 R0, R222, 0x1f, RZ ;  /* 0x0000001fde007819 */ /* 0x000fc600000006ff */
[----:B------:R-:W-:-:S04]  /*1aea0*/  IMAD R9, R9, 0x8, R16 ;  /* 0x0000000809097824 */ /* 0x000fc800078e0210 */
[----:B------:R0:W1:Y:S01]  /*1aeb0*/  SYNCS.PHASECHK.TRANS64.TRYWAIT P3, [R9+URZ+0x33430], R0 ;  /* 0x03343000090075a7 */ /* 0x000062000806017f */
[----:B------:R-:W-:Y:S05]  /*1aec0*/  @!P1 BRA `(.L_x_2516) ;  /* 0x0000000000049947 */ /* 0x000fea0003800000 */
[----:B------:R-:W-:Y:S01]  /*1aed0*/  BPT.TRAP 0x1 ;  /* 0x000000040000795c */ /* 0x000fe20000300000 */
.L_x_2516:
[----:B------:R-:W-:Y:S04]  /*1aee0*/  BSSY B0, `(.L_x_2514) ;  /* 0x0000004000007945 */ /* 0x000fe80003800000 */
[----:B-1----:R-:W-:Y:S05]  /*1aef0*/  @P3 BRA `(.L_x_2517) ;  /* 0x0000000000083947 */ /* 0x002fea0003800000 */
[----:B------:R-:W1:Y:S02]  /*1af00*/  SYNCS.PHASECHK.TRANS64.TRYWAIT P3, [R9+URZ+0x33430], R0 ;  /* 0x03343000090075a7 */ /* 0x000e64000806017f */
[----:B-1----:R-:W-:Y:S05]  /*1af10*/  @!P3 BRA `(.L_x_2518) ;  /* 0x000001300088b947 */ /* 0x002fea0003800000 */
.L_x_2517:
[----:B------:R-:W-:Y:S05]  /*1af20*/  BSYNC B0 ;  /* 0x0000000000007941 */ /* 0x000fea0003800000 */
.L_x_2514:
[----:B01----:R-:W0:Y:S01]  /*1af30*/  S2R R0, SR_TID.X ;  /* 0x0000000000007919 */ /* 0x003e220000002100 */
[----:B------:R-:W-:Y:S01]  /*1af40*/  VIADD R9, R221, 0x1 ;  /* 0x00000001dd097836 */ /* 0x000fe20000000000 */
[----:B------:R-:W-:Y:S05]  /*1af50*/  WARPSYNC.ALL ;  /* 0x0000000000007948 */ /* 0x000fea0003800000 */
[C---:B------:R-:W-:Y:S01]  /*1af60*/  ISETP.NE.AND P3, PT, R9.reuse, 0x2, PT ;  /* 0x000000020900780c */ /* 0x040fe20003f65270 */
[----:B------:R-:W-:Y:S01]  /*1af70*/  IMAD.MOV.U32 R11, RZ, RZ, -0x7fffffe0 ;  /* 0x80000020ff0b7424 */ /* 0x000fe200078e00ff */
[----:B------:R-:W-:Y:S01]  /*1af80*/  UMOV UR48, UR24 ;  /* 0x0000001800307c82 */ /* 0x000fe20008000000 */
[----:B------:R-:W-:Y:S01]  /*1af90*/  UMOV UR49, UR25 ;  /* 0x0000001900317c82 */ /* 0x000fe20008000000 */
[----:B------:R-:W-:Y:S01]  /*1afa0*/  SEL R9, R9, RZ, P3 ;  /* 0x000000ff09097207 */ /* 0x000fe20001800000 */
[----:B------:R-:W-:Y:S01]  /*1afb0*/  IMAD.MOV.U32 R121, RZ, RZ, -0x7fffffe0 ;  /* 0x80000020ff797424 */ /* 0x000fe200078e00ff */
[----:B------:R-:W-:Y:S01]  /*1afc0*/  R2UR UR51, R11 ;  /* 0x000000000b3372ca */ /* 0x000fe200000e0000 */
[----:B------:R-:W-:Y:S01]  /*1afd0*/  UMOV UR44, UR24 ;  /* 0x00000018002c7c82 */ /* 0x000fe20008000000 */
[----:B------:R-:W-:Y:S01]  /*1afe0*/  UMOV UR45, UR25 ;  /* 0x00000019002d7c82 */ /* 0x000fe20008000000 */
[----:B------:R-:W-:Y:S01]  /*1aff0*/  IMAD R10, R9, 0x780, R14 ;  /* 0x00000780090a7824 */ /* 0x000fe200078e020e */
[----:B------:R-:W-:Y:S01]  /*1b000*/  R2UR UR47, R121 ;  /* 0x00000000792f72ca */ /* 0x000fe200000e0000 */
[----:B------:R-:W-:Y:S01]  /*1b010*/  IMAD.MOV.U32 R13, RZ, RZ, -0x7fffffe0 ;  /* 0x80000020ff0d7424 */ /* 0x000fe200078e00ff */
[----:B------:R-:W-:Y:S01]  /*1b020*/  UMOV UR32, UR24 ;  /* 0x0000001800207c82 */ /* 0x000fe20008000000 */
[C---:B------:R-:W-:Y:S01]  /*1b030*/  VIADD R12, R10.reuse, 0x100 ;  /* 0x000001000a0c7836 */ /* 0x040fe20000000000 */
[C---:B------:R-:W-:Y:S01]  /*1b040*/  R2UR UR50, R10.reuse ;  /* 0x000000000a3272ca */ /* 0x040fe200000e0000 */
[C---:B------:R-:W-:Y:S01]  /*1b050*/  VIADD R20, R10.reuse, 0x180 ;  /* 0x000001800a147836 */ /* 0x040fe20000000000 */
[----:B------:R-:W-:Y:S01]  /*1b060*/  IADD3 R120, R10, 0x80, RZ ;  /* 0x000000800a787810 */ /* 0x000fe20007ffe0ff */
[----:B------:R-:W-:Y:S01]  /*1b070*/  IMAD.MOV.U32 R21, RZ, RZ, -0x7fffffe0 ;  /* 0x80000020ff157424 */ /* 0x000fe200078e00ff */
[----:B------:R-:W-:Y:S01]  /*1b080*/  R2UR UR26, R12 ;  /* 0x000000000c1a72ca */ /* 0x000fe200000e0000 */
[----:B------:R-:W-:Y:S01]  /*1b090*/  UMOV UR33, UR25 ;  /* 0x0000001900217c82 */ /* 0x000fe20008000000 */
[----:B------:R-:W-:Y:S01]  /*1b0a0*/  R2UR UR46, R120 ;  /* 0x00000000782e72ca */ /* 0x000fe200000e0000 */
[----:B------:R-:W-:Y:S01]  /*1b0b0*/  VIADD R120, R10, 0x200 ;  /* 0x000002000a787836 */ /* 0x000fe20000000000 */
[----:B------:R-:W-:Y:S01]  /*1b0c0*/  R2UR UR27, R13 ;  /* 0x000000000d1b72ca */ /* 0x000fe200000e0000 */
[----:B------:R-:W-:Y:S01]  /*1b0d0*/  UMOV UR28, UR24 ;  /* 0x00000018001c7c82 */ /* 0x000fe20008000000 */
[----:B------:R-:W-:Y:S01]  /*1b0e0*/  R2UR UR34, R20 ;  /* 0x00000000142272ca */ /* 0x000fe200000e0000 */
[----:B------:R-:W-:Y:S01]  /*1b0f0*/  UMOV UR29, UR25 ;  /* 0x00000019001d7c82 */ /* 0x000fe20008000000 */
[----:B0-----:R-:W-:Y:S01]  /*1b100*/  SHF.R.U32.HI R0, RZ, 0x7, R0 ;  /* 0x00000007ff007819 */ /* 0x001fe20000011600 */
[----:B------:R-:W-:Y:S01]  /*1b110*/  VIADD R12, R10, 0x2 ;  /* 0x000000020a0c7836 */ /* 0x000fe20000000000 */
[----:B------:R-:W-:Y:S01]  /*1b120*/  R2UR UR35, R21 ;  /* 0x00000000152372ca */ /* 0x000fe200000e0000 */
[----:B------:R-:W-:Y:S01]  /*1b130*/  IMAD.MOV.U32 R21, RZ, RZ, -0x7fffffe0 ;  /* 0x80000020ff157424 */ /* 0x000fe200078e00ff */
[----:B------:R-:W-:Y:S01]  /*1b140*/  R2UR UR30, R120 ;  /* 0x00000000781e72ca */ /* 0x000fe200000e0000 */
[----:B------:R-:W-:Y:S01]  /*1b150*/  VIADD R0, R0, 0x8 ;  /* 0x0000000800007836 */ /* 0x000fe20000000000 */
[----:B------:R-:W-:Y:S01]  /*1b160*/  R2UR UR31, R121 ;  /* 0x00000000791f72ca */ /* 0x000fe200000e0000 */
[----:B------:R-:W-:Y:S01]  /*1b170*/  IMAD.MOV.U32 R11, RZ, RZ, -0x7fffffe0 ;  /* 0x80000020ff0b7424 */ /* 0x000fe200078e00ff */
[----:B------:R-:W-:Y:S01]  /*1b180*/  R2UR UR6, R12 ;  /* 0x000000000c0672ca */ /* 0x000fe200000e0000 */
[C---:B------:R-:W-:Y:S01]  /*1b190*/  VIADD R12, R10.reuse, 0x102 ;  /* 0x000001020a0c7836 */ /* 0x040fe20000000000 */
[----:B------:R0:W-:Y:S01]  /*1b1a0*/  BAR.SYNC.DEFER_BLOCKING R0, 0x100 ;  /* 0x000400000000751d */ /* 0x0001e20000010000 */
[----:B------:R-:W-:Y:S01]  /*1b1b0*/  R2UR UR7, R13 ;  /* 0x000000000d0772ca */ /* 0x000fe200000e0000 */
[----:B------:R-:W-:Y:S01]  /*1b1c0*/  IMAD.MOV.U32 R13, RZ, RZ, -0x7fffffe0 ;  /* 0x80000020ff0d7424 */ /* 0x000fe200078e00ff */
[----:B------:R-:W-:-:S03]  /*1b1d0*/  IADD3 R20, R10, 0x82, RZ ;  /* 0x000000820a147810 */ /* 0x000fc60007ffe0ff */
        /* <DEDUP_REMOVED lines=15> */
[----:B------:R-:W-:Y:S02]  /*1b2d0*/  WARPGROUP.DEPBAR.LE gsb0, 0x0 ;  /* 0x00008000000079c5 */ /* 0x000fe40000010000 */
[----:B------:R-:W-:-:S06]  /*1b2e0*/  WARPGROUP.ARRIVE ;  /* 0x00000000000079c5 */ /* 0x000fcc0000000000 */
[----:B------:R-:W-:Y:S03]  /*1b2f0*/  QGMMA.64x32x32.F32.E4M3.E4M3 R152, gdesc[UR24], RZ, !UPT, gsb0 ;  /* 0x00600000189879f3 */ /* 0x000fe6000c0008ff */
[----:B------:R-:W-:Y:S02]  /*1b300*/  WARPGROUP.DEPBAR.LE gsb0, 0x0 ;  /* 0x00008000000079c5 */ /* 0x000fe40000010000 */
[----:B------:R-:W-:-:S06]  /*1b310*/  WARPGROUP.ARRIVE ;  /* 0x00000000000079c5 */ /* 0x000fcc0000000000 */
[----:B------:R-:W-:Y:S01]  /*1b320*/  QGMMA.64x32x32.F32.E4M3.E4M3 R136, gdesc[UR32], RZ, !UPT, gsb0 ;  /* 0x00600000208879f3 */ /* 0x000fe2000c0008ff */
[----:B------:R-:W-:Y:S01]  /*1b330*/  UMOV UR32, UR4 ;  /* 0x0000000400207c82 */ /* 0x000fe20008000000 */
[----:B------:R-:W-:Y:S01]  /*1b340*/  UMOV UR33, UR5 ;  /* 0x0000000500217c82 */ /* 0x000fe20008000000 */
        /* <DEDUP_REMOVED lines=19> */
[----:B------:R-:W-:Y:S03]  /*1b480*/  QGMMA.64x32x32.F32.E4M3.E4M3 R184, gdesc[UR4], R184, gsb0 ;  /* 0x0060000004b879f3 */ /* 0x000fe600080008b8 */
[----:B------:R-:W-:Y:S02]  /*1b490*/  WARPGROUP.DEPBAR.LE gsb0, 0x0 ;  /* 0x00008000000079c5 */ /* 0x000fe40000010000 */
[----:B------:R-:W-:-:S06]  /*1b4a0*/  WARPGROUP.ARRIVE ;  /* 0x00000000000079c5 */ /* 0x000fcc0000000000 */
[----:B------:R-:W-:Y:S01]  /*1b4b0*/  QGMMA.64x32x32.F32.E4M3.E4M3 R168, gdesc[UR44], R168, gsb0 ;  /* 0x006000002ca879f3 */ /* 0x000fe200080008a8 */
[----:B------:R-:W-:Y:S01]  /*1b4c0*/  UMOV UR44, UR8 ;  /* 0x00000008002c7c82 */ /* 0x000fe20008000000 */
[----:B------:R-:W-:Y:S01]  /*1b4d0*/  UMOV UR45, UR9 ;  /* 0x00000009002d7c82 */ /* 0x000fe20008000000 */
        /* <DEDUP_REMOVED lines=26> */
[----:B------:R-:W-:-:S03]  /*1b680*/  IMAD.MOV.U32 R13, RZ, RZ, -0x7fffffe0 ;  /* 0x80000020ff0d7424 */ /* 0x000fc600078e00ff */
[----:B------:R-:W-:Y:S02]  /*1b690*/  R2UR UR50, R12 ;  /* 0x000000000c3272ca */ /* 0x000fe400000e0000 */
[----:B------:R-:W-:Y:S01]  /*1b6a0*/  R2UR UR51, R13 ;  /* 0x000000000d3372ca */ /* 0x000fe200000e0000 */
[----:B------:R-:W-:Y:S01]  /*1b6b0*/  IMAD.MOV.U32 R13, RZ, RZ, -0x7fffffe0 ;  /* 0x80000020ff0d7424 */ /* 0x000fe200078e00ff */
[----:B------:R-:W-:-:S04]  /*1b6c0*/  IADD3 R12, R10, 0x282, RZ ;  /* 0x000002820a0c7810 */ /* 0x000fc80007ffe0ff */
        /* <DEDUP_REMOVED lines=109> */
[C---:B------:R-:W-:Y:S01]  /*1bda0*/  VIADD R12, R10.reuse, 0x682 ;  /* 0x000006820a0c7836 */ /* 0x040fe20000000000 */
[----:B------:R-:W-:Y:S01]  /*1bdb0*/  MOV R13, 0x80000020 ;  /* 0x80000020000d7802 */ /* 0x000fe20000000f00 */
[----:B------:R-:W-:Y:S01]  /*1bdc0*/  VIADD R10, R10, 0x702 ;  /* 0x000007020a0a7836 */ /* 0x000fe20000000000 */
        /* <DEDUP_REMOVED lines=33> */
.L_x_2520:
[----:B------:R-:W-:Y:S01]  /*1bfe0*/  SHF.L.U32 R0, R8, 0x1f, RZ ;  /* 0x0000001f08007819 */ /* 0x000fe200000006ff */
[----:B------:R-:W-:-:S04]  /*1bff0*/  IMAD R8, R221, 0x8, R16 ;  /* 0x00000008dd087824 */ /* 0x000fc800078e0210 */
[----:B------:R0:W1:Y:S01]  /*1c000*/  SYNCS.PHASECHK.TRANS64.TRYWAIT P2, [R8+URZ+0x33450], R0 ;  /* 0x03345000080075a7 */ /* 0x000062000804017f */
[----:B------:R-:W-:Y:S05]  /*1c010*/  @!P1 BRA `(.L_x_2521) ;  /* 0x0000000000049947 */ /* 0x000fea0003800000 */
[----:B------:R-:W-:Y:S01]  /*1c020*/  BPT.TRAP 0x1 ;  /* 0x000000040000795c */ /* 0x000fe20000300000 */
.L_x_2521:
[----:B-1----:R-:W-:Y:S05]  /*1c030*/  @P2 BRA `(.L_x_2519) ;  /* 0x0000000000082947 */ /* 0x002fea0003800000 */
[----:B------:R-:W1:Y:S02]  /*1c040*/  SYNCS.PHASECHK.TRANS64.TRYWAIT P2, [R8+URZ+0x33450], R0 ;  /* 0x03345000080075a7 */ /* 0x000e64000804017f */
[----:B-1----:R-:W-:Y:S05]  /*1c050*/  @!P2 BRA `(.L_x_2522) ;  /* 0x00000120004ca947 */ /* 0x002fea0003800000 */
.L_x_2519:
[----:B01----:R-:W-:Y:S01]  /*1c060*/  VIADD R0, R16, 0x200 ;  /* 0x0000020010007836 */ /* 0x003fe20000000000 */
[----:B------:R-:W-:Y:S05]  /*1c070*/  WARPSYNC.ALL ;  /* 0x0000000000007948 */ /* 0x000fea0003800000 */
[----:B------:R-:W-:Y:S01]  /*1c080*/  SHF.R.U32.HI R0, RZ, 0x4, R0 ;  /* 0x00000004ff007819 */ /* 0x000fe20000011600 */
[----:B------:R-:W-:Y:S01]  /*1c090*/  IMAD.MOV.U32 R11, RZ, RZ, -0x3ffffff0 ;  /* 0xc0000010ff0b7424 */ /* 0x000fe200078e00ff */
[----:B------:R-:W2:Y:S04]  /*1c0a0*/  LDL R21, [R1+0x20] ;  /* 0x0000200001157983 */ /* 0x000ea80000100800 */
[----:B------:R-:W3:Y:S01]  /*1c0b0*/  LDL R20, [R1] ;  /* 0x0000000001147983 */ /* 0x000ee20000100800 */
[----:B------:R-:W-:Y:S01]  /*1c0c0*/  LOP3.LUT R0, R0, 0x3fff, RZ, 0xc0, !PT ;  /* 0x00003fff00007812 */ /* 0x000fe200078ec0ff */
[----:B------:R-:W-:Y:S01]  /*1c0d0*/  WARPGROUP.ARRIVE ;  /* 0x00000000000079c5 */ /* 0x000fe20000000000 */
[----:B------:R-:W-:Y:S01]  /*1c0e0*/  R2UR UR7, R11 ;  /* 0x000000000b0772ca */ /* 0x000fe200000e0000 */
[----:B------:R-:W-:Y:S01]  /*1c0f0*/  IMAD.MOV.U32 R13, RZ, RZ, -0x3ffffff0 ;  /* 0xc0000010ff0d7424 */ /* 0x000fe200078e00ff */
[----:B------:R-:W-:Y:S01]  /*1c100*/  LOP3.LUT R0, R0, 0x10000, RZ, 0xfc, !PT ;  /* 0x0001000000007812 */ /* 0x000fe200078efcff */
[----:B------:R-:W0:Y:S04]  /*1c110*/  @P0 LDC R8, c[0x0][0x44c] ;  /* 0x00011300ff080b82 */ /* 0x000e280000000800 */
[----:B------:R-:W-:-:S04]  /*1c120*/  IMAD R10, R221, 0x780, R0 ;  /* 0x00000780dd0a7824 */ /* 0x000fc800078e0200 */
[----:B------:R-:W1:Y:S01]  /*1c130*/  @P0 LDC R0, c[0x0][0x450] ;  /* 0x00011400ff000b82 */ /* 0x000e620000000800 */
[----:B------:R-:W-:-:S13]  /*1c140*/  R2UR UR6, R10 ;  /* 0x000000000a0672ca */ /* 0x000fda00000e0000 */
[----:B------:R-:W-:Y:S01]  /*1c150*/  QGMMA.64x192x32.F32.E4M3.E4M3 R24, R216, gdesc[UR4], R24, gsb0 ;  /* 0x02e00004d8187df3 */ /* 0x000fe20008000818 */
[----:B------:R-:W-:Y:S01]  /*1c160*/  VIADD R12, R10, 0x180 ;  /* 0x000001800a0c7836 */ /* 0x000fe20000000000 */
[----:B------:R-:W-:-:S04]  /*1c170*/  R2UR UR7, R13 ;  /* 0x000000000d0772ca */ /* 0x000fc800000e0000 */
[----:B------:R-:W-:Y:S01]  /*1c180*/  R2UR UR6, R12 ;  /* 0x000000000c0672ca */ /* 0x000fe200000e0000 */
[----:B------:R-:W-:Y:S02]  /*1c190*/  WARPGROUP.DEPBAR.LE gsb0, 0x0 ;  /* 0x00008000000079c5 */ /* 0x000fe40000010000 */
[----:B------:R-:W4:Y:S01]  /*1c1a0*/  LDL R219, [R1+0x24] ;  /* 0x0000240001db7983 */ /* 0x000f220000100800 */
[----:B------:R-:W-:Y:S01]  /*1c1b0*/  WARPGROUP.ARRIVE ;  /* 0x00000000000079c5 */ /* 0x000fe20000000000 */
[----:B------:R-:W-:Y:S01]  /*1c1c0*/  VIADD R12, R10, 0x300 ;  /* 0x000003000a0c7836 */ /* 0x000fe20000000000 */
[----:B------:R-:W-:-:S08]  /*1c1d0*/  MOV R13, 0xc0000010 ;  /* 0xc0000010000d7802 */ /* 0x000fd00000000f00 */
[----:B------:R-:W-:Y:S01]  /*1c1e0*/  QGMMA.64x192x32.F32.E4M3.E4M3 R24, R212, gdesc[UR4], R24, gsb0 ;  /* 0x02e00004d4187df3 */ /* 0x000fe20008000818 */
[----:B------:R-:W-:Y:S01]  /*1c1f0*/  R2UR UR6, R12 ;  /* 0x000000000c0672ca */ /* 0x000fe200000e0000 */
[----:B------:R-:W-:Y:S01]  /*1c200*/  VIADD R12, R10, 0x480 ;  /* 0x000004800a0c7836 */ /* 0x000fe20000000000 */
[----:B------:R-:W-:Y:S01]  /*1c210*/  R2UR UR7, R13 ;  /* 0x000000000d0772ca */ /* 0x000fe200000e0000 */
[----:B------:R-:W-:Y:S01]  /*1c220*/  IMAD.MOV.U32 R13, RZ, RZ, -0x3ffffff0 ;  /* 0xc0000010ff0d7424 */ /* 0x000fe200078e00ff */
[----:B------:R-:W-:Y:S02]  /*1c230*/  WARPGROUP.DEPBAR.LE gsb0, 0x0 ;  /* 0x00008000000079c5 */ /* 0x000fe40000010000 */
[----:B------:R-:W-:-:S13]  /*1c240*/  WARPGROUP.ARRIVE ;  /* 0x00000000000079c5 */ /* 0x000fda0000000000 */
[----:B------:R-:W-:Y:S01]  /*1c250*/  QGMMA.64x192x32.F32.E4M3.E4M3 R24, R208, gdesc[UR4], R24, gsb0 ;  /* 0x02e00004d0187df3 */ /* 0x000fe20008000818 */
[----:B------:R-:W-:Y:S02]  /*1c260*/  R2UR UR6, R12 ;  /* 0x000000000c0672ca */ /* 0x000fe400000e0000 */
[----:B------:R-:W-:Y:S01]  /*1c270*/  R2UR UR7, R13 ;  /* 0x000000000d0772ca */ /* 0x000fe200000e0000 */
[----:B------:R-:W-:Y:S02]  /*1c280*/  IMAD.MOV.U32 R13, RZ, RZ, -0x3ffffff0 ;  /* 0xc0000010ff0d7424 */ /* 0x000fe400078e00ff */
[----:B----4-:R-:W-:Y:S02]  /*1c290*/  IMAD.IADD R11, R219, 0x1, R235 ;  /* 0x00000001db0b7824 */ /* 0x010fe400078e02eb */
[----:B------:R-:W4:Y:S02]  /*1c2a0*/  S2R R219, SR_TID.X ;  /* 0x0000000000db7919 */ /* 0x000f240000002100 */
[----:B0-----:R-:W-:-:S05]  /*1c2b0*/  @P0 IMAD.HI.U32 R8, R11, R8, RZ ;  /* 0x000000080b080227 */ /* 0x001fca00078e00ff */
[----:B-1----:R-:W-:Y:S01]  /*1c2c0*/  @P0 SHF.R.U32.HI R11, RZ, R0, R8 ;  /* 0x00000000ff0b0219 */ /* 0x002fe20000011608 */
[----:B------:R-:W-:-:S04]  /*1c2d0*/  IMAD.MOV.U32 R8, RZ, RZ, -0xa0 ;  /* 0xffffff60ff087424 */ /* 0x000fc800078e00ff */
[----:B------:R-:W0:Y:S01]  /*1c2e0*/  SHFL.IDX PT, R0, R11, RZ, 0x1c1f ;  /* 0x001c1fff0b007589 */ /* 0x000e2200000e0000 */
[----:B------:R-:W-:-:S04]  /*1c2f0*/  IMAD R8, R7, R8, 0x1 ;  /* 0x0000000107087424 */ /* 0x000fc800078e0208 */
[----:B--2---:R-:W-:-:S05]  /*1c300*/  IMAD R8, R21, -0x2, R8 ;  /* 0xfffffffe15087824 */ /* 0x004fca00078e0208 */
[----:B---3--:R-:W-:-:S05]  /*1c310*/  IADD3 R8, -R237, R8, R20 ;  /* 0x00000008ed087210 */ /* 0x008fca0007ffe114 */
[----:B0-----:R-:W-:-:S05]  /*1c320*/  IMAD.IADD R0, R8, 0x1, R0 ;  /* 0x0000000108007824 */ /* 0x001fca00078e0200 */
        /* <DEDUP_REMOVED lines=42> */
[----:B------:R-:W-:Y:S01]  /*1c5d0*/  ISETP.GT.AND P3, PT, R0, 0x39, PT ;  /* 0x000000390000780c */ /* 0x000fe20003f64270 */
[----:B------:R-:W-:Y:S02]  /*1c5e0*/  WARPGROUP.DEPBAR.LE gsb0, 0x0 ;  /* 0x00008000000079c5 */ /* 0x000fe40000010000 */
[----:B------:R-:W-:Y:S01]  /*1c5f0*/  FSEL R180, R180, -INF , P2 ;  /* 0xff800000b4b47808 */ /* 0x000fe20001000000 */
[----:B------:R-:W-:Y:S01]  /*1c600*/  WARPGROUP.ARRIVE ;  /* 0x00000000000079c5 */ /* 0x000fe20000000000 */
[----:B------:R-:W-:Y:S02]  /*1c610*/  FMNMX.FTZ R12, R177, R12, !PT ;  /* 0x0000000cb10c7209 */ /* 0x000fe40007810000 */
[----:B------:R-:W-:Y:S02]  /*1c620*/  ISETP.GT.AND P2, PT, R0, 0x40, PT ;  /* 0x000000400000780c */ /* 0x000fe40003f44270 */
[----:B------:R-:W-:Y:S01]  /*1c630*/  FSEL R181, R181, -INF , P3 ;  /* 0xff800000b5b57808 */ /* 0x000fe20001800000 */
[----:B------:R-:W-:Y:S01]  /*1c640*/  QGMMA.64x192x32.F32.E4M3.E4M3 R24, R204, gdesc[UR4], R24, gsb0 ;  /* 0x02e00004cc187df3 */ /* 0x000fe20008000818 */
        /* <DEDUP_REMOVED lines=70> */
[----:B------:R-:W-:Y:S02]  /*1cab0*/  FSEL R133, R133, -INF , P4 ;  /* 0xff80000085857808 */ /* 0x000fe40002000000 */
[----:B------:R-:W-:Y:S02]  /*1cac0*/  FMNMX.FTZ R0, R132, R12, !PT ;  /* 0x0000000c84007209 */ /* 0x000fe40007810000 */
[----:B------:R-:W-:-:S02]  /*1cad0*/  R2UR UR7, R13 ;  /* 0x000000000d0772ca */ /* 0x000fc400000e0000 */
[----:B------:R-:W-:-:S05]  /*1cae0*/  FMNMX.FTZ R0, R133, R0, !PT ;  /* 0x0000000085007209 */ /* 0x000fca0007810000 */
[----:B------:R-:W0:Y:S02]  /*1caf0*/  SHFL.BFLY PT, R12, R0, 0x2, 0x1f ;  /* 0x0c401f00000c7f89 */ /* 0x000e2400000e0000 */
[----:B0-----:R-:W-:Y:S01]  /*1cb00*/  FMNMX.FTZ R0, R0, R12, !PT ;  /* 0x0000000c00007209 */ /* 0x001fe20007810000 */
[----:B------:R-:W-:Y:S02]  /*1cb10*/  VIADD R12, R10, 0x600 ;  /* 0x000006000a0c7836 */ /* 0x000fe40000000000 */
[----:B------:R-:W0:Y:S03]  /*1cb20*/  SHFL.IDX PT, R10, R11, 0x1, 0x1c1f ;  /* 0x003c1f000b0a7f89 */ /* 0x000e2600000e0000 */
[----:B------:R-:W-:Y:S01]  /*1cb30*/  R2UR UR6, R12 ;  /* 0x000000000c0672ca */ /* 0x000fe200000e0000 */
[----:B------:R-:W1:Y:S01]  /*1cb40*/  SHFL.BFLY PT, R20, R0, 0x1, 0x1f ;  /* 0x0c201f0000147f89 */ /* 0x000e6200000e0000 */
[----:B0-----:R-:W-:Y:S01]  /*1cb50*/  IMAD.IADD R10, R8, 0x1, R10 ;  /* 0x00000001080a7824 */ /* 0x001fe200078e020a */
[----:B------:R-:W-:-:S02]  /*1cb60*/  WARPGROUP.DEPBAR.LE gsb0, 0x0 ;  /* 0x00008000000079c5 */ /* 0x000fc40000010000 */
[----:B-1----:R-:W-:Y:S01]  /*1cb70*/  FMNMX.FTZ R0, R0, R20, !PT ;  /* 0x0000001400007209 */ /* 0x002fe20007810000 */
[----:B------:R-:W-:Y:S01]  /*1cb80*/  WARPGROUP.ARRIVE ;  /* 0x00000000000079c5 */ /* 0x000fe20000000000 */
[----:B------:R-:W-:Y:S02]  /*1cb90*/  ISETP.GT.AND P4, PT, R10, RZ, PT ;  /* 0x000000ff0a00720c */ /* 0x000fe40003f84270 */
[----:B------:R-:W-:Y:S01]  /*1cba0*/  FSETP.NEU.FTZ.AND P2, PT, R0, -INF , PT ;  /* 0xff8000000000780b */ /* 0x000fe20003f5d000 */
[----:B------:R-:W-:-:S01]  /*1cbb0*/  FFMA.FTZ R13, R2, R0, -8 ;  /* 0xc1000000020d7423 */ /* 0x000fc20000010000 */
[----:B------:R-:W-:Y:S02]  /*1cbc0*/  ISETP.GT.AND P3, PT, R10, 0x1, PT ;  /* 0x000000010a00780c */ /* 0x000fe40003f64270 */
[----:B------:R-:W-:Y:S01]  /*1cbd0*/  QGMMA.64x192x32.F32.E4M3.E4M3 R24, R200, gdesc[UR4], R24, gsb0 ;  /* 0x02e00004c8187df3 */ /* 0x000fe20008000818 */
[----:B------:R-:W-:Y:S02]  /*1cbe0*/  FSEL R186, R186, -INF , P4 ;  /* 0xff800000baba7808 */ /* 0x000fe40002000000 */
[----:B------:R-:W-:-:S02]  /*1cbf0*/  FSEL R13, R13, RZ, P2 ;  /* 0x000000ff0d0d7208 */ /* 0x000fc40001000000 */
[----:B------:R-:W-:Y:S02]  /*1cc00*/  ISETP.GT.AND P5, PT, R10, 0x8, PT ;  /* 0x000000080a00780c */ /* 0x000fe40003fa4270 */
[----:B------:R-:W-:Y:S01]  /*1cc10*/  FSEL R187, R187, -INF , P3 ;  /* 0xff800000bbbb7808 */ /* 0x000fe20001800000 */
[----:B------:R-:W-:-:S01]  /*1cc20*/  FFMA.FTZ R21, R2, R189, -R13 ;  /* 0x000000bd02157223 */ /* 0x000fc2000001080d */
[----:B------:R-:W-:Y:S01]  /*1cc30*/  FMNMX.FTZ R189, R186, R5, !PT ;  /* 0x00000005babd7209 */ /* 0x000fe20007810000 */
[----:B------:R-:W-:-:S01]  /*1cc40*/  FFMA.FTZ R184, R2, R184, -R13 ;  /* 0x000000b802b87223 */ /* 0x000fc2000001080d */
[----:B------:R-:W-:Y:S01]  /*1cc50*/  ISETP.GT.AND P4, PT, R10, 0x9, PT ;  /* 0x000000090a00780c */ /* 0x000fe20003f84270 */
[----:B------:R-:W-:-:S01]  /*1cc60*/  FFMA.FTZ R12, R2, R185, -R13 ;  /* 0x000000b9020c7223 */ /* 0x000fc2000001080d */
[----:B------:R-:W-:Y:S01]  /*1cc70*/  FSEL R190, R190, -INF , P5 ;  /* 0xff800000bebe7808 */ /* 0x000fe20002800000 */
[----:B------:R0:W-:Y:S01]  /*1cc80*/  MUFU.EX2 R11, R184 ;  /* 0x000000b8000b7308 */ /* 0x0001e20000000800 */
[----:B------:R-:W-:Y:S01]  /*1cc90*/  FMNMX.FTZ R189, R187, R189, !PT ;  /* 0x000000bdbbbd7209 */ /* 0x000fe20007810000 */
[--C-:B------:R-:W-:Y:S01]  /*1cca0*/  FFMA.FTZ R20, R2, R188, -R13.reuse ;  /* 0x000000bc02147223 */ /* 0x100fe2000001080d */
[----:B------:R-:W-:Y:S01]  /*1ccb0*/  ISETP.GT.AND P3, PT, R10, 0x10, PT ;  /* 0x000000100a00780c */ /* 0x000fe20003f64270 */
[C-C-:B------:R-:W-:Y:S01]  /*1ccc0*/  FFMA.FTZ R8, R2.reuse, R193, -R13.reuse ;  /* 0x000000c102087223 */ /* 0x140fe2000001080d */
[----:B------:R-:W-:Y:S01]  /*1ccd0*/  FSEL R191, R191, -INF , P4 ;  /* 0xff800000bfbf7808 */ /* 0x000fe20002000000 */
[--C-:B------:R-:W-:Y:S01]  /*1cce0*/  FFMA.FTZ R185, R2, R196, -R13.reuse ;  /* 0x000000c402b97223 */ /* 0x100fe2000001080d */
[----:B------:R-:W-:Y:S01]  /*1ccf0*/  FMNMX.FTZ R189, R190, R189, !PT ;  /* 0x000000bdbebd7209 */ /* 0x000fe20007810000 */
[--C-:B------:R-:W-:Y:S01]  /*1cd00*/  FFMA.FTZ R188, R2, R197, -R13.reuse ;  /* 0x000000c502bc7223 */ /* 0x100fe2000001080d */
[----:B------:R-:W-:Y:S01]  /*1cd10*/  ISETP.GT.AND P5, PT, R10, 0x11, PT ;  /* 0x000000110a00780c */ /* 0x000fe20003fa4270 */
[--C-:B0-----:R-:W-:Y:S01]  /*1cd20*/  FFMA.FTZ R184, R2, R192, -R13.reuse ;  /* 0x000000c002b87223 */ /* 0x101fe2000001080d */
[----:B------:R-:W-:Y:S01]  /*1cd30*/  FSEL R194, R194, -INF , P3 ;  /* 0xff800000c2c27808 */ /* 0x000fe20001800000 */
[C-C-:B------:R-:W-:Y:S01]  /*1cd40*/  FFMA.FTZ R192, R2.reuse, R172, -R13.reuse ;  /* 0x000000ac02c07223 */ /* 0x140fe2000001080d */
        /* <DEDUP_REMOVED lines=9> */
[--C-:B------:R-:W-:Y:S01]  /*1cde0*/  FFMA.FTZ R177, R2, R177, -R13.reuse ;  /* 0x000000b102b17223 */ /* 0x100fe2000001080d */
[----:B------:R-:W-:Y:S01]  /*1cdf0*/  FSEL R198, R198, -INF , P4 ;  /* 0xff800000c6c67808 */ /* 0x000fe20002000000 */
[C-C-:B------:R-:W-:Y:S01]  /*1ce00*/  FFMA.FTZ R181, R2.reuse, R181, -R13.reuse ;  /* 0x000000b502b57223 */ /* 0x140fe2000001080d */
[----:B------:R-:W-:Y:S01]  /*1ce10*/  FMNMX.FTZ R189, R195, R189, !PT ;  /* 0x000000bdc3bd7209 */ /* 0x000fe20007810000 */
[C-C-:B------:R-:W-:Y:S01]  /*1ce20*/  FFMA.FTZ R152, R2.reuse, R152, -R13.reuse ;  /* 0x0000009802987223 */ /* 0x140fe2000001080d */
[----:B------:R-:W-:Y:S01]  /*1ce30*/  FSEL R199, R199, -INF , P3 ;  /* 0xff800000c7c77808 */ /* 0x000fe20001800000 */
[--C-:B------:R-:W-:Y:S01]  /*1ce40*/  FFMA.FTZ R153, R2, R153, -R13.reuse ;  /* 0x0000009902997223 */ /* 0x100fe2000001080d */
[----:B------:R-:W-:Y:S01]  /*1ce50*/  ISETP.GT.AND P4, PT, R10, 0x20, PT ;  /* 0x000000200a00780c */ /* 0x000fe20003f84270 */
[--C-:B------:R-:W-:Y:S01]  /*1ce60*/  FFMA.FTZ R157, R2, R157, -R13.reuse ;  /* 0x0000009d029d7223 */ /* 0x100fe2000001080d */
[----:B------:R-:W-:Y:S01]  /*1ce70*/  FMNMX.FTZ R189, R198, R189, !PT ;  /* 0x000000bdc6bd7209 */ /* 0x000fe20007810000 */
[--C-:B------:R-:W-:Y:S01]  /*1ce80*/  FFMA.FTZ R160, R2, R160, -R13.reuse ;  /* 0x000000a002a07223 */ /* 0x100fe2000001080d */
[----:B------:R-:W-:Y:S01]  /*1ce90*/  ISETP.GT.AND P3, PT, R10, 0x21, PT ;  /* 0x000000210a00780c */ /* 0x000fe20003f64270 */
[--C-:B------:R-:W-:Y:S01]  /*1cea0*/  FFMA.FTZ R161, R2, R161, -R13.reuse ;  /* 0x000000a102a17223 */ /* 0x100fe2000001080d */
[----:B------:R-:W-:Y:S01]  /*1ceb0*/  FSEL R172, R170, -INF , P4 ;  /* 0xff800000aaac7808 */ /* 0x000fe20002000000 */
[--C-:B------:R-:W-:Y:S01]  /*1cec0*/  FFMA.FTZ R165, R2, R165, -R13.reuse ;  /* 0x000000a502a57223 */ /* 0x100fe2000001080d */
[----:B------:R-:W-:Y:S01]  /*1ced0*/  FMNMX.FTZ R189, R199, R189, !PT ;  /* 0x000000bdc7bd7209 */ /* 0x000fe20007810000 */
[----:B------:R0:W-:Y:S01]  /*1cee0*/  MUFU.EX2 R170, R192 ;  /* 0x000000c000aa7308 */ /* 0x0001e20000000800 */
        /* <DEDUP_REMOVED lines=9> */
[C-C-:B0-----:R-:W-:Y:S01]  /*1cf80*/  FFMA.FTZ R192, R2.reuse, R180, -R13.reuse ;  /* 0x000000b402c07223 */ /* 0x141fe2000001080d */
        /* <DEDUP_REMOVED lines=19> */
[----:B------:R-:W-:Y:S01]  /*1d0c0*/  FFMA.FTZ R132, R2, R132, -R13 ;  /* 0x0000008402847223 */ /* 0x000fe2000001080d */
        /* <DEDUP_REMOVED lines=11> */
[----:B------:R0:W-:Y:S01]  /*1d180*/  MUFU.EX2 R154, R192 ;  /* 0x000000c0009a7308 */ /* 0x0001e20000000800 */
[----:B------:R-:W-:Y:S02]  /*1d190*/  ISETP.GT.AND P5, PT, R10, 0x48, PT ;  /* 0x000000480a00780c */ /* 0x000fe40003fa4270 */
[----:B------:R-:W-:Y:S02]  /*1d1a0*/  FSEL R155, R155, -INF , P3 ;  /* 0xff8000009b9b7808 */ /* 0x000fe40001800000 */
[----:B------:R-:W-:Y:S02]  /*1d1b0*/  FMNMX.FTZ R189, R180, R189, !PT ;  /* 0x000000bdb4bd7209 */ /* 0x000fe40007810000 */
[----:B------:R-:W-:Y:S01]  /*1d1c0*/  ISETP.GT.AND P4, PT, R10, 0x49, PT ;  /* 0x000000490a00780c */ /* 0x000fe20003f84270 */
[----:B------:R-:W-:Y:S01]  /*1d1d0*/  MUFU.EX2 R21, R21 ;  /* 0x0000001500157308 */ /* 0x000fe20000000800 */
[----:B------:R-:W-:Y:S01]  /*1d1e0*/  FSEL R158, R158, -INF , P5 ;  /* 0xff8000009e9e7808 */ /* 0x000fe20002800000 */
[----:B0-----:R-:W-:Y:S01]  /*1d1f0*/  FFMA.FTZ R192, R2, R156, -R13 ;  /* 0x0000009c02c07223 */ /* 0x001fe2000001080d */
[----:B------:R-:W-:-:S02]  /*1d200*/  FMNMX.FTZ R189, R155, R189, !PT ;  /* 0x000000bd9bbd7209 */ /* 0x000fc40007810000 */
[----:B------:R-:W-:Y:S02]  /*1d210*/  ISETP.GT.AND P3, PT, R10, 0x50, PT ;  /* 0x000000500a00780c */ /* 0x000fe40003f64270 */
        /* <DEDUP_REMOVED lines=10> */
[----:B------:R-:W-:Y:S01]  /*1d2c0*/  ISETP.GT.AND P3, PT, R10, 0x59, PT ;  /* 0x000000590a00780c */ /* 0x000fe20003f64270 */
[----:B------:R-:W-:Y:S01]  /*1d2d0*/  MUFU.EX2 R185, R185 ;  /* 0x000000b900b97308 */ /* 0x000fe20000000800 */
[----:B------:R-:W-:Y:S02]  /*1d2e0*/  FSEL R166, R166, -INF , P4 ;  /* 0xff800000a6a67808 */ /* 0x000fe40002000000 */
[----:B------:R-:W-:Y:S02]  /*1d2f0*/  FMNMX.FTZ R189, R163, R189, !PT ;  /* 0x000000bda3bd7209 */ /* 0x000fe40007810000 */
[----:B------:R-:W-:-:S02]  /*1d300*/  FSEL R167, R167, -INF , P3 ;  /* 0xff800000a7a77808 */ /* 0x000fc40001800000 */
[----:B------:R-:W-:Y:S01]  /*1d310*/  ISETP.GT.AND P4, PT, R10, 0x60, PT ;  /* 0x000000600a00780c */ /* 0x000fe20003f84270 */
[----:B------:R-:W-:Y:S01]  /*1d320*/  MUFU.EX2 R188, R188 ;  /* 0x000000bc00bc7308 */ /* 0x000fe20000000800 */
[----:B------:R-:W-:Y:S02]  /*1d330*/  FMNMX.FTZ R189, R166, R189, !PT ;  /* 0x000000bda6bd7209 */ /* 0x000fe40007810000 */
[----:B------:R-:W-:Y:S02]  /*1d340*/  ISETP.GT.AND P3, PT, R10, 0x61, PT ;  /* 0x000000610a00780c */ /* 0x000fe40003f64270 */
[----:B------:R-:W-:Y:S02]  /*1d350*/  FSEL R156, R138, -INF , P4 ;  /* 0xff8000008a9c7808 */ /* 0x000fe40002000000 */
[----:B------:R-:W-:Y:S01]  /*1d360*/  FMNMX.FTZ R189, R167, R189, !PT ;  /* 0x000000bda7bd7209 */ /* 0x000fe20007810000 */
[----:B------:R0:W-:Y:S01]  /*1d370*/  MUFU.EX2 R138, R192 ;  /* 0x000000c0008a7308 */ /* 0x0001e20000000800 */
[----:B------:R-:W-:-:S02]  /*1d380*/  ISETP.GT.AND P5, PT, R10, 0x68, PT ;  /* 0x000000680a00780c */ /* 0x000fc40003fa4270 */
[----:B------:R-:W-:Y:S02]  /*1d390*/  FSEL R139, R139, -INF , P3 ;  /* 0xff8000008b8b7808 */ /* 0x000fe40001800000 */
[----:B------:R-:W-:Y:S02]  /*1d3a0*/  FMNMX.FTZ R189, R156, R189, !PT ;  /* 0x000000bd9cbd7209 */ /* 0x000fe40007810000 */
[----:B------:R-:W-:Y:S01]  /*1d3b0*/  ISETP.GT.AND P4, PT, R10, 0x69, PT ;  /* 0x000000690a00780c */ /* 0x000fe20003f84270 */
[----:B------:R-:W-:Y:S01]  /*1d3c0*/  MUFU.EX2 R168, R168 ;  /* 0x000000a800a87308 */ /* 0x000fe20000000800 */
[----:B------:R-:W-:Y:S01]  /*1d3d0*/  FSEL R142, R142, -INF , P5 ;  /* 0xff8000008e8e7808 */ /* 0x000fe20002800000 */
[----:B0-----:R-:W-:Y:S01]  /*1d3e0*/  FFMA.FTZ R192, R2, R164, -R13 ;  /* 0x000000a402c07223 */ /* 0x001fe2000001080d */
        /* <DEDUP_REMOVED lines=29> */
[----:B------:R-:W-:Y:S01]  /*1d5c0*/  FSEL R126, R126, -INF , P5 ;  /* 0xff8000007e7e7808 */ /* 0x000fe20002800000 */
[----:B------:R-:W-:Y:S02]  /*1d5d0*/  WARPGROUP.DEPBAR.LE gsb0, 0x0 ;  /* 0x00008000000079c5 */ /* 0x000fe40000010000 */
        /* <DEDUP_REMOVED lines=13> */
[----:B------:R-:W-:-:S01]  /*1d6b0*/  FFMA.FTZ R10, R2, R137, -R13 ;  /* 0x00000089020a7223 */ /* 0x000fc2000001080d */
[----:B------:R-:W-:Y:S01]  /*1d6c0*/  FSEL R137, R134, -INF , P4 ;  /* 0xff80000086897808 */ /* 0x000fe20002000000 */
[----:B------:R-:W-:-:S01]  /*1d6d0*/  FFMA.FTZ R13, R2, R133, -R13 ;  /* 0x00000085020d7223 */ /* 0x000fc2000001080d */
[----:B------:R-:W-:Y:S01]  /*1d6e0*/  FMNMX.FTZ R189, R131, R189, !PT ;  /* 0x000000bd83bd7209 */ /* 0x000fe20007810000 */
[----:B------:R0:W-:Y:S01]  /*1d6f0*/  MUFU.EX2 R134, R10 ;  /* 0x0000000a00867308 */ /* 0x0001e20000000800 */
[----:B------:R-:W-:-:S02]  /*1d700*/  FSEL R135, R135, -INF , P3 ;  /* 0xff80000087877808 */ /* 0x000fc40001800000 */
[----:B----4-:R-:W-:Y:S02]  /*1d710*/  LOP3.LUT R204, R219, 0x7f, RZ, 0xc0, !PT ;  /* 0x0000007fdbcc7812 */ /* 0x010fe400078ec0ff */
[----:B------:R-:W1:Y:S03]  /*1d720*/  S2R R219, SR_TID.X ;  /* 0x0000000000db7919 */ /* 0x000e660000002100 */
[----:B------:R-:W-:Y:S01]  /*1d730*/  MUFU.EX2 R157, R157 ;  /* 0x0000009d009d7308 */ /* 0x000fe20000000800 */
[----:B0-----:R-:W-:-:S04]  /*1d740*/  FMNMX.FTZ R10, R137, R189, !PT ;  /* 0x000000bd890a7209 */ /* 0x001fc80007810000 */
[----:B------:R-:W-:-:S03]  /*1d750*/  FMNMX.FTZ R10, R135, R10, !PT ;  /* 0x0000000a870a7209 */ /* 0x000fc60007810000 */
[----:B------:R-:W-:Y:S02]  /*1d760*/  MUFU.EX2 R160, R160 ;  /* 0x000000a000a07308 */ /* 0x000fe40000000800 */
[----:B------:R-:W0:Y:S06]  /*1d770*/  SHFL.BFLY PT, R189, R10, 0x2, 0x1f ;  /* 0x0c401f000abd7f89 */ /* 0x000e2c00000e0000 */
[----:B------:R-:W-:Y:S08]  /*1d780*/  MUFU.EX2 R161, R161 ;  /* 0x000000a100a17308 */ /* 0x000ff00000000800 */
[----:B------:R-:W-:Y:S08]  /*1d790*/  MUFU.EX2 R165, R165 ;  /* 0x000000a500a57308 */ /* 0x000ff00000000800 */
[----:B------:R-:W-:Y:S01]  /*1d7a0*/  MUFU.EX2 R136, R136 ;  /* 0x0000008800887308 */ /* 0x000fe20000000800 */
[----:B0-----:R-:W-:-:S05]  /*1d7b0*/  FMNMX.FTZ R10, R10, R189, !PT ;  /* 0x000000bd0a0a7209 */ /* 0x001fca0007810000 */
[----:B------:R-:W0:Y:S02]  /*1d7c0*/  SHFL.BFLY PT, R189, R10, 0x1, 0x1f ;  /* 0x0c201f000abd7f89 */ /* 0x000e2400000e0000 */
[----:B------:R-:W-:Y:S08]  /*1d7d0*/  MUFU.EX2 R140, R140 ;  /* 0x0000008c008c7308 */ /* 0x000ff00000000800 */
[----:B------:R-:W-:Y:S08]  /*1d7e0*/  MUFU.EX2 R141, R141 ;  /* 0x0000008d008d7308 */ /* 0x000ff00000000800 */
[----:B------:R-:W-:Y:S01]  /*1d7f0*/  MUFU.EX2 R144, R144 ;  /* 0x0000009000907308 */ /* 0x000fe20000000800 */
[----:B0-----:R-:W-:-:S07]  /*1d800*/  FMNMX.FTZ R10, R10, R189, !PT ;  /* 0x000000bd0a0a7209 */ /* 0x001fce0007810000 */
[----:B------:R-:W-:Y:S01]  /*1d810*/  MUFU.EX2 R145, R145 ;  /* 0x0000009100917308 */ /* 0x000fe20000000800 */
[----:B------:R-:W-:Y:S01]  /*1d820*/  FSETP.NEU.FTZ.AND P3, PT, R10, -INF , PT ;  /* 0xff8000000a00780b */ /* 0x000fe20003f7d000 */
[----:B------:R-:W-:-:S06]  /*1d830*/  FFMA.FTZ R189, R2, R10, -8 ;  /* 0xc100000002bd7423 */ /* 0x000fcc000001000a */
[----:B------:R-:W-:Y:S01]  /*1d840*/  MUFU.EX2 R148, R148 ;  /* 0x0000009400947308 */ /* 0x000fe20000000800 */
[----:B------:R-:W-:-:S05]  /*1d850*/  FSEL R133, R189, RZ, P3 ;  /* 0x000000ffbd857208 */ /* 0x000fca0001800000 */
[--C-:B------:R-:W-:Y:S01]  /*1d860*/  FFMA.FTZ R192, R2, R195, -R133.reuse ;  /* 0x000000c302c07223 */ /* 0x100fe20000010885 */
[----:B------:R-:W-:Y:S01]  /*1d870*/  FSEL R195, R0, RZ, P2 ;  /* 0x000000ff00c37208 */ /* 0x000fe20001000000 */
[C-C-:B------:R-:W-:Y:S01]  /*1d880*/  FFMA.FTZ R158, R2.reuse, R158, -R133.reuse ;  /* 0x0000009e029e7223 */ /* 0x140fe20000010885 */
[----:B------:R-:W-:-:S01]  /*1d890*/  FFMA.FTZ R186, R2, R186, -R133 ;  /* 0x000000ba02ba7223 */ /* 0x000fc20000010885 */
[C-C-:B------:R-:W-:Y:S01]  /*1d8a0*/  FFMA.FTZ R187, R2.reuse, R187, -R133.reuse ;  /* 0x000000bb02bb7223 */ /* 0x140fe20000010885 */
[----:B------:R-:W-:-:S01]  /*1d8b0*/  FFMA.FTZ R189, R2, R190, -R133 ;  /* 0x000000be02bd7223 */ /* 0x000fc20000010885 */
[----:B------:R-:W-:Y:S01]  /*1d8c0*/  FADD.FTZ R195, -R195, R6 ;  /* 0x00000006c3c37221 */ /* 0x000fe20000010100 */
[----:B------:R-:W-:-:S01]  /*1d8d0*/  FFMA.FTZ R190, R2, R191, -R133 ;  /* 0x000000bf02be7223 */ /* 0x000fc20000010885 */
[----:B------:R0:W-:Y:S01]  /*1d8e0*/  MUFU.EX2 R6, R158 ;  /* 0x0000009e00067308 */ /* 0x0001e20000000800 */
[----:B------:R-:W-:-:S01]  /*1d8f0*/  FFMA.FTZ R191, R2, R194, -R133 ;  /* 0x000000c202bf7223 */ /* 0x000fc20000010885 */
[C---:B------:R-:W-:Y:S01]  /*1d900*/  FMUL.FTZ R195, R2.reuse, R195 ;  /* 0x000000c302c37220 */ /* 0x040fe20000410000 */
[----:B------:R-:W-:-:S01]  /*1d910*/  FFMA.FTZ R193, R2, R198, -R133 ;  /* 0x000000c602c17223 */ /* 0x000fc20000010885 */
[C-C-:B------:R-:W-:Y:S01]  /*1d920*/  FFMA.FTZ R194, R2.reuse, R199, -R133.reuse ;  /* 0x000000c702c27223 */ /* 0x140fe20000010885 */
[----:B------:R-:W-:-:S01]  /*1d930*/  FFMA.FTZ R172, R2, R172, -R133 ;  /* 0x000000ac02ac7223 */ /* 0x000fc20000010885 */
[C-C-:B------:R-:W-:Y:S01]  /*1d940*/  FFMA.FTZ R171, R2.reuse, R171, -R133.reuse ;  /* 0x000000ab02ab7223 */ /* 0x140fe20000010885 */
[----:B------:R-:W-:-:S01]  /*1d950*/  FFMA.FTZ R174, R2, R174, -R133 ;  /* 0x000000ae02ae7223 */ /* 0x000fc20000010885 */
[----:B------:R-:W-:Y:S01]  /*1d960*/  MUFU.EX2 R186, R186 ;  /* 0x000000ba00ba7308 */ /* 0x000fe20000000800 */
[----:B0-----:R-:W-:Y:S01]  /*1d970*/  FSEL R158, R10, RZ, P3 ;  /* 0x000000ff0a9e7208 */ /* 0x001fe20001800000 */
[C-C-:B------:R-:W-:Y:S01]  /*1d980*/  FFMA.FTZ R175, R2.reuse, R175, -R133.reuse ;  /* 0x000000af02af7223 */ /* 0x140fe20000010885 */
[----:B------:R-:W-:-:S01]  /*1d990*/  FFMA.FTZ R178, R2, R178, -R133 ;  /* 0x000000b202b27223 */ /* 0x000fc20000010885 */
[C-C-:B------:R-:W-:Y:S01]  /*1d9a0*/  FFMA.FTZ R179, R2.reuse, R179, -R133.reuse ;  /* 0x000000b302b37223 */ /* 0x140fe20000010885 */
[----:B------:R-:W-:-:S01]  /*1d9b0*/  FFMA.FTZ R182, R2, R182, -R133 ;  /* 0x000000b602b67223 */ /* 0x000fc20000010885 */
[----:B------:R-:W-:Y:S01]  /*1d9c0*/  FADD.FTZ R5, -R158, R5 ;  /* 0x000000059e057221 */ /* 0x000fe20000010100 */
[----:B------:R-:W-:-:S01]  /*1d9d0*/  FFMA.FTZ R183, R2, R183, -R133 ;  /* 0x000000b702b77223 */ /* 0x000fc20000010885 */
[----:B------:R-:W0:Y:S01]  /*1d9e0*/  MUFU.EX2 R158, R195 ;  /* 0x000000c3009e7308 */ /* 0x000e220000000800 */
[----:B------:R-:W-:-:S01]  /*1d9f0*/  FFMA.FTZ R180, R2, R180, -R133 ;  /* 0x000000b402b47223 */ /* 0x000fc20000010885 */
[C---:B------:R-:W-:Y:S01]  /*1da00*/  FMUL.FTZ R5, R2.reuse, R5 ;  /* 0x0000000502057220 */ /* 0x040fe20000410000 */
[----:B------:R-:W-:-:S01]  /*1da10*/  FFMA.FTZ R155, R2, R155, -R133 ;  /* 0x0000009b029b7223 */ /* 0x000fc20000010885 */
[C-C-:B------:R-:W-:Y:S01]  /*1da20*/  FFMA.FTZ R159, R2.reuse, R159, -R133.reuse ;  /* 0x0000009f029f7223 */ /* 0x140fe20000010885 */
[----:B------:R-:W-:-:S01]  /*1da30*/  FFMA.FTZ R162, R2, R162, -R133 ;  /* 0x000000a202a27223 */ /* 0x000fc20000010885 */
[C-C-:B------:R-:W-:Y:S01]  /*1da40*/  FFMA.FTZ R163, R2.reuse, R163, -R133.reuse ;  /* 0x000000a302a37223 */ /* 0x140fe20000010885 */
[----:B------:R-:W-:-:S01]  /*1da50*/  FFMA.FTZ R166, R2, R166, -R133 ;  /* 0x000000a602a67223 */ /* 0x000fc20000010885 */
[----:B------:R-:W2:Y:S01]  /*1da60*/  MUFU.EX2 R5, R5 ;  /* 0x0000000500057308 */ /* 0x000ea20000000800 */
[----:B------:R-:W-:-:S01]  /*1da70*/  FFMA.FTZ R167, R2, R167, -R133 ;  /* 0x000000a702a77223 */ /* 0x000fc20000010885 */
[C-C-:B------:R-:W-:Y:S01]  /*1da80*/  FFMA.FTZ R156, R2.reuse, R156, -R133.reuse ;  /* 0x0000009c029c7223 */ /* 0x140fe20000010885 */
[----:B------:R-:W-:-:S01]  /*1da90*/  FFMA.FTZ R139, R2, R139, -R133 ;  /* 0x0000008b028b7223 */ /* 0x000fc20000010885 */
[C-C-:B------:R-:W-:Y:S01]  /*1daa0*/  FFMA.FTZ R142, R2.reuse, R142, -R133.reuse ;  /* 0x0000008e028e7223 */ /* 0x140fe20000010885 */
[----:B------:R-:W-:-:S01]  /*1dab0*/  FFMA.FTZ R143, R2, R143, -R133 ;  /* 0x0000008f028f7223 */ /* 0x000fc20000010885 */
[C-C-:B------:R-:W-:Y:S01]  /*1dac0*/  FFMA.FTZ R146, R2.reuse, R146, -R133.reuse ;  /* 0x0000009202927223 */ /* 0x140fe20000010885 */
[----:B------:R-:W-:-:S01]  /*1dad0*/  FFMA.FTZ R147, R2, R147, -R133 ;  /* 0x0000009302937223 */ /* 0x000fc20000010885 */
[----:B------:R-:W3:Y:S01]  /*1dae0*/  MUFU.EX2 R187, R187 ;  /* 0x000000bb00bb7308 */ /* 0x000ee20000000800 */
[----:B0-----:R-:W-:-:S01]  /*1daf0*/  FFMA.FTZ R4, R158, R4, R11 ;  /* 0x000000049e047223 */ /* 0x001fc2000001000b */
[C-C-:B------:R-:W-:Y:S01]  /*1db00*/  FFMA.FTZ R150, R2.reuse, R150, -R133.reuse ;  /* 0x0000009602967223 */ /* 0x140fe20000010885 */
[----:B------:R-:W-:-:S01]  /*1db10*/  FFMA.FTZ R151, R2, R151, -R133 ;  /* 0x0000009702977223 */ /* 0x000fc20000010885 */
[----:B------:R-:W-:Y:S01]  /*1db20*/  FFMA.FTZ R164, R2, R164, -R133 ;  /* 0x000000a402a47223 */ /* 0x000fe20000010885 */
[----:B------:R-:W-:-:S01]  /*1db30*/  FADD.FTZ R4, R12, R4 ;  /* 0x000000040c047221 */ /* 0x000fc20000010000 */
[C-C-:B------:R-:W-:Y:S01]  /*1db40*/  FFMA.FTZ R123, R2.reuse, R123, -R133.reuse ;  /* 0x0000007b027b7223 */ /* 0x140fe20000010885 */
[----:B------:R-:W-:-:S01]  /*1db50*/  FFMA.FTZ R126, R2, R126, -R133 ;  /* 0x0000007e027e7223 */ /* 0x000fc20000010885 */
[----:B------:R-:W0:Y:S01]  /*1db60*/  MUFU.EX2 R189, R189 ;  /* 0x000000bd00bd7308 */ /* 0x000e220000000800 */
[----:B--2---:R-:W-:-:S01]  /*1db70*/  FFMA.FTZ R3, R5, R3, R186 ;  /* 0x0000000305037223 */ /* 0x004fc200000100ba */
[----:B------:R-:W-:Y:S01]  /*1db80*/  FADD.FTZ R4, R20, R4 ;  /* 0x0000000414047221 */ /* 0x000fe20000010000 */
[----:B------:R-:W-:-:S01]  /*1db90*/  FFMA.FTZ R127, R2, R127, -R133 ;  /* 0x0000007f027f7223 */ /* 0x000fc20000010885 */
[C-C-:B------:R-:W-:Y:S01]  /*1dba0*/  FFMA.FTZ R130, R2.reuse, R130, -R133.reuse ;  /* 0x0000008202827223 */ /* 0x140fe20000010885 */
[----:B------:R-:W-:-:S01]  /*1dbb0*/  FFMA.FTZ R131, R2, R131, -R133 ;  /* 0x0000008302837223 */ /* 0x000fc20000010885 */
[----:B------:R-:W-:Y:S01]  /*1dbc0*/  FADD.FTZ R4, R21, R4 ;  /* 0x0000000415047221 */ /* 0x000fe20000010000 */
[----:B------:R-:W-:-:S01]  /*1dbd0*/  FFMA.FTZ R137, R2, R137, -R133 ;  /* 0x0000008902897223 */ /* 0x000fc20000010885 */
[----:B------:R-:W2:Y:S01]  /*1dbe0*/  MUFU.EX2 R190, R190 ;  /* 0x000000be00be7308 */ /* 0x000ea20000000800 */
[----:B---3--:R-:W-:-:S01]  /*1dbf0*/  FADD.FTZ R3, R187, R3 ;  /* 0x00000003bb037221 */ /* 0x008fc20000010000 */
[----:B------:R-:W-:Y:S01]  /*1dc00*/  FADD.FTZ R4, R184, R4 ;  /* 0x00000004b8047221 */ /* 0x000fe20000010000 */
[----:B------:R-:W-:-:S01]  /*1dc10*/  FFMA.FTZ R133, R2, R135, -R133 ;  /* 0x0000008702857223 */ /* 0x000fc20000010885 */
[----:B------:R-:W-:-:S02]  /*1dc20*/  ISETP.NE.AND P2, PT, R204, RZ, PT ;  /* 0x000000ffcc00720c */ /* 0x000fc40003f45270 */
[----:B------:R-:W-:-:S01]  /*1dc30*/  FADD.FTZ R4, R8, R4 ;  /* 0x0000000408047221 */ /* 0x000fc20000010000 */
[----:B-1----:R-:W-:Y:S01]  /*1dc40*/  SHF.R.U32.HI R204, RZ, 0x7, R219 ;  /* 0x00000007ffcc7819 */ /* 0x002fe200000116db */
[----:B------:R-:W1:Y:S01]  /*1dc50*/  MUFU.EX2 R191, R191 ;  /* 0x000000bf00bf7308 */ /* 0x000e620000000800 */
[----:B0-----:R-:W-:-:S01]  /*1dc60*/  FADD.FTZ R3, R189, R3 ;  /* 0x00000003bd037221 */ /* 0x001fc20000010000 */
[----:B------:R-:W-:Y:S01]  /*1dc70*/  FADD.FTZ R4, R185, R4 ;  /* 0x00000004b9047221 */ /* 0x000fe20000010000 */
[----:B------:R-:W-:-:S03]  /*1dc80*/  IADD3 R195, -R204, 0xb, RZ ;  /* 0x0000000bccc37810 */ /* 0x000fc60007ffe1ff */
        /* <DEDUP_REMOVED lines=53> */
[----:B0-----:R-:W-:-:S04]  /*1dfe0*/  FADD.FTZ R3, R155, R3 ;  /* 0x000000039b037221 */ /* 0x001fc80000010000 */
[----:B------:R-:W-:-:S03]  /*1dff0*/  FADD.FTZ R3, R6, R3 ;  /* 0x0000000306037221 */ /* 0x000fc60000010000 */
        /* <DEDUP_REMOVED lines=24> */
[----:B------:R-:W-:-:S05]  /*1e180*/  @!P2 LEA R3, R9, R16, 0x3 ;  /* 0x000000100903a211 */ /* 0x000fca00078e18ff */
[----:B------:R-:W-:Y:S01]  /*1e190*/  @!P2 VIADD R3, R3, 0x33440 ;  /* 0x000334400303a836 */ /* 0x000fe20000000000 */
[----:B------:R-:W0:Y:S01]  /*1e1a0*/  MUFU.EX2 R120, R120 ;  /* 0x0000007800787308 */ /* 0x000e220000000800 */
[----:B--2---:R-:W-:-:S03]  /*1e1b0*/  FADD.FTZ R4, R149, R4 ;  /* 0x0000000495047221 */ /* 0x004fc60000010000 */
[----:B------:R-:W-:Y:S01]  /*1e1c0*/  @!P2 PRMT R3, RZ, 0x654, R3 ;  /* 0x00000654ff03a816 */ /* 0x000fe20000000003 */
[----:B------:R2:W-:Y:S06]  /*1e1d0*/  BAR.ARV R195, 0x100 ;  /* 0x000400c30000751d */ /* 0x0005ec0000002000 */
[----:B------:R-:W3:Y:S01]  /*1e1e0*/  MUFU.EX2 R164, R164 ;  /* 0x000000a400a47308 */ /* 0x000ee20000000800 */
[----:B-1----:R-:W-:-:S01]  /*1e1f0*/  FADD.FTZ R135, R151, R135 ;  /* 0x0000008797877221 */ /* 0x002fc20000010000 */
[----:B------:R1:W-:Y:S01]  /*1e200*/  @!P2 SYNCS.ARRIVE.TRANS64.RED.A1T0 RZ, [R3+URZ], RZ ;  /* 0x000000ff03ffa9a7 */ /* 0x0003e2000810043f */
[----:B0-----:R-:W-:-:S05]  /*1e210*/  FADD.FTZ R4, R120, R4 ;  /* 0x0000000478047221 */ /* 0x001fca0000010000 */
[----:B------:R-:W0:Y:S08]  /*1e220*/  MUFU.EX2 R121, R121 ;  /* 0x0000007900797308 */ /* 0x000e300000000800 */
[----:B------:R-:W4:Y:S01]  /*1e230*/  MUFU.EX2 R123, R123 ;  /* 0x0000007b007b7308 */ /* 0x000f220000000800 */
[----:B---3--:R-:W-:-:S07]  /*1e240*/  FADD.FTZ R135, R164, R135 ;  /* 0x00000087a4877221 */ /* 0x008fce0000010000 */
[----:B------:R-:W3:Y:S01]  /*1e250*/  MUFU.EX2 R124, R124 ;  /* 0x0000007c007c7308 */ /* 0x000ee20000000800 */
[----:B0-----:R-:W-:-:S07]  /*1e260*/  FADD.FTZ R4, R121, R4 ;  /* 0x0000000479047221 */ /* 0x001fce0000010000 */
[----:B------:R-:W0:Y:S01]  /*1e270*/  MUFU.EX2 R126, R126 ;  /* 0x0000007e007e7308 */ /* 0x000e220000000800 */
[----:B----4-:R-:W-:-:S07]  /*1e280*/  FADD.FTZ R135, R123, R135 ;  /* 0x000000877b877221 */ /* 0x010fce0000010000 */
        /* <DEDUP_REMOVED lines=18> */
[----:B------:R-:W1:Y:S01]  /*1e3b0*/  MUFU.EX2 R133, R133 ;  /* 0x0000008500857308 */ /* 0x000e620000000800 */
[----:B---3--:R-:W-:-:S01]  /*1e3c0*/  FADD.FTZ R135, R137, R135 ;  /* 0x0000008789877221 */ /* 0x008fc20000010000 */
[----:B0-----:R-:W-:-:S03]  /*1e3d0*/  FADD.FTZ R4, R13, R4 ;  /* 0x000000040d047221 */ /* 0x001fc60000010000 */
[----:B-1----:R-:W-:Y:S01]  /*1e3e0*/  FADD.FTZ R3, R133, R135 ;  /* 0x0000008785037221 */ /* 0x002fe20000010000 */
[----:B--2---:R-:W-:Y:S06]  /*1e3f0*/  @!P1 BRA `(.L_x_2523) ;  /* 0x0000000000049947 */ /* 0x004fec0003800000 */
[----:B------:R-:W-:Y:S01]  /*1e400*/  BPT.TRAP 0x1 ;  /* 0x000000040000795c */ /* 0x000fe20000300000 */
.L_x_2523:
[----:B------:R-:W-:Y:S01]  /*1e410*/  IMAD R135, R221, 0x8, R16 ;  /* 0x00000008dd877824 */ /* 0x000fe200078e0210 */
[----:B------:R-:W-:Y:S01]  /*1e420*/  ISETP.GT.AND P2, PT, R7, R15, PT ;  /* 0x0000000f0700720c */ /* 0x000fe20003f44270 */
[----:B------:R-:W-:Y:S01]  /*1e430*/  IMAD.U32 R195, RZ, RZ, UR42 ;  /* 0x0000002affc37e24 */ /* 0x000fe2000f8e00ff */
[----:B------:R-:W-:Y:S01]  /*1e440*/  F2FP.SATFINITE.E4M3.F32.PACK_AB_MERGE_C R185, R188, R185, RZ ;  /* 0x000000b9bcb9723e */ /* 0x000fe200048070ff */
[----:B------:R-:W-:Y:S01]  /*1e450*/  VIADD R135, R135, 0x33460 ;  /* 0x0003346087877836 */ /* 0x000fe20000000000 */
[----:B------:R-:W-:Y:S01]  /*1e460*/  F2FP.SATFINITE.E4M3.F32.PACK_AB_MERGE_C R6, R159, R6, RZ ;  /* 0x000000069f06723e */ /* 0x000fe200048070ff */
[-C--:B------:R-:W-:Y:S01]  /*1e470*/  FMUL.FTZ R26, R26, R5.reuse ;  /* 0x000000051a1a7220 */ /* 0x080fe20000410000 */
[----:B------:R-:W-:Y:S01]  /*1e480*/  F2FP.SATFINITE.E4M3.F32.PACK_AB_MERGE_C R20, R21, R20, RZ ;  /* 0x000000141514723e */ /* 0x000fe200048070ff */
[-C--:B------:R-:W-:Y:S01]  /*1e490*/  FMUL.FTZ R27, R27, R5.reuse ;  /* 0x000000051b1b7220 */ /* 0x080fe20000410000 */
[----:B------:R-:W-:Y:S01]  /*1e4a0*/  PRMT R135, R195, 0x654, R135 ;  /* 0x00000654c3877816 */ /* 0x000fe20000000087 */
[----:B------:R-:W-:Y:S01]  /*1e4b0*/  FMUL.FTZ R30, R30, R5 ;  /* 0x000000051e1e7220 */ /* 0x000fe20000410000 */
[----:B------:R-:W-:Y:S01]  /*1e4c0*/  F2FP.SATFINITE.E4M3.F32.PACK_AB_MERGE_C R189, R190, R189, RZ ;  /* 0x000000bdbebd723e */ /* 0x000fe200048070ff */
[----:B------:R-:W-:Y:S01]  /*1e4d0*/  FMUL.FTZ R31, R31, R5 ;  /* 0x000000051f1f7220 */ /* 0x000fe20000410000 */
        /* <DEDUP_REMOVED lines=129> */
[----:B------:R-:W-:Y:S01]  /*1ecf0*/  VIADD R7, R7, 0xffffffff ;  /* 0xffffffff07077836 */ /* 0x000fe20000000000 */
[----:B------:R-:W-:Y:S01]  /*1ed00*/  MOV R221, R9 ;  /* 0x0000000900dd7202 */ /* 0x000fe20000000f00 */
[----:B------:R-:W-:-:S02]  /*1ed10*/  IMAD.MOV.U32 R5, RZ, RZ, R10 ;  /* 0x000000ffff057224 */ /* 0x000fc400078e000a */
[----:B------:R-:W-:Y:S02]  /*1ed20*/  IMAD.MOV.U32 R6, RZ, RZ, R0 ;  /* 0x000000ffff067224 */ /* 0x000fe400078e0000 */
[----:B------:R-:W-:Y:S01]  /*1ed30*/  IMAD.MOV.U32 R8, RZ, RZ, R222 ;  /* 0x000000ffff087224 */ /* 0x000fe200078e00de */
[----:B0-----:R-:W-:Y:S06]  /*1ed40*/  @P2 BRA `(.L_x_2524) ;  /* 0xffffffc000242947 */ /* 0x001fec000383ffff */
[----:B------:R-:W-:-:S07]  /*1ed50*/  IMAD.MOV.U32 R221, RZ, RZ, R9 ;  /* 0x000000ffffdd7224 */ /* 0x000fce00078e0009 */
.L_x_2513:
[----:B------:R-:W-:-:S13]  /*1ed60*/  ISETP.GE.AND P0, PT, R7, RZ, PT ;  /* 0x000000ff0700720c */ /* 0x000fda0003f06270 */
[----:B------:R-:W-:Y:S05]  /*1ed70*/  @!P0 BRA `(.L_x_2525) ;  /* 0x0000003400048947 */ /* 0x000fea0003800000 */
[----:B------:R-:W-:Y:S02]  /*1ed80*/  IMAD.MOV.U32 R5, RZ, RZ, R10 ;  /* 0x000000ffff057224 */ /* 0x000fe400078e000a */
[----:B------:R-:W-:Y:S02]  /*1ed90*/  IMAD.MOV.U32 R6, RZ, RZ, R0 ;  /* 0x000000ffff067224 */ /* 0x000fe400078e0000 */
[----:B------:R-:W-:Y:S02]  /*1eda0*/  IMAD.MOV.U32 R8, RZ, RZ, R222 ;  /* 0x000000ffff087224 */ /* 0x000fe400078e00de */
[----:B------:R-:W-:-:S07]  /*1edb0*/  IMAD.MOV.U32 R9, RZ, RZ, R221 ;  /* 0x000000ffff097224 */ /* 0x000fce00078e00dd */
.L_x_2536:
[----:B------:R-:W-:Y:S01]  /*1edc0*/  ISETP.NE.AND P2, PT, R229, RZ, PT ;  /* 0x000000ffe500720c */ /* 0x000fe20003f45270 */
[----:B------:R-:W-:Y:S01]  /*1edd0*/  VIADD R221, R9, 0x1 ;  /* 0x0000000109dd7836 */ /* 0x000fe20000000000 */
[----:B------:R-:W-:Y:S05]  /*1ede0*/  YIELD ;  /* 0x0000000000007946 */ /* 0x000fea0003800000 */
[----:B------:R-:W-:-:S04]  /*1edf0*/  ISETP.NE.AND P0, PT, R221, 0x2, PT ;  /* 0x00000002dd00780c */ /* 0x000fc80003f05270 */
[----:B------:R-:W-:Y:S02]  /*1ee00*/  SEL R11, RZ, 0x1, P0 ;  /* 0x00000001ff0b7807 */ /* 0x000fe40000000000 */
[----:B------:R-:W-:Y:S02]  /*1ee10*/  SEL R221, R221, RZ, P0 ;  /* 0x000000ffdddd7207 */ /* 0x000fe40000000000 */
[----:B------:R-:W-:Y:S01]  /*1ee20*/  LOP3.LUT R222, R8, R11, RZ, 0x3c, !PT ;  /* 0x0000000b08de7212 */ /* 0x000fe200078e3cff */
[----:B------:R-:W-:Y:S06]  /*1ee30*/  @P2 BRA `(.L_x_2526) ;  /* 0x0000000000302947 */ /* 0x000fec0003800000 */
[----:B------:R-:W-:Y:S05]  /*1ee40*/  @!P1 BRA `(.L_x_2527) ;  /* 0x0000000000049947 */ /* 0x000fea0003800000 */
[----:B------:R-:W-:Y:S01]  /*1ee50*/  BPT.TRAP 0x1 ;  /* 0x000000040000795c */ /* 0x000fe20000300000 */
.L_x_2527:
[----:B------:R-:W-:Y:S01]  /*1ee60*/  IMAD R0, R221, 0x8, R16 ;  /* 0x00000008dd007824 */ /* 0x000fe200078e0210 */
[----:B------:R-:W-:-:S04]  /*1ee70*/  SHF.L.U32 R11, R222, 0x1f, RZ ;  /* 0x0000001fde0b7819 */ /* 0x000fc800000006ff */
[----:B------:R0:W1:Y:S01]  /*1ee80*/  SYNCS.PHASECHK.TRANS64.TRYWAIT P0, [R0+URZ+0x33430], R11 ;  /* 0x0334300b000075a7 */ /* 0x000062000800017f */
[----:B------:R-:W-:Y:S05]  /*1ee90*/  @!P1 BRA `(.L_x_2528) ;  /* 0x0000000000049947 */ /* 0x000fea0003800000 */
[----:B------:R-:W-:Y:S01]  /*1eea0*/  BPT.TRAP 0x1 ;  /* 0x000000040000795c */ /* 0x000fe20000300000 */
.L_x_2528:
[----:B------:R-:W-:Y:S04]  /*1eeb0*/  BSSY B0, `(.L_x_2526) ;  /* 0x0000004000007945 */ /* 0x000fe80003800000 */
[----:B-1----:R-:W-:Y:S05]  /*1eec0*/  @P0 BRA `(.L_x_2529) ;  /* 0x0000000000080947 */ /* 0x002fea0003800000 */
[----:B------:R-:W1:Y:S02]  /*1eed0*/  SYNCS.PHASECHK.TRANS64.TRYWAIT P0, [R0+URZ+0x33430], R11 ;  /* 0x0334300b000075a7 */ /* 0x000e64000800017f */
[----:B-1----:R-:W-:Y:S05]  /*1eee0*/  @!P0 BRA `(.L_x_2530) ;  /* 0x000000f000bc8947 */ /* 0x002fea0003800000 */
.L_x_2529:
[----:B------:R-:W-:Y:S05]  /*1eef0*/  BSYNC B0 ;  /* 0x0000000000007941 */ /* 0x000fea0003800000 */
.L_x_2526:
[----:B01----:R-:W0:Y:S01]  /*1ef00*/  S2R R0, SR_TID.X ;  /* 0x0000000000007919 */ /* 0x003e220000002100 */
[----:B------:R-:W-:Y:S05]  /*1ef10*/  WARPSYNC.ALL ;  /* 0x0000000000007948 */ /* 0x000fea0003800000 */
[----:B------:R-:W-:Y:S01]  /*1ef20*/  IMAD R10, R221, 0x780, R14 ;  /* 0x00000780dd0a7824 */ /* 0x000fe200078e020e */
[----:B------:R-:W-:Y:S01]  /*1ef30*/  UMOV UR48, UR24 ;  /* 0x0000001800307c82 */ /* 0x000fe20008000000 */
[----:B------:R-:W-:Y:S01]  /*1ef40*/  IMAD.MOV.U32 R11, RZ, RZ, -0x7fffffe0 ;  /* 0x80000020ff0b7424 */ /* 0x000fe200078e00ff */
[----:B------:R-:W-:Y:S01]  /*1ef50*/  UMOV UR49, UR25 ;  /* 0x0000001900317c82 */ /* 0x000fe20008000000 */
[----:B------:R-:W-:Y:S01]  /*1ef60*/  IMAD.MOV.U32 R121, RZ, RZ, -0x7fffffe0 ;  /* 0x80000020ff797424 */ /* 0x000fe200078e00ff */
[C---:B------:R-:W-:Y:S01]  /*1ef70*/  R2UR UR50, R10.reuse ;  /* 0x000000000a3272ca */ /* 0x040fe200000e0000 */
[----:B------:R-:W-:Y:S01]  /*1ef80*/  UMOV UR44, UR24 ;  /* 0x00000018002c7c82 */ /* 0x000fe20008000000 */
[----:B------:R-:W-:Y:S01]  /*1ef90*/  R2UR UR51, R11 ;  /* 0x000000000b3372ca */ /* 0x000fe200000e0000 */
[----:B------:R-:W-:Y:S01]  /*1efa0*/  UMOV UR45, UR25 ;  /* 0x00000019002d7c82 */ /* 0x000fe20008000000 */
[C---:B------:R-:W-:Y:S01]  /*1efb0*/  IADD3 R120, R10.reuse, 0x80, RZ ;  /* 0x000000800a787810 */ /* 0x040fe20007ffe0ff */
        /* <DEDUP_REMOVED lines=8> */
[----:B------:R-:W-:Y:S01]  /*1f040*/  UMOV UR32, UR24 ;  /* 0x0000001800207c82 */ /* 0x000fe20008000000 */
[----:B------:R-:W-:Y:S01]  /*1f050*/  R2UR UR34, R20 ;  /* 0x00000000142272ca */ /* 0x000fe200000e0000 */
[----:B------:R-:W-:Y:S01]  /*1f060*/  UMOV UR33, UR25 ;  /* 0x0000001900217c82 */ /* 0x000fe20008000000 */
[----:B------:R-:W-:Y:S01]  /*1f070*/  R2UR UR35, R21 ;  /* 0x00000000152372ca */ /* 0x000fe200000e0000 */
[C---:B------:R-:W-:Y:S01]  /*1f080*/  VIADD R120, R10.reuse, 0x200 ;  /* 0x000002000a787836 */ /* 0x040fe20000000000 */
[----:B------:R-:W-:Y:S01]  /*1f090*/  R2UR UR31, R121 ;  /* 0x00000000791f72ca */ /* 0x000fe200000e0000 */
[----:B------:R-:W-:Y:S01]  /*1f0a0*/  UMOV UR28, UR24 ;  /* 0x00000018001c7c82 */ /* 0x000fe20008000000 */
        /* <DEDUP_REMOVED lines=8> */
[C---:B------:R-:W-:Y:S01]  /*1f130*/  VIADD R12, R10.reuse, 0x102 ;  /* 0x000001020a0c7836 */ /* 0x040fe20000000000 */
[----:B------:R-:W-:Y:S01]  /*1f140*/  IADD3 R20, R10, 0x82, RZ ;  /* 0x000000820a147810 */ /* 0x000fe20007ffe0ff */
[----:B------:R-:W-:Y:S01]  /*1f150*/  IMAD.MOV.U32 R13, RZ, RZ, -0x7fffffe0 ;  /* 0x80000020ff0d7424 */ /* 0x000fe200078e00ff */
[----:B------:R0:W-:Y:S01]  /*1f160*/  BAR.SYNC.DEFER_BLOCKING R0, 0x100 ;  /* 0x000400000000751d */ /* 0x0001e20000010000 */
[----:B------:R-:W-:-:S05]  /*1f170*/  IMAD.MOV.U32 R11, RZ, RZ, -0x7fffffe0 ;  /* 0x80000020ff0b7424 */ /* 0x000fca00078e00ff */
        /* <DEDUP_REMOVED lines=224> */
.L_x_2532:
[----:B------:R-:W-:Y:S01]  /*1ff80*/  SHF.L.U32 R0, R8, 0x1f, RZ ;  /* 0x0000001f08007819 */ /* 0x000fe200000006ff */
[----:B------:R-:W-:-:S04]  /*1ff90*/  IMAD R8, R9, 0x8, R16 ;  /* 0x0000000809087824 */ /* 0x000fc800078e0210 */
[----:B------:R0:W1:Y:S01]  /*1ffa0*/  SYNCS.PHASECHK.TRANS64.TRYWAIT P0, [R8+URZ+0x33450], R0 ;  /* 0x03345000080075a7 */ /* 0x000062000800017f */
[----:B------:R-:W-:Y:S05]  /*1ffb0*/  @!P1 BRA `(.L_x_2533) ;  /* 0x0000000000049947 */ /* 0x000fea0003800000 */
[----:B------:R-:W-:Y:S01]  /*1ffc0*/  BPT.TRAP 0x1 ;  /* 0x000000040000795c */ /* 0x000fe20000300000 */
.L_x_2533:
[----:B-1----:R-:W-:Y:S05]  /*1ffd0*/  @P0 BRA `(.L_x_2531) ;  /* 0x0000000000080947 */ /* 0x002fea0003800000 */
[----:B------:R-:W1:Y:S02]  /*1ffe0*/  SYNCS.PHASECHK.TRANS64.TRYWAIT P0, [R8+URZ+0x33450], R0 ;  /* 0x03345000080075a7 */ /* 0x000e64000800017f */
[----:B-1----:R-:W-:Y:S05]  /*1fff0*/  @!P0 BRA `(.L_x_2534) ;  /* 0x000000e0008c8947 */ /* 0x002fea0003800000 */
.L_x_2531:
        /* <DEDUP_REMOVED lines=8> */
[----:B------:R-:W-:Y:S02]  /*20080*/  LOP3.LUT R0, R0, 0x10000, RZ, 0xfc, !PT ;  /* 0x0001000000007812 */ /* 0x000fe400078efcff */
[----:B------:R-:W-:-:S03]  /*20090*/  FMNMX.FTZ R8, R186, R5, !PT ;  /* 0x00000005ba087209 */ /* 0x000fc60007810000 */
[----:B------:R-:W-:Y:S01]  /*200a0*/  IMAD R10, R9, 0x780, R0 ;  /* 0x00000780090a7824 */ /* 0x000fe200078e0200 */
[----:B------:R-:W-:Y:S02]  /*200b0*/  FMNMX.FTZ R0, R184, R6, !PT ;  /* 0x00000006b8007209 */ /* 0x000fe40007810000 */
[----:B------:R-:W-:Y:S01]  /*200c0*/  FMNMX.FTZ R8, R187, R8, !PT ;  /* 0x00000008bb087209 */ /* 0x000fe20007810000 */
[C---:B------:R-:W-:Y:S01]  /*200d0*/  VIADD R12, R10.reuse, 0x180 ;  /* 0x000001800a0c7836 */ /* 0x040fe20000000000 */
[----:B------:R-:W-:Y:S02]  /*200e0*/  R2UR UR6, R10 ;  /* 0x000000000a0672ca */ /* 0x000fe400000e0000 */
[----:B------:R-:W-:Y:S02]  /*200f0*/  FMNMX.FTZ R0, R185, R0, !PT ;  /* 0x00000000b9007209 */ /* 0x000fe40007810000 */
[----:B------:R-:W-:Y:S02]  /*20100*/  FMNMX.FTZ R8, R190, R8, !PT ;  /* 0x00000008be087209 */ /* 0x000fe40007810000 */
[----:B------:R-:W-:-:S02]  /*20110*/  FMNMX.FTZ R0, R188, R0, !PT ;  /* 0x00000000bc007209 */ /* 0x000fc40007810000 */
[----:B------:R-:W-:Y:S02]  /*20120*/  FMNMX.FTZ R8, R191, R8, !PT ;  /* 0x00000008bf087209 */ /* 0x000fe40007810000 */
[----:B------:R-:W-:Y:S02]  /*20130*/  FMNMX.FTZ R0, R189, R0, !PT ;  /* 0x00000000bd007209 */ /* 0x000fe40007810000 */
[----:B------:R-:W-:Y:S01]  /*20140*/  FMNMX.FTZ R8, R194, R8, !PT ;  /* 0x00000008c2087209 */ /* 0x000fe20007810000 */
[----:B------:R-:W-:Y:S01]  /*20150*/  QGMMA.64x192x32.F32.E4M3.E4M3 R24, R216, gdesc[UR4], R24, gsb0 ;  /* 0x02e00004d8187df3 */ /* 0x000fe20008000818 */
[----:B------:R-:W-:Y:S01]  /*20160*/  R2UR UR6, R12 ;  /* 0x000000000c0672ca */ /* 0x000fe200000e0000 */
[----:B------:R-:W-:Y:S01]  /*20170*/  VIADD R12, R10, 0x300 ;  /* 0x000003000a0c7836 */ /* 0x000fe20000000000 */
[----:B------:R-:W-:Y:S02]  /*20180*/  R2UR UR7, R13 ;  /* 0x000000000d0772ca */ /* 0x000fe400000e0000 */
[----:B------:R-:W-:-:S02]  /*20190*/  MOV R13, 0xc0000010 ;  /* 0xc0000010000d7802 */ /* 0x000fc40000000f00 */
        /* <DEDUP_REMOVED lines=91> */
[----:B------:R-:W-:Y:S01]  /*20750*/  R2UR UR7, R13 ;  /* 0x000000000d0772ca */ /* 0x000fe200000e0000 */
[----:B------:R-:W0:Y:S02]  /*20760*/  SHFL.BFLY PT, R12, R8, 0x2, 0x1f ;  /* 0x0c401f00080c7f89 */ /* 0x000e2400000e0000 */
[----:B0-----:R-:W-:Y:S02]  /*20770*/  FMNMX.FTZ R12, R8, R12, !PT ;  /* 0x0000000c080c7209 */ /* 0x001fe40007810000 */
[----:B------:R-:W0:Y:S02]  /*20780*/  SHFL.BFLY PT, R8, R0, 0x1, 0x1f ;  /* 0x0c201f0000087f89 */ /* 0x000e2400000e0000 */
[----:B0-----:R-:W-:-:S05]  /*20790*/  FMNMX.FTZ R0, R0, R8, !PT ;  /* 0x0000000800007209 */ /* 0x001fca0007810000 */
[----:B------:R-:W-:-:S04]  /*207a0*/  FADD.FTZ R6, -R0, R6 ;  /* 0x0000000600067221 */ /* 0x000fc80000010100 */
[----:B------:R-:W-:-:S06]  /*207b0*/  FMUL.FTZ R6, R2, R6 ;  /* 0x0000000602067220 */ /* 0x000fcc0000410000 */
[----:B------:R-:W-:Y:S01]  /*207c0*/  MUFU.EX2 R6, R6 ;  /* 0x0000000600067308 */ /* 0x000fe20000000800 */
[----:B------:R-:W-:Y:S02]  /*207d0*/  WARPGROUP.DEPBAR.LE gsb0, 0x0 ;  /* 0x00008000000079c5 */ /* 0x000fe40000010000 */
[----:B------:R-:W-:-:S06]  /*207e0*/  WARPGROUP.ARRIVE ;  /* 0x00000000000079c5 */ /* 0x000fcc0000000000 */
[----:B------:R-:W-:Y:S01]  /*207f0*/  QGMMA.64x192x32.F32.E4M3.E4M3 R24, R204, gdesc[UR4], R24, gsb0 ;  /* 0x02e00004cc187df3 */ /* 0x000fe20008000818 */
[----:B------:R-:W-:Y:S02]  /*20800*/  R2UR UR6, R10 ;  /* 0x000000000a0672ca */ /* 0x000fe400000e0000 */
[----:B------:R-:W0:Y:S01]  /*20810*/  SHFL.BFLY PT, R10, R12, 0x1, 0x1f ;  /* 0x0c201f000c0a7f89 */ /* 0x000e2200000e0000 */
[----:B------:R-:W-:Y:S01]  /*20820*/  R2UR UR7, R11 ;  /* 0x000000000b0772ca */ /* 0x000fe200000e0000 */
[----:B------:R-:W-:-:S04]  /*20830*/  FFMA.FTZ R11, R2, R0, -8 ;  /* 0xc1000000020b7423 */ /* 0x000fc80000010000 */
        /* <DEDUP_REMOVED lines=18> */
[----:B0-----:R-:W-:Y:S01]  /*20960*/  FMNMX.FTZ R10, R12, R10, !PT ;  /* 0x0000000a0c0a7209 */ /* 0x001fe20007810000 */
        /* <DEDUP_REMOVED lines=21> */
[----:B------:R-:W-:Y:S01]  /*20ac0*/  FFMA.FTZ R11, R2, R133, -R11 ;  /* 0x00000085020b7223 */ /* 0x000fe2000001080b */
[----:B------:R-:W-:-:S01]  /*20ad0*/  FADD.FTZ R5, -R10, R5 ;  /* 0x000000050a057221 */ /* 0x000fc20000010100 */
[C---:B------:R-:W-:Y:S01]  /*20ae0*/  FFMA.FTZ R133, R2.reuse, R10, -8 ;  /* 0xc100000002857423 */ /* 0x040fe2000001000a */
[----:B------:R-:W0:Y:S02]  /*20af0*/  MUFU.EX2 R8, R8 ;  /* 0x0000000800087308 */ /* 0x000e240000000800 */
[C---:B------:R-:W-:Y:S01]  /*20b00*/  FMUL.FTZ R5, R2.reuse, R5 ;  /* 0x0000000502057220 */ /* 0x040fe20000410000 */
        /* <DEDUP_REMOVED lines=46> */
[----:B--2---:R-:W-:-:S01]  /*20df0*/  FADD.FTZ R3, R187, R3 ;  /* 0x00000003bb037221 */ /* 0x004fc20000010000 */
[C-C-:B------:R-:W-:Y:S01]  /*20e00*/  FFMA.FTZ R131, R2.reuse, R131, -R133.reuse ;  /* 0x0000008302837223 */ /* 0x140fe20000010885 */
[----:B------:R-:W-:-:S01]  /*20e10*/  FFMA.FTZ R134, R2, R134, -R133 ;  /* 0x0000008602867223 */ /* 0x000fc20000010885 */
[----:B------:R-:W-:Y:S01]  /*20e20*/  FFMA.FTZ R133, R2, R135, -R133 ;  /* 0x0000008702857223 */ /* 0x000fe20000010885 */
[----:B------:R-:W-:-:S03]  /*20e30*/  IADD3 R194, -R219, 0xb, RZ ;  /* 0x0000000bdbc27810 */ /* 0x000fc60007ffe1ff */
        /* <DEDUP_REMOVED lines=30> */
[----:B------:R-:W-:Y:S06]  /*21020*/  QGMMA.64x192x32.F32.E4M3.E4M3 R24, R200, gdesc[UR4], R24, gsb0 ;  /* 0x02e00004c8187df3 */ /* 0x000fec0008000818 */
        /* <DEDUP_REMOVED lines=52> */
[----:B------:R-:W-:-:S06]  /*21370*/  WARPGROUP.DEPBAR.LE gsb0, 0x0 ;  /* 0x00008000000079c5 */ /* 0x000fcc0000010000 */
        /* <DEDUP_REMOVED lines=36> */
[----:B------:R-:W-:-:S04]  /*215c0*/  @!P0 IMAD R3, R221, 0x8, R16 ;  /* 0x00000008dd038824 */ /* 0x000fc800078e0210 */
[----:B------:R-:W-:Y:S02]  /*215d0*/  @!P0 VIADD R3, R3, 0x33440 ;  /* 0x0003344003038836 */ /* 0x000fe40000000000 */
[----:B------:R-:W1:Y:S01]  /*215e0*/  MUFU.EX2 R120, R120 ;  /* 0x0000007800787308 */ /* 0x000e620000000800 */
[----:B0-----:R-:W-:-:S02]  /*215f0*/  FADD.FTZ R4, R149, R4 ;  /* 0x0000000495047221 */ /* 0x001fc40000010000 */
        /* <DEDUP_REMOVED lines=37> */
.L_x_2535:
[----:B------:R-:W-:Y:S01]  /*21850*/  IMAD R9, R9, 0x8, R16 ;  /* 0x0000000809097824 */ /* 0x000fe200078e0210 */
[----:B------:R-:W-:Y:S01]  /*21860*/  ISETP.GT.AND P0, PT, R7, RZ, PT ;  /* 0x000000ff0700720c */ /* 0x000fe20003f04270 */
[-C--:B------:R-:W-:Y:S01]  /*21870*/  FMUL.FTZ R24, R24, R6.reuse ;  /* 0x0000000618187220 */ /* 0x080fe20000410000 */
[----:B------:R-:W-:Y:S01]  /*21880*/  MOV R135, UR42 ;  /* 0x0000002a00877c02 */ /* 0x000fe20008000f00 */
        /* <DEDUP_REMOVED lines=143> */
[----:B------:R-:W-:Y:S06]  /*22180*/  @P0 BRA `(.L_x_2536) ;  /* 0xffffffcc000c0947 */ /* 0x000fec000383ffff */
.L_x_2525:
[----:B------:R-:W-:Y:S05]  /*22190*/  WARPSYNC.ALL ;  /* 0x0000000000007948 */ /* 0x000fea0003800000 */
[----:B------:R-:W-:Y:S06]  /*221a0*/  BAR.ARV 0x8, 0x180 ;  /* 0x0206000000007b1d */ /* 0x000fec0000002000 */
[----:B------:R-:W-:Y:S05]  /*221b0*/  @!P1 BRA `(.L_x_2537) ;  /* 0x0000000000049947 */ /* 0x000fea0003800000 */
[----:B------:R-:W-:Y:S01]  /*221c0*/  BPT.TRAP 0x1 ;  /* 0x000000040000795c */ /* 0x000fe20000300000 */
.L_x_2537:
[----:B------:R-:W-:Y:S01]  /*221d0*/  IMAD R20, R221, 0x8, R16 ;  /* 0x00000008dd147824 */ /* 0x000fe200078e0210 */
[----:B------:R-:W-:-:S04]  /*221e0*/  SHF.L.U32 R5, R222, 0x1f, RZ ;  /* 0x0000001fde057819 */ /* 0x000fc800000006ff */
[----:B------:R0:W1:Y:S01]  /*221f0*/  SYNCS.PHASECHK.TRANS64.TRYWAIT P0, [R20+URZ+0x33450], R5 ;  /* 0x03345005140075a7 */ /* 0x000062000800017f */
[----:B------:R-:W-:Y:S05]  /*22200*/  @!P1 BRA `(.L_x_2538) ;  /* 0x0000000000049947 */ /* 0x000fea0003800000 */
[----:B------:R-:W-:Y:S01]  /*22210*/  BPT.TRAP 0x1 ;  /* 0x000000040000795c */ /* 0x000fe20000300000 */
.L_x_2538:
[----:B------:R-:W-:-:S05]  /*22220*/  VIADD R16, R16, 0x200 ;  /* 0x0000020010107836 */ /* 0x000fca0000000000 */
[----:B------:R-:W-:-:S04]  /*22230*/  SHF.R.U32.HI R16, RZ, 0x4, R16 ;  /* 0x00000004ff107819 */ /* 0x000fc80000011610 */
[----:B------:R-:W-:-:S04]  /*22240*/  LOP3.LUT R16, R16, 0x3fff, RZ, 0xc0, !PT ;  /* 0x00003fff10107812 */ /* 0x000fc800078ec0ff */
[----:B------:R-:W-:Y:S01]  /*22250*/  LOP3.LUT R16, R16, 0x10000, RZ, 0xfc, !PT ;  /* 0x0001000010107812 */ /* 0x000fe200078efcff */
[----:B-1----:R-:W-:Y:S06]  /*22260*/  @P0 BRA `(.L_x_2539) ;  /* 0x0000000000080947 */ /* 0x002fec0003800000 */
[----:B------:R-:W1:Y:S02]  /*22270*/  SYNCS.PHASECHK.TRANS64.TRYWAIT P0, [R20+URZ+0x33450], R5 ;  /* 0x03345005140075a7 */ /* 0x000e64000800017f */
[----:B-1----:R-:W-:Y:S05]  /*22280*/  @!P0 BRA `(.L_x_2540) ;  /* 0x000000bc00fc8947 */ /* 0x002fea0003800000 */
.L_x_2539:
[----:B------:R-:W-:Y:S01]  /*22290*/  IMAD R6, R221, 0x780, R16 ;  /* 0x00000780dd067824 */ /* 0x000fe200078e0210 */
[----:B------:R-:W2:Y:S01]  /*222a0*/  LDL R12, [R1+0x44] ;  /* 0x00004400010c7983 */ /* 0x000ea20000100800 */
[----:B------:R-:W-:Y:S01]  /*222b0*/  IMAD.MOV.U32 R7, RZ, RZ, -0x3ffffff0 ;  /* 0xc0000010ff077424 */ /* 0x000fe200078e00ff */
[----:B------:R-:W-:Y:S05]  /*222c0*/  WARPSYNC.ALL ;  /* 0x0000000000007948 */ /* 0x000fea0003800000 */
[C---:B------:R-:W-:Y:S01]  /*222d0*/  R2UR UR6, R6.reuse ;  /* 0x00000000060672ca */ /* 0x040fe200000e0000 */
[----:B------:R-:W0:Y:S01]  /*222e0*/  LDL R13, [R1+0x2c] ;  /* 0x00002c00010d7983 */ /* 0x000e220000100800 */
[----:B------:R-:W-:Y:S01]  /*222f0*/  R2UR UR7, R7 ;  /* 0x00000000070772ca */ /* 0x000fe200000e0000 */
[----:B------:R-:W-:Y:S01]  /*22300*/  WARPGROUP.ARRIVE ;  /* 0x00000000000079c5 */ /* 0x000fe20000000000 */
[----:B------:R-:W-:Y:S01]  /*22310*/  IMAD.MOV.U32 R9, RZ, RZ, -0x3ffffff0 ;  /* 0xc0000010ff097424 */ /* 0x000fe200078e00ff */
[----:B------:R-:W3:Y:S01]  /*22320*/  LDL.LU R11, [R1+0x18] ;  /* 0x00001800010b7983 */ /* 0x000ee20000300800 */
[----:B------:R-:W-:Y:S01]  /*22330*/  IADD3 R8, R6, 0x180, RZ ;  /* 0x0000018006087810 */ /* 0x000fe20007ffe0ff */
        /* <DEDUP_REMOVED lines=14> */
[----:B------:R-:W4:Y:S01]  /*22420*/  @P0 LDC.64 R8, c[0x0][0x9d0] ;  /* 0x00027400ff080b82 */ /* 0x000f220000000a00 */
[----:B--2---:R-:W-:-:S04]  /*22430*/  @P0 IMAD R12, R12, R14, RZ ;  /* 0x0000000e0c0c0224 */ /* 0x004fc800078e02ff */
[C---:B01----:R-:W-:Y:S02]  /*22440*/  @P0 IMAD R5, R13.reuse, R15, R12 ;  /* 0x0000000f0d050224 */ /* 0x043fe400078e020c */
[----:B------:R-:W-:Y:S01]  /*22450*/  @P0 IMAD.WIDE.U32 R12, R13, R14, RZ ;  /* 0x0000000e0d0c0225 */ /* 0x000fe200078e00ff */
[----:B---3--:R-:W-:-:S03]  /*22460*/  @P0 SHF.R.S32.HI R7, RZ, 0x1f, R11 ;  /* 0x0000001fff070819 */ /* 0x008fc6000001140b */
[----:B------:R-:W-:Y:S02]  /*22470*/  @P0 IMAD.IADD R13, R13, 0x1, R5 ;  /* 0x000000010d0d0824 */ /* 0x000fe400078e0205 */
[----:B----4-:R-:W-:-:S04]  /*22480*/  @P0 IMAD R14, R7, R8, RZ ;  /* 0x00000008070e0224 */ /* 0x010fc800078e02ff */
[C---:B------:R-:W-:Y:S02]  /*22490*/  @P0 IMAD R5, R11.reuse, R9, R14 ;  /* 0x000000090b050224 */ /* 0x040fe400078e020e */
[----:B------:R-:W-:-:S04]  /*224a0*/  @P0 IMAD.WIDE.U32 R8, R11, R8, R12 ;  /* 0x000000080b080225 */ /* 0x000fc800078e000c */
[----:B------:R-:W-:Y:S01]  /*224b0*/  @P0 IMAD.IADD R5, R9, 0x1, R5 ;  /* 0x0000000109050824 */ /* 0x000fe200078e0205 */
[----:B------:R-:W-:-:S04]  /*224c0*/  @P0 LEA R12, P2, R8, UR4, 0x2 ;  /* 0x00000004080c0c11 */ /* 0x000fc8000f8410ff */
[----:B------:R-:W-:Y:S01]  /*224d0*/  @P0 LEA.HI.X R13, R8, UR5, R5, 0x2, P2 ;  /* 0x00000005080d0c11 */ /* 0x000fe200090f1405 */
[----:B------:R-:W-:-:S06]  /*224e0*/  IMAD.MOV.U32 R5, RZ, RZ, 0x3f800000 ;  /* 0x3f800000ff057424 */ /* 0x000fcc00078e00ff */
        /* <DEDUP_REMOVED lines=8> */
[----:B------:R-:W-:Y:S01]  /*22570*/  IMAD.MOV.U32 R7, RZ, RZ, -0x3ffffff0 ;  /* 0xc0000010ff077424 */ /* 0x000fe200078e00ff */
[----:B------:R-:W-:Y:S01]  /*22580*/  IADD3 R6, R6, 0x600, RZ ;  /* 0x0000060006067810 */ /* 0x000fe20007ffe0ff */
[----:B------:R-:W1:Y:S01]  /*22590*/  SHFL.BFLY PT, R8, R3, 0x2, 0x1f ;  /* 0x0c401f0003087f89 */ /* 0x000e6200000e0000 */
[----:B------:R-:W-:Y:S02]  /*225a0*/  WARPGROUP.DEPBAR.LE gsb0, 0x0 ;  /* 0x00008000000079c5 */ /* 0x000fe40000010000 */
[----:B------:R-:W-:-:S07]  /*225b0*/  WARPGROUP.ARRIVE ;  /* 0x00000000000079c5 */ /* 0x000fce0000000000 */
[----:B------:R-:W-:Y:S01]  /*225c0*/  QGMMA.64x192x32.F32.E4M3.E4M3 R24, R204, gdesc[UR4], R24, gsb0 ;  /* 0x02e00004cc187df3 */ /* 0x000fe20008000818 */
[----:B------:R-:W-:Y:S02]  /*225d0*/  R2UR UR6, R6 ;  /* 0x00000000060672ca */ /* 0x000fe400000e0000 */
[----:B------:R-:W-:Y:S02]  /*225e0*/  R2UR UR7, R7 ;  /* 0x00000000070772ca */ /* 0x000fe400000e0000 */
[----:B------:R-:W3:Y:S01]  /*225f0*/  SHFL.BFLY PT, R7, R4, 0x2, 0x1f ;  /* 0x0c401f0004077f89 */ /* 0x000ee200000e0000 */
[----:B-1----:R-:W-:-:S05]  /*22600*/  FADD.FTZ R8, R8, R3 ;  /* 0x0000000308087221 */ /* 0x002fca0000010000 */
[----:B------:R-:W1:Y:S01]  /*22610*/  SHFL.BFLY PT, R9, R8, 0x1, 0x1f ;  /* 0x0c201f0008097f89 */ /* 0x000e6200000e0000 */
[----:B---3--:R-:W-:-:S05]  /*22620*/  FADD.FTZ R7, R7, R4 ;  /* 0x0000000407077221 */ /* 0x008fca0000010000 */
[----:B------:R-:W3:Y:S01]  /*22630*/  SHFL.BFLY PT, R6, R7, 0x1, 0x1f ;  /* 0x0c201f0007067f89 */ /* 0x000ee200000e0000 */
[----:B-1----:R-:W-:-:S01]  /*22640*/  FADD.FTZ R9, R8, R9 ;  /* 0x0000000908097221 */ /* 0x002fc20000010000 */
[----:B------:R-:W-:-:S03]  /*22650*/  IMAD.MOV.U32 R4, RZ, RZ, RZ ;  /* 0x000000ffff047224 */ /* 0x000fc600078e00ff */
[----:B0-----:R-:W-:Y:S01]  /*22660*/  FMUL.FTZ R13, R9, 0.00390625 ;  /* 0x3b800000090d7820 */ /* 0x001fe20000410000 */
[----:B---3--:R-:W-:-:S05]  /*22670*/  FADD.FTZ R11, R7, R6 ;  /* 0x00000006070b7221 */ /* 0x008fca0000010000 */
[C---:B------:R-:W-:Y:S01]  /*22680*/  FSETP.NE.FTZ.AND P0, PT, R11.reuse, RZ, PT ;  /* 0x000000ff0b00720b */ /* 0x040fe20003f15000 */
[----:B------:R-:W-:Y:S01]  /*22690*/  FMUL.FTZ R12, R11, 0.00390625 ;  /* 0x3b8000000b0c7820 */ /* 0x000fe20000410000 */
[----:B------:R-:W-:-:S04]  /*226a0*/  FSETP.NE.FTZ.AND P3, PT, R13, RZ, PT ;  /* 0x000000ff0d00720b */ /* 0x000fc80003f75000 */
        /* <DEDUP_REMOVED lines=14> */
[----:B------:R-:W-:Y:S02]  /*22790*/  IMAD.MOV.U32 R121, RZ, RZ, -0x800000 ;  /* 0xff800000ff797424 */ /* 0x000fe400078e00ff */
[----:B-1----:R-:W-:Y:S01]  /*227a0*/  @P3 FMUL.FTZ R7, R7, 0.69314718246459960938 ;  /* 0x3f31721807073820 */ /* 0x002fe20000410000 */
[----:B------:R-:W-:-:S01]  /*227b0*/  @P2 FFMA.FTZ R120, R3, R0, R6 ;  /* 0x0000000003782223 */ /* 0x000fc20000010006 */
[----:B--2---:R-:W-:Y:S02]  /*227c0*/  FMUL.FTZ R3, R4, R5 ;  /* 0x0000000504037220 */ /* 0x004fe40000410000 */
[----:B------:R-:W-:-:S01]  /*227d0*/  @P3 FFMA.FTZ R121, R2, R10, R7 ;  /* 0x0000000a02793223 */ /* 0x000fc20000010007 */
[----:B---3--:R-:W-:Y:S01]  /*227e0*/  FMUL.FTZ R0, R8, R5 ;  /* 0x0000000508007220 */ /* 0x008fe20000410000 */
[----:B------:R-:W-:Y:S02]  /*227f0*/  WARPGROUP.DEPBAR.LE gsb0, 0x0 ;  /* 0x00008000000079c5 */ /* 0x000fe40000010000 */
[----:B------:R-:W-:Y:S05]  /*22800*/  @!P1 BRA `(.L_x_2541) ;  /* 0x0000000000049947 */ /* 0x000fea0003800000 */
[----:B------:R-:W-:Y:S01]  /*22810*/  BPT.TRAP 0x1 ;  /* 0x000000040000795c */ /* 0x000fe20000300000 */
.L_x_2541:
[----:B------:R-:W-:Y:S02]  /*22820*/  VIADD R2, R20, 0x33460 ;  /* 0x0003346014027836 */ /* 0x000fe40000000000 */
[-C--:B------:R-:W-:Y:S01]  /*22830*/  FMUL.FTZ R6, R29, R3.reuse ;  /* 0x000000031d067220 */ /* 0x080fe20000410000 */
[----:B------:R-:W-:Y:S02]  /*22840*/  IMAD.U32 R5, RZ, RZ, UR42 ;  /* 0x0000002aff057e24 */ /* 0x000fe4000f8e00ff */
[-C--:B------:R-:W-:Y:S01]  /*22850*/  FMUL.FTZ R29, R36, R3.reuse ;  /* 0x00000003241d7220 */ /* 0x080fe20000410000 */
        /* <DEDUP_REMOVED lines=51> */
[----:B------:R-:W-:Y:S01]  /*22b90*/  SEL R3, RZ, 0x1, P1 ;  /* 0x00000001ff037807 */ /* 0x000fe20000800000 */
        /* <DEDUP_REMOVED lines=50> */
[----:B0-----:R-:W-:-:S11]  /*22ec0*/  SEL R221, R221, RZ, P1 ;  /* 0x000000ffdddd7207 */ /* 0x001fd60000800000 */
.L_x_2473:
[----:B------:R-:W-:Y:S05]  /*22ed0*/  WARPSYNC.ALL ;  /* 0x0000000000007948 */ /* 0x000fea0003800000 */
[----:B------:R-:W0:Y:S08]  /*22ee0*/  S2UR UR42, SR_CgaCtaId ;  /* 0x00000000002a79c3 */ /* 0x000e300000008800 */
[----:B------:R-:W-:Y:S06]  /*22ef0*/  BAR.SYNC.DEFER_BLOCKING 0x5, 0x180 ;  /* 0x0146000000007b1d */ /* 0x000fec0000010000 */
[----:B------:R-:W-:Y:S01]  /*22f00*/  UMOV UR4, 0x400 ;  /* 0x0000040000047882 */ /* 0x000fe20000000000 */
[----:B------:R-:W-:Y:S01]  /*22f10*/  BSSY B0, `(.L_x_2542) ;  /* 0x000033e000007945 */ /* 0x000fe20003800000 */
[----:B0-----:R-:W-:-:S06]  /*22f20*/  ULEA UR4, UR42, UR4, 0x18 ;  /* 0x000000042a047291 */ /* 0x001fcc000f8ec03f */
[----:B------:R-:W-:-:S05]  /*22f30*/  MOV R16, UR4 ;  /* 0x0000000400107c02 */ /* 0x000fca0008000f00 */
        /* <DEDUP_REMOVED lines=38> */
[----:B------:R-:W-:-:S02]  /*231a0*/  LOP3.LUT P0, R2, R90, 0x3, RZ, 0xc0, !PT ;  /* 0x000000035a027812 */ /* 0x000fc4000780c0ff */
[----:B------:R-:W-:Y:S02]  /*231b0*/  F2FP.BF16.F32.PACK_AB R56, R13, R56 ;  /* 0x000000380d38723e */ /* 0x000fe400000010ff */
[----:B------:R-:W-:Y:S02]  /*231c0*/  ISETP.EQ.OR P0, PT, R2, 0x3, !P0 ;  /* 0x000000030200780c */ /* 0x000fe40004702670 */
[----:B------:R-:W-:Y:S02]  /*231d0*/  F2FP.BF16.F32.PACK_AB R51, R51, R42 ;  /* 0x0000002a3333723e */ /* 0x000fe400000010ff */
[----:B------:R-:W-:Y:S02]  /*231e0*/  F2FP.BF16.F32.PACK_AB R42, R7, R4 ;  /* 0x00000004072a723e */ /* 0x000fe400000010ff */
[----:B------:R-:W-:Y:S02]  /*231f0*/  F2FP.BF16.F32.PACK_AB R72, R9, R72 ;  /* 0x000000480948723e */ /* 0x000fe400000010ff */
[----:B------:R-:W-:-:S02]  /*23200*/  SEL R13, R5, R6, P0 ;  /* 0x00000006050d7207 */ /* 0x000fc40000000000 */
[----:B------:R-:W-:Y:S02]  /*23210*/  SEL R2, R6, R5, P0 ;  /* 0x0000000506027207 */ /* 0x000fe40000000000 */
        /* <DEDUP_REMOVED lines=54> */
[----:B------:R-:W-:-:S02]  /*23580*/  IADD3 R87, P4, R10, 0x40, RZ ;  /* 0x000000400a577810 */ /* 0x000fc40007f9e0ff */
[C---:B------:R-:W-:Y:S02]  /*23590*/  IADD3 R9, P1, R10.reuse, 0x4000, RZ ;  /* 0x000040000a097810 */ /* 0x040fe40007f3e0ff */
[C---:B------:R-:W-:Y:S02]  /*235a0*/  IADD3 R7, P5, R10.reuse, 0x60, RZ ;  /* 0x000000600a077810 */ /* 0x040fe40007fbe0ff */
[C---:B------:R-:W-:Y:S02]  /*235b0*/  IADD3 R5, P3, R10.reuse, 0x20, RZ ;  /* 0x000000200a057810 */ /* 0x040fe40007f7e0ff */
[----:B------:R-:W-:Y:S02]  /*235c0*/  IADD3 R15, P2, R10, 0x4020, RZ ;  /* 0x000040200a0f7810 */ /* 0x000fe40007f5e0ff */
[----:B------:R-:W-:Y:S02]  /*235d0*/  LOP3.LUT R86, R87, 0x380, RZ, 0xc0, !PT ;  /* 0x0000038057567812 */ /* 0x000fe400078ec0ff */
[----:B------:R-:W-:-:S02]  /*235e0*/  LOP3.LUT R8, R9, 0x380, RZ, 0xc0, !PT ;  /* 0x0000038009087812 */ /* 0x000fc400078ec0ff */
[----:B------:R-:W-:Y:S02]  /*235f0*/  LOP3.LUT R6, R7, 0x380, RZ, 0xc0, !PT ;  /* 0x0000038007067812 */ /* 0x000fe400078ec0ff */
[----:B------:R-:W-:Y:S02]  /*23600*/  LOP3.LUT R4, R5, 0x380, RZ, 0xc0, !PT ;  /* 0x0000038005047812 */ /* 0x000fe400078ec0ff */
[----:B------:R-:W-:Y:S02]  /*23610*/  LOP3.LUT R14, R15, 0x380, RZ, 0xc0, !PT ;  /* 0x000003800f0e7812 */ /* 0x000fe400078ec0ff */
[----:B------:R-:W-:Y:S02]  /*23620*/  LOP3.LUT R3, R10, 0x380, RZ, 0xc0, !PT ;  /* 0x000003800a037812 */ /* 0x000fe400078ec0ff */
[----:B------:R-:W-:Y:S02]  /*23630*/  SHF.R.U64 R86, R86, 0x3, RZ ;  /* 0x0000000356567819 */ /* 0x000fe400000012ff */
[----:B------:R-:W-:-:S02]  /*23640*/  SHF.R.U64 R8, R8, 0x3, RZ ;  /* 0x0000000308087819 */ /* 0x000fc400000012ff */
        /* <DEDUP_REMOVED lines=13> */
[----:B------:R-:W-:Y:S02]  /*23720*/  IADD3.X R15, RZ, R11, RZ, P2, !PT ;  /* 0x0000000bff0f7210 */ /* 0x000fe400017fe4ff */
[----:B------:R-:W-:Y:S02]  /*23730*/  LOP3.LUT R10, R3, R10, RZ, 0x3c, !PT ;  /* 0x0000000a030a7212 */ /* 0x000fe400078e3cff */
        /* <DEDUP_REMOVED lines=20> */
[----:B------:R-:W-:Y:S01]  /*23880*/  SEL R43, R64, R45, P0 ;  /* 0x0000002d402b7207 */ /* 0x000fe20000000000 */
[----:B------:R-:W-:Y:S01]  /*23890*/  SHFL.IDX PT, R9, R9, R0, 0x1c1f ;  /* 0x001c1f0009097589 */ /* 0x000fe200000e0000 */
        /* <DEDUP_REMOVED lines=57> */
[----:B------:R-:W4:Y:S01]  /*23c30*/  SHFL.IDX PT, R27, R32, R3, 0x1c1f ;  /* 0x001c1f03201b7589 */ /* 0x000f2200000e0000 */
[----:B------:R-:W-:Y:S02]  /*23c40*/  SEL R82, R89, R82, P0 ;  /* 0x0000005259527207 */ /* 0x000fe40000000000 */
[----:B------:R-:W-:Y:S01]  /*23c50*/  SEL R65, R46, R97, P0 ;  /* 0x000000612e417207 */ /* 0x000fe20000000000 */
[----:B------:R-:W0:Y:S01]  /*23c60*/  SHFL.IDX PT, R29, R36, R3, 0x1c1f ;  /* 0x001c1f03241d7589 */ /* 0x000e2200000e0000 */
[----:B------:R-:W-:Y:S02]  /*23c70*/  SEL R84, R97, R46, P0 ;  /* 0x0000002e61547207 */ /* 0x000fe40000000000 */
[----:B--2---:R-:W-:Y:S01]  /*23c80*/  SEL R4, R6, R5, P0 ;  /* 0x0000000506047207 */ /* 0x004fe20000000000 */
[----:B------:R-:W-:Y:S01]  /*23c90*/  SHFL.IDX PT, R46, R33, R0, 0x1c1f ;  /* 0x001c1f00212e7589 */ /* 0x000fe200000e0000 */
[----:B-1----:R-:W-:-:S02]  /*23ca0*/  SEL R8, R10, R7, P0 ;  /* 0x000000070a087207 */ /* 0x002fc40000000000 */
[----:B------:R-:W-:Y:S01]  /*23cb0*/  SEL R6, R5, R6, P0 ;  /* 0x0000000605067207 */ /* 0x000fe20000000000 */
[----:B------:R-:W1:Y:S01]  /*23cc0*/  SHFL.IDX PT, R31, R40, R3, 0x1c1f ;  /* 0x001c1f03281f7589 */ /* 0x000e6200000e0000 */
[----:B------:R-:W-:Y:S02]  /*23cd0*/  SEL R10, R7, R10, P0 ;  /* 0x0000000a070a7207 */ /* 0x000fe40000000000 */
[----:B------:R-:W-:Y:S01]  /*23ce0*/  SEL R12, R9, R20, P0 ;  /* 0x00000014090c7207 */ /* 0x000fe20000000000 */
[----:B------:R-:W2:Y:S01]  /*23cf0*/  SHFL.IDX PT, R33, R44, R3, 0x1c1f ;  /* 0x001c1f032c217589 */ /* 0x000ea200000e0000 */
[----:B------:R-:W-:Y:S02]  /*23d00*/  SEL R14, R20, R9, P0 ;  /* 0x00000009140e7207 */ /* 0x000fe40000000000 */
[----:B---3--:R-:W-:Y:S01]  /*23d10*/  SEL R28, R30, R25, P0 ;  /* 0x000000191e1c7207 */ /* 0x008fe20000000000 */
[----:B------:R-:W3:Y:S01]  /*23d20*/  SHFL.IDX PT, R35, R48, R3, 0x1c1f ;  /* 0x001c1f0330237589 */ /* 0x000ee200000e0000 */
[----:B------:R-:W-:-:S02]  /*23d30*/  SEL R30, R25, R30, P0 ;  /* 0x0000001e191e7207 */ /* 0x000fc40000000000 */
[----:B------:R-:W-:Y:S01]  /*23d40*/  SEL R5, R41, R62, P0 ;  /* 0x0000003e29057207 */ /* 0x000fe20000000000 */
[----:B------:R-:W3:Y:S01]  /*23d50*/  SHFL.IDX PT, R37, R52, R3, 0x1c1f ;  /* 0x001c1f0334257589 */ /* 0x000ee200000e0000 */
[----:B----4-:R-:W-:Y:S02]  /*23d60*/  SEL R32, R34, R27, P0 ;  /* 0x0000001b22207207 */ /* 0x010fe40000000000 */
[----:B------:R-:W-:Y:S01]  /*23d70*/  SEL R34, R27, R34, P0 ;  /* 0x000000221b227207 */ /* 0x000fe20000000000 */
[----:B------:R-:W4:Y:S01]  /*23d80*/  SHFL.IDX PT, R39, R56, R3, 0x1c1f ;  /* 0x001c1f0338277589 */ /* 0x000f2200000e0000 */
[----:B0-----:R-:W-:Y:S02]  /*23d90*/  SEL R36, R38, R29, P0 ;  /* 0x0000001d26247207 */ /* 0x001fe40000000000 */
[----:B------:R-:W-:Y:S01]  /*23da0*/  SEL R38, R29, R38, P0 ;  /* 0x000000261d267207 */ /* 0x000fe20000000000 */
[----:B------:R-:W-:Y:S01]  /*23db0*/  SHFL.IDX PT, R26, R21, R0, 0x1c1f ;  /* 0x001c1f00151a7589 */ /* 0x000fe200000e0000 */
[----:B------:R-:W-:-:S02]  /*23dc0*/  SEL R7, R62, R41, P0 ;  /* 0x000000293e077207 */ /* 0x000fc40000000000 */
        /* <DEDUP_REMOVED lines=11> */
[----:B------:R-:W-:Y:S02]  /*23e80*/  SEL R52, R54, R37, P0 ;  /* 0x0000002536347207 */ /* 0x000fe40000000000 */
[----:B------:R-:W-:Y:S01]  /*23e90*/  SEL R54, R37, R54, P0 ;  /* 0x0000003625367207 */ /* 0x000fe20000000000 */
[----:B------:R-:W1:Y:S01]  /*23ea0*/  SHFL.IDX PT, R66, R66, R3, 0x1c1f ;  /* 0x001c1f0342427589 */ /* 0x000e6200000e0000 */
[----:B----4-:R-:W-:Y:S02]  /*23eb0*/  SEL R56, R58, R39, P0 ;  /* 0x000000273a387207 */ /* 0x010fe40000000000 */
[----:B------:R-:W-:Y:S01]  /*23ec0*/  SEL R58, R39, R58, P0 ;  /* 0x0000003a273a7207 */ /* 0x000fe20000000000 */
[----:B------:R-:W2:Y:S01]  /*23ed0*/  SHFL.IDX PT, R68, R68, R3, 0x1c1f ;  /* 0x001c1f0344447589 */ /* 0x000ea200000e0000 */
[----:B------:R-:W-:-:S03]  /*23ee0*/  SEL R11, R64, R43, P0 ;  /* 0x0000002b400b7207 */ /* 0x000fc60000000000 */
        /* <DEDUP_REMOVED lines=32> */
.L_x_2776:
        /* <DEDUP_REMOVED lines=30> */
[----:B------:R-:W-:Y:S01]  /*242d0*/  ISETP.NE.AND.EX P0, PT, RZ, UR5, PT, P0 ;  /* 0x00000005ff007c0c */ /* 0x000fe2000bf05300 */
[----:B---3--:R-:W-:-:S10]  /*242e0*/  IMAD.IADD R8, R62, 0x1, R235 ;  /* 0x000000013e087824 */ /* 0x008fd400078e02eb */
        /* <DEDUP_REMOVED lines=12> */
.L_x_2545:
[----:B-1----:R-:W3:Y:S01]  /*243b0*/  LDL.LU R12, [R1+0x44] ;  /* 0x00004400010c7983 */ /* 0x002ee20000300800 */
[----:B------:R-:W-:Y:S01]  /*243c0*/  VIADD R67, R90, 0xffffff80 ;  /* 0xffffff805a437836 */ /* 0x000fe20000000000 */
[----:B------:R-:W-:Y:S02]  /*243d0*/  ULDC.64 UR4, c[0x0][0xb90] ;  /* 0x0002e40000047ab9 */ /* 0x000fe40000000a00 */
[----:B------:R-:W4:Y:S04]  /*243e0*/  LDL.LU R10, [R1+0x2c] ;  /* 0x00002c00010a7983 */ /* 0x000f280000300800 */
[----:B------:R-:W4:Y:S01]  /*243f0*/  LDL.LU R68, [R1+0x38] ;  /* 0x0000380001447983 */ /* 0x000f220000300800 */
[----:B0-----:R-:W-:Y:S01]  /*24400*/  @P2 IMAD.HI.U32 R4, R8, R3, RZ ;  /* 0x0000000308042227 */ /* 0x001fe200078e00ff */
[----:B-----5:R-:W-:-:S02]  /*24410*/  SHF.R.S32.HI R3, RZ, 0x1f, R2 ;  /* 0x0000001fff037819 */ /* 0x020fc40000011402 */
[----:B------:R-:W4:Y:S01]  /*24420*/  LDL R14, [R1+0x68] ;  /* 0x00006800010e7983 */ /* 0x000f220000100800 */
[----:B------:R-:W-:Y:S02]  /*24430*/  SHF.R.S32.HI R66, RZ, 0x1f, R67 ;  /* 0x0000001fff427819 */ /* 0x000fe40000011443 */
[----:B------:R-:W-:Y:S01]  /*24440*/  MOV R9, R8 ;  /* 0x0000000800097202 */ /* 0x000fe20000000f00 */
[----:B------:R-:W0:Y:S01]  /*24450*/  S2R R20, SR_TID.X ;  /* 0x0000000000147919 */ /* 0x000e220000002100 */
[----:B--2---:R-:W-:Y:S02]  /*24460*/  @P2 SHF.R.U32.HI R9, RZ, R11, R4 ;  /* 0x0000000bff092219 */ /* 0x004fe40000011604 */
[----:B------:R-:W-:-:S03]  /*24470*/  LEA.HI R66, R66, R67, RZ, 0x3 ;  /* 0x0000004342427211 */ /* 0x000fc600078f18ff */
[----:B------:R-:W-:Y:S01]  /*24480*/  IMAD.MOV R15, RZ, RZ, -R9 ;  /* 0x000000ffff0f7224 */ /* 0x000fe200078e0a09 */
[----:B------:R-:W-:-:S05]  /*24490*/  SHF.R.S32.HI R66, RZ, 0x3, R66 ;  /* 0x00000003ff427819 */ /* 0x000fca0000011442 */
[----:B------:R-:W-:-:S04]  /*244a0*/  IMAD R13, R66, 0x40, R236 ;  /* 0x00000040420d7824 */ /* 0x000fc800078e02ec */
[----:B------:R-:W-:Y:S01]  /*244b0*/  IMAD.WIDE R60, R13, 0x2, R60 ;  /* 0x000000020d3c7825 */ /* 0x000fe200078e023c */
[----:B------:R-:W-:Y:S02]  /*244c0*/  SHF.R.S32.HI R13, RZ, 0x1f, R9 ;  /* 0x0000001fff0d7819 */ /* 0x000fe40000011409 */
[----:B------:R-:W-:Y:S01]  /*244d0*/  IADD3 R25, P3, R60, 0x3000, RZ ;  /* 0x000030003c197810 */ /* 0x000fe20007f7e0ff */
[----:B0-----:R-:W-:-:S05]  /*244e0*/  VIADD R21, R20, 0xffffff80 ;  /* 0xffffff8014157836 */ /* 0x001fca0000000000 */
        /* <DEDUP_REMOVED lines=16> */
[----:B------:R-:W-:Y:S01]  /*245f0*/  IMAD.X R45, RZ, RZ, R61, P3 ;  /* 0x000000ffff2d7224 */ /* 0x000fe200018e063d */
[----:B------:R-:W-:Y:S02]  /*24600*/  LOP3.LUT R28, R28, R29, RZ, 0x3c, !PT ;  /* 0x0000001d1c1c7212 */ /* 0x000fe400078e3cff */
[----:B------:R-:W-:Y:S02]  /*24610*/  IADD3.X R29, RZ, R61, RZ, P5, !PT ;  /* 0x0000003dff1d7210 */ /* 0x000fe40002ffe4ff */
[C---:B------:R-:W-:Y:S02]  /*24620*/  IADD3 R49, P5, R60.reuse, 0x9000, RZ ;  /* 0x000090003c317810 */ /* 0x040fe40007fbe0ff */
[----:B------:R-:W-:-:S02]  /*24630*/  LOP3.LUT R7, R60, 0x380, RZ, 0xc0, !PT ;  /* 0x000003803c077812 */ /* 0x000fc400078ec0ff */
[----:B------:R-:W-:Y:S02]  /*24640*/  LOP3.LUT R48, R49, 0x380, RZ, 0xc0, !PT ;  /* 0x0000038031307812 */ /* 0x000fe400078ec0ff */
[----:B------:R-:W-:Y:S02]  /*24650*/  SHF.R.U64 R7, R7, 0x3, RZ ;  /* 0x0000000307077819 */ /* 0x000fe400000012ff */
[----:B------:R-:W-:Y:S02]  /*24660*/  SHF.R.S32.HI R69, RZ, 0x1f, R67 ;  /* 0x0000001fff457819 */ /* 0x000fe40000011443 */
[----:B------:R-:W-:Y:S02]  /*24670*/  SHF.R.U64 R48, R48, 0x3, RZ ;  /* 0x0000000330307819 */ /* 0x000fe400000012ff */
[----:B------:R-:W-:Y:S02]  /*24680*/  LEA.HI R69, R69, R67, RZ, 0x3 ;  /* 0x0000004345457211 */ /* 0x000fe400078f18ff */
[----:B------:R-:W-:-:S02]  /*24690*/  LOP3.LUT R48, R48, R49, RZ, 0x3c, !PT ;  /* 0x0000003130307212 */ /* 0x000fc400078e3cff */
[----:B------:R-:W-:Y:S02]  /*246a0*/  IADD3.X R49, RZ, R61, RZ, P5, !PT ;  /* 0x0000003dff317210 */ /* 0x000fe40002ffe4ff */
[----:B------:R-:W-:-:S05]  /*246b0*/  LOP3.LUT R69, R69, 0xfffffff8, RZ, 0xc0, !PT ;  /* 0xfffffff845457812 */ /* 0x000fca00078ec0ff */
[----:B------:R-:W-:Y:S02]  /*246c0*/  IMAD.IADD R69, R67, 0x1, -R69 ;  /* 0x0000000143457824 */ /* 0x000fe400078e0a45 */
[----:B------:R-:W0:Y:S01]  /*246d0*/  @P2 LDC R67, c[0x0][0xbf0] ;  /* 0x0002fc00ff432b82 */ /* 0x000e220000000800 */
[C---:B------:R-:W-:Y:S01]  /*246e0*/  VIADD R71, R236.reuse, 0x40 ;  /* 0x00000040ec477836 */ /* 0x040fe20000000000 */
[----:B------:R-:W-:Y:S01]  /*246f0*/  BSSY B1, `(.L_x_2546) ;  /* 0x000009e000017945 */ /* 0x000fe20003800000 */
[----:B------:R-:W-:-:S03]  /*24700*/  VIADD R70, R236, 0x40 ;  /* 0x00000040ec467836 */ /* 0x000fc60000000000 */
[----:B------:R-:W-:Y:S02]  /*24710*/  SHF.R.S32.HI R71, RZ, 0x1f, R71 ;  /* 0x0000001fff477819 */ /* 0x000fe40000011447 */
[----:B---3--:R-:W-:Y:S02]  /*24720*/  SEL R62, R12, RZ, !P1 ;  /* 0x000000ff0c3e7207 */ /* 0x008fe40004800000 */
[----:B----4-:R-:W-:Y:S02]  /*24730*/  SEL R63, R10, RZ, !P1 ;  /* 0x000000ff0a3f7207 */ /* 0x010fe40004800000 */
[----:B------:R-:W-:Y:S01]  /*24740*/  SHF.R.S32.HI R64, RZ, 0x1f, R68 ;  /* 0x0000001fff407819 */ /* 0x000fe20000011444 */
[----:B------:R-:W-:-:S04]  /*24750*/  IMAD.WIDE.U32 R4, R68, UR4, R2 ;  /* 0x0000000444047c25 */ /* 0x000fc8000f8e0002 */
[----:B------:R-:W-:-:S04]  /*24760*/  IMAD R6, R64, UR4, RZ ;  /* 0x0000000440067c24 */ /* 0x000fc8000f8e02ff */
[----:B------:R-:W-:Y:S01]  /*24770*/  IMAD R11, R68, UR5, R6 ;  /* 0x00000005440b7c24 */ /* 0x000fe2000f8e0206 */
[----:B------:R-:W-:-:S03]  /*24780*/  ULDC.64 UR4, c[0x0][0xb98] ;  /* 0x0002e60000047ab9 */ /* 0x000fc60000000a00 */
[----:B------:R-:W-:Y:S02]  /*24790*/  IMAD.IADD R5, R5, 0x1, R11 ;  /* 0x0000000105057824 */ /* 0x000fe400078e020b */
        /* <DEDUP_REMOVED lines=19> */
[----:B------:R-:W-:Y:S01]  /*248d0*/  IMAD.IADD R4, R14, 0x1, R235 ;  /* 0x000000010e047824 */ /* 0x000fe200078e02eb */
[----:B------:R-:W-:Y:S01]  /*248e0*/  IADD3 R33, P0, R60, 0x5000, RZ ;  /* 0x000050003c217810 */ /* 0x000fe20007f1e0ff */
[----:B------:R-:W-:Y:S01]  /*248f0*/  SHFL.IDX PT, R54, R6, 0x1, 0x1c1f ;  /* 0x003c1f0006367f89 */ /* 0x000fe200000e0000 */
[----:B------:R-:W-:Y:S01]  /*24900*/  LOP3.LUT R8, R9, 0x380, RZ, 0xc0, !PT ;  /* 0x0000038009087812 */ /* 0x000fe200078ec0ff */
[----:B------:R-:W-:Y:S01]  /*24910*/  ULDC.64 UR4, c[0x0][0xaa0] ;  /* 0x0002a80000047ab9 */ /* 0x000fe20000000a00 */
[----:B------:R-:W-:-:S02]  /*24920*/  LOP3.LUT R32, R33, 0x380, RZ, 0xc0, !PT ;  /* 0x0000038021207812 */ /* 0x000fc400078ec0ff */
[----:B------:R-:W-:Y:S01]  /*24930*/  LOP3.LUT R12, R12, R13, RZ, 0x3c, !PT ;  /* 0x0000000d0c0c7212 */ /* 0x000fe200078e3cff */
[--C-:B------:R-:W-:Y:S01]  /*24940*/  IMAD.X R13, RZ, RZ, R61.reuse, P1 ;  /* 0x000000ffff0d7224 */ /* 0x100fe200008e063d */
[----:B------:R-:W-:Y:S02]  /*24950*/  IADD3 R41, P1, R60, 0x7000, RZ ;  /* 0x000070003c297810 */ /* 0x000fe40007f3e0ff */
[----:B------:R-:W-:Y:S02]  /*24960*/  SHF.R.U64 R8, R8, 0x3, RZ ;  /* 0x0000000308087819 */ /* 0x000fe400000012ff */
[----:B------:R-:W-:Y:S02]  /*24970*/  SHF.R.U64 R32, R32, 0x3, RZ ;  /* 0x0000000320207819 */ /* 0x000fe400000012ff */
[----:B------:R-:W-:Y:S02]  /*24980*/  LOP3.LUT R40, R41, 0x380, RZ, 0xc0, !PT ;  /* 0x0000038029287812 */ /* 0x000fe400078ec0ff */
[----:B------:R-:W-:Y:S01]  /*24990*/  LOP3.LUT R8, R8, R9, RZ, 0x3c, !PT ;  /* 0x0000000908087212 */ /* 0x000fe200078e3cff */
[--C-:B------:R-:W-:Y:S01]  /*249a0*/  IMAD.X R9, RZ, RZ, R61.reuse, P4 ;  /* 0x000000ffff097224 */ /* 0x100fe200020e063d */
[----:B------:R-:W-:Y:S01]  /*249b0*/  LOP3.LUT R32, R32, R33, RZ, 0x3c, !PT ;  /* 0x0000002120207212 */ /* 0x000fe200078e3cff */
[----:B------:R-:W-:Y:S01]  /*249c0*/  IMAD.X R33, RZ, RZ, R61, P0 ;  /* 0x000000ffff217224 */ /* 0x000fe200000e063d */
[----:B------:R-:W-:Y:S01]  /*249d0*/  IADD3 R37, P4, R60, 0x6000, RZ ;  /* 0x000060003c257810 */ /* 0x000fe20007f9e0ff */
[----:B------:R-:W-:Y:S01]  /*249e0*/  SHFL.IDX PT, R21, R10, RZ, 0x1c1f ;  /* 0x001c1fff0a157589 */ /* 0x000fe200000e0000 */
[----:B------:R-:W-:-:S02]  /*249f0*/  LOP3.LUT P0, RZ, R20, 0x3, RZ, 0xc0, !PT ;  /* 0x0000000314ff7812 */ /* 0x000fc4000780c0ff */
[----:B------:R-:W-:Y:S01]  /*24a00*/  SHF.R.U64 R40, R40, 0x3, RZ ;  /* 0x0000000328287819 */ /* 0x000fe200000012ff */
[----:B------:R-:W1:Y:S01]  /*24a10*/  SHFL.IDX PT, R20, R6, RZ, 0x1c1f ;  /* 0x001c1fff06147589 */ /* 0x000e6200000e0000 */
[----:B------:R-:W-:-:S03]  /*24a20*/  LOP3.LUT R36, R37, 0x380, RZ, 0xc0, !PT ;  /* 0x0000038025247812 */ /* 0x000fc600078ec0ff */
[----:B------:R-:W2:Y:S01]  /*24a30*/  SHFL.IDX PT, R55, R10, 0x1, 0x1c1f ;  /* 0x003c1f000a377f89 */ /* 0x000ea200000e0000 */
[----:B------:R-:W-:Y:S01]  /*24a40*/  LOP3.LUT R40, R40, R41, RZ, 0x3c, !PT ;  /* 0x0000002928287212 */ /* 0x000fe200078e3cff */
[--C-:B------:R-:W-:Y:S01]  /*24a50*/  IMAD.X R41, RZ, RZ, R61.reuse, P1 ;  /* 0x000000ffff297224 */ /* 0x100fe200008e063d */
[C---:B------:R-:W-:Y:S01]  /*24a60*/  ISETP.GE.OR P1, PT, R4.reuse, R65, P0 ;  /* 0x000000410400720c */ /* 0x040fe20000726670 */
[----:B------:R-:W-:Y:S01]  /*24a70*/  VIADD R4, R4, 0x8 ;  /* 0x0000000804047836 */ /* 0x000fe20000000000 */
[----:B------:R-:W-:Y:S02]  /*24a80*/  SHF.R.U64 R36, R36, 0x3, RZ ;  /* 0x0000000324247819 */ /* 0x000fe400000012ff */
[----:B------:R-:W-:Y:S02]  /*24a90*/  IADD3 R5, P3, R60, 0xb000, RZ ;  /* 0x0000b0003c057810 */ /* 0x000fe40007f7e0ff */
[----:B------:R-:W-:Y:S01]  /*24aa0*/  LOP3.LUT R36, R36, R37, RZ, 0x3c, !PT ;  /* 0x0000002524247212 */ /* 0x000fe200078e3cff */
[----:B------:R-:W-:Y:S01]  /*24ab0*/  IMAD.X R37, RZ, RZ, R61, P4 ;  /* 0x000000ffff257224 */ /* 0x000fe200020e063d */
[----:B------:R-:W-:-:S02]  /*24ac0*/  ISETP.GE.OR P0, PT, R4, R65, P0 ;  /* 0x000000410400720c */ /* 0x000fc40000706670 */
[----:B------:R-:W-:Y:S02]  /*24ad0*/  IADD3 R53, P4, R60, 0xa000, RZ ;  /* 0x0000a0003c357810 */ /* 0x000fe40007f9e0ff */
[----:B------:R-:W-:Y:S02]  /*24ae0*/  LOP3.LUT R4, R5, 0x380, RZ, 0xc0, !PT ;  /* 0x0000038005047812 */ /* 0x000fe400078ec0ff */
[----:B------:R-:W-:Y:S02]  /*24af0*/  LOP3.LUT R52, R53, 0x380, RZ, 0xc0, !PT ;  /* 0x0000038035347812 */ /* 0x000fe400078ec0ff */
[----:B------:R-:W-:Y:S02]  /*24b00*/  SHF.R.U64 R4, R4, 0x3, RZ ;  /* 0x0000000304047819 */ /* 0x000fe400000012ff */
[----:B------:R-:W-:Y:S02]  /*24b10*/  SHF.R.U64 R52, R52, 0x3, RZ ;  /* 0x0000000334347819 */ /* 0x000fe400000012ff */
[----:B------:R-:W-:Y:S01]  /*24b20*/  LOP3.LUT R60, R7, R60, RZ, 0x3c, !PT ;  /* 0x0000003c073c7212 */ /* 0x000fe200078e3cff */
[----:B-1----:R1:W-:Y:S01]  /*24b30*/  @!P1 ST.E desc[UR54][R20.64], R120 ;  /* 0x0000007814009985 */ /* 0x0023e2000c101936 */
[----:B------:R-:W-:Y:S01]  /*24b40*/  LOP3.LUT R52, R52, R53, RZ, 0x3c, !PT ;  /* 0x0000003534347212 */ /* 0x000fe200078e3cff */
[--C-:B------:R-:W-:Y:S01]  /*24b50*/  IMAD.X R53, RZ, RZ, R61.reuse, P4 ;  /* 0x000000ffff357224 */ /* 0x100fe200020e063d */
[----:B------:R-:W-:Y:S01]  /*24b60*/  LOP3.LUT R56, R4, R5, RZ, 0x3c, !PT ;  /* 0x0000000504387212 */ /* 0x000fe200078e3cff */
[----:B--2---:R2:W-:Y:S01]  /*24b70*/  @!P0 ST.E desc[UR54][R54.64], R121 ;  /* 0x0000007936008985 */ /* 0x0045e2000c101936 */
        /* <DEDUP_REMOVED lines=10> */
[----:B------:R-:W5:Y:S02]  /*24c20*/  LD.E.128 R24, desc[UR54][R24.64] ;  /* 0x0000003618187980 */ /* 0x000f64000c101d00 */
[----:B------:R-:W-:Y:S02]  /*24c30*/  IMAD.IADD R3, R3, 0x1, R21 ;  /* 0x0000000103037824 */ /* 0x000fe400078e0215 */
[----:B------:R-:W-:Y:S01]  /*24c40*/  IMAD R21, R64, UR4, RZ ;  /* 0x0000000440157c24 */ /* 0x000fe2000f8e02ff */
[----:B------:R-:W5:Y:S01]  /*24c50*/  LD.E.128 R28, desc[UR54][R28.64] ;  /* 0x000000361c1c7980 */ /* 0x000f62000c101d00 */
[----:B------:R-:W-:Y:S02]  /*24c60*/  IMAD.IADD R64, R235, 0x1, R20 ;  /* 0x00000001eb407824 */ /* 0x000fe400078e0214 */
        /* <DEDUP_REMOVED lines=14> */
[----:B------:R-:W-:Y:S02]  /*24d50*/  SHF.R.S32.HI R20, RZ, 0x1f, R21 ;  /* 0x0000001fff147819 */ /* 0x000fe40000011415 */
[----:B--2---:R-:W5:Y:S01]  /*24d60*/  LD.E.128 R52, desc[UR54][R52.64] ;  /* 0x0000003634347980 */ /* 0x004f62000c101d00 */
[----:B------:R-:W-:Y:S01]  /*24d70*/  IMAD R61, R63, UR5, R60 ;  /* 0x000000053f3d7c24 */ /* 0x000fe2000f8e023c */
[----:B------:R-:W-:Y:S01]  /*24d80*/  IADD3 R63, -R21, RZ, RZ ;  /* 0x000000ff153f7210 */ /* 0x000fe20007ffe1ff */
[----:B------:R-:W-:Y:S01]  /*24d90*/  ULDC.64 UR4, c[0x0][0xae0] ;  /* 0x0002b80000047ab9 */ /* 0x000fe20000000a00 */
[----:B------:R-:W5:Y:S01]  /*24da0*/  LD.E.128 R56, desc[UR54][R56.64] ;  /* 0x0000003638387980 */ /* 0x000f62000c101d00 */
[----:B------:R-:W-:-:S02]  /*24db0*/  IMAD.IADD R3, R3, 0x1, R61 ;  /* 0x0000000103037824 */ /* 0x000fc400078e023d */
[----:B------:R-:W-:Y:S01]  /*24dc0*/  IMAD R61, R0, R63, R64 ;  /* 0x0000003f003d7224 */ /* 0x000fe200078e0240 */
[----:B------:R-:W-:Y:S01]  /*24dd0*/  @!PT LDS RZ, [RZ] ;  /* 0x00000000fffff984 */ /* 0x000fe20000000800 */
[----:B------:R-:W-:Y:S01]  /*24de0*/  @!PT LDS RZ, [RZ] ;  /* 0x00000000fffff984 */ /* 0x000fe20000000800 */
[----:B------:R-:W-:Y:S01]  /*24df0*/  @!PT LDS RZ, [RZ] ;  /* 0x00000000fffff984 */ /* 0x000fe20000000800 */
[----:B------:R-:W-:Y:S01]  /*24e00*/  @!PT LDS RZ, [RZ] ;  /* 0x00000000fffff984 */ /* 0x000fe20000000800 */
[----:B------:R0:W-:Y:S06]  /*24e10*/  MEMBAR.ALL.CTA ;  /* 0x0000000000007992 */ /* 0x0001ec0000008000 */
[----:B0-----:R-:W0:Y:S01]  /*24e20*/  FENCE.VIEW.ASYNC.S ;  /* 0x00000000000073c6 */ /* 0x001e220000000000 */
[----:B------:R-:W-:Y:S02]  /*24e30*/  IMAD R20, R20, UR4, RZ ;  /* 0x0000000414147c24 */ /* 0x000fe4000f8e02ff */
[----:B------:R-:W-:Y:S01]  /*24e40*/  IMAD.WIDE.U32 R2, R21, UR4, R2 ;  /* 0x0000000415027c25 */ /* 0x000fe2000f8e0002 */
[----:B------:R-:W-:-:S03]  /*24e50*/  SHF.R.S32.HI R0, RZ, 0x1f, R61 ;  /* 0x0000001fff007819 */ /* 0x000fc6000001143d */
[----:B------:R-:W-:Y:S01]  /*24e60*/  IMAD R63, R21, UR5, R20 ;  /* 0x00000005153f7c24 */ /* 0x000fe2000f8e0214 */
[----:B------:R-:W-:Y:S01]  /*24e70*/  ULDC.64 UR4, c[0x0][0xad8] ;  /* 0x0002b60000047ab9 */ /* 0x000fe20000000a00 */
[----:B------:R-:W-:Y:S02]  /*24e80*/  IMAD.IADD R64, R66, 0x1, R235 ;  /* 0x0000000142407824 */ /* 0x000fe400078e02eb */
        /* <DEDUP_REMOVED lines=8> */
[----:B------:R-:W-:Y:S01]  /*24f10*/  IMAD.IADD R3, R3, 0x1, R21 ;  /* 0x0000000103037824 */ /* 0x000fe200078e0215 */
[----:B------:R-:W-:Y:S01]  /*24f20*/  LEA R62, P3, R2, UR4, 0x1 ;  /* 0x00000004023e7c11 */ /* 0x000fe2000f8608ff */
[----:B------:R-:W-:-:S03]  /*24f30*/  VIADD R0, R16, 0x33420 ;  /* 0x0003342010007836 */ /* 0x000fc60000000000 */
[----:B------:R-:W-:Y:S02]  /*24f40*/  LEA.HI.X R63, R2, UR5, R3, 0x1, P3 ;  /* 0x00000005023f7c11 */ /* 0x000fe400098f0c03 */
[----:B------:R-:W-:Y:S01]  /*24f50*/  PRMT R0, RZ, 0x654, R0 ;  /* 0x00000654ff007816 */ /* 0x000fe20000000000 */
[----:B------:R-:W-:Y:S01]  /*24f60*/  VIADD R20, R64, 0x40 ;  /* 0x0000004040147836 */ /* 0x000fe20000000000 */
[----:B------:R-:W-:Y:S01]  /*24f70*/  IADD3 R69, R236, 0x80, RZ ;  /* 0x00000080ec457810 */ /* 0x000fe20007ffe0ff */
[----:B0-----:R0:W1:Y:S01]  /*24f80*/  SHFL.IDX PT, R67, R62, RZ, 0x181f ;  /* 0x00181fff3e437589 */ /* 0x00106200000e0000 */
[----:B------:R0:W-:Y:S03]  /*24f90*/  SYNCS.ARRIVE.TRANS64.RED.A1T0 RZ, [R0+URZ], RZ ;  /* 0x000000ff00ff79a7 */ /* 0x0001e6000810043f */
[----:B------:R0:W2:Y:S01]  /*24fa0*/  SHFL.IDX PT, R61, R63, RZ, 0x181f ;  /* 0x00181fff3f3d7589 */ /* 0x0000a200000e0000 */
[----:B------:R-:W-:Y:S01]  /*24fb0*/  ISETP.GE.AND P0, PT, R20, R65, PT ;  /* 0x000000411400720c */ /* 0x000fe20003f06270 */
[----:B------:R-:W-:Y:S01]  /*24fc0*/  VIADD R68, R236, 0x80 ;  /* 0x00000080ec447836 */ /* 0x000fe20000000000 */
[----:B------:R-:W-:-:S02]  /*24fd0*/  SHF.R.S32.HI R66, RZ, 0x1f, R236 ;  /* 0x0000001fff427819 */ /* 0x000fc400000114ec */
[----:B------:R-:W-:Y:S01]  /*24fe0*/  SHF.R.S32.HI R69, RZ, 0x1f, R69 ;  /* 0x0000001fff457819 */ /* 0x000fe20000011445 */
[----:B------:R-:W-:Y:S08]  /*24ff0*/  @P2 BRA `(.L_x_2547) ;  /* 0x0000000000342947 */ /* 0x000ff00003800000 */
        /* <DEDUP_REMOVED lines=13> */
.L_x_2547:
[----:B------:R-:W-:Y:S05]  /*250d0*/  BSYNC B1 ;  /* 0x0000000000017941 */ /* 0x000fea0003800000 */
.L_x_2546:
[----:B---3-5:R3:W4:Y:S01]  /*250e0*/  SHFL.IDX PT, R7, R63, 0x1, 0x181f ;  /* 0x00381f003f077f89 */ /* 0x02872200000e0000 */
[----:B------:R-:W-:Y:S03]  /*250f0*/  BSSY B1, `(.L_x_2548) ;  /* 0x0000010000017945 */ /* 0x000fe60003800000 */
[----:B------:R3:W0:Y:S01]  /*25100*/  SHFL.IDX PT, R5, R62, 0x1, 0x181f ;  /* 0x00381f003e057f89 */ /* 0x00062200000e0000 */
[----:B------:R-:W-:Y:S05]  /*25110*/  @P1 BRA `(.L_x_2549) ;  /* 0x0000000000341947 */ /* 0x000fea0003800000 */
[----:B------:R-:W-:Y:S02]  /*25120*/  ULDC UR4, c[0x0][0xac8] ;  /* 0x0002b20000047ab9 */ /* 0x000fe40000000800 */
[----:B------:R-:W-:Y:S02]  /*25130*/  ISETP.GE.AND P3, PT, R236, UR4, PT ;  /* 0x00000004ec007c0c */ /* 0x000fe4000bf66270 */
[----:B------:R-:W-:Y:S02]  /*25140*/  ISETP.GE.AND P2, PT, R70, UR4, PT ;  /* 0x0000000446007c0c */ /* 0x000fe4000bf46270 */
[----:B------:R-:W-:-:S09]  /*25150*/  ISETP.GE.AND P1, PT, R68, UR4, PT ;  /* 0x0000000444007c0c */ /* 0x000fd2000bf26270 */
[-C--:B0-----:R-:W-:Y:S02]  /*25160*/  @!P3 LEA R2, P5, R236, R5.reuse, 0x1 ;  /* 0x00000005ec02b211 */ /* 0x081fe400078a08ff */
        /* <DEDUP_REMOVED lines=8> */
.L_x_2549:
[----:B------:R-:W-:Y:S05]  /*251f0*/  BSYNC B1 ;  /* 0x0000000000017941 */ /* 0x000fea0003800000 */
.L_x_2548:
[----:B0---4-:R0:W4:Y:S01]  /*25200*/  SHFL.IDX PT, R7, R63, 0x2, 0x181f ;  /* 0x00581f003f077f89 */ /* 0x01112200000e0000 */
        /* <DEDUP_REMOVED lines=8> */
[-C--:B------:R-:W-:Y:S02]  /*25290*/  @!P4 LEA R4, P1, R70, R3.reuse, 0x1 ;  /* 0x000000034604c211 */ /* 0x080fe400078208ff */
[----:B------:R-:W-:Y:S02]  /*252a0*/  @!P5 LEA R6, P2, R68, R3, 0x1 ;  /* 0x000000034406d211 */ /* 0x000fe400078408ff */
[-C--:B----4-:R-:W-:Y:S02]  /*252b0*/  @!P3 LEA.HI.X R3, R236, R7.reuse, R66, 0x1, P0 ;  /* 0x00000007ec03b211 */ /* 0x090fe400000f0c42 */
[-C--:B------:R-:W-:Y:S02]  /*252c0*/  @!P4 LEA.HI.X R5, R70, R7.reuse, R71, 0x1, P1 ;  /* 0x000000074605c211 */ /* 0x080fe400008f0c47 */
[----:B------:R-:W-:Y:S01]  /*252d0*/  @!P5 LEA.HI.X R7, R68, R7, R69, 0x1, P2 ;  /* 0x000000074407d211 */ /* 0x000fe200010f0c45 */
[----:B------:R0:W-:Y:S04]  /*252e0*/  @!P3 ST.E.128 desc[UR54][R2.64], R12 ;  /* 0x0000000c0200b985 */ /* 0x0001e8000c101d36 */
[----:B------:R0:W-:Y:S04]  /*252f0*/  @!P4 ST.E.128 desc[UR54][R4.64], R36 ;  /* 0x000000240400c985 */ /* 0x0001e8000c101d36 */
[----:B------:R0:W-:Y:S02]  /*25300*/  @!P5 ST.E.128 desc[UR54][R6.64], R52 ;  /* 0x000000340600d985 */ /* 0x0001e4000c101d36 */
.L_x_2551:
[----:B------:R-:W-:Y:S05]  /*25310*/  BSYNC B1 ;  /* 0x0000000000017941 */ /* 0x000fea0003800000 */
.L_x_2550:
[----:B------:R-:W-:Y:S01]  /*25320*/  VIADD R0, R64, 0x60 ;  /* 0x0000006040007836 */ /* 0x000fe20000000000 */
[----:B0--3--:R-:W0:Y:S04]  /*25330*/  SHFL.IDX PT, R63, R63, 0x3, 0x181f ;  /* 0x00781f003f3f7f89 */ /* 0x009e2800000e0000 */
[----:B------:R-:W-:Y:S01]  /*25340*/  ISETP.GE.AND P0, PT, R0, R65, PT ;  /* 0x000000410000720c */ /* 0x000fe20003f06270 */
[----:B----4-:R3:W4:-:S12]  /*25350*/  SHFL.IDX PT, R7, R62, 0x3, 0x181f ;  /* 0x00781f003e077f89 */ /* 0x01071800000e0000 */
[----:B---3--:R-:W-:Y:S05]  /*25360*/  @P0 BRA `(.L_x_2552) ;  /* 0x0000000c00e00947 */ /* 0x008fea0003800000 */
[----:B------:R-:W-:Y:S02]  /*25370*/  ULDC UR4, c[0x0][0xac8] ;  /* 0x0002b20000047ab9 */ /* 0x000fe40000000800 */
[----:B------:R-:W-:Y:S02]  /*25380*/  ISETP.GE.AND P2, PT, R236, UR4, PT ;  /* 0x00000004ec007c0c */ /* 0x000fe4000bf46270 */
[----:B------:R-:W-:-:S11]  /*25390*/  ISETP.GE.AND P3, PT, R70, UR4, PT ;  /* 0x0000000446007c0c */ /* 0x000fd6000bf66270 */
[-C--:B----4-:R-:W-:Y:S02]  /*253a0*/  @!P2 LEA R2, P0, R236, R7.reuse, 0x1 ;  /* 0x00000007ec02a211 */ /* 0x090fe400078008ff */
[----:B------:R-:W-:Y:S02]  /*253b0*/  @!P3 LEA R4, P1, R70, R7, 0x1 ;  /* 0x000000074604b211 */ /* 0x000fe400078208ff */
[-C--:B0-----:R-:W-:Y:S02]  /*253c0*/  @!P2 LEA.HI.X R3, R236, R63.reuse, R66, 0x1, P0 ;  /* 0x0000003fec03a211 */ /* 0x081fe400000f0c42 */
[----:B------:R-:W-:Y:S02]  /*253d0*/  @!P3 LEA.HI.X R5, R70, R63, R71, 0x1, P1 ;  /* 0x0000003f4605b211 */ /* 0x000fe400008f0c47 */
[----:B------:R-:W-:Y:S01]  /*253e0*/  ISETP.GE.AND P0, PT, R68, UR4, PT ;  /* 0x0000000444007c0c */ /* 0x000fe2000bf06270 */
[----:B------:R3:W-:Y:S04]  /*253f0*/  @!P2 ST.E.128 desc[UR54][R2.64], R24 ;  /* 0x000000180200a985 */ /* 0x0007e8000c101d36 */
[----:B------:R3:W-:Y:S08]  /*25400*/  @!P3 ST.E.128 desc[UR54][R4.64], R40 ;  /* 0x000000280400b985 */ /* 0x0007f0000c101d36 */
[----:B------:R-:W-:Y:S05]  /*25410*/  @P0 BRA `(.L_x_2552) ;  /* 0x0000000c00b40947 */ /* 0x000fea0003800000 */
[----:B---3--:R-:W-:-:S04]  /*25420*/  LEA R2, P0, R68, R7, 0x1 ;  /* 0x0000000744027211 */ /* 0x008fc800078008ff */
[----:B------:R-:W-:-:S05]  /*25430*/  LEA.HI.X R3, R68, R63, R69, 0x1, P0 ;  /* 0x0000003f44037211 */ /* 0x000fca00000f0c45 */
[----:B------:R0:W-:Y:S01]  /*25440*/  ST.E.128 desc[UR54][R2.64], R56 ;  /* 0x0000003802007985 */ /* 0x0001e2000c101d36 */
[----:B------:R-:W-:Y:S05]  /*25450*/  BRA `(.L_x_2552) ;  /* 0x0000000c00a47947 */ /* 0x000fea0003800000 */
.L_x_2543:
        /* <DEDUP_REMOVED lines=19> */
[----:B-1----:R-:W-:Y:S01]  /*25590*/  ISETP.NE.AND P2, PT, R25, 0x1, PT ;  /* 0x000000011900780c */ /* 0x002fe20003f45270 */
[----:B---3--:R-:W-:-:S12]  /*255a0*/  VIADD R24, R7, 0xffffff80 ;  /* 0xffffff8007187836 */ /* 0x008fd80000000000 */
        /* <DEDUP_REMOVED lines=8> */
.L_x_2553:
[----:B------:R-:W2:Y:S04]  /*25630*/  LDL.LU R3, [R1+0x2c] ;  /* 0x00002c0001037983 */ /* 0x000ea80000300800 */
[----:B------:R-:W4:Y:S04]  /*25640*/  LDL.LU R2, [R1+0x44] ;  /* 0x0000440001027983 */ /* 0x000f280000300800 */
[----:B------:R-:W3:Y:S01]  /*25650*/  LDL R20, [R1+0x38] ;  /* 0x0000380001147983 */ /* 0x000ee20000100800 */
[----:B------:R-:W-:Y:S01]  /*25660*/  BSSY B1, `(.L_x_2554) ;  /* 0x000002c000017945 */ /* 0x000fe20003800000 */
[----:B-----5:R-:W-:-:S02]  /*25670*/  SHF.R.S32.HI R11, RZ, 0x1f, R0 ;  /* 0x0000001fff0b7819 */ /* 0x020fc40000011400 */
[----:B--2---:R-:W-:Y:S02]  /*25680*/  SEL R13, R3, RZ, !P0 ;  /* 0x000000ff030d7207 */ /* 0x004fe40004000000 */
[----:B----4-:R-:W-:Y:S02]  /*25690*/  SEL R12, R2, RZ, !P0 ;  /* 0x000000ff020c7207 */ /* 0x010fe40004000000 */
[----:B---3--:R-:W-:Y:S01]  /*256a0*/  SHF.R.S32.HI R10, RZ, 0x1f, R20 ;  /* 0x0000001fff0a7819 */ /* 0x008fe20000011414 */
[----:B------:R-:W-:Y:S06]  /*256b0*/  @P3 BRA `(.L_x_2555) ;  /* 0x0000000000983947 */ /* 0x000fec0003800000 */
[----:B------:R-:W2:Y:S01]  /*256c0*/  LDC R9, c[0x0][0xbe8] ;  /* 0x0002fa00ff097b82 */ /* 0x000ea20000000800 */
[----:B------:R-:W-:Y:S01]  /*256d0*/  IADD3 R8, R235, -0x80, R7 ;  /* 0xffffff80eb087810 */ /* 0x000fe20007ffe007 */
[----:B--2---:R-:W-:-:S05]  /*256e0*/  IMAD R2, R6, R9, RZ ;  /* 0x0000000906027224 */ /* 0x004fca00078e02ff */
        /* <DEDUP_REMOVED lines=9> */
[----:B------:R-:W2:Y:S01]  /*25780*/  @P0 LDC R15, c[0x0][0xbec] ;  /* 0x0002fb00ff0f0b82 */ /* 0x000ea20000000800 */
[----:B------:R-:W-:Y:S01]  /*25790*/  IMAD R7, R20, UR5, R7 ;  /* 0x0000000514077c24 */ /* 0x000fe2000f8e0207 */
[----:B------:R-:W-:-:S03]  /*257a0*/  ULDC.64 UR4, c[0x0][0xb98] ;  /* 0x0002e60000047ab9 */ /* 0x000fc60000000a00 */
[----:B------:R-:W-:-:S03]  /*257b0*/  IMAD.IADD R3, R3, 0x1, R7 ;  /* 0x0000000103037824 */ /* 0x000fc600078e0207 */
[----:B------:R-:W3:Y:S01]  /*257c0*/  @P0 LDC R21, c[0x0][0xbf0] ;  /* 0x0002fc00ff150b82 */ /* 0x000ee20000000800 */
[----:B------:R-:W-:-:S04]  /*257d0*/  IMAD.WIDE.U32 R2, R13, UR4, R2 ;  /* 0x000000040d027c25 */ /* 0x000fc8000f8e0002 */
[----:B--2---:R-:W-:-:S05]  /*257e0*/  @P0 IMAD.HI.U32 R4, R8, R15, RZ ;  /* 0x0000000f08040227 */ /* 0x004fca00078e00ff */
[----:B---3--:R-:W-:Y:S01]  /*257f0*/  @P0 SHF.R.U32.HI R5, RZ, R21, R4 ;  /* 0x00000015ff050219 */ /* 0x008fe20000011604 */
        /* <DEDUP_REMOVED lines=18> */
.L_x_2555:
[----:B------:R-:W-:Y:S05]  /*25920*/  BSYNC B1 ;  /* 0x0000000000017941 */ /* 0x000fea0003800000 */
.L_x_2554:
[--C-:B--2---:R-:W-:Y:S01]  /*25930*/  SHF.R.S32.HI R4, RZ, 0x1f, R24.reuse ;  /* 0x0000001fff047819 */ /* 0x104fe20000011418 */
        /* <DEDUP_REMOVED lines=11> */
[----:B------:R-:W-:Y:S02]  /*259f0*/  IMAD.IADD R3, R3, 0x1, R5 ;  /* 0x0000000103037824 */ /* 0x000fe400078e0205 */
[----:B------:R-:W-:Y:S02]  /*25a00*/  IMAD R0, R4, 0x20, R8 ;  /* 0x0000002004007824 */ /* 0x000fe400078e0208 */
[----:B------:R-:W-:Y:S02]  /*25a10*/  IMAD R4, R10, UR4, RZ ;  /* 0x000000040a047c24 */ /* 0x000fe4000f8e02ff */
[----:B------:R-:W-:Y:S01]  /*25a20*/  IMAD.WIDE.U32 R2, R20, UR4, R2 ;  /* 0x0000000414027c25 */ /* 0x000fe2000f8e0002 */
[----:B------:R-:W-:-:S03]  /*25a30*/  IADD3 R9, R235, R0, RZ ;  /* 0x00000000eb097210 */ /* 0x000fc60007ffe0ff */
        /* <DEDUP_REMOVED lines=11> */
[----:B------:R-:W-:Y:S02]  /*25af0*/  IMAD.MOV R4, RZ, RZ, -R5 ;  /* 0x000000ffff047224 */ /* 0x000fe400078e0a05 */
[----:B------:R-:W-:Y:S02]  /*25b00*/  IMAD.IADD R3, R3, 0x1, R7 ;  /* 0x0000000103037824 */ /* 0x000fe400078e0207 */
[----:B------:R-:W-:Y:S02]  /*25b10*/  IMAD R0, R0, UR4, RZ ;  /* 0x0000000400007c24 */ /* 0x000fe4000f8e02ff */
[----:B------:R-:W-:Y:S02]  /*25b20*/  IMAD R7, R25, R4, R9 ;  /* 0x0000000419077224 */ /* 0x000fe400078e0209 */
[C---:B------:R-:W-:Y:S02]  /*25b30*/  IMAD R9, R5.reuse, UR5, R0 ;  /* 0x0000000505097c24 */ /* 0x040fe4000f8e0200 */
[----:B------:R-:W-:Y:S01]  /*25b40*/  IMAD.WIDE.U32 R2, R5, UR4, R2 ;  /* 0x0000000405027c25 */ /* 0x000fe2000f8e0002 */
[----:B------:R-:W-:Y:S01]  /*25b50*/  SHF.R.S32.HI R0, RZ, 0x1f, R7 ;  /* 0x0000001fff007819 */ /* 0x000fe20000011407 */
[----:B------:R-:W-:Y:S01]  /*25b60*/  ULDC.64 UR4, c[0x0][0xad8] ;  /* 0x0002b60000047ab9 */ /* 0x000fe20000000a00 */
[----:B------:R-:W-:Y:S01]  /*25b70*/  SHF.R.S32.HI R5, RZ, 0x1f, R236 ;  /* 0x0000001fff057819 */ /* 0x000fe200000114ec */
[----:B------:R-:W-:-:S02]  /*25b80*/  IMAD.IADD R3, R3, 0x1, R9 ;  /* 0x0000000103037824 */ /* 0x000fc400078e0209 */
        /* <DEDUP_REMOVED lines=9> */
[----:B------:R1:W2:Y:S04]  /*25c20*/  SHFL.IDX PT, R3, R2, RZ, 0x181f ;  /* 0x00181fff02037589 */ /* 0x0002a800000e0000 */
[----:B------:R1:W3:Y:S02]  /*25c30*/  SHFL.IDX PT, R14, R0, RZ, 0x181f ;  /* 0x00181fff000e7589 */ /* 0x0002e400000e0000 */
.L_x_2779:
[----:B------:R-:W-:Y:S01]  /*25c40*/  IMAD R25, R6, R25, RZ ;  /* 0x0000001906197224 */ /* 0x000fe200078e02ff */
[----:B------:R-:W-:Y:S01]  /*25c50*/  BSSY B1, `(.L_x_2557) ;  /* 0x0000017000017945 */ /* 0x000fe20003800000 */
[----:B------:R-:W-:-:S05]  /*25c60*/  IMAD.IADD R6, R8, 0x1, R235 ;  /* 0x0000000108067824 */ /* 0x000fca00078e02eb */
[----:B------:R-:W-:-:S13]  /*25c70*/  ISETP.GE.AND P0, PT, R6, R25, PT ;  /* 0x000000190600720c */ /* 0x000fda0003f06270 */
[----:B------:R-:W-:Y:S05]  /*25c80*/  @P0 BRA `(.L_x_2558) ;  /* 0x00000000004c0947 */ /* 0x000fea0003800000 */
[C---:B------:R-:W-:Y:S01]  /*25c90*/  IADD3 R12, R236.reuse, 0x40, RZ ;  /* 0x00000040ec0c7810 */ /* 0x040fe20007ffe0ff */
[C---:B------:R-:W-:Y:S01]  /*25ca0*/  VIADD R4, R236.reuse, 0x80 ;  /* 0x00000080ec047836 */ /* 0x040fe20000000000 */
[----:B------:R-:W-:Y:S01]  /*25cb0*/  ULDC UR4, c[0x0][0xac8] ;  /* 0x0002b20000047ab9 */ /* 0x000fe20000000800 */
[C---:B------:R-:W-:Y:S01]  /*25cc0*/  VIADD R13, R236.reuse, 0x40 ;  /* 0x00000040ec0d7836 */ /* 0x040fe20000000000 */
[C---:B------:R-:W-:Y:S01]  /*25cd0*/  ISETP.GE.AND P3, PT, R236.reuse, UR4, PT ;  /* 0x00000004ec007c0c */ /* 0x040fe2000bf66270 */
[----:B------:R-:W-:Y:S01]  /*25ce0*/  VIADD R7, R236, 0x80 ;  /* 0x00000080ec077836 */ /* 0x000fe20000000000 */
[----:B------:R-:W-:Y:S02]  /*25cf0*/  ISETP.GE.AND P4, PT, R12, UR4, PT ;  /* 0x000000040c007c0c */ /* 0x000fe4000bf86270 */
[----:B------:R-:W-:Y:S02]  /*25d00*/  ISETP.GE.AND P5, PT, R4, UR4, PT ;  /* 0x0000000404007c0c */ /* 0x000fe4000bfa6270 */
[----:B------:R-:W-:-:S02]  /*25d10*/  SHF.R.S32.HI R13, RZ, 0x1f, R13 ;  /* 0x0000001fff0d7819 */ /* 0x000fc4000001140d */
[----:B------:R-:W-:-:S05]  /*25d20*/  SHF.R.S32.HI R7, RZ, 0x1f, R7 ;  /* 0x0000001fff077819 */ /* 0x000fca0000011407 */
[-C--:B---3--:R-:W-:Y:S02]  /*25d30*/  @!P3 LEA R8, P0, R236, R14.reuse, 0x1 ;  /* 0x0000000eec08b211 */ /* 0x088fe400078008ff */
[-C--:B------:R-:W-:Y:S02]  /*25d40*/  @!P4 LEA R10, P1, R12, R14.reuse, 0x1 ;  /* 0x0000000e0c0ac211 */ /* 0x080fe400078208ff */
[----:B------:R-:W-:Y:S02]  /*25d50*/  @!P5 LEA R14, P2, R4, R14, 0x1 ;  /* 0x0000000e040ed211 */ /* 0x000fe400078408ff */
[-C--:B--2---:R-:W-:Y:S02]  /*25d60*/  @!P3 LEA.HI.X R9, R236, R3.reuse, R5, 0x1, P0 ;  /* 0x00000003ec09b211 */ /* 0x084fe400000f0c05 */
[-C--:B------:R-:W-:Y:S02]  /*25d70*/  @!P4 LEA.HI.X R11, R12, R3.reuse, R13, 0x1, P1 ;  /* 0x000000030c0bc211 */ /* 0x080fe400008f0c0d */
[----:B------:R-:W-:Y:S01]  /*25d80*/  @!P5 LEA.HI.X R15, R4, R3, R7, 0x1, P2 ;  /* 0x00000003040fd211 */ /* 0x000fe200010f0c07 */
[----:B------:R4:W-:Y:S04]  /*25d90*/  @!P3 ST.E.128 desc[UR54][R8.64], RZ ;  /* 0x000000ff0800b985 */ /* 0x0009e8000c101d36 */
[----:B------:R4:W-:Y:S04]  /*25da0*/  @!P4 ST.E.128 desc[UR54][R10.64], RZ ;  /* 0x000000ff0a00c985 */ /* 0x0009e8000c101d36 */
[----:B------:R4:W-:Y:S02]  /*25db0*/  @!P5 ST.E.128 desc[UR54][R14.64], RZ ;  /* 0x000000ff0e00d985 */ /* 0x0009e4000c101d36 */
.L_x_2558:
[----:B------:R-:W-:Y:S05]  /*25dc0*/  BSYNC B1 ;  /* 0x0000000000017941 */ /* 0x000fea0003800000 */
.L_x_2557:
[----:B------:R-:W-:-:S03]  /*25dd0*/  UMOV UR4, 0xffffffff ;  /* 0xffffffff00047882 */ /* 0x000fc60000000000 */
[----:B------:R-:W-:Y:S05]  /*25de0*/  BRA.DIV UR4, `(.L_x_2559) ;  /* 0x0000009e04687947 */ /* 0x000fea000b800000 */
[----:B--2---:R2:W0:Y:S04]  /*25df0*/  SHFL.IDX PT, R3, R2, 0x1, 0x181f ;  /* 0x00381f0002037f89 */ /* 0x00442800000e0000 */
[----:B---34-:R2:W3:Y:S02]  /*25e00*/  SHFL.IDX PT, R14, R0, 0x1, 0x181f ;  /* 0x00381f00000e7f89 */ /* 0x0184e400000e0000 */
.L_x_2783:
[----:B------:R-:W-:Y:S01]  /*25e10*/  VIADD R4, R6, 0x20 ;  /* 0x0000002006047836 */ /* 0x000fe20000000000 */
[----:B------:R-:W-:Y:S04]  /*25e20*/  BSSY B1, `(.L_x_2560) ;  /* 0x0000016000017945 */ /* 0x000fe80003800000 */
[----:B------:R-:W-:-:S13]  /*25e30*/  ISETP.GE.AND P0, PT, R4, R25, PT ;  /* 0x000000190400720c */ /* 0x000fda0003f06270 */
[----:B------:R-:W-:Y:S05]  /*25e40*/  @P0 BRA `(.L_x_2561) ;  /* 0x00000000004c0947 */ /* 0x000fea0003800000 */
[C---:B------:R-:W-:Y:S01]  /*25e50*/  VIADD R13, R236.reuse, 0x40 ;  /* 0x00000040ec0d7836 */ /* 0x040fe20000000000 */
[----:B------:R-:W-:Y:S01]  /*25e60*/  ULDC UR4, c[0x0][0xac8] ;  /* 0x0002b20000047ab9 */ /* 0x000fe20000000800 */
[C---:B------:R-:W-:Y:S01]  /*25e70*/  VIADD R7, R236.reuse, 0x80 ;  /* 0x00000080ec077836 */ /* 0x040fe20000000000 */
[C---:B------:R-:W-:Y:S01]  /*25e80*/  ISETP.GE.AND P3, PT, R236.reuse, UR4, PT ;  /* 0x00000004ec007c0c */ /* 0x040fe2000bf66270 */
[C---:B------:R-:W-:Y:S01]  /*25e90*/  VIADD R12, R236.reuse, 0x80 ;  /* 0x00000080ec0c7836 */ /* 0x040fe20000000000 */
[----:B------:R-:W-:Y:S02]  /*25ea0*/  ISETP.GE.AND P4, PT, R13, UR4, PT ;  /* 0x000000040d007c0c */ /* 0x000fe4000bf86270 */
[----:B------:R-:W-:Y:S02]  /*25eb0*/  ISETP.GE.AND P5, PT, R7, UR4, PT ;  /* 0x0000000407007c0c */ /* 0x000fe4000bfa6270 */
[----:B------:R-:W-:Y:S02]  /*25ec0*/  IADD3 R20, R236, 0x40, RZ ;  /* 0x00000040ec147810 */ /* 0x000fe40007ffe0ff */
        /* <DEDUP_REMOVED lines=11> */
.L_x_2561:
[----:B------:R-:W-:Y:S05]  /*25f80*/  BSYNC B1 ;  /* 0x0000000000017941 */ /* 0x000fea0003800000 */
.L_x_2560:
[----:B------:R-:W-:-:S03]  /*25f90*/  UMOV UR4, 0xffffffff ;  /* 0xffffffff00047882 */ /* 0x000fc60000000000 */
[----:B------:R-:W-:Y:S05]  /*25fa0*/  BRA.DIV UR4, `(.L_x_2562) ;  /* 0x0000009e04407947 */ /* 0x000fea000b800000 */
[----:B0-----:R0:W0:Y:S04]  /*25fb0*/  SHFL.IDX PT, R3, R2, 0x2, 0x181f ;  /* 0x00581f0002037f89 */ /* 0x00102800000e0000 */
[----:B---34-:R3:W4:Y:S02]  /*25fc0*/  SHFL.IDX PT, R14, R0, 0x2, 0x181f ;  /* 0x00581f00000e7f89 */ /* 0x01872400000e0000 */
.L_x_2787:
        /* <DEDUP_REMOVED lines=9> */
[----:B------:R-:W-:Y:S01]  /*26060*/  ISETP.GE.AND P4, PT, R13, UR4, PT ;  /* 0x000000040d007c0c */ /* 0x000fe2000bf86270 */
[----:B------:R-:W-:Y:S01]  /*26070*/  VIADD R12, R236, 0x80 ;  /* 0x00000080ec0c7836 */ /* 0x000fe20000000000 */
[----:B------:R-:W-:Y:S02]  /*26080*/  ISETP.GE.AND P5, PT, R7, UR4, PT ;  /* 0x0000000407007c0c */ /* 0x000fe4000bfa6270 */
[----:B------:R-:W-:Y:S02]  /*26090*/  SHF.R.S32.HI R20, RZ, 0x1f, R20 ;  /* 0x0000001fff147819 */ /* 0x000fe40000011414 */
[----:B------:R-:W-:-:S05]  /*260a0*/  SHF.R.S32.HI R12, RZ, 0x1f, R12 ;  /* 0x0000001fff0c7819 */ /* 0x000fca000001140c */
[CC--:B----4-:R-:W-:Y:S02]  /*260b0*/  @!P3 LEA R8, P0, R236.reuse, R14.reuse, 0x1 ;  /* 0x0000000eec08b211 */ /* 0x0d0fe400078008ff */
        /* <DEDUP_REMOVED lines=8> */
.L_x_2564:
[----:B------:R-:W-:Y:S05]  /*26140*/  BSYNC B1 ;  /* 0x0000000000017941 */ /* 0x000fea0003800000 */
.L_x_2563:
[----:B------:R-:W-:-:S03]  /*26150*/  UMOV UR4, 0xffffffff ;  /* 0xffffffff00047882 */ /* 0x000fc60000000000 */
[----:B------:R-:W-:Y:S05]  /*26160*/  BRA.DIV UR4, `(.L_x_2565) ;  /* 0x0000009e04187947 */ /* 0x000fea000b800000 */
[----:B0-----:R0:W0:Y:S04]  /*26170*/  SHFL.IDX PT, R3, R2, 0x3, 0x181f ;  /* 0x00781f0002037f89 */ /* 0x00102800000e0000 */
[----:B----4-:R4:W0:Y:S02]  /*26180*/  SHFL.IDX PT, R14, R0, 0x3, 0x181f ;  /* 0x00781f00000e7f89 */ /* 0x01082400000e0000 */
.L_x_2791:
[----:B-1234-:R-:W-:-:S05]  /*26190*/  VIADD R0, R6, 0x60 ;  /* 0x0000006006007836 */ /* 0x01efca0000000000 */
[----:B------:R-:W-:-:S13]  /*261a0*/  ISETP.GE.AND P0, PT, R0, R25, PT ;  /* 0x000000190000720c */ /* 0x000fda0003f06270 */
[----:B------:R-:W-:Y:S05]  /*261b0*/  @P0 BRA `(.L_x_2552) ;  /* 0x00000000004c0947 */ /* 0x000fea0003800000 */
[C---:B------:R-:W-:Y:S01]  /*261c0*/  VIADD R9, R236.reuse, 0x40 ;  /* 0x00000040ec097836 */ /* 0x040fe20000000000 */
[C---:B0-----:R-:W-:Y:S01]  /*261d0*/  IADD3 R2, R236.reuse, 0x80, RZ ;  /* 0x00000080ec027810 */ /* 0x041fe20007ffe0ff */
        /* <DEDUP_REMOVED lines=8> */
[-C--:B------:R-:W-:Y:S02]  /*26260*/  @!P3 LEA R4, P0, R236, R14.reuse, 0x1 ;  /* 0x0000000eec04b211 */ /* 0x080fe400078008ff */
[CC--:B------:R-:W-:Y:S02]  /*26270*/  @!P4 LEA R6, P1, R9.reuse, R14.reuse, 0x1 ;  /* 0x0000000e0906c211 */ /* 0x0c0fe400078208ff */
[----:B------:R-:W-:Y:S02]  /*26280*/  @!P5 LEA R14, P2, R2, R14, 0x1 ;  /* 0x0000000e020ed211 */ /* 0x000fe400078408ff */
[-C--:B------:R-:W-:Y:S02]  /*26290*/  @!P3 LEA.HI.X R5, R236, R3.reuse, R5, 0x1, P0 ;  /* 0x00000003ec05b211 */ /* 0x080fe400000f0c05 */
[-C--:B------:R-:W-:Y:S02]  /*262a0*/  @!P4 LEA.HI.X R7, R9, R3.reuse, R10, 0x1, P1 ;  /* 0x000000030907c211 */ /* 0x080fe400008f0c0a */
[----:B------:R-:W-:Y:S01]  /*262b0*/  @!P5 LEA.HI.X R15, R2, R3, R8, 0x1, P2 ;  /* 0x00000003020fd211 */ /* 0x000fe200010f0c08 */
[----:B------:R0:W-:Y:S04]  /*262c0*/  @!P3 ST.E.128 desc[UR54][R4.64], RZ ;  /* 0x000000ff0400b985 */ /* 0x0001e8000c101d36 */
[----:B------:R0:W-:Y:S04]  /*262d0*/  @!P4 ST.E.128 desc[UR54][R6.64], RZ ;  /* 0x000000ff0600c985 */ /* 0x0001e8000c101d36 */
[----:B------:R0:W-:Y:S02]  /*262e0*/  @!P5 ST.E.128 desc[UR54][R14.64], RZ ;  /* 0x000000ff0e00d985 */ /* 0x0001e4000c101d36 */
.L_x_2552:
[----:B------:R-:W-:Y:S05]  /*262f0*/  BSYNC B0 ;  /* 0x0000000000007941 */ /* 0x000fea0003800000 */
.L_x_2542:
[----:B------:R-:W5:Y:S01]  /*26300*/  LDL R0, [R1+0x1c] ;  /* 0x00001c0001007983 */ /* 0x000f620000100800 */
[----:B------:R-:W-:Y:S02]  /*26310*/  ULDC UR4, c[0x0][0xc3c] ;  /* 0x00030f0000047ab9 */ /* 0x000fe40000000800 */
[----:B-----5:R-:W-:-:S13]  /*26320*/  ISETP.GE.AND P0, PT, R0, UR4, PT ;  /* 0x0000000400007c0c */ /* 0x020fda000bf06270 */
[----:B------:R-:W-:Y:S05]  /*26330*/  @!P0 BRA `(.L_x_2566) ;  /* 0xfffffdb000288947 */ /* 0x000fea000383ffff */
[----:B------:R-:W-:Y:S05]  /*26340*/  BRA `(.L_x_2363) ;  /* 0x0000007400cc7947 */ /* 0x000fea0003800000 */
.L_x_2361:
        /* <DEDUP_REMOVED lines=15> */
[----:B------:R-:W2:Y:S01]  /*26440*/  LDS.128 R16, [UR4+0x334d0] ;  /* 0x0334d004ff107984 */ /* 0x000ea20008000c00 */
[----:B------:R-:W-:Y:S06]  /*26450*/  BAR.ARV 0x4, 0x180 ;  /* 0x0106000000007b1d */ /* 0x000fec0000002000 */
[----:B------:R-:W-:Y:S05]  /*26460*/  BRA `(.L_x_2568) ;  /* 0x0000000800847947 */ /* 0x000fea0003800000 */
.L_x_2567:
        /* <DEDUP_REMOVED lines=42> */
.L_x_2573:
        /* <DEDUP_REMOVED lines=12> */
.L_x_2572:
[----:B------:R-:W-:Y:S05]  /*267d0*/  BSYNC B0 ;  /* 0x0000000000007941 */ /* 0x000fea0003800000 */
.L_x_2571:
[----:B0----5:R-:W0:Y:S02]  /*267e0*/  SHFL.UP PT, R2, R4, 0x1, RZ ;  /* 0x0420000004027989 */ /* 0x021e2400000e00ff */
        /* <DEDUP_REMOVED lines=20> */
.L_x_2569:
        /* <DEDUP_REMOVED lines=15> */
[----:B0-----:R-:W-:-:S06]  /*26a20*/  IADD3 R13, R12, 0xffffffe, RZ ;  /* 0x0ffffffe0c0d7810 */ /* 0x001fcc0007ffe0ff */
[----:B------:R0:W1:Y:S01]  /*26a30*/  F2I.FTZ.U32.TRUNC.NTZ R3, R13 ;  /* 0x0000000d00037305 */ /* 0x000062000021f000 */
[----:B------:R-:W-:Y:S05]  /*26a40*/  @!P0 BRA `(.L_x_2574) ;  /* 0x0000000000088947 */ /* 0x000fea0003800000 */
[----:B------:R-:W-:-:S06]  /*26a50*/  VIADD R16, R7, 0xffffffff ;  /* 0xffffffff07107836 */ /* 0x000fcc0000000000 */
[----:B------:R2:W3:Y:S02]  /*26a60*/  SHFL.IDX PT, R16, R5, R16, 0x1f ;  /* 0x00001f1005107589 */ /* 0x0004e400000e0000 */
.L_x_2574:
        /* <DEDUP_REMOVED lines=19> */
[----:B------:R-:W-:Y:S02]  /*26ba0*/  @!P2 IADD3 R2, -R2, RZ, RZ ;  /* 0x000000ff0202a210 */ /* 0x000fe40007ffe1ff */
        /* <DEDUP_REMOVED lines=24> */
[----:B------:R-:W-:Y:S01]  /*26d30*/  @!P1 IMAD.IADD R8, R8, 0x1, -R7 ;  /* 0x0000000108089824 */ /* 0x000fe200078e0a07 */
[----:B------:R-:W-:Y:S02]  /*26d40*/  @!P1 IADD3 R2, R2, 0x1, RZ ;  /* 0x0000000102029810 */ /* 0x000fe40007ffe0ff */
        /* <DEDUP_REMOVED lines=10> */
.L_x_2570:
[----:B------:R-:W-:Y:S01]  /*26df0*/  IMAD.MOV.U32 R17, RZ, RZ, RZ ;  /* 0x000000ffff117224 */ /* 0x000fe200078e00ff */
[----:B------:R-:W-:Y:S01]  /*26e00*/  MOV R18, RZ ;  /* 0x000000ff00127202 */ /* 0x000fe20000000f00 */
[----:B------:R-:W-:-:S07]  /*26e10*/  IMAD.U32 R16, RZ, RZ, UR6 ;  /* 0x00000006ff107e24 */ /* 0x000fce000f8e00ff */
.L_x_2575:
[----:B------:R-:W-:-:S13]  /*26e20*/  ISETP.NE.AND P0, PT, R0, RZ, PT ;  /* 0x000000ff0000720c */ /* 0x000fda0003f05270 */
[----:B------:R-:W1:Y:S01]  /*26e30*/  @!P0 S2R R3, SR_CgaCtaId ;  /* 0x0000000000038919 */ /* 0x000e620000008800 */
[----:B------:R-:W-:-:S04]  /*26e40*/  @!P0 MOV R0, 0x400 ;  /* 0x0000040000008802 */ /* 0x000fc80000000f00 */
[----:B-1----:R-:W-:-:S05]  /*26e50*/  @!P0 LEA R0, R3, R0, 0x18 ;  /* 0x0000000003008211 */ /* 0x002fca00078ec0ff */
[----:B------:R1:W-:Y:S01]  /*26e60*/  @!P0 STS.128 [R0+0x334d0], R16 ;  /* 0x0334d01000008388 */ /* 0x0003e20000000c00 */
[----:B------:R-:W-:Y:S06]  /*26e70*/  BAR.ARV 0x5, 0x180 ;  /* 0x0146000000007b1d */ /* 0x000fec0000002000 */
.L_x_2568:
[----:B-1----:R-:W-:Y:S01]  /*26e80*/  IMAD.MOV.U32 R0, RZ, RZ, 0x1 ;  /* 0x00000001ff007424 */ /* 0x002fe200078e00ff */
[----:B------:R1:W-:Y:S01]  /*26e90*/  STL [R1+0xc], RZ ;  /* 0x00000cff01007387 */ /* 0x0003e20000100800 */
[----:B------:R-:W-:Y:S02]  /*26ea0*/  ULDC UR4, c[0x0][0xc3c] ;  /* 0x00030f0000047ab9 */ /* 0x000fe40000000800 */
[----:B--2---:R-:W-:Y:S01]  /*26eb0*/  ISETP.GE.AND P0, PT, R19, UR4, PT ;  /* 0x0000000413007c0c */ /* 0x004fe2000bf06270 */
[----:B------:R1:W-:Y:S04]  /*26ec0*/  STL [R1+0x14], R0 ;  /* 0x0000140001007387 */ /* 0x0003e80000100800 */
[----:B------:R1:W-:Y:S08]  /*26ed0*/  STL [R1+0x54], RZ ;  /* 0x000054ff01007387 */ /* 0x0003f00000100800 */
[----:B-1----:R-:W-:Y:S05]  /*26ee0*/  @P0 BRA `(.L_x_2576) ;  /* 0x0000006400e00947 */ /* 0x002fea0003800000 */
        /* <DEDUP_REMOVED lines=9> */
[C---:B-1----:R-:W-:Y:S01]  /*26f80*/  IMAD.SHL.U32 R4, R10.reuse, 0x40, RZ ;  /* 0x000000400a047824 */ /* 0x042fe200078e00ff */
[----:B------:R-:W-:Y:S01]  /*26f90*/  SHF.R.U32.HI R3, RZ, 0x1, R10 ;  /* 0x00000001ff037819 */ /* 0x000fe2000001160a */
[C---:B------:R-:W-:Y:S01]  /*26fa0*/  IMAD.SHL.U32 R5, R10.reuse, 0x2, RZ ;  /* 0x000000020a057824 */ /* 0x040fe200078e00ff */
[----:B------:R-:W-:-:S02]  /*26fb0*/  LOP3.LUT R9, R10, 0x7f, RZ, 0xc0, !PT ;  /* 0x0000007f0a097812 */ /* 0x000fc400078ec0ff */
        /* <DEDUP_REMOVED lines=16> */
[----:B------:R-:W-:Y:S02]  /*270c0*/  LOP3.LUT R8, R7, 0x60, R3, 0xf8, !PT ;  /* 0x0000006007087812 */ /* 0x000fe400078ef803 */
[----:B------:R-:W-:Y:S02]  /*270d0*/  LOP3.LUT R6, R6, 0x10, R10, 0xf8, !PT ;  /* 0x0000001006067812 */ /* 0x000fe400078ef80a */
[----:B------:R-:W-:Y:S02]  /*270e0*/  SHF.L.U32 R7, R10, 0x2, RZ ;  /* 0x000000020a077819 */ /* 0x000fe400000006ff */
[----:B0-----:R-:W-:Y:S02]  /*270f0*/  SHF.R.U32.HI R5, RZ, 0x2, R9 ;  /* 0x00000002ff057819 */ /* 0x001fe40000011609 */
[----:B------:R-:W-:Y:S02]  /*27100*/  LOP3.LUT R6, R6, 0x10, R7, 0x78, !PT ;  /* 0x0000001006067812 */ /* 0x000fe400078e7807 */
[----:B------:R-:W-:-:S02]  /*27110*/  LOP3.LUT R7, R8, 0x100, R3, 0xf8, !PT ;  /* 0x0000010008077812 */ /* 0x000fc400078ef803 */
[----:B------:R-:W-:Y:S02]  /*27120*/  LOP3.LUT R5, R5, 0x60, R3, 0xf8, !PT ;  /* 0x0000006005057812 */ /* 0x000fe400078ef803 */
[----:B------:R-:W-:-:S05]  /*27130*/  LOP3.LUT R4, R7, R6, RZ, 0xfc, !PT ;  /* 0x0000000607047212 */ /* 0x000fca00078efcff */
[----:B------:R0:W-:Y:S02]  /*27140*/  STL [R1+0x28], R4 ;  /* 0x0000280401007387 */ /* 0x0001e40000100800 */
[----:B0-----:R-:W-:-:S04]  /*27150*/  IMAD.U32 R4, RZ, RZ, UR4 ;  /* 0x00000004ff047e24 */ /* 0x001fc8000f8e00ff */
[----:B------:R-:W-:Y:S01]  /*27160*/  IMAD.IADD R3, R4, 0x1, R2 ;  /* 0x0000000104037824 */ /* 0x000fe200078e0202 */
[----:B------:R-:W-:Y:S01]  /*27170*/  STL [R1+0x4], R4 ;  /* 0x0000040401007387 */ /* 0x000fe20000100800 */
[----:B------:R-:W-:-:S03]  /*27180*/  IMAD.MOV.U32 R2, RZ, RZ, 0x1 ;  /* 0x00000001ff027424 */ /* 0x000fc600078e00ff */
        /* <DEDUP_REMOVED lines=9> */
.L_x_2692:
[----:B0---4-:R-:W0:Y:S02]  /*27220*/  LDC.64 R2, c[0x0][0xc88] ;  /* 0x00032200ff027b82 */ /* 0x011e240000000a00 */
[----:B0-----:R-:W-:-:S05]  /*27230*/  IMAD.WIDE R2, R19, 0x4, R2 ;  /* 0x0000000413027825 */ /* 0x001fca00078e0202 */
[----:B--2---:R-:W2:Y:S01]  /*27240*/  LDG.E R13, desc[UR54][R2.64] ;  /* 0x00000036020d7981 */ /* 0x004ea2000c1e1900 */
[----:B------:R-:W-:Y:S05]  /*27250*/  YIELD ;  /* 0x0000000000007946 */ /* 0x000fea0003800000 */
[----:B------:R-:W-:Y:S01]  /*27260*/  ULDC.64 UR4, c[0x0][0xa28] ;  /* 0x00028a0000047ab9 */ /* 0x000fe20000000a00 */
[----:B------:R-:W-:Y:S01]  /*27270*/  IMAD.MOV.U32 R0, RZ, RZ, RZ ;  /* 0x000000ffff007224 */ /* 0x000fe200078e00ff */
        /* <DEDUP_REMOVED lines=18> */
[----:B------:R2:W-:Y:S01]  /*273a0*/  STL [R1], R10 ;  /* 0x0000000a01007387 */ /* 0x0005e20000100800 */
[----:B------:R-:W-:-:S02]  /*273b0*/  IADD3 R8, P5, R10, UR6, RZ ;  /* 0x000000060a087c10 */ /* 0x000fc4000ffbe0ff */
[C---:B0-----:R-:W-:Y:S01]  /*273c0*/  IADD3 R4, P4, R10.reuse, UR4, RZ ;  /* 0x000000040a047c10 */ /* 0x041fe2000ff9e0ff */
[----:B------:R-:W-:Y:S01]  /*273d0*/  STL [R1+0x20], R15 ;  /* 0x0000200f01007387 */ /* 0x000fe20000100800 */
[----:B------:R-:W-:Y:S02]  /*273e0*/  ISETP.NE.AND.EX P3, PT, RZ, UR11, PT, P3 ;  /* 0x0000000bff007c0c */ /* 0x000fe4000bf65330 */
[----:B-1----:R-:W-:Y:S02]  /*273f0*/  CS2R R2, SRZ ;  /* 0x0000000000027805 */ /* 0x002fe4000001ff00 */
[C---:B------:R-:W-:Y:S02]  /*27400*/  IADD3.X R5, R15.reuse, UR5, RZ, P4, !PT ;  /* 0x000000050f057c10 */ /* 0x040fe4000a7fe4ff */
[----:B------:R-:W-:Y:S02]  /*27410*/  IADD3 R6, P4, R10, UR8, RZ ;  /* 0x000000080a067c10 */ /* 0x000fe4000ff9e0ff */
[----:B------:R-:W-:Y:S01]  /*27420*/  ISETP.NE.U32.AND P0, PT, RZ, UR6, PT ;  /* 0x00000006ff007c0c */ /* 0x000fe2000bf05070 */
[----:B------:R-:W3:Y:S01]  /*27430*/  @P2 LDG.E R2, desc[UR54][R4.64] ;  /* 0x0000003604022981 */ /* 0x000ee2000c1e1900 */
[----:B------:R-:W-:Y:S01]  /*27440*/  IADD3.X R7, R15, UR9, RZ, P4, !PT ;  /* 0x000000090f077c10 */ /* 0x000fe2000a7fe4ff */
[----:B------:R-:W-:Y:S01]  /*27450*/  ULDC UR4, c[0x0][0x288] ;  /* 0x0000a20000047ab9 */ /* 0x000fe20000000800 */
[----:B------:R-:W-:-:S02]  /*27460*/  ISETP.NE.U32.AND P1, PT, RZ, UR8, PT ;  /* 0x00000008ff007c0c */ /* 0x000fc4000bf25070 */
[----:B------:R-:W-:Y:S02]  /*27470*/  ISETP.NE.AND.EX P0, PT, RZ, UR7, PT, P0 ;  /* 0x00000007ff007c0c */ /* 0x000fe4000bf05300 */
[----:B--2---:R-:W-:Y:S02]  /*27480*/  @P3 IADD3 R10, P4, R10, UR10, RZ ;  /* 0x0000000a0a0a3c10 */ /* 0x004fe4000ff9e0ff */
[----:B------:R-:W-:Y:S02]  /*27490*/  ISETP.NE.AND.EX P1, PT, RZ, UR9, PT, P1 ;  /* 0x00000009ff007c0c */ /* 0x000fe4000bf25310 */
[C---:B------:R-:W-:Y:S02]  /*274a0*/  @P3 IADD3.X R11, R15.reuse, UR11, RZ, P4, !PT ;  /* 0x0000000b0f0b3c10 */ /* 0x040fe4000a7fe4ff */
[----:B------:R-:W-:-:S05]  /*274b0*/  IADD3.X R9, R15, UR7, RZ, P5, !PT ;  /* 0x000000070f097c10 */ /* 0x000fca000affe4ff */
[----:B------:R0:W5:Y:S04]  /*274c0*/  @P0 LDG.E R12, desc[UR54][R8.64] ;  /* 0x00000036080c0981 */ /* 0x000168000c1e1900 */
[----:B------:R0:W5:Y:S04]  /*274d0*/  @P1 LDG.E R3, desc[UR54][R6.64] ;  /* 0x0000003606031981 */ /* 0x000168000c1e1900 */
[----:B---3--:R1:W-:Y:S02]  /*274e0*/  STL [R1+0x3c], R2 ;  /* 0x00003c0201007387 */ /* 0x0083e40000100800 */
[----:B-1----:R-:W-:Y:S01]  /*274f0*/  MOV R2, UR4 ;  /* 0x0000000400027c02 */ /* 0x002fe20008000f00 */
[----:B------:R-:W-:-:S05]  /*27500*/  ULDC.64 UR4, c[0x0][0x418] ;  /* 0x0001060000047ab9 */ /* 0x000fca0000000a00 */
[----:B------:R-:W2:Y:S01]  /*27510*/  @P3 LDG.E R2, desc[UR54][R10.64] ;  /* 0x000000360a023981 */ /* 0x000ea2000c1e1900 */
[----:B------:R-:W-:-:S03]  /*27520*/  UISETP.NE.U32.AND UP0, UPT, UR4, URZ, UPT ;  /* 0x0000003f0400728c */ /* 0x000fc6000bf05070 */
[----:B------:R-:W-:Y:S01]  /*27530*/  ULDC UR4, c[0x0][0x424] ;  /* 0x0001090000047ab9 */ /* 0x000fe20000000800 */
[----:B------:R-:W-:-:S03]  /*27540*/  UISETP.NE.AND.EX UP0, UPT, UR5, URZ, UPT, UP0 ;  /* 0x0000003f0500728c */ /* 0x000fc6000bf05300 */
[----:B------:R-:W-:Y:S01]  /*27550*/  ULDC UR5, c[0x0][0x2f0] ;  /* 0x0000bc0000057ab9 */ /* 0x000fe20000000800 */
[----:B------:R-:W-:Y:S01]  /*27560*/  USEL UR4, UR4, 0x1, UP0 ;  /* 0x0000000104047887 */ /* 0x000fe20008000000 */
[----:B--2---:R1:W-:Y:S04]  /*27570*/  STL [R1+0x40], R2 ;  /* 0x0000400201007387 */ /* 0x0043e80000100800 */
[----:B------:R0:W5:Y:S01]  /*27580*/  LDL R14, [R1+0x40] ;  /* 0x00004000010e7983 */ /* 0x0001620000100800 */
[----:B------:R-:W-:-:S03]  /*27590*/  UIMAD UR4, UR4, UR5, URZ ;  /* 0x00000005040472a4 */ /* 0x000fc6000f8e023f */
[----:B------:R-:W-:Y:S02]  /*275a0*/  ULDC UR5, c[0x0][0x348] ;  /* 0x0000d20000057ab9 */ /* 0x000fe40000000800 */
[----:B-1----:R-:W-:Y:S02]  /*275b0*/  IMAD.U32 R2, RZ, RZ, UR5 ;  /* 0x00000005ff027e24 */ /* 0x002fe4000f8e00ff */
[----:B------:R-:W-:Y:S01]  /*275c0*/  IMAD.U32 R10, RZ, RZ, UR4 ;  /* 0x00000004ff0a7e24 */ /* 0x000fe2000f8e00ff */
[----:B0-----:R-:W-:Y:S06]  /*275d0*/  @P3 BRA `(.L_x_2577) ;  /* 0x0000000000143947 */ /* 0x001fec0003800000 */
[----:B------:R-:W-:Y:S05]  /*275e0*/  @!P2 BRA `(.L_x_2577) ;  /* 0x000000000010a947 */ /* 0x000fea0003800000 */
[----:B------:R-:W2:Y:S04]  /*275f0*/  LDG.E R11, desc[UR54][R4.64] ;  /* 0x00000036040b7981 */ /* 0x000ea8000c1e1900 */
[----:B------:R-:W2:Y:S02]  /*27600*/  LDG.E R4, desc[UR54][R4.64+0x4] ;  /* 0x0000043604047981 */ /* 0x000ea4000c1e1900 */
[----:B--2--5:R-:W-:-:S05]  /*27610*/  IMAD.IADD R14, R4, 0x1, -R11 ;  /* 0x00000001040e7824 */ /* 0x024fca00078e0a0b */
[----:B------:R0:W-:Y:S02]  /*27620*/  STL [R1+0x40], R14 ;  /* 0x0000400e01007387 */ /* 0x0001e40000100800 */
.L_x_2577:
[----:B-----5:R-:W-:Y:S01]  /*27630*/  IMAD.IADD R4, R12, 0x1, R0 ;  /* 0x000000010c047824 */ /* 0x020fe200078e0200 */
[----:B------:R-:W-:Y:S01]  /*27640*/  ULDC.64 UR4, c[0x0][0xa20] ;  /* 0x0002880000047ab9 */ /* 0x000fe20000000a00 */
[----:B------:R1:W-:Y:S01]  /*27650*/  STL [R1+0x1c], R13 ;  /* 0x00001c0d01007387 */ /* 0x0003e20000100800 */
[----:B------:R-:W-:-:S03]  /*27660*/  ISETP.NE.U32.AND P2, PT, RZ, UR4, PT ;  /* 0x00000004ff007c0c */ /* 0x000fc6000bf45070 */
[----:B------:R1:W-:Y:S01]  /*27670*/  STL [R1+0x24], R4 ;  /* 0x0000240401007387 */ /* 0x0003e20000100800 */
[----:B------:R-:W-:-:S13]  /*27680*/  ISETP.NE.AND.EX P2, PT, RZ, UR5, PT, P2 ;  /* 0x00000005ff007c0c */ /* 0x000fda000bf45320 */
[----:B-1----:R-:W-:Y:S05]  /*27690*/  @!P2 BRA `(.L_x_2578) ;  /* 0x000000000014a947 */ /* 0x002fea0003800000 */
[----:B------:R-:W2:Y:S02]  /*276a0*/  LDL R4, [R1] ;  /* 0x0000000001047983 */ /* 0x000ea40000100800 */
[----:B--2---:R-:W-:-:S04]  /*276b0*/  IADD3 R10, P0, R4, UR4, RZ ;  /* 0x00000004040a7c10 */ /* 0x004fc8000ff1e0ff */
[----:B------:R-:W-:-:S05]  /*276c0*/  IADD3.X R11, R15, UR5, RZ, P0, !PT ;  /* 0x000000050f0b7c10 */ /* 0x000fca00087fe4ff */
[----:B------:R1:W5:Y:S01]  /*276d0*/  LDG.E R10, desc[UR54][R10.64] ;  /* 0x000000360a0a7981 */ /* 0x000362000c1e1900 */
[----:B------:R-:W-:Y:S05]  /*276e0*/  BRA `(.L_x_2579) ;  /* 0x0000000000107947 */ /* 0x000fea0003800000 */
.L_x_2578:
[----:B------:R-:W-:Y:S05]  /*276f0*/  @!P0 BRA `(.L_x_2579) ;  /* 0x00000000000c8947 */ /* 0x000fea0003800000 */
[----:B------:R-:W2:Y:S04]  /*27700*/  LDG.E R10, desc[UR54][R8.64] ;  /* 0x00000036080a7981 */ /* 0x000ea8000c1e1900 */
[----:B------:R-:W2:Y:S02]  /*27710*/  LDG.E R8, desc[UR54][R8.64+0x4] ;  /* 0x0000043608087981 */ /* 0x000ea4000c1e1900 */
[----:B--2---:R-:W-:-:S07]  /*27720*/  IMAD.IADD R10, R8, 0x1, -R10 ;  /* 0x00000001080a7824 */ /* 0x004fce00078e0a0a */
.L_x_2579:
[----:B------:R-:W2:Y:S01]  /*27730*/  @P1 LDG.E R4, desc[UR54][R6.64] ;  /* 0x0000003606041981 */ /* 0x000ea2000c1e1900 */
[----:B------:R-:W3:Y:S01]  /*27740*/  LDC R5, c[0x0][0x448] ;  /* 0x00011200ff057b82 */ /* 0x000ee20000000800 */
[----:B-----5:R-:W-:Y:S02]  /*27750*/  IMAD.IADD R0, R10, 0x1, -R0 ;  /* 0x000000010a007824 */ /* 0x020fe400078e0a00 */
[----:B------:R4:W2:Y:S01]  /*27760*/  @P1 LDG.E R6, desc[UR54][R6.64+0x4] ;  /* 0x0000043606061981 */ /* 0x0008a2000c1e1900 */
[----:B---3--:R-:W-:-:S13]  /*27770*/  ISETP.NE.AND P0, PT, R5, 0x1, PT ;  /* 0x000000010500780c */ /* 0x008fda0003f05270 */
[----:B----4-:R-:W3:Y:S01]  /*27780*/  @P0 LDC R7, c[0x0][0x450] ;  /* 0x00011400ff070b82 */ /* 0x010ee20000000800 */
[----:B------:R-:W-:Y:S01]  /*27790*/  BSSY B0, `(.L_x_2580) ;  /* 0x0000176000007945 */ /* 0x000fe20003800000 */
[----:B--2---:R-:W-:-:S06]  /*277a0*/  @P1 IMAD.IADD R2, R6, 0x1, -R4 ;  /* 0x0000000106021824 */ /* 0x004fcc00078e0a04 */
[----:B------:R-:W2:Y:S01]  /*277b0*/  @P0 LDC R6, c[0x0][0x44c] ;  /* 0x00011300ff060b82 */ /* 0x000ea20000000800 */
[----:B------:R-:W-:-:S05]  /*277c0*/  SHF.L.U32 R4, R17, 0x7, RZ ;  /* 0x0000000711047819 */ /* 0x000fca00000006ff */
[----:B------:R-:W-:-:S04]  /*277d0*/  VIADD R4, R4, 0x7f ;  /* 0x0000007f04047836 */ /* 0x000fc80000000000 */
[----:B------:R-:W-:Y:S02]  /*277e0*/  IMAD.MOV.U32 R5, RZ, RZ, R4 ;  /* 0x000000ffff057224 */ /* 0x000fe400078e0004 */
[----:B--2---:R-:W-:-:S04]  /*277f0*/  @P0 IMAD.HI.U32 R6, R4, R6, RZ ;  /* 0x0000000604060227 */ /* 0x004fc800078e00ff */
[----:B------:R-:W-:Y:S01]  /*27800*/  IMAD.IADD R4, R0, 0x1, R2 ;  /* 0x0000000100047824 */ /* 0x000fe200078e0202 */
[----:B---3--:R-:W-:-:S03]  /*27810*/  @P0 SHF.R.U32.HI R5, RZ, R7, R6 ;  /* 0x00000007ff050219 */ /* 0x008fc60000011606 */
        /* <DEDUP_REMOVED lines=9> */
[----:B------:R-:W-:-:S05]  /*278b0*/  VIMNMX R4, R20, R4, PT ;  /* 0x0000000414047248 */ /* 0x000fca0003fe0100 */
[--C-:B------:R-:W-:Y:S02]  /*278c0*/  IMAD R4, R4, 0xa0, -R0.reuse ;  /* 0x000000a004047824 */ /* 0x100fe400078e0a00 */
[----:B------:R-:W-:-:S03]  /*278d0*/  IMAD.MOV R0, RZ, RZ, -R0 ;  /* 0x000000ffff007224 */ /* 0x000fc600078e0a00 */
[----:B------:R-:W-:Y:S02]  /*278e0*/  VIMNMX R2, R4, R2, PT ;  /* 0x0000000204027248 */ /* 0x000fe40003fe0100 */
[----:B------:R-:W-:-:S04]  /*278f0*/  VIMNMX R0, RZ, R0, !PT ;  /* 0x00000000ff007248 */ /* 0x000fc80007fe0100 */
[----:B------:R-:W-:Y:S01]  /*27900*/  ISETP.GT.AND P0, PT, R2, R0, PT ;  /* 0x000000000200720c */ /* 0x000fe20003f04270 */
[----:B------:R-:W-:-:S12]  /*27910*/  IMAD.WIDE.U32 R6, R0, -0x33333333, RZ ;  /* 0xcccccccd00067825 */ /* 0x000fd800078e00ff */
[----:B------:R-:W-:-:S04]  /*27920*/  @P0 VIADD R4, R2, 0x9f ;  /* 0x0000009f02040836 */ /* 0x000fc80000000000 */
[----:B------:R-:W-:Y:S01]  /*27930*/  @P0 IMAD.HI R0, R4, 0x66666667, RZ ;  /* 0x6666666704000827 */ /* 0x000fe200078e02ff */
[----:B------:R-:W-:-:S04]  /*27940*/  SHF.R.U32.HI R2, RZ, 0x7, R7 ;  /* 0x00000007ff027819 */ /* 0x000fc80000011607 */
[----:B------:R-:W-:Y:S02]  /*27950*/  @P0 SHF.R.U32.HI R4, RZ, 0x1f, R0 ;  /* 0x0000001fff040819 */ /* 0x000fe40000011600 */
[----:B------:R-:W-:Y:S02]  /*27960*/  MOV R9, R2 ;  /* 0x0000000200097202 */ /* 0x000fe40000000f00 */
[----:B------:R-:W-:-:S04]  /*27970*/  @P0 LEA.HI.SX32 R9, R0, R4, 0x1a ;  /* 0x0000000400090211 */ /* 0x000fc800078fd2ff */
[----:B------:R-:W-:Y:S02]  /*27980*/  ISETP.GT.AND P2, PT, R9, R2, PT ;  /* 0x000000020900720c */ /* 0x000fe40003f44270 */
[----:B------:R-:W-:-:S11]  /*27990*/  PLOP3.LUT P0, PT, PT, PT, PT, 0x80, 0x0 ;  /* 0x000000000000781c */ /* 0x000fd60003f0f070 */
[----:B------:R-:W-:Y:S05]  /*279a0*/  @!P2 BRA `(.L_x_2581) ;  /* 0x000000140050a947 */ /* 0x000fea0003800000 */
[----:B------:R-:W-:Y:S01]  /*279b0*/  UMOV UR4, 0xffffffff ;  /* 0xffffffff00047882 */ /* 0x000fe20000000000 */
[----:B------:R-:W-:Y:S02]  /*279c0*/  SEL R0, R13, RZ, !P1 ;  /* 0x000000ff0d007207 */ /* 0x000fe40004800000 */
[----:B------:R-:W-:Y:S05]  /*279d0*/  BRA.DIV UR4, `(.L_x_2582) ;  /* 0x0000008604447947 */ /* 0x000fea000b800000 */
[----:B------:R-:W2:Y:S02]  /*279e0*/  S2R R4, SR_TID.X ;  /* 0x0000000000047919 */ /* 0x000ea40000002100 */
[----:B--2---:R-:W-:-:S04]  /*279f0*/  SHF.R.U32.HI R4, RZ, 0x5, R4 ;  /* 0x00000005ff047819 */ /* 0x004fc80000011604 */
[----:B------:R-:W-:-:S05]  /*27a00*/  LOP3.LUT R4, R4, 0x3, RZ, 0xc0, !PT ;  /* 0x0000000304047812 */ /* 0x000fca00078ec0ff */
[----:B0-----:R0:W2:Y:S02]  /*27a10*/  SHFL.IDX PT, R14, R4, RZ, 0x1f ;  /* 0x00001fff040e7589 */ /* 0x0010a400000e0000 */
.L_x_2794:
[----:B--2---:R-:W-:Y:S02]  /*27a20*/  ISETP.NE.AND P0, PT, R14, RZ, PT ;  /* 0x000000ff0e00720c */ /* 0x004fe40003f05270 */
[----:B------:R-:W-:-:S11]  /*27a30*/  PLOP3.LUT P6, PT, PT, PT, PT, 0x8, 0x0 ;  /* 0x000000000000781c */ /* 0x000fd60003fce170 */
[----:B------:R-:W-:Y:S05]  /*27a40*/  @P0 BRA `(.L_x_2583) ;  /* 0x00000000000c0947 */ /* 0x000fea0003800000 */
[----:B------:R-:W-:-:S03]  /*27a50*/  UMOV UR4, 0xffffffff ;  /* 0xffffffff00047882 */ /* 0x000fc60000000000 */
[----:B------:R-:W-:Y:S05]  /*27a60*/  BRA.DIV UR4, `(.L_x_2584) ;  /* 0x0000008604547947 */ /* 0x000fea000b800000 */
[----:B------:R-:W-:-:S13]  /*27a70*/  ELECT P6, URZ, PT ;  /* 0x00000000003f782f */ /* 0x000fda00038c0000 */
.L_x_2583:
        /* <DEDUP_REMOVED lines=10> */
.L_x_2797:
[----:B------:R-:W-:Y:S05]  /*27b20*/  BSYNC B1 ;  /* 0x0000000000017941 */ /* 0x000fea0003800000 */
.L_x_2585:
        /* <DEDUP_REMOVED lines=14> */
.L_x_2798:
[----:B------:R-:W-:Y:S05]  /*27c10*/  BSYNC B2 ;  /* 0x0000000000027941 */ /* 0x000fea0003800000 */
.L_x_2589:
        /* <DEDUP_REMOVED lines=9> */
.L_x_2592:
[----:B------:R-:W-:Y:S05]  /*27cb0*/  BSYNC B2 ;  /* 0x0000000000027941 */ /* 0x000fea0003800000 */
.L_x_2591:
        /* <DEDUP_REMOVED lines=11> */
[----:B--2---:R-:W-:Y:S01]  /*27d70*/  IMAD R8, R4, 0x7800, R7 ;  /* 0x0000780004087824 */ /* 0x004fe200078e0207 */
[----:B------:R-:W-:-:S03]  /*27d80*/  IADD3 R4, R6, 0x33490, RZ ;  /* 0x0003349006047810 */ /* 0x000fc60007ffe0ff */
[----:B------:R-:W-:-:S07]  /*27d90*/  VIADD R7, R8, 0x24200 ;  /* 0x0002420008077836 */ /* 0x000fce0000000000 */
.L_x_2593:
        /* <DEDUP_REMOVED lines=16> */
.L_x_2594:
        /* <DEDUP_REMOVED lines=16> */
.L_x_2595:
        /* <DEDUP_REMOVED lines=13> */
.L_x_2799:
[----:B------:R-:W-:Y:S05]  /*28070*/  BSYNC B2 ;  /* 0x0000000000027941 */ /* 0x000fea0003800000 */
.L_x_2596:
[----:B------:R-:W-:Y:S01]  /*28080*/  BSSY B2, `(.L_x_2598) ;  /* 0x000000b000027945 */ /* 0x000fe20003800000 */
[----:B0-2---:R-:W-:Y:S02]  /*28090*/  IMAD.MOV.U32 R10, RZ, RZ, 0x0 ;  /* 0x00000000ff0a7424 */ /* 0x005fe400078e00ff */
[----:B-1----:R-:W-:Y:S01]  /*280a0*/  IMAD.MOV.U32 R11, RZ, RZ, 0x12f00000 ;  /* 0x12f00000ff0b7424 */ /* 0x002fe200078e00ff */
[----:B------:R-:W-:Y:S06]  /*280b0*/  @P1 BRA `(.L_x_2599) ;  /* 0x00000000001c1947 */ /* 0x000fec0003800000 */
[----:B------:R-:W0:Y:S02]  /*280c0*/  S2R R4, SR_TID.X ;  /* 0x0000000000047919 */ /* 0x000e240000002100 */
[----:B0-----:R-:W-:Y:S02]  /*280d0*/  LOP3.LUT R7, R4, 0x1f, RZ, 0xc0, !PT ;  /* 0x0000001f04077812 */ /* 0x001fe400078ec0ff */
[----:B------:R-:W-:Y:S02]  /*280e0*/  MOV R4, 0x7800 ;  /* 0x0000780000047802 */ /* 0x000fe40000000f00 */
[----:B------:R-:W-:Y:S02]  /*280f0*/  ISETP.NE.AND P0, PT, R7, RZ, PT ;  /* 0x000000ff0700720c */ /* 0x000fe40003f05270 */
[----:B------:R0:W-:Y:S11]  /*28100*/  SYNCS.ARRIVE.TRANS64 RZ, [R6+URZ+0x334b0], R4 ;  /* 0x0334b00406ff79a7 */ /* 0x0001f6000800003f */
[----:B0-----:R-:W-:Y:S05]  /*28110*/  @!P0 BRA `(.L_x_2599) ;  /* 0x0000000000048947 */ /* 0x001fea0003800000 */
[----:B------:R-:W-:Y:S01]  /*28120*/  BPT.TRAP 0x1 ;  /* 0x000000040000795c */ /* 0x000fe20000300000 */
.L_x_2599:
[----:B------:R-:W-:Y:S05]  /*28130*/  BSYNC B2 ;  /* 0x0000000000027941 */ /* 0x000fea0003800000 */
.L_x_2598:
        /* <DEDUP_REMOVED lines=8> */
.L_x_2600:
        /* <DEDUP_REMOVED lines=15> */
.L_x_2601:
        /* <DEDUP_REMOVED lines=15> */
.L_x_2602:
        /* <DEDUP_REMOVED lines=10> */
.L_x_2588:
[----:B------:R-:W-:Y:S05]  /*28440*/  BSYNC B1 ;  /* 0x0000000000017941 */ /* 0x000fea0003800000 */
.L_x_2587:
        /* <DEDUP_REMOVED lines=13> */
.L_x_2619:
[----:B------:R-:W-:Y:S05]  /*28520*/  YIELD ;  /* 0x0000000000007946 */ /* 0x000fea0003800000 */
[----:B------:R-:W-:Y:S04]  /*28530*/  BSSY B1, `(.L_x_2603) ;  /* 0x000008f000017945 */ /* 0x000fe80003800000 */
[----:B---3--:R-:W-:Y:S05]  /*28540*/  @!P6 BRA `(.L_x_2604) ;  /* 0x000000080034e947 */ /* 0x008fea0003800000 */
[----:B--2---:R-:W2:Y:S04]  /*28550*/  LDL R7, [R1+0x4] ;  /* 0x0000040001077983 */ /* 0x004ea80000100800 */
[----:B------:R-:W2:Y:S04]  /*28560*/  LDL R6, [R1+0x10] ;  /* 0x0000100001067983 */ /* 0x000ea80000100800 */
[----:B------:R-:W3:Y:S01]  /*28570*/  LDL R5, [R1+0x18] ;  /* 0x0000180001057983 */ /* 0x000ee20000100800 */
[----:B------:R-:W0:Y:S01]  /*28580*/  S2R R4, SR_TID.X ;  /* 0x0000000000047919 */ /* 0x000e220000002100 */
[----:B------:R-:W-:Y:S01]  /*28590*/  BSSY B2, `(.L_x_2605) ;  /* 0x0000007000027945 */ /* 0x000fe20003800000 */
[----:B0-----:R-:W-:-:S04]  /*285a0*/  LOP3.LUT R4, R4, 0x7f, RZ, 0xc0, !PT ;  /* 0x0000007f04047812 */ /* 0x001fc800078ec0ff */
[----:B------:R-:W-:Y:S01]  /*285b0*/  ISETP.NE.AND P2, PT, R4, RZ, PT ;  /* 0x000000ff0400720c */ /* 0x000fe20003f45270 */
[----:B--2---:R-:W-:Y:S01]  /*285c0*/  IMAD R8, R6, 0x8, R7 ;  /* 0x0000000806087824 */ /* 0x004fe200078e0207 */
[----:B---3--:R-:W-:-:S04]  /*285d0*/  SHF.L.U32 R7, R5, 0x1f, RZ ;  /* 0x0000001f05077819 */ /* 0x008fc800000006ff */
[----:B------:R-:W0:Y:S02]  /*285e0*/  SYNCS.PHASECHK.TRANS64.TRYWAIT P1, [R8+URZ+0x334a0], R7 ;  /* 0x0334a007080075a7 */ /* 0x000e24000802017f */
[----:B0-----:R-:W-:Y:S05]  /*285f0*/  @!P1 BRA `(.L_x_2606) ;  /* 0x0000007800d09947 */ /* 0x001fea0003800000 */
.L_x_2800:
[----:B------:R-:W-:Y:S05]  /*28600*/  BSYNC B2 ;  /* 0x0000000000027941 */ /* 0x000fea0003800000 */
.L_x_2605:
[----:B------:R-:W-:Y:S04]  /*28610*/  BSSY B2, `(.L_x_2607) ;  /* 0x0000009000027945 */ /* 0x000fe80003800000 */
[----:B------:R-:W-:Y:S05]  /*28620*/  @P2 BRA `(.L_x_2608) ;  /* 0x00000000001c2947 */ /* 0x000fea0003800000 */
[----:B------:R-:W2:Y:S02]  /*28630*/  S2R R4, SR_TID.X ;  /* 0x0000000000047919 */ /* 0x000ea40000002100 */
[----:B--2---:R-:W-:Y:S02]  /*28640*/  LOP3.LUT R5, R4, 0x1f, RZ, 0xc0, !PT ;  /* 0x0000001f04057812 */ /* 0x004fe400078ec0ff */
[----:B------:R-:W-:Y:S02]  /*28650*/  MOV R4, 0x7800 ;  /* 0x0000780000047802 */ /* 0x000fe40000000f00 */
[----:B------:R-:W-:Y:S02]  /*28660*/  ISETP.NE.AND P1, PT, R5, RZ, PT ;  /* 0x000000ff0500720c */ /* 0x000fe40003f25270 */
[----:B------:R2:W-:Y:S11]  /*28670*/  SYNCS.ARRIVE.TRANS64 RZ, [R8+URZ+0x33490], R4 ;  /* 0x0334900408ff79a7 */ /* 0x0005f6000800003f */
[----:B--2---:R-:W-:Y:S05]  /*28680*/  @!P1 BRA `(.L_x_2608) ;  /* 0x0000000000049947 */ /* 0x004fea0003800000 */
[----:B------:R-:W-:Y:S01]  /*28690*/  BPT.TRAP 0x1 ;  /* 0x000000040000795c */ /* 0x000fe20000300000 */
.L_x_2608:
[----:B------:R-:W-:Y:S05]  /*286a0*/  BSYNC B2 ;  /* 0x0000000000027941 */ /* 0x000fea0003800000 */
.L_x_2607:
        /* <DEDUP_REMOVED lines=13> */
.L_x_2609:
        /* <DEDUP_REMOVED lines=16> */
.L_x_2610:
        /* <DEDUP_REMOVED lines=16> */
.L_x_2611:
        /* <DEDUP_REMOVED lines=13> */
.L_x_2801:
[----:B------:R-:W-:Y:S05]  /*28a50*/  BSYNC B2 ;  /* 0x0000000000027941 */ /* 0x000fea0003800000 */
.L_x_2612:
[----:B------:R-:W-:Y:S01]  /*28a60*/  BSSY B2, `(.L_x_2614) ;  /* 0x000000b000027945 */ /* 0x000fe20003800000 */
[----:B------:R-:W-:Y:S01]  /*28a70*/  MOV R10, 0x0 ;  /* 0x00000000000a7802 */ /* 0x000fe20000000f00 */
[----:B-1----:R-:W-:Y:S02]  /*28a80*/  IMAD.MOV.U32 R11, RZ, RZ, 0x12f00000 ;  /* 0x12f00000ff0b7424 */ /* 0x002fe400078e00ff */
        /* <DEDUP_REMOVED lines=8> */
.L_x_2615:
[----:B------:R-:W-:Y:S05]  /*28b10*/  BSYNC B2 ;  /* 0x0000000000027941 */ /* 0x000fea0003800000 */
.L_x_2614:
[----:B------:R-:W-:Y:S01]  /*28b20*/  R2UR UR10, R12 ;  /* 0x000000000c0a72ca */ /* 0x000fe200000e0000 */
[----:B------:R-:W-:Y:S01]  /*28b30*/  UIADD3 UR4, UP0, UR40, 0x670, URZ ;  /* 0x0000067028047890 */ /* 0x000fe2000ff1e03f */
[----:B------:R-:W-:Y:S01]  /*28b40*/  R2UR UR6, R10 ;  /* 0x000000000a0672ca */ /* 0x000fe200000e0000 */
[----:B0-2---:R-:W-:Y:S01]  /*28b50*/  VIADD R8, R8, 0x334b0 ;  /* 0x000334b008087836 */ /* 0x005fe20000000000 */
[----:B------:R-:W-:Y:S01]  /*28b60*/  R2UR UR7, R11 ;  /* 0x000000000b0772ca */ /* 0x000fe200000e0000 */
[----:B------:R-:W-:Y:S01]  /*28b70*/  VIADD R4, R6, 0xf200 ;  /* 0x0000f20006047836 */ /* 0x000fe20000000000 */
[----:B------:R-:W-:Y:S01]  /*28b80*/  PLOP3.LUT P1, PT, PT, PT, PT, 0x80, 0x0 ;  /* 0x000000000000781c */ /* 0x000fe20003f2f070 */
[----:B------:R-:W-:-:S12]  /*28b90*/  UIADD3.X UR5, URZ, UR41, URZ, UP0, !UPT ;  /* 0x000000293f057290 */ /* 0x000fd800087fe43f */
.L_x_2616:
        /* <DEDUP_REMOVED lines=15> */
.L_x_2617:
        /* <DEDUP_REMOVED lines=15> */
.L_x_2618:
        /* <DEDUP_REMOVED lines=10> */
.L_x_2604:
[----:B------:R-:W-:Y:S05]  /*28e20*/  BSYNC B1 ;  /* 0x0000000000017941 */ /* 0x000fea0003800000 */
.L_x_2603:
[----:B--2---:R-:W2:Y:S04]  /*28e30*/  LDL.LU R4, [R1+0x10] ;  /* 0x0000100001047983 */ /* 0x004ea80000300800 */
[----:B------:R-:W3:Y:S01]  /*28e40*/  LDL.LU R7, [R1+0x18] ;  /* 0x0000180001077983 */ /* 0x000ee20000300800 */
[C---:B------:R-:W-:Y:S02]  /*28e50*/  ISETP.GT.AND P2, PT, R9.reuse, R2, PT ;  /* 0x000000020900720c */ /* 0x040fe40003f44270 */
[----:B------:R-:W-:Y:S01]  /*28e60*/  IADD3 R9, R9, -0x1, RZ ;  /* 0xffffffff09097810 */ /* 0x000fe20007ffe0ff */
        /* <DEDUP_REMOVED lines=8> */
.L_x_2581:
[----:B------:R-:W-:Y:S05]  /*28ef0*/  BSYNC B0 ;  /* 0x0000000000007941 */ /* 0x000fea0003800000 */
.L_x_2580:
[----:B------:R-:W4:Y:S01]  /*28f00*/  LDC R0, c[0x0][0x448] ;  /* 0x00011200ff007b82 */ /* 0x000f220000000800 */
[----:B------:R-:W-:Y:S07]  /*28f10*/  @!P0 WARPSYNC.ALL ;  /* 0x0000000000008948 */ /* 0x000fee0003800000 */
[----:B------:R-:W-:Y:S01]  /*28f20*/  @!P0 BAR.SYNC.DEFER_BLOCKING 0xc, 0x180 ;  /* 0x0306000000008b1d */ /* 0x000fe20000010000 */
[----:B----4-:R-:W-:Y:S02]  /*28f30*/  ISETP.NE.AND P1, PT, R0, 0x1, PT ;  /* 0x000000010000780c */ /* 0x010fe40003f25270 */
[----:B------:R-:W-:-:S11]  /*28f40*/  LEA R0, R17, 0x7f, 0x7 ;  /* 0x0000007f11007811 */ /* 0x000fd600078e38ff */
[----:B------:R-:W4:Y:S08]  /*28f50*/  @P1 LDC R2, c[0x0][0x44c] ;  /* 0x00011300ff021b82 */ /* 0x000f300000000800 */
[----:B------:R-:W5:Y:S01]  /*28f60*/  @P1 LDC R3, c[0x0][0x450] ;  /* 0x00011400ff031b82 */ /* 0x000f620000000800 */
[----:B----4-:R-:W-:-:S05]  /*28f70*/  @P1 IMAD.HI.U32 R2, R0, R2, RZ ;  /* 0x0000000200021227 */ /* 0x010fca00078e00ff */
[----:B-----5:R-:W-:-:S05]  /*28f80*/  @P1 SHF.R.U32.HI R0, RZ, R3, R2 ;  /* 0x00000003ff001219 */ /* 0x020fca0000011602 */
[----:B------:R-:W-:-:S04]  /*28f90*/  IMAD.IADD R0, R21, 0x1, R0 ;  /* 0x0000000115007824 */ /* 0x000fc800078e0200 */
[----:B------:R-:W-:-:S05]  /*28fa0*/  IMAD.HI R0, R0, 0x66666667, RZ ;  /* 0x6666666700007827 */ /* 0x000fca00078e02ff */
[----:B------:R-:W-:-:S04]  /*28fb0*/  SHF.R.U32.HI R2, RZ, 0x1f, R0 ;  /* 0x0000001fff027819 */ /* 0x000fc80000011600 */
[----:B------:R-:W-:-:S04]  /*28fc0*/  LEA.HI.SX32 R0, R0, R2, 0x1a ;  /* 0x0000000200007211 */ /* 0x000fc800078fd2ff */
[----:B--23--:R-:W-:-:S04]  /*28fd0*/  VIMNMX R4, R20, R0, PT ;  /* 0x0000000014047248 */ /* 0x00cfc80003fe0100 */
[----:B------:R-:W-:Y:S01]  /*28fe0*/  ISETP.GT.AND P0, PT, R4, RZ, PT ;  /* 0x000000ff0400720c */ /* 0x000fe20003f04270 */
[----:B------:R2:W-:-:S12]  /*28ff0*/  STL [R1+0x38], R4 ;  /* 0x0000380401007387 */ /* 0x0005d80000100800 */
[----:B--2---:R-:W-:Y:S05]  /*29000*/  @P0 BRA `(.L_x_2620) ;  /* 0x0000000000440947 */ /* 0x004fea0003800000 */
[----:B------:R-:W2:Y:S02]  /*29010*/  S2R R4, SR_TID.X ;  /* 0x0000000000047919 */ /* 0x000ea40000002100 */
[----:B--2---:R-:W-:-:S04]  /*29020*/  LOP3.LUT R4, R4, 0x7f, RZ, 0xc0, !PT ;  /* 0x0000007f04047812 */ /* 0x004fc800078ec0ff */
[----:B------:R-:W-:-:S13]  /*29030*/  ISETP.NE.AND P0, PT, R4, RZ, PT ;  /* 0x000000ff0400720c */ /* 0x000fda0003f05270 */
[----:B------:R-:W-:Y:S05]  /*29040*/  @P0 BRA `(.L_x_2621) ;  /* 0x00000038006c0947 */ /* 0x000fea0003800000 */
[----:B------:R-:W2:Y:S01]  /*29050*/  S2R R3, SR_LANEID ;  /* 0x0000000000037919 */ /* 0x000ea20000000000 */
[----:B------:R-:W-:Y:S01]  /*29060*/  VOTEU.ANY UR4, UPT, PT ;  /* 0x0000000000047886 */ /* 0x000fe200038e0100 */
[----:B------:R-:W3:Y:S01]  /*29070*/  LDC.64 R4, c[0x0][0xc60] ;  /* 0x00031800ff047b82 */ /* 0x000ee20000000a00 */
[----:B------:R-:W2:Y:S08]  /*29080*/  FLO.U32 R0, UR4 ;  /* 0x0000000400007d00 */ /* 0x000eb000080e0000 */
[----:B------:R-:W3:Y:S01]  /*29090*/  POPC R2, UR4 ;  /* 0x0000000400027d09 */ /* 0x000ee20008000000 */
[----:B--2---:R-:W-:-:S13]  /*290a0*/  ISETP.EQ.U32.AND P0, PT, R0, R3, PT ;  /* 0x000000030000720c */ /* 0x004fda0003f02070 */
[----:B---3--:R-:W2:Y:S01]  /*290b0*/  @P0 ATOMG.E.ADD.STRONG.GPU PT, R5, desc[UR54][R4.64], R2 ;  /* 0x00000002040509a8 */ /* 0x008ea200081ee1f6 */
[----:B------:R-:W3:Y:S02]  /*290c0*/  S2R R3, SR_LTMASK ;  /* 0x0000000000037919 */ /* 0x000ee40000003900 */
[----:B---3--:R-:W-:-:S06]  /*290d0*/  LOP3.LUT R3, R3, UR4, RZ, 0xc0, !PT ;  /* 0x0000000403037c12 */ /* 0x008fcc000f8ec0ff */
[----:B------:R-:W3:Y:S01]  /*290e0*/  POPC R3, R3 ;  /* 0x0000000300037309 */ /* 0x000ee20000000000 */
[----:B--2---:R-:W3:Y:S02]  /*290f0*/  SHFL.IDX PT, R0, R5, R0, 0x1f ;  /* 0x00001f0005007589 */ /* 0x004ee400000e0000 */
[----:B---3--:R-:W-:Y:S01]  /*29100*/  IADD3 R16, R0, UR38, R3 ;  /* 0x0000002600107c10 */ /* 0x008fe2000fffe003 */
[----:B------:R-:W-:Y:S06]  /*29110*/  BRA `(.L_x_2621) ;  /* 0x0000003800387947 */ /* 0x000fec0003800000 */
.L_x_2620:
        /* <DEDUP_REMOVED lines=10> */
[----:B-1----:R-:W-:Y:S01]  /*291c0*/  MOV R11, UR5 ;  /* 0x00000005000b7c02 */ /* 0x002fe20008000f00 */
[----:B------:R-:W1:Y:S01]  /*291d0*/  LDC.64 R2, c[0x4][R2] ;  /* 0x0100000002027b82 */ /* 0x000e620000000a00 */
        /* <DEDUP_REMOVED lines=8> */
[----:B01----:R-:W-:Y:S05]  /*29260*/  CALL.ABS.NOINC R2 ;  /* 0x0000000002007343 */ /* 0x003fea0003c00000 */
.L_x_2623:
[----:B------:R-:W-:Y:S05]  /*29270*/  BSYNC B6 ;  /* 0x0000000000067941 */ /* 0x000fea0003800000 */
.L_x_2622:
        /* <DEDUP_REMOVED lines=9> */
[----:B--2---:R-:W-:Y:S01]  /*29310*/  MOV R2, 0x0 ;  /* 0x0000000000027802 */ /* 0x004fe20000000f00 */
[----:B------:R-:W-:Y:S01]  /*29320*/  ULDC.64 UR6, c[0x4][0x98] ;  /* 0x0100260000067ab9 */ /* 0x000fe20000000a00 */
[----:B------:R-:W-:Y:S01]  /*29330*/  ULDC.64 UR8, c[0x4][0xa0] ;  /* 0x0100280000087ab9 */ /* 0x000fe20000000a00 */
[----:B------:R-:W-:Y:S01]  /*29340*/  ULDC.64 UR4, c[0x4][0x10] ;  /* 0x0100040000047ab9 */ /* 0x000fe20000000a00 */
[----:B------:R-:W-:Y:S01]  /*29350*/  IMAD.U32 R4, RZ, RZ, UR6 ;  /* 0x00000006ff047e24 */ /* 0x000fe2000f8e00ff */
[----:B------:R-:W-:Y:S01]  /*29360*/  MOV R7, UR9 ;  /* 0x0000000900077c02 */ /* 0x000fe20008000f00 */
[----:B------:R-:W2:Y:S01]  /*29370*/  LDC.64 R2, c[0x4][R2] ;  /* 0x0100000002027b82 */ /* 0x000ea20000000a00 */
[----:B------:R-:W-:Y:S02]  /*29380*/  IMAD.U32 R5, RZ, RZ, UR7 ;  /* 0x00000007ff057e24 */ /* 0x000fe4000f8e00ff */
[----:B------:R-:W-:Y:S02]  /*29390*/  IMAD.U32 R6, RZ, RZ, UR8 ;  /* 0x00000008ff067e24 */ /* 0x000fe4000f8e00ff */
[----:B------:R-:W-:-:S02]  /*293a0*/  IMAD.U32 R10, RZ, RZ, UR4 ;  /* 0x00000004ff0a7e24 */ /* 0x000fc4000f8e00ff */
[----:B-1----:R-:W-:Y:S02]  /*293b0*/  IMAD.U32 R11, RZ, RZ, UR5 ;  /* 0x00000005ff0b7e24 */ /* 0x002fe4000f8e00ff */
[----:B------:R-:W-:Y:S02]  /*293c0*/  IMAD.MOV.U32 R8, RZ, RZ, 0x70 ;  /* 0x00000070ff087424 */ /* 0x000fe400078e00ff */
[----:B------:R-:W-:Y:S02]  /*293d0*/  IMAD.MOV.U32 R12, RZ, RZ, 0x1 ;  /* 0x00000001ff0c7424 */ /* 0x000fe400078e00ff */
[----:B------:R-:W-:-:S07]  /*293e0*/  IMAD.MOV.U32 R13, RZ, RZ, RZ ;  /* 0x000000ffff0d7224 */ /* 0x000fce00078e00ff */
[----:B------:R-:W-:-:S07]  /*293f0*/  LEPC R20, `(.L_x_2625) ;  /* 0x000000001014794e */ /* 0x000fce0000000000 */
[----:B0-2---:R-:W-:Y:S05]  /*29400*/  CALL.ABS.NOINC R2 ;  /* 0x0000000002007343 */ /* 0x005fea0003c00000 */
.L_x_2625:
[----:B------:R-:W-:Y:S05]  /*29410*/  BSYNC B6 ;  /* 0x0000000000067941 */ /* 0x000fea0003800000 */
.L_x_2624:
[----:B--2---:R-:W2:Y:S01]  /*29420*/  LDL R2, [R1+0x4] ;  /* 0x0000040001027983 */ /* 0x004ea20000100800 */
        /* <DEDUP_REMOVED lines=20> */
.L_x_2627:
[----:B------:R-:W-:Y:S05]  /*29570*/  BSYNC B6 ;  /* 0x0000000000067941 */ /* 0x000fea0003800000 */
.L_x_2626:
        /* <DEDUP_REMOVED lines=10> */
[----:B------:R-:W2:Y:S01]  /*29620*/  LDC.64 R2, c[0x4][R2] ;  /* 0x0100000002027b82 */ /* 0x000ea20000000a00 */
[----:B------:R-:W-:Y:S01]  /*29630*/  IMAD.U32 R6, RZ, RZ, UR6 ;  /* 0x00000006ff067e24 */ /* 0x000fe2000f8e00ff */
[----:B------:R-:W-:Y:S01]  /*29640*/  MOV R13, RZ ;  /* 0x000000ff000d7202 */ /* 0x000fe20000000f00 */
[----:B------:R-:W-:Y:S02]  /*29650*/  IMAD.U32 R7, RZ, RZ, UR7 ;  /* 0x00000007ff077e24 */ /* 0x000fe4000f8e00ff */
[----:B------:R-:W-:-:S02]  /*29660*/  IMAD.U32 R10, RZ, RZ, UR8 ;  /* 0x00000008ff0a7e24 */ /* 0x000fc4000f8e00ff */
[----:B-1----:R-:W-:Y:S02]  /*29670*/  IMAD.U32 R11, RZ, RZ, UR9 ;  /* 0x00000009ff0b7e24 */ /* 0x002fe4000f8e00ff */
[----:B------:R-:W-:Y:S02]  /*29680*/  IMAD.MOV.U32 R8, RZ, RZ, 0x70 ;  /* 0x00000070ff087424 */ /* 0x000fe400078e00ff */
[----:B------:R-:W-:-:S07]  /*29690*/  IMAD.MOV.U32 R12, RZ, RZ, 0x1 ;  /* 0x00000001ff0c7424 */ /* 0x000fce00078e00ff */
[----:B------:R-:W-:-:S07]  /*296a0*/  LEPC R20, `(.L_x_2629) ;  /* 0x000000001014794e */ /* 0x000fce0000000000 */
[----:B0-2---:R-:W-:Y:S05]  /*296b0*/  CALL.ABS.NOINC R2 ;  /* 0x0000000002007343 */ /* 0x005fea0003c00000 */
.L_x_2629:
[----:B------:R-:W-:Y:S05]  /*296c0*/  BSYNC B6 ;  /* 0x0000000000067941 */ /* 0x000fea0003800000 */
.L_x_2628:
        /* <DEDUP_REMOVED lines=9> */
[----:B----4-:R2:W3:Y:S02]  /*29760*/  @P0 LDG.E R8, desc[UR54][R2.64] ;  /* 0x0000003602080981 */ /* 0x0104e4000c1e1900 */
[----:B--2---:R-:W2:Y:S01]  /*29770*/  LDC.64 R2, c[0x0][0x418] ;  /* 0x00010600ff027b82 */ /* 0x004ea20000000a00 */
[----:B---3--:R-:W-:Y:S01]  /*29780*/  SHF.R.S32.HI R9, RZ, 0x1f, R8 ;  /* 0x0000001fff097819 */ /* 0x008fe20000011408 */
[----:B------:R3:W-:Y:S01]  /*29790*/  @P0 STL [R1+0x1c], R8 ;  /* 0x00001c0801000387 */ /* 0x0007e20000100800 */
[----:B--2---:R-:W-:Y:S01]  /*297a0*/  LOP3.LUT P0, RZ, R2, UR4, RZ, 0xfc, !PT ;  /* 0x0000000402ff7c12 */ /* 0x004fe2000f80fcff */
[----:B------:R-:W-:Y:S02]  /*297b0*/  UMOV UR4, 0xffffffff ;  /* 0xffffffff00047882 */ /* 0x000fe40000000000 */
[----:B------:R3:W-:Y:S01]  /*297c0*/  STL [R1+0x20], R9 ;  /* 0x0000200901007387 */ /* 0x0007e20000100800 */
[----:B------:R-:W-:-:S04]  /*297d0*/  LOP3.LUT P0, RZ, R3, UR5, RZ, 0xfc, P0 ;  /* 0x0000000503ff7c12 */ /* 0x000fc8000800fcff */
[----:B------:R-:W-:Y:S01]  /*297e0*/  SEL R0, R8, RZ, !P0 ;  /* 0x000000ff08007207 */ /* 0x000fe20004000000 */
[----:B------:R-:W-:Y:S08]  /*297f0*/  BRA.DIV UR4, `(.L_x_2630) ;  /* 0x0000006a04787947 */ /* 0x000ff0000b800000 */
[----:B------:R-:W2:Y:S02]  /*29800*/  S2R R4, SR_TID.X ;  /* 0x0000000000047919 */ /* 0x000ea40000002100 */
[----:B--2---:R-:W-:-:S04]  /*29810*/  SHF.R.U32.HI R4, RZ, 0x5, R4 ;  /* 0x00000005ff047819 */ /* 0x004fc80000011604 */
[----:B------:R-:W-:-:S05]  /*29820*/  LOP3.LUT R4, R4, 0x3, RZ, 0xc0, !PT ;  /* 0x0000000304047812 */ /* 0x000fca00078ec0ff */
[----:B0-----:R0:W2:Y:S02]  /*29830*/  SHFL.IDX PT, R14, R4, RZ, 0x1f ;  /* 0x00001fff040e7589 */ /* 0x0010a400000e0000 */
.L_x_2804:
[----:B0-----:R-:W4:Y:S01]  /*29840*/  LDL.LU R4, [R1+0x8] ;  /* 0x0000080001047983 */ /* 0x001f220000300800 */
[----:B------:R-:W-:Y:S02]  /*29850*/  PLOP3.LUT P1, PT, PT, PT, PT, 0x8, 0x0 ;  /* 0x000000000000781c */ /* 0x000fe40003f2e170 */
[----:B--2---:R-:W-:Y:S01]  /*29860*/  ISETP.NE.AND P0, PT, R14, RZ, PT ;  /* 0x000000ff0e00720c */ /* 0x004fe20003f05270 */
[----:B------:R0:W-:Y:S01]  /*29870*/  STL [R1], R0 ;  /* 0x0000000001007387 */ /* 0x0001e20000100800 */
[----:B----4-:R-:W-:-:S09]  /*29880*/  LOP3.LUT R4, R4, 0xfffffffe, RZ, 0xc0, !PT ;  /* 0xfffffffe04047812 */ /* 0x010fd200078ec0ff */
[----:B------:R-:W-:-:S05]  /*29890*/  @P1 LOP3.LUT R4, R4, 0x1, RZ, 0xfc, !PT ;  /* 0x0000000104041812 */ /* 0x000fca00078efcff */
[----:B------:R0:W-:Y:S01]  /*298a0*/  STL [R1+0x8], R4 ;  /* 0x0000080401007387 */ /* 0x0001e20000100800 */
[----:B------:R-:W-:Y:S05]  /*298b0*/  @P0 BRA `(.L_x_2631) ;  /* 0x0000000400c80947 */ /* 0x000fea0003800000 */
[----:B------:R-:W-:-:S03]  /*298c0*/  UMOV UR4, 0xffffffff ;  /* 0xffffffff00047882 */ /* 0x000fc60000000000 */
[----:B------:R-:W-:Y:S05]  /*298d0*/  BRA.DIV UR4, `(.L_x_2632) ;  /* 0x0000006a04747947 */ /* 0x000fea000b800000 */
[----:B------:R-:W-:-:S13]  /*298e0*/  ELECT P6, URZ, PT ;  /* 0x00000000003f782f */ /* 0x000fda00038c0000 */
.L_x_2807:
        /* <DEDUP_REMOVED lines=22> */
[----:B------:R-:W2:Y:S04]  /*29a50*/  LDG.E R2, desc[UR54][R2.64] ;  /* 0x0000003602027981 */ /* 0x000ea8000c1e1900 */
[----:B--2---:R0:W-:Y:S02]  /*29a60*/  STL [R1], R2 ;  /* 0x0000000201007387 */ /* 0x0041e40000100800 */
.L_x_2633:
[----:B---3--:R-:W2:Y:S04]  /*29a70*/  LDL R9, [R1+0x4] ;  /* 0x0000040001097983 */ /* 0x008ea80000100800 */
        /* <DEDUP_REMOVED lines=9> */
.L_x_2808:
        /* <DEDUP_REMOVED lines=8> */
.L_x_2635:
        /* <DEDUP_REMOVED lines=31> */
.L_x_2809:
[----:B------:R-:W-:Y:S05]  /*29d80*/  @P1 BRA `(.L_x_2637) ;  /* 0x00000000001c1947 */ /* 0x000fea0003800000 */
[----:B------:R-:W3:Y:S01]  /*29d90*/  S2R R5, SR_TID.X ;  /* 0x0000000000057919 */ /* 0x000ee20000002100 */
[----:B0-2---:R-:W-:-:S04]  /*29da0*/  IMAD.MOV.U32 R4, RZ, RZ, 0x7800 ;  /* 0x00007800ff047424 */ /* 0x005fc800078e00ff */
[----:B------:R4:W-:Y:S01]  /*29db0*/  SYNCS.ARRIVE.TRANS64 RZ, [R2+URZ+0x33430], R4 ;  /* 0x0334300402ff79a7 */ /* 0x0009e2000800003f */
[----:B---3--:R-:W-:-:S04]  /*29dc0*/  LOP3.LUT R5, R5, 0x1f, RZ, 0xc0, !PT ;  /* 0x0000001f05057812 */ /* 0x008fc800078ec0ff */
[----:B------:R-:W-:-:S13]  /*29dd0*/  ISETP.NE.AND P0, PT, R5, RZ, PT ;  /* 0x000000ff0500720c */ /* 0x000fda0003f05270 */
[----:B----4-:R-:W-:Y:S05]  /*29de0*/  @!P0 BRA `(.L_x_2637) ;  /* 0x0000000000048947 */ /* 0x010fea0003800000 */
[----:B------:R-:W-:Y:S01]  /*29df0*/  BPT.TRAP 0x1 ;  /* 0x000000040000795c */ /* 0x000fe20000300000 */
.L_x_2637:
[----:B------:R-:W3:Y:S04]  /*29e00*/  LDL R5, [R1] ;  /* 0x0000000001057983 */ /* 0x000ee80000100800 */
[----:B0-2---:R-:W2:Y:S01]  /*29e10*/  LDL.LU R4, [R1+0x8] ;  /* 0x0000080001047983 */ /* 0x005ea20000300800 */
        /* <DEDUP_REMOVED lines=15> */
[----:B---3--:R-:W-:Y:S02]  /*29f10*/  R2UR UR13, R5 ;  /* 0x00000000050d72ca */ /* 0x008fe400000e0000 */
[----:B--2---:R-:W-:-:S04]  /*29f20*/  LOP3.LUT R4, R4, 0xfffffffe, RZ, 0xc0, !PT ;  /* 0xfffffffe04047812 */ /* 0x004fc800078ec0ff */
        /* <DEDUP_REMOVED lines=11> */
.L_x_2631:
[----:B------:R-:W2:Y:S04]  /*29fe0*/  LDL R2, [R1+0x4] ;  /* 0x0000040001027983 */ /* 0x000ea80000100800 */
[----:B------:R-:W4:Y:S04]  /*29ff0*/  LDL.LU R3, [R1+0x3c] ;  /* 0x00003c0001037983 */ /* 0x000f280000300800 */
[----:B------:R-:W5:Y:S04]  /*2a000*/  LDL.LU R5, [R1+0x30] ;  /* 0x0000300001057983 */ /* 0x000f680000300800 */
[----:B0-----:R-:W3:Y:S01]  /*2a010*/  LDL.LU R4, [R1+0x44] ;  /* 0x0000440001047983 */ /* 0x001ee20000300800 */
[----:B------:R-:W-:Y:S05]  /*2a020*/  WARPSYNC.ALL ;  /* 0x0000000000007948 */ /* 0x000fea0003800000 */
[----:B------:R-:W-:Y:S01]  /*2a030*/  ULDC.64 UR4, c[0x0][0x298] ;  /* 0x0000a60000047ab9 */ /* 0x000fe20000000a00 */
[----:B------:R-:W-:Y:S01]  /*2a040*/  ULDC.64 UR6, c[0x0][0xa00] ;  /* 0x0002800000067ab9 */ /* 0x000fe20000000a00 */
[----:B------:R-:W-:Y:S01]  /*2a050*/  BSSY B6, `(.L_x_2638) ;  /* 0x0000024000067945 */ /* 0x000fe20003800000 */
[----:B------:R-:W-:Y:S01]  /*2a060*/  BAR.SYNC.DEFER_BLOCKING 0x8, 0x180 ;  /* 0x0206000000007b1d */ /* 0x000fe20000010000 */
[----:B------:R-:W-:-:S04]  /*2a070*/  ISETP.NE.U32.AND P0, PT, RZ, UR6, PT ;  /* 0x00000006ff007c0c */ /* 0x000fc8000bf05070 */
[----:B------:R-:W-:Y:S02]  /*2a080*/  ISETP.NE.AND.EX P0, PT, RZ, UR7, PT, P0 ;  /* 0x00000007ff007c0c */ /* 0x000fe4000bf05300 */
[----:B--2---:R-:W-:Y:S02]  /*2a090*/  IADD3 R2, R2, 0x1e200, RZ ;  /* 0x0001e20002027810 */ /* 0x004fe40007ffe0ff */
[----:B----4-:R-:W-:Y:S02]  /*2a0a0*/  SHF.R.S32.HI R0, RZ, 0x1f, R3 ;  /* 0x0000001fff007819 */ /* 0x010fe40000011403 */
[----:B------:R-:W-:Y:S02]  /*2a0b0*/  LOP3.LUT P1, RZ, R2, 0x1bf, RZ, 0xc0, !PT ;  /* 0x000001bf02ff7812 */ /* 0x000fe4000782c0ff */
[----:B-----5:R-:W-:Y:S01]  /*2a0c0*/  SEL R5, R5, RZ, !P0 ;  /* 0x000000ff05057207 */ /* 0x020fe20004000000 */
[----:B------:R-:W-:Y:S01]  /*2a0d0*/  IMAD R0, R0, UR4, RZ ;  /* 0x0000000400007c24 */ /* 0x000fe2000f8e02ff */
[----:B---3--:R-:W-:-:S03]  /*2a0e0*/  SEL R4, R4, RZ, !P0 ;  /* 0x000000ff04047207 */ /* 0x008fc60004000000 */
        /* <DEDUP_REMOVED lines=14> */
[----:B------:R-:W-:Y:S01]  /*2a1d0*/  IMAD.U32 R4, RZ, RZ, UR4 ;  /* 0x00000004ff047e24 */ /* 0x000fe2000f8e00ff */
[----:B------:R-:W-:Y:S01]  /*2a1e0*/  MOV R8, 0x70 ;  /* 0x0000007000087802 */ /* 0x000fe20000000f00 */
[----:B------:R-:W0:Y:S01]  /*2a1f0*/  LDC.64 R2, c[0x4][R2] ;  /* 0x0100000002027b82 */ /* 0x000e220000000a00 */
[----:B------:R-:W-:Y:S02]  /*2a200*/  IMAD.U32 R5, RZ, RZ, UR5 ;  /* 0x00000005ff057e24 */ /* 0x000fe4000f8e00ff */
[----:B------:R-:W-:Y:S02]  /*2a210*/  IMAD.U32 R6, RZ, RZ, UR6 ;  /* 0x00000006ff067e24 */ /* 0x000fe4000f8e00ff */
[----:B------:R-:W-:-:S02]  /*2a220*/  IMAD.U32 R7, RZ, RZ, UR7 ;  /* 0x00000007ff077e24 */ /* 0x000fc4000f8e00ff */
[----:B------:R-:W-:Y:S02]  /*2a230*/  IMAD.U32 R10, RZ, RZ, UR8 ;  /* 0x00000008ff0a7e24 */ /* 0x000fe4000f8e00ff */
[----:B-1----:R-:W-:Y:S02]  /*2a240*/  IMAD.U32 R11, RZ, RZ, UR9 ;  /* 0x00000009ff0b7e24 */ /* 0x002fe4000f8e00ff */
[----:B------:R-:W-:Y:S02]  /*2a250*/  IMAD.MOV.U32 R12, RZ, RZ, 0x1 ;  /* 0x00000001ff0c7424 */ /* 0x000fe400078e00ff */
[----:B------:R-:W-:-:S07]  /*2a260*/  IMAD.MOV.U32 R13, RZ, RZ, RZ ;  /* 0x000000ffff0d7224 */ /* 0x000fce00078e00ff */
[----:B------:R-:W-:-:S07]  /*2a270*/  LEPC R20, `(.L_x_2639) ;  /* 0x000000001014794e */ /* 0x000fce0000000000 */
[----:B0-----:R-:W-:Y:S05]  /*2a280*/  CALL.ABS.NOINC R2 ;  /* 0x0000000002007343 */ /* 0x001fea0003c00000 */
.L_x_2639:
[----:B------:R-:W-:Y:S05]  /*2a290*/  BSYNC B6 ;  /* 0x0000000000067941 */ /* 0x000fea0003800000 */
.L_x_2638:
[----:B--2---:R-:W2:Y:S01]  /*2a2a0*/  LDL.LU R5, [R1+0x3c] ;  /* 0x00003c0001057983 */ /* 0x004ea20000300800 */
[----:B------:R-:W-:Y:S01]  /*2a2b0*/  ULDC.64 UR4, c[0x0][0x2d8] ;  /* 0x0000b60000047ab9 */ /* 0x000fe20000000a00 */
[----:B------:R-:W0:Y:S01]  /*2a2c0*/  LDC R8, c[0x0][0x448] ;  /* 0x00011200ff087b82 */ /* 0x000e220000000800 */
[----:B------:R-:W-:Y:S01]  /*2a2d0*/  ULDC.64 UR6, c[0x0][0x280] ;  /* 0x0000a00000067ab9 */ /* 0x000fe20000000a00 */
[----:B------:R-:W2:Y:S04]  /*2a2e0*/  LDL.LU.64 R2, [R1+0x48] ;  /* 0x0000480001027983 */ /* 0x000ea80000300a00 */
[----:B------:R-:W3:Y:S04]  /*2a2f0*/  LDL.LU R0, [R1+0x44] ;  /* 0x0000440001007983 */ /* 0x000ee80000300800 */
[----:B------:R-:W4:Y:S04]  /*2a300*/  LDL.LU R6, [R1+0x50] ;  /* 0x0000500001067983 */ /* 0x000f280000300800 */
[----:B------:R-:W4:Y:S01]  /*2a310*/  LDL.LU R4, [R1+0x30] ;  /* 0x0000300001047983 */ /* 0x000f220000300800 */
[----:B------:R-:W1:Y:S01]  /*2a320*/  S2R R9, SR_TID.X ;  /* 0x0000000000097919 */ /* 0x000e620000002100 */
[----:B0-----:R-:W-:Y:S01]  /*2a330*/  ISETP.NE.AND P0, PT, R8, 0x1, PT ;  /* 0x000000010800780c */ /* 0x001fe20003f05270 */
[----:B-1----:R-:W-:-:S05]  /*2a340*/  IMAD.SHL.U32 R9, R9, 0x10, RZ ;  /* 0x0000001009097824 */ /* 0x002fca00078e00ff */
[----:B------:R-:W-:-:S04]  /*2a350*/  LOP3.LUT R9, R9, 0x30, RZ, 0xc0, !PT ;  /* 0x0000003009097812 */ /* 0x000fc800078ec0ff */
[C---:B------:R-:W-:Y:S02]  /*2a360*/  LOP3.LUT R11, R9.reuse, 0x40, RZ, 0xfc, !PT ;  /* 0x00000040090b7812 */ /* 0x040fe400078efcff */
        /* <DEDUP_REMOVED lines=12> */
[----:B------:R-:W-:Y:S01]  /*2a430*/  ULDC.64 UR4, c[0x0][0x2d0] ;  /* 0x0000b40000047ab9 */ /* 0x000fe20000000a00 */
[----:B------:R-:W2:Y:S02]  /*2a440*/  S2R R4, SR_TID.X ;  /* 0x0000000000047919 */ /* 0x000ea40000002100 */
[----:B------:R-:W-:Y:S01]  /*2a450*/  IMAD.IADD R3, R3, 0x1, R0 ;  /* 0x0000000103037824 */ /* 0x000fe200078e0200 */
[----:B0-----:R-:W-:-:S04]  /*2a460*/  LOP3.LUT R5, R5, 0x7f, RZ, 0xc0, !PT ;  /* 0x0000007f05057812 */ /* 0x001fc800078ec0ff */
[----:B------:R-:W-:Y:S01]  /*2a470*/  SHF.R.U32.HI R5, RZ, 0x2, R5 ;  /* 0x00000002ff057819 */ /* 0x000fe20000011605 */
[----:B--2---:R-:W-:-:S05]  /*2a480*/  IMAD.SHL.U32 R4, R4, 0x20, RZ ;  /* 0x0000002004047824 */ /* 0x004fca00078e00ff */
[----:B------:R-:W-:Y:S02]  /*2a490*/  LOP3.LUT R4, R5, 0x60, R4, 0xf8, !PT ;  /* 0x0000006005047812 */ /* 0x000fe400078ef804 */
[----:B------:R-:W0:Y:S03]  /*2a4a0*/  @P0 LDC R5, c[0x0][0x44c] ;  /* 0x00011300ff050b82 */ /* 0x000e260000000800 */
[----:B------:R-:W-:-:S05]  /*2a4b0*/  IMAD R4, R17, 0x80, R4 ;  /* 0x0000008011047824 */ /* 0x000fca00078e0204 */
[----:B------:R-:W-:Y:S01]  /*2a4c0*/  MOV R0, R4 ;  /* 0x0000000400007202 */ /* 0x000fe20000000f00 */
        /* <DEDUP_REMOVED lines=8> */
[----:B------:R-:W-:Y:S01]  /*2a550*/  ULDC.64 UR4, c[0x0][0x2c8] ;  /* 0x0000b20000047ab9 */ /* 0x000fe20000000a00 */
[----:B------:R-:W0:Y:S02]  /*2a560*/  S2R R5, SR_TID.X ;  /* 0x0000000000057919 */ /* 0x000e240000002100 */
        /* <DEDUP_REMOVED lines=10> */
[----:B------:R-:W-:Y:S01]  /*2a610*/  IADD3.X R2, R7, UR7, R2, P3, !PT ;  /* 0x0000000707027c10 */ /* 0x000fe20009ffe402 */
[----:B0-----:R-:W-:-:S05]  /*2a620*/  IMAD.SHL.U32 R10, R5, 0x10, RZ ;  /* 0x00000010050a7824 */ /* 0x001fca00078e00ff */
[----:B------:R-:W-:-:S04]  /*2a630*/  LOP3.LUT R10, R10, 0x30, RZ, 0xc0, !PT ;  /* 0x000000300a0a7812 */ /* 0x000fc800078ec0ff */
[----:B------:R-:W-:Y:S01]  /*2a640*/  ISETP.GE.AND P0, PT, R10, UR4, PT ;  /* 0x000000040a007c0c */ /* 0x000fe2000bf06270 */
[----:B------:R-:W-:-:S03]  /*2a650*/  UMOV UR4, 0xffffffff ;  /* 0xffffffff00047882 */ /* 0x000fc60000000000 */
[----:B-1----:R-:W-:Y:S09]  /*2a660*/  BRA.DIV UR4, `(.L_x_2640) ;  /* 0x0000005e04587947 */ /* 0x002ff2000b800000 */
[----:B------:R-:W0:Y:S02]  /*2a670*/  S2R R5, SR_TID.X ;  /* 0x0000000000057919 */ /* 0x000e240000002100 */
[----:B0-----:R-:W-:Y:S02]  /*2a680*/  LOP3.LUT R6, R5, 0x7f, RZ, 0xc0, !PT ;  /* 0x0000007f05067812 */ /* 0x001fe400078ec0ff */
[----:B------:R-:W2:Y:S02]  /*2a690*/  LDL.LU R5, [R1+0x40] ;  /* 0x0000400001057983 */ /* 0x000ea40000300800 */
[----:B------:R-:W-:Y:S02]  /*2a6a0*/  SHF.R.U32.HI R6, RZ, 0x2, R6 ;  /* 0x00000002ff067819 */ /* 0x000fe40000011606 */
[----:B------:R-:W-:Y:S03]  /*2a6b0*/  SHFL.IDX PT, R4, R2, RZ, 0x1c1f ;  /* 0x001c1fff02047589 */ /* 0x000fe600000e0000 */
[----:B------:R-:W-:-:S02]  /*2a6c0*/  IMAD R17, R17, 0x80, R6 ;  /* 0x0000008011117824 */ /* 0x000fc400078e0206 */
[----:B------:R-:W-:Y:S01]  /*2a6d0*/  SHFL.IDX PT, R6, R2, 0x1, 0x1c1f ;  /* 0x003c1f0002067f89 */ /* 0x000fe200000e0000 */
[----:B--2---:R-:W-:-:S03]  /*2a6e0*/  IMAD R0, R5, R8, RZ ;  /* 0x0000000805007224 */ /* 0x004fc600078e02ff */
[----:B------:R-:W0:Y:S02]  /*2a6f0*/  SHFL.IDX PT, R5, R3, RZ, 0x1c1f ;  /* 0x001c1fff03057589 */ /* 0x000e2400000e0000 */
[----:B------:R-:W-:-:S13]  /*2a700*/  ISETP.GE.AND P4, PT, R17, R0, PT ;  /* 0x000000001100720c */ /* 0x000fda0003f86270 */
[----:B0-----:R-:W-:-:S05]  /*2a710*/  @!P4 IADD3 R5, P3, R10, R5, RZ ;  /* 0x000000050a05c210 */ /* 0x001fca0007f7e0ff */
[----:B------:R-:W-:-:S05]  /*2a720*/  @!P4 IMAD.X R4, RZ, RZ, R4, P3 ;  /* 0x000000ffff04c224 */ /* 0x000fca00018e0604 */
[----:B------:R-:W-:-:S04]  /*2a730*/  @!P4 LOP3.LUT R5, R5, R4, RZ, 0x3c, !PT ;  /* 0x000000040505c212 */ /* 0x000fc800078e3cff */
[----:B------:R-:W-:-:S04]  /*2a740*/  @!P4 LOP3.LUT R4, R5, R4, RZ, 0x3c, !PT ;  /* 0x000000040504c212 */ /* 0x000fc800078e3cff */
[----:B------:R-:W-:-:S05]  /*2a750*/  @!P4 LOP3.LUT R5, R5, R4, RZ, 0x3c, !PT ;  /* 0x000000040505c212 */ /* 0x000fca00078e3cff */
[----:B-----5:R-:W-:Y:S04]  /*2a760*/  @!P4 LDGSTS.E.BYPASS.LTC128B.128 [R9+0x1e200], desc[UR54][R4.64], !P0 ;  /* 0x1e2000000409cfae */ /* 0x020fe8000c101d76 */
[----:B------:R-:W-:Y:S04]  /*2a770*/  @!P4 LDGSTS.E.BYPASS.LTC128B.128 [R9+0x20200], desc[UR54][R4.64+0x40], !P1 ;  /* 0x202000400409cfae */ /* 0x000fe8000c901d76 */
[----:B------:R0:W-:Y:S02]  /*2a780*/  @!P4 LDGSTS.E.BYPASS.LTC128B.128 [R9+0x22200], desc[UR54][R4.64+0x80], !P2 ;  /* 0x222000800409cfae */ /* 0x0001e4000d101d76 */
[----:B0-----:R-:W-:-:S05]  /*2a790*/  VIADD R4, R17, 0x20 ;  /* 0x0000002011047836 */ /* 0x001fca0000000000 */
[----:B------:R-:W-:Y:S02]  /*2a7a0*/  ISETP.GE.AND P3, PT, R4, R0, PT ;  /* 0x000000000400720c */ /* 0x000fe40003f66270 */
[----:B------:R-:W0:Y:S11]  /*2a7b0*/  SHFL.IDX PT, R4, R3, 0x1, 0x1c1f ;  /* 0x003c1f0003047f89 */ /* 0x000e3600000e0000 */
[----:B0-----:R-:W-:-:S04]  /*2a7c0*/  @!P3 IADD3 R5, P4, R10, R4, RZ ;  /* 0x000000040a05b210 */ /* 0x001fc80007f9e0ff */
[----:B------:R-:W-:Y:S02]  /*2a7d0*/  @!P3 IADD3.X R4, RZ, R6, RZ, P4, !PT ;  /* 0x00000006ff04b210 */ /* 0x000fe400027fe4ff */
[----:B------:R-:W-:Y:S02]  /*2a7e0*/  SHFL.IDX PT, R6, R2, 0x2, 0x1c1f ;  /* 0x005c1f0002067f89 */ /* 0x000fe400000e0000 */
[----:B------:R-:W-:-:S04]  /*2a7f0*/  @!P3 LOP3.LUT R5, R5, R4, RZ, 0x3c, !PT ;  /* 0x000000040505b212 */ /* 0x000fc800078e3cff */
[----:B------:R-:W-:-:S04]  /*2a800*/  @!P3 LOP3.LUT R4, R5, R4, RZ, 0x3c, !PT ;  /* 0x000000040504b212 */ /* 0x000fc800078e3cff */
[----:B------:R-:W-:-:S05]  /*2a810*/  @!P3 LOP3.LUT R5, R5, R4, RZ, 0x3c, !PT ;  /* 0x000000040505b212 */ /* 0x000fca00078e3cff */
[----:B------:R-:W-:Y:S04]  /*2a820*/  @!P3 LDGSTS.E.BYPASS.LTC128B.128 [R9+0x1ea00], desc[UR54][R4.64], !P0 ;  /* 0x1ea000000409bfae */ /* 0x000fe8000c101d76 */
[----:B------:R-:W-:Y:S04]  /*2a830*/  @!P3 LDGSTS.E.BYPASS.LTC128B.128 [R9+0x20a00], desc[UR54][R4.64+0x40], !P1 ;  /* 0x20a000400409bfae */ /* 0x000fe8000c901d76 */
[----:B------:R0:W-:Y:S02]  /*2a840*/  @!P3 LDGSTS.E.BYPASS.LTC128B.128 [R9+0x22a00], desc[UR54][R4.64+0x80], !P2 ;  /* 0x22a000800409bfae */ /* 0x0001e4000d101d76 */
[----:B0-----:R-:W-:-:S05]  /*2a850*/  VIADD R4, R17, 0x40 ;  /* 0x0000004011047836 */ /* 0x001fca0000000000 */
[----:B------:R-:W-:Y:S02]  /*2a860*/  ISETP.GE.AND P3, PT, R4, R0, PT ;  /* 0x000000000400720c */ /* 0x000fe40003f66270 */
[----:B------:R-:W0:Y:S04]  /*2a870*/  SHFL.IDX PT, R4, R3, 0x2, 0x1c1f ;  /* 0x005c1f0003047f89 */ /* 0x000e2800000e0000 */
[----:B------:R-:W1:Y:S07]  /*2a880*/  SHFL.IDX PT, R3, R3, 0x3, 0x1c1f ;  /* 0x007c1f0003037f89 */ /* 0x000e6e00000e0000 */
[----:B0-----:R-:W-:-:S05]  /*2a890*/  @!P3 IADD3 R5, P4, R10, R4, RZ ;  /* 0x000000040a05b210 */ /* 0x001fca0007f9e0ff */
[----:B------:R-:W-:-:S05]  /*2a8a0*/  @!P3 IMAD.X R4, RZ, RZ, R6, P4 ;  /* 0x000000ffff04b224 */ /* 0x000fca00020e0606 */
[----:B------:R-:W-:-:S04]  /*2a8b0*/  @!P3 LOP3.LUT R5, R5, R4, RZ, 0x3c, !PT ;  /* 0x000000040505b212 */ /* 0x000fc800078e3cff */
[----:B------:R-:W-:-:S04]  /*2a8c0*/  @!P3 LOP3.LUT R4, R5, R4, RZ, 0x3c, !PT ;  /* 0x000000040504b212 */ /* 0x000fc800078e3cff */
[----:B------:R-:W-:-:S05]  /*2a8d0*/  @!P3 LOP3.LUT R5, R5, R4, RZ, 0x3c, !PT ;  /* 0x000000040505b212 */ /* 0x000fca00078e3cff */
[----:B------:R-:W-:Y:S04]  /*2a8e0*/  @!P3 LDGSTS.E.BYPASS.LTC128B.128 [R9+0x1f200], desc[UR54][R4.64], !P0 ;  /* 0x1f2000000409bfae */ /* 0x000fe8000c101d76 */
[----:B------:R-:W-:Y:S04]  /*2a8f0*/  @!P3 LDGSTS.E.BYPASS.LTC128B.128 [R9+0x21200], desc[UR54][R4.64+0x40], !P1 ;  /* 0x212000400409bfae */ /* 0x000fe8000c901d76 */
[----:B------:R0:W-:Y:S04]  /*2a900*/  @!P3 LDGSTS.E.BYPASS.LTC128B.128 [R9+0x23200], desc[UR54][R4.64+0x80], !P2 ;  /* 0x232000800409bfae */ /* 0x0001e8000d101d76 */
[----:B01----:R0:W2:Y:S02]  /*2a910*/  SHFL.IDX PT, R4, R2, 0x3, 0x1c1f ;  /* 0x007c1f0002047f89 */ /* 0x0030a400000e0000 */
.L_x_2818:
        /* <DEDUP_REMOVED lines=12> */
.L_x_2642:
[----:B------:R-:W-:Y:S05]  /*2a9e0*/  BSYNC B0 ;  /* 0x0000000000007941 */ /* 0x000fea0003800000 */
.L_x_2641:
[----:B-1----:R1:W5:Y:S01]  /*2a9f0*/  LDL R9, [R1+0x4] ;  /* 0x0000040001097983 */ /* 0x0023620000100800 */
[----:B------:R-:W-:Y:S01]  /*2aa00*/  PLOP3.LUT P0, PT, PT, PT, PT, 0x80, 0x0 ;  /* 0x000000000000781c */ /* 0x000fe20003f0f070 */
[----:B------:R-:W-:-:S12]  /*2aa10*/  NOP ;  /* 0x0000000000007918 */ /* 0x000fd80000000000 */
.L_x_2643:
[----:B0-----:R-:W3:Y:S01]  /*2aa20*/  LDL R2, [R1+0x4] ;  /* 0x0000040001027983 */ /* 0x001ee20000100800 */
[----:B------:R-:W-:Y:S02]  /*2aa30*/  PLOP3.LUT P1, PT, P1, P0, PT, 0xa2, 0x0 ;  /* 0x000000000000781c */ /* 0x000fe40000f21472 */
[----:B---3--:R-:W-:-:S08]  /*2aa40*/  @P0 R2UR P1, UR4, R2 ;  /* 0x00000000020402ca */ /* 0x008fd00000020000 */
[----:B------:R-:W-:-:S05]  /*2aa50*/  @P0 PLOP3.LUT P0, PT, P1, PT, PT, 0x80, 0x0 ;  /* 0x000000000000081c */ /* 0x000fca0000f0f070 */
[----:B------:R-:W-:Y:S01]  /*2aa60*/  @!P1 SYNCS.ARRIVE.TRANS64.RED.A0T1 RZ, [UR4+0x33400], RZ ;  /* 0x033400ffffff99a7 */ /* 0x000fe20008200404 */
[----:B------:R-:W-:Y:S07]  /*2aa70*/  @!P1 ARRIVES.LDGSTSBAR.64.TRANSCNT [UR4+0x33400] ;  /* 0x03340000ff0099b0 */ /* 0x000fee0008000a84 */
[----:B------:R-:W-:Y:S05]  /*2aa80*/  @P0 BRA.U.ANY `(.L_x_2643) ;  /* 0xfffffffd00e40947 */ /* 0x000fea000393ffff */
[----:B------:R-:W3:Y:S02]  /*2aa90*/  LDL.LU R3, [R1+0x54] ;  /* 0x0000540001037983 */ /* 0x000ee40000300800 */
        /* <DEDUP_REMOVED lines=10> */
[----:B0--3--:R-:W-:Y:S05]  /*2ab40*/  @!P0 BRA `(.L_x_2645) ;  /* 0x0000005c00a08947 */ /* 0x009fea0003800000 */
.L_x_2819:
[----:B------:R-:W-:Y:S05]  /*2ab50*/  BSYNC B0 ;  /* 0x0000000000007941 */ /* 0x000fea0003800000 */
.L_x_2644:
[----:B0-----:R-:W3:Y:S02]  /*2ab60*/  LDL R2, [R1+0x38] ;  /* 0x0000380001027983 */ /* 0x001ee40000100800 */
[----:B---3--:R-:W-:-:S13]  /*2ab70*/  ISETP.GE.AND P0, PT, R2, 0x2, PT ;  /* 0x000000020200780c */ /* 0x008fda0003f06270 */
[----:B------:R-:W-:Y:S05]  /*2ab80*/  @!P0 BRA `(.L_x_2646) ;  /* 0x0000001400188947 */ /* 0x000fea0003800000 */
[----:B------:R0:W5:Y:S01]  /*2ab90*/  LDL.LU R0, [R1+0xc] ;  /* 0x00000c0001007983 */ /* 0x0001620000300800 */
[----:B------:R-:W-:-:S03]  /*2aba0*/  VIADD R2, R2, 0xfffffffe ;  /* 0xfffffffe02027836 */ /* 0x000fc60000000000 */
[----:B------:R0:W5:Y:S04]  /*2abb0*/  LDL.LU R8, [R1+0x14] ;  /* 0x0000140001087983 */ /* 0x0001680000300800 */
.L_x_2670:
[----:B------:R-:W3:Y:S01]  /*2abc0*/  LDL R3, [R1+0x8] ;  /* 0x0000080001037983 */ /* 0x000ee20000100800 */
[----:B--2--5:R-:W-:Y:S01]  /*2abd0*/  IADD3 R4, R0, 0x1, RZ ;  /* 0x0000000100047810 */ /* 0x024fe20007ffe0ff */
[----:B------:R-:W-:Y:S05]  /*2abe0*/  YIELD ;  /* 0x0000000000007946 */ /* 0x000fea0003800000 */
[C---:B------:R-:W-:Y:S01]  /*2abf0*/  ISETP.NE.AND P0, PT, R4.reuse, 0x2, PT ;  /* 0x000000020400780c */ /* 0x040fe20003f05270 */
[----:B------:R-:W-:Y:S03]  /*2ac00*/  BSSY B0, `(.L_x_2647) ;  /* 0x00000b3000007945 */ /* 0x000fe60003800000 */
[----:B------:R-:W-:-:S02]  /*2ac10*/  SEL R10, R4, RZ, P0 ;  /* 0x000000ff040a7207 */ /* 0x000fc40000000000 */
[----:B---3--:R-:W-:Y:S02]  /*2ac20*/  LOP3.LUT P1, RZ, R3, 0x1, RZ, 0xc0, !PT ;  /* 0x0000000103ff7812 */ /* 0x008fe4000782c0ff */
[----:B------:R-:W-:-:S04]  /*2ac30*/  SEL R3, RZ, 0x1, P0 ;  /* 0x00000001ff037807 */ /* 0x000fc80000000000 */
[----:B------:R-:W-:-:S05]  /*2ac40*/  LOP3.LUT R9, R8, R3, RZ, 0x3c, !PT ;  /* 0x0000000308097212 */ /* 0x000fca00078e3cff */
        /* <DEDUP_REMOVED lines=13> */
[----:B------:R-:W4:Y:S02]  /*2ad20*/  @P0 LDC.64 R4, c[0x0][0x440] ;  /* 0x00011000ff040b82 */ /* 0x000f240000000a00 */
[----:B----4-:R-:W-:-:S04]  /*2ad30*/  @P0 IMAD.HI.U32 R3, R2, R4, RZ ;  /* 0x0000000402030227 */ /* 0x010fc800078e00ff */
[----:B------:R-:W-:Y:S01]  /*2ad40*/  IMAD.MOV.U32 R4, RZ, RZ, R2 ;  /* 0x000000ffff047224 */ /* 0x000fe200078e0002 */
        /* <DEDUP_REMOVED lines=10> */
[----:B------:R-:W3:Y:S04]  /*2adf0*/  LDG.E R4, desc[UR54][R6.64] ;  /* 0x0000003606047981 */ /* 0x000ee8000c1e1900 */
[----:B---3--:R3:W-:Y:S02]  /*2ae00*/  STL [R1], R4 ;  /* 0x0000000401007387 */ /* 0x0087e40000100800 */
.L_x_2649:
[----:B------:R-:W4:Y:S01]  /*2ae10*/  LDL R5, [R1+0x4] ;  /* 0x0000040001057983 */ /* 0x000f220000100800 */
[----:B---3--:R-:W3:Y:S01]  /*2ae20*/  S2R R4, SR_TID.X ;  /* 0x0000000000047919 */ /* 0x008ee20000002100 */
[----:B------:R-:W-:Y:S01]  /*2ae30*/  BSSY B1, `(.L_x_2650) ;  /* 0x0000007000017945 */ /* 0x000fe20003800000 */
[----:B---3--:R-:W-:-:S04]  /*2ae40*/  LOP3.LUT R4, R4, 0x7f, RZ, 0xc0, !PT ;  /* 0x0000007f04047812 */ /* 0x008fc800078ec0ff */
[----:B------:R-:W-:Y:S01]  /*2ae50*/  ISETP.NE.AND P1, PT, R4, RZ, PT ;  /* 0x000000ff0400720c */ /* 0x000fe20003f25270 */
[----:B----4-:R-:W-:Y:S01]  /*2ae60*/  IMAD R6, R10, 0x8, R5 ;  /* 0x000000080a067824 */ /* 0x010fe200078e0205 */
[----:B------:R-:W-:-:S04]  /*2ae70*/  SHF.L.U32 R5, R9, 0x1f, RZ ;  /* 0x0000001f09057819 */ /* 0x000fc800000006ff */
[----:B------:R-:W3:Y:S02]  /*2ae80*/  SYNCS.PHASECHK.TRANS64.TRYWAIT P0, [R6+URZ+0x33480], R5 ;  /* 0x03348005060075a7 */ /* 0x000ee4000800017f */
[----:B---3--:R-:W-:Y:S05]  /*2ae90*/  @!P0 BRA `(.L_x_2651) ;  /* 0x0000005800e48947 */ /* 0x008fea0003800000 */
.L_x_2820:
[----:B------:R-:W-:Y:S05]  /*2aea0*/  BSYNC B1 ;  /* 0x0000000000017941 */ /* 0x000fea0003800000 */
.L_x_2650:
[----:B------:R-:W-:Y:S04]  /*2aeb0*/  BSSY B1, `(.L_x_2652) ;  /* 0x0000009000017945 */ /* 0x000fe80003800000 */
[----:B------:R-:W-:Y:S05]  /*2aec0*/  @P1 BRA `(.L_x_2653) ;  /* 0x00000000001c1947 */ /* 0x000fea0003800000 */
[----:B------:R-:W4:Y:S02]  /*2aed0*/  S2R R4, SR_TID.X ;  /* 0x0000000000047919 */ /* 0x000f240000002100 */
[----:B----4-:R-:W-:Y:S01]  /*2aee0*/  LOP3.LUT R7, R4, 0x1f, RZ, 0xc0, !PT ;  /* 0x0000001f04077812 */ /* 0x010fe200078ec0ff */
[----:B------:R-:W-:-:S03]  /*2aef0*/  IMAD.MOV.U32 R4, RZ, RZ, 0x7800 ;  /* 0x00007800ff047424 */ /* 0x000fc600078e00ff */
[----:B------:R-:W-:Y:S01]  /*2af00*/  ISETP.NE.AND P0, PT, R7, RZ, PT ;  /* 0x000000ff0700720c */ /* 0x000fe20003f05270 */
[----:B------:R4:W-:-:S12]  /*2af10*/  SYNCS.ARRIVE.TRANS64 RZ, [R6+URZ+0x33470], R4 ;  /* 0x0334700406ff79a7 */ /* 0x0009d8000800003f */
[----:B----4-:R-:W-:Y:S05]  /*2af20*/  @!P0 BRA `(.L_x_2653) ;  /* 0x0000000000048947 */ /* 0x010fea0003800000 */
[----:B------:R-:W-:Y:S01]  /*2af30*/  BPT.TRAP 0x1 ;  /* 0x000000040000795c */ /* 0x000fe20000300000 */
.L_x_2653:
[----:B------:R-:W-:Y:S05]  /*2af40*/  BSYNC B1 ;  /* 0x0000000000017941 */ /* 0x000fea0003800000 */
.L_x_2652:
[----:B--2---:R-:W2:Y:S04]  /*2af50*/  LDL R9, [R1+0x4] ;  /* 0x0000040001097983 */ /* 0x004ea80000100800 */
[----:B------:R-:W2:Y:S04]  /*2af60*/  LDL R4, [R1+0xc] ;  /* 0x00000c0001047983 */ /* 0x000ea80000100800 */
        /* <DEDUP_REMOVED lines=9> */
[----:B----4-:R-:W-:Y:S01]  /*2b000*/  IMAD R7, R3, 0xa0, R7 ;  /* 0x000000a003077824 */ /* 0x010fe200078e0207 */
[----:B------:R-:W-:Y:S01]  /*2b010*/  IADD3 R3, R6, 0x33470, RZ ;  /* 0x0003347006037810 */ /* 0x000fe20007ffe0ff */
[----:B------:R-:W-:-:S09]  /*2b020*/  VIADD R9, R4, 0xf200 ;  /* 0x0000f20004097836 */ /* 0x000fd20000000000 */
.L_x_2654:
        /* <DEDUP_REMOVED lines=17> */
.L_x_2655:
        /* <DEDUP_REMOVED lines=17> */
.L_x_2656:
        /* <DEDUP_REMOVED lines=11> */
[----:B------:R-:W2:Y:S01]  /*2b300*/  SYNCS.PHASECHK.TRANS64.TRYWAIT P0, [R6+URZ+0x33440], R5 ;  /* 0x03344005060075a7 */ /* 0x000ea2000800017f */
[----:B------:R-:W-:Y:S04]  /*2b310*/  BSSY B1, `(.L_x_2657) ;  /* 0x0000002000017945 */ /* 0x000fe80003800000 */
[----:B--2---:R-:W-:Y:S05]  /*2b320*/  @!P0 BRA `(.L_x_2658) ;  /* 0x0000005400d48947 */ /* 0x004fea0003800000 */
.L_x_2821:
[----:B------:R-:W-:Y:S05]  /*2b330*/  BSYNC B1 ;  /* 0x0000000000017941 */ /* 0x000fea0003800000 */
.L_x_2657:
[----:B------:R-:W-:Y:S01]  /*2b340*/  BSSY B1, `(.L_x_2659) ;  /* 0x000000b000017945 */ /* 0x000fe20003800000 */
[----:B------:R-:W-:Y:S02]  /*2b350*/  IMAD.MOV.U32 R10, RZ, RZ, 0x0 ;  /* 0x00000000ff0a7424 */ /* 0x000fe400078e00ff */
[----:B------:R-:W-:Y:S01]  /*2b360*/  IMAD.MOV.U32 R11, RZ, RZ, 0x14f00000 ;  /* 0x14f00000ff0b7424 */ /* 0x000fe200078e00ff */
[----:B------:R-:W-:Y:S06]  /*2b370*/  @P1 BRA `(.L_x_2660) ;  /* 0x00000000001c1947 */ /* 0x000fec0003800000 */
[----:B------:R-:W4:Y:S02]  /*2b380*/  S2R R3, SR_TID.X ;  /* 0x0000000000037919 */ /* 0x000f240000002100 */
[----:B----4-:R-:W-:Y:S02]  /*2b390*/  LOP3.LUT R9, R3, 0x1f, RZ, 0xc0, !PT ;  /* 0x0000001f03097812 */ /* 0x010fe400078ec0ff */
[----:B------:R-:W-:Y:S02]  /*2b3a0*/  MOV R3, 0x7800 ;  /* 0x0000780000037802 */ /* 0x000fe40000000f00 */
[----:B------:R-:W-:Y:S02]  /*2b3b0*/  ISETP.NE.AND P0, PT, R9, RZ, PT ;  /* 0x000000ff0900720c */ /* 0x000fe40003f05270 */
[----:B------:R4:W-:Y:S11]  /*2b3c0*/  SYNCS.ARRIVE.TRANS64 RZ, [R6+URZ+0x33430], R3 ;  /* 0x0334300306ff79a7 */ /* 0x0009f6000800003f */
[----:B----4-:R-:W-:Y:S05]  /*2b3d0*/  @!P0 BRA `(.L_x_2660) ;  /* 0x0000000000048947 */ /* 0x010fea0003800000 */
[----:B------:R-:W-:Y:S01]  /*2b3e0*/  BPT.TRAP 0x1 ;  /* 0x000000040000795c */ /* 0x000fe20000300000 */
.L_x_2660:
[----:B------:R-:W-:Y:S05]  /*2b3f0*/  BSYNC B1 ;  /* 0x0000000000017941 */ /* 0x000fea0003800000 */
.L_x_2659:
        /* <DEDUP_REMOVED lines=8> */
.L_x_2661:
        /* <DEDUP_REMOVED lines=11> */
[----:B------:R-:W-:Y:S01]  /*2b530*/  R2UR UR10, R13 ;  /* 0x000000000d0a72ca */ /* 0x000fe200000e0000 */
[----:B------:R-:W-:Y:S01]  /*2b540*/  VIADD R3, R4, 0x26a00 ;  /* 0x00026a0004037836 */ /* 0x000fe20000000000 */
[----:B------:R-:W-:Y:S02]  /*2b550*/  R2UR UR6, R10 ;  /* 0x000000000a0672ca */ /* 0x000fe400000e0000 */
[----:B------:R-:W-:Y:S02]  /*2b560*/  R2UR UR7, R11 ;  /* 0x000000000b0772ca */ /* 0x000fe400000e0000 */
[----:B------:R-:W-:-:S13]  /*2b570*/  PLOP3.LUT P0, PT, PT, PT, PT, 0x80, 0x0 ;  /* 0x000000000000781c */ /* 0x000fda0003f0f070 */
.L_x_2662:
        /* <DEDUP_REMOVED lines=16> */
.L_x_2663:
        /* <DEDUP_REMOVED lines=11> */
.L_x_2648:
[----:B------:R-:W-:Y:S05]  /*2b730*/  BSYNC B0 ;  /* 0x0000000000007941 */ /* 0x000fea0003800000 */
.L_x_2647:
[----:B------:R-:W-:-:S06]  /*2b740*/  UISETP.NE.AND UP0, UPT, UR37, 0x3, UPT ;  /* 0x000000032500788c */ /* 0x000fcc000bf05270 */
[----:B------:R-:W-:-:S13]  /*2b750*/  PLOP3.LUT P0, PT, PT, PT, UP0, 0x80, 0x0 ;  /* 0x000000000000781c */ /* 0x000fda0003f0f008 */
[----:B------:R-:W-:Y:S05]  /*2b760*/  @!P0 BRA `(.L_x_2664) ;  /* 0x0000000000048947 */ /* 0x000fea0003800000 */
[----:B------:R-:W-:Y:S01]  /*2b770*/  BPT.TRAP 0x1 ;  /* 0x000000040000795c */ /* 0x000fe20000300000 */
.L_x_2664:
[----:B------:R-:W3:Y:S01]  /*2b780*/  LDL R5, [R1+0x4] ;  /* 0x0000040001057983 */ /* 0x000ee20000100800 */
[----:B------:R-:W-:Y:S01]  /*2b790*/  IMAD.U32 R3, RZ, RZ, UR39 ;  /* 0x00000027ff037e24 */ /* 0x000fe2000f8e00ff */
[----:B------:R-:W-:Y:S01]  /*2b7a0*/  LOP3.LUT R4, R8, 0x1, RZ, 0x3c, !PT ;  /* 0x0000000108047812 */ /* 0x000fe200078e3cff */
[----:B------:R-:W-:Y:S03]  /*2b7b0*/  BSSY B0, `(.L_x_2665) ;  /* 0x0000006000007945 */ /* 0x000fe60003800000 */
[----:B------:R-:W-:Y:S02]  /*2b7c0*/  ISETP.NE.AND P1, PT, R3, 0x3, PT ;  /* 0x000000030300780c */ /* 0x000fe40003f25270 */
[----:B------:R-:W-:Y:S01]  /*2b7d0*/  SHF.L.U32 R4, R4, 0x1f, RZ ;  /* 0x0000001f04047819 */ /* 0x000fe200000006ff */
[----:B---3--:R-:W-:-:S04]  /*2b7e0*/  IMAD R3, R0, 0x8, R5 ;  /* 0x0000000800037824 */ /* 0x008fc800078e0205 */
[----:B------:R-:W3:Y:S02]  /*2b7f0*/  SYNCS.PHASECHK.TRANS64.TRYWAIT P0, [R3+URZ+0x33470], R4 ;  /* 0x03347004030075a7 */ /* 0x000ee4000800017f */
[----:B---3--:R-:W-:Y:S05]  /*2b800*/  @!P0 BRA `(.L_x_2666) ;  /* 0x0000005000b08947 */ /* 0x008fea0003800000 */
.L_x_2822:
[----:B------:R-:W-:Y:S05]  /*2b810*/  BSYNC B0 ;  /* 0x0000000000007941 */ /* 0x000fea0003800000 */
.L_x_2665:
[----:B------:R-:W-:Y:S05]  /*2b820*/  @!P1 BRA `(.L_x_2667) ;  /* 0x0000000000049947 */ /* 0x000fea0003800000 */
[----:B------:R-:W-:Y:S01]  /*2b830*/  BPT.TRAP 0x1 ;  /* 0x000000040000795c */ /* 0x000fe20000300000 */
.L_x_2667:
[----:B---3--:R-:W-:Y:S01]  /*2b840*/  SHF.L.U32 R4, R8, 0x1f, RZ ;  /* 0x0000001f08047819 */ /* 0x008fe200000006ff */
[----:B--2---:R-:W-:-:S03]  /*2b850*/  IMAD R10, R0, 0x7800, RZ ;  /* 0x00007800000a7824 */ /* 0x004fc600078e02ff */
[----:B------:R-:W2:Y:S02]  /*2b860*/  SYNCS.PHASECHK.TRANS64.TRYWAIT P0, [R3+URZ+0x33460], R4 ;  /* 0x03346004030075a7 */ /* 0x000ea4000800017f */
[----:B--2---:R-:W-:Y:S05]  /*2b870*/  @!P0 BRA `(.L_x_2668) ;  /* 0x0000005000a88947 */ /* 0x004fea0003800000 */
.L_x_2823:
[----:B------:R-:W3:Y:S04]  /*2b880*/  LDL R0, [R1+0x2c] ;  /* 0x00002c0001007983 */ /* 0x000ee80000100800 */
[----:B------:R-:W4:Y:S04]  /*2b890*/  LDL R13, [R1+0x4] ;  /* 0x00000400010d7983 */ /* 0x000f280000100800 */
[----:B------:R-:W5:Y:S01]  /*2b8a0*/  LDL R11, [R1+0x28] ;  /* 0x00002800010b7983 */ /* 0x000f620000100800 */
[----:B------:R-:W-:Y:S05]  /*2b8b0*/  WARPSYNC.ALL ;  /* 0x0000000000007948 */ /* 0x000fea0003800000 */
[----:B---3--:R-:W-:-:S05]  /*2b8c0*/  LOP3.LUT R0, R10, R0, RZ, 0xfc, !PT ;  /* 0x000000000a007212 */ /* 0x008fca00078efcff */
[----:B----4-:R-:W-:-:S05]  /*2b8d0*/  IMAD.IADD R0, R13, 0x1, R0 ;  /* 0x000000010d007824 */ /* 0x010fca00078e0200 */
[----:B--2---:R-:W2:Y:S01]  /*2b8e0*/  LDSM.16.MT88.4 R4, [R0+0xf200] ;  /* 0x00f200000004783b */ /* 0x004ea20000004200 */
[----:B-----5:R-:W-:-:S04]  /*2b8f0*/  LOP3.LUT R12, R10, R11, RZ, 0xfc, !PT ;  /* 0x0000000b0a0c7212 */ /* 0x020fc800078efcff */
[----:B------:R-:W-:Y:S02]  /*2b900*/  IADD3 R12, R13, R12, RZ ;  /* 0x0000000c0d0c7210 */ /* 0x000fe40007ffe0ff */
        /* <DEDUP_REMOVED lines=97> */
.L_x_2669:
[----:B------:R-:W4:Y:S01]  /*2bf20*/  S2R R0, SR_TID.X ;  /* 0x0000000000007919 */ /* 0x000f220000002100 */
[----:B---3--:R3:W-:Y:S01]  /*2bf30*/  SYNCS.ARRIVE.TRANS64.A1T0 RZ, [R3+URZ+0x33450], RZ ;  /* 0x033450ff03ff79a7 */ /* 0x0087e2000810003f */
[----:B--2---:R2:W5:Y:S01]  /*2bf40*/  LDL R8, [R1+0x14] ;  /* 0x0000140001087983 */ /* 0x0045620000100800 */
[----:B----4-:R-:W-:Y:S01]  /*2bf50*/  LOP3.LUT R0, R0, 0x7f, RZ, 0xc0, !PT ;  /* 0x0000007f00007812 */ /* 0x010fe200078ec0ff */
[----:B------:R-:W-:Y:S03]  /*2bf60*/  BAR.SYNC.DEFER_BLOCKING 0x2, 0x80 ;  /* 0x0082000000007b1d */ /* 0x000fe60000010000 */
[----:B------:R-:W-:-:S03]  /*2bf70*/  ISETP.NE.AND P0, PT, R0, RZ, PT ;  /* 0x000000ff0000720c */ /* 0x000fc60003f05270 */
[----:B------:R2:W5:Y:S10]  /*2bf80*/  LDL R0, [R1+0xc] ;  /* 0x00000c0001007983 */ /* 0x0005740000100800 */
[----:B---3--:R-:W-:-:S05]  /*2bf90*/  @!P0 VIADD R3, R3, 0x33480 ;  /* 0x0003348003038836 */ /* 0x008fca0000000000 */
[----:B------:R-:W-:-:S04]  /*2bfa0*/  @!P0 PRMT R3, RZ, 0x654, R3 ;  /* 0x00000654ff038816 */ /* 0x000fc80000000003 */
[----:B------:R2:W-:Y:S01]  /*2bfb0*/  @!P0 SYNCS.ARRIVE.TRANS64.RED.A1T0 RZ, [R3+URZ], RZ ;  /* 0x000000ff03ff89a7 */ /* 0x0005e2000810043f */
[C---:B------:R-:W-:Y:S01]  /*2bfc0*/  ISETP.GT.AND P0, PT, R2.reuse, RZ, PT ;  /* 0x000000ff0200720c */ /* 0x040fe20003f04270 */
[----:B------:R-:W-:-:S12]  /*2bfd0*/  VIADD R2, R2, 0xffffffff ;  /* 0xffffffff02027836 */ /* 0x000fd80000000000 */
[----:B--2---:R-:W-:Y:S05]  /*2bfe0*/  @P0 BRA `(.L_x_2670) ;  /* 0xffffffe800f40947 */ /* 0x004fea000383ffff */
.L_x_2646:
        /* <DEDUP_REMOVED lines=17> */
.L_x_2672:
[----:B------:R-:W-:Y:S05]  /*2c100*/  BSYNC B0 ;  /* 0x0000000000007941 */ /* 0x000fea0003800000 */
.L_x_2671:
[----:B------:R-:W-:-:S06]  /*2c110*/  UISETP.NE.AND UP0, UPT, UR37, 0x3, UPT ;  /* 0x000000032500788c */ /* 0x000fcc000bf05270 */
[----:B------:R-:W-:-:S13]  /*2c120*/  PLOP3.LUT P1, PT, PT, PT, UP0, 0x80, 0x0 ;  /* 0x000000000000781c */ /* 0x000fda0003f2f008 */
[----:B------:R-:W-:Y:S05]  /*2c130*/  @!P1 BRA `(.L_x_2673) ;  /* 0x0000000000049947 */ /* 0x000fea0003800000 */
[----:B------:R-:W-:Y:S01]  /*2c140*/  BPT.TRAP 0x1 ;  /* 0x000000040000795c */ /* 0x000fe20000300000 */
.L_x_2673:
[----:B--2---:R-:W2:Y:S04]  /*2c150*/  LDL R4, [R1+0x14] ;  /* 0x0000140001047983 */ /* 0x004ea80000100800 */
[----:B------:R-:W3:Y:S04]  /*2c160*/  LDL R3, [R1+0x4] ;  /* 0x0000040001037983 */ /* 0x000ee80000100800 */
[----:B------:R-:W3:Y:S01]  /*2c170*/  LDL R2, [R1+0xc] ;  /* 0x00000c0001027983 */ /* 0x000ee20000100800 */
[----:B-----5:R-:W-:Y:S01]  /*2c180*/  IMAD.U32 R0, RZ, RZ, UR39 ;  /* 0x00000027ff007e24 */ /* 0x020fe2000f8e00ff */
[----:B------:R-:W-:Y:S04]  /*2c190*/  BSSY B0, `(.L_x_2674) ;  /* 0x0000007000007945 */ /* 0x000fe80003800000 */
[----:B------:R-:W-:-:S02]  /*2c1a0*/  ISETP.NE.AND P2, PT, R0, 0x3, PT ;  /* 0x000000030000780c */ /* 0x000fc40003f45270 */
[----:B--2---:R-:W-:-:S04]  /*2c1b0*/  LOP3.LUT R0, R4, 0x1, RZ, 0x3c, !PT ;  /* 0x0000000104007812 */ /* 0x004fc800078e3cff */
[----:B------:R-:W-:Y:S01]  /*2c1c0*/  SHF.L.U32 R0, R0, 0x1f, RZ ;  /* 0x0000001f00007819 */ /* 0x000fe200000006ff */
[----:B---3--:R-:W-:-:S04]  /*2c1d0*/  IMAD R3, R2, 0x8, R3 ;  /* 0x0000000802037824 */ /* 0x008fc800078e0203 */
[----:B------:R-:W2:Y:S02]  /*2c1e0*/  SYNCS.PHASECHK.TRANS64.TRYWAIT P1, [R3+URZ+0x33470], R0 ;  /* 0x03347000030075a7 */ /* 0x000ea4000802017f */
[----:B--2---:R-:W-:Y:S05]  /*2c1f0*/  @!P1 BRA `(.L_x_2675) ;  /* 0x00000048005c9947 */ /* 0x004fea0003800000 */
.L_x_2824:
[----:B------:R-:W-:Y:S05]  /*2c200*/  BSYNC B0 ;  /* 0x0000000000007941 */ /* 0x000fea0003800000 */
.L_x_2674:
[----:B------:R-:W-:Y:S05]  /*2c210*/  @!P2 BRA `(.L_x_2676) ;  /* 0x000000000004a947 */ /* 0x000fea0003800000 */
[----:B------:R-:W-:Y:S01]  /*2c220*/  BPT.TRAP 0x1 ;  /* 0x000000040000795c */ /* 0x000fe20000300000 */
.L_x_2676:
[----:B--2---:R-:W2:Y:S02]  /*2c230*/  LDL R0, [R1+0x14] ;  /* 0x0000140001007983 */ /* 0x004ea40000100800 */
[----:B--2---:R-:W-:-:S04]  /*2c240*/  SHF.L.U32 R0, R0, 0x1f, RZ ;  /* 0x0000001f00007819 */ /* 0x004fc800000006ff */
[----:B------:R-:W2:Y:S02]  /*2c250*/  SYNCS.PHASECHK.TRANS64.TRYWAIT P1, [R3+URZ+0x33460], R0 ;  /* 0x03346000030075a7 */ /* 0x000ea4000802017f */
[----:B--2---:R-:W-:Y:S05]  /*2c260*/  @!P1 BRA `(.L_x_2677) ;  /* 0x0000004800549947 */ /* 0x004fea0003800000 */
.L_x_2825:
[----:B------:R-:W3:Y:S04]  /*2c270*/  LDL R12, [R1+0xc] ;  /* 0x00000c00010c7983 */ /* 0x000ee80000100800 */
[----:B------:R-:W2:Y:S04]  /*2c280*/  LDL R4, [R1+0x2c] ;  /* 0x00002c0001047983 */ /* 0x000ea80000100800 */
[----:B------:R-:W4:Y:S04]  /*2c290*/  LDL R13, [R1+0x4] ;  /* 0x00000400010d7983 */ /* 0x000f280000100800 */
[----:B------:R-:W5:Y:S01]  /*2c2a0*/  LDL R10, [R1+0x28] ;  /* 0x00002800010a7983 */ /* 0x000f620000100800 */
[----:B------:R-:W-:Y:S05]  /*2c2b0*/  WARPSYNC.ALL ;  /* 0x0000000000007948 */ /* 0x000fea0003800000 */
[----:B---3--:R-:W-:-:S05]  /*2c2c0*/  IMAD R2, R12, 0x7800, RZ ;  /* 0x000078000c027824 */ /* 0x008fca00078e02ff */
[----:B--2---:R-:W-:-:S05]  /*2c2d0*/  LOP3.LUT R0, R2, R4, RZ, 0xfc, !PT ;  /* 0x0000000402007212 */ /* 0x004fca00078efcff */
[----:B----4-:R-:W-:-:S05]  /*2c2e0*/  IMAD.IADD R0, R13, 0x1, R0 ;  /* 0x000000010d007824 */ /* 0x010fca00078e0200 */
[----:B------:R-:W2:Y:S01]  /*2c2f0*/  LDSM.16.MT88.4 R4, [R0+0xf200] ;  /* 0x00f200000004783b */ /* 0x000ea20000004200 */
        /* <DEDUP_REMOVED lines=99> */
.L_x_2678:
[----:B------:R-:W4:Y:S01]  /*2c930*/  LDL.LU R4, [R1+0x14] ;  /* 0x0000140001047983 */ /* 0x000f220000300800 */
[----:B---3--:R3:W-:Y:S01]  /*2c940*/  SYNCS.ARRIVE.TRANS64.A1T0 RZ, [R3+URZ+0x33450], RZ ;  /* 0x033450ff03ff79a7 */ /* 0x0087e2000810003f */
[----:B------:R-:W-:Y:S01]  /*2c950*/  IADD3 R0, R12, 0x1, RZ ;  /* 0x000000010c007810 */ /* 0x000fe20007ffe0ff */
        /* <DEDUP_REMOVED lines=10> */
.L_x_2621:
        /* <DEDUP_REMOVED lines=13> */
.L_x_2679:
        /* <DEDUP_REMOVED lines=30> */
[----:B--2---:R-:W-:-:S04]  /*2ccb0*/  SEL R4, R4, RZ, P4 ;  /* 0x000000ff04047207 */ /* 0x004fc80002000000 */
[----:B------:R-:W-:-:S05]  /*2ccc0*/  IADD3 R3, R3, R4, RZ ;  /* 0x0000000403037210 */ /* 0x000fca0007ffe0ff */
[----:B------:R-:W2:Y:S02]  /*2ccd0*/  SHFL.UP PT, R4, R3, 0x10, RZ ;  /* 0x0600000003047989 */ /* 0x000ea400000e00ff */
[----:B--2---:R-:W-:-:S05]  /*2cce0*/  SEL R4, R4, RZ, P5 ;  /* 0x000000ff04047207 */ /* 0x004fca0002800000 */
[----:B------:R-:W-:-:S05]  /*2ccf0*/  IMAD.IADD R3, R3, 0x1, R4 ;  /* 0x0000000103037824 */ /* 0x000fca00078e0204 */
[----:B------:R2:W3:Y:S02]  /*2cd00*/  SHFL.IDX PT, R16, R3, 0x1f, 0x1f ;  /* 0x03e01f0003107f89 */ /* 0x0004e400000e0000 */
.L_x_2835:
[----:B------:R-:W-:Y:S02]  /*2cd10*/  ULDC UR4, c[0x0][0xc38] ;  /* 0x00030e0000047ab9 */ /* 0x000fe40000000800 */
[----:B------:R-:W-:-:S04]  /*2cd20*/  IMAD.U32 R4, RZ, RZ, UR4 ;  /* 0x00000004ff047e24 */ /* 0x000fc8000f8e00ff */
[----:B---3--:R-:W-:-:S04]  /*2cd30*/  IMAD R16, R16, R4, RZ ;  /* 0x0000000410107224 */ /* 0x008fc800078e02ff */
[----:B------:R-:W-:-:S05]  /*2cd40*/  IMAD.IADD R5, R5, 0x1, R16 ;  /* 0x0000000105057824 */ /* 0x000fca00078e0210 */
[----:B------:R-:W-:-:S13]  /*2cd50*/  ISETP.GT.AND P6, PT, R5, R0, PT ;  /* 0x000000000500720c */ /* 0x000fda0003fc4270 */
[----:B------:R-:W-:Y:S05]  /*2cd60*/  @P6 BRA `(.L_x_2682) ;  /* 0x00000000009c6947 */ /* 0x000fea0003800000 */
.L_x_2687:
        /* <DEDUP_REMOVED lines=14> */
.L_x_2685:
[----:B------:R-:W-:Y:S05]  /*2ce50*/  BSYNC B0 ;  /* 0x0000000000007941 */ /* 0x000fea0003800000 */
.L_x_2684:
[----:B------:R-:W-:-:S03]  /*2ce60*/  UMOV UR4, 0xffffffff ;  /* 0xffffffff00047882 */ /* 0x000fc60000000000 */
[----:B------:R-:W-:Y:S05]  /*2ce70*/  BRA.DIV UR4, `(.L_x_2686) ;  /* 0x0000004204a07947 */ /* 0x000fea000b800000 */
[----:B--2--5:R-:W2:Y:S02]  /*2ce80*/  SHFL.UP PT, R3, R2, 0x1, RZ ;  /* 0x0420000002037989 */ /* 0x024ea400000e00ff */
        /* <DEDUP_REMOVED lines=15> */
.L_x_2843:
[----:B------:R-:W-:Y:S02]  /*2cf80*/  ULDC UR4, c[0x0][0xc38] ;  /* 0x00030e0000047ab9 */ /* 0x000fe40000000800 */
[----:B------:R-:W-:-:S04]  /*2cf90*/  IMAD.U32 R4, RZ, RZ, UR4 ;  /* 0x00000004ff047e24 */ /* 0x000fc8000f8e00ff */
[----:B---3--:R-:W-:-:S04]  /*2cfa0*/  IMAD R16, R16, R4, RZ ;  /* 0x0000000410107224 */ /* 0x008fc800078e02ff */
[----:B------:R-:W-:-:S05]  /*2cfb0*/  IMAD.IADD R5, R16, 0x1, R5 ;  /* 0x0000000110057824 */ /* 0x000fca00078e0205 */
[----:B------:R-:W-:-:S13]  /*2cfc0*/  ISETP.GT.AND P6, PT, R5, R0, PT ;  /* 0x000000000500720c */ /* 0x000fda0003fc4270 */
[----:B------:R-:W-:Y:S05]  /*2cfd0*/  @!P6 BRA `(.L_x_2687) ;  /* 0xfffffffc0064e947 */ /* 0x000fea000383ffff */
.L_x_2682:
        /* <DEDUP_REMOVED lines=8> */
.L_x_2847:
[----:B------:R-:W-:Y:S01]  /*2d060*/  ISETP.NE.AND P0, PT, R6, RZ, PT ;  /* 0x000000ff0600720c */ /* 0x000fe20003f05270 */
[----:B---3--:R-:W-:-:S12]  /*2d070*/  IMAD.MOV.U32 R2, RZ, RZ, RZ ;  /* 0x000000ffff027224 */ /* 0x008fd800078e00ff */
[----:B------:R-:W-:Y:S05]  /*2d080*/  @!P0 BRA `(.L_x_2689) ;  /* 0x0000000000108947 */ /* 0x000fea0003800000 */
[----:B------:R-:W-:Y:S01]  /*2d090*/  UMOV UR4, 0xffffffff ;  /* 0xffffffff00047882 */ /* 0x000fe20000000000 */
[----:B------:R-:W-:Y:S02]  /*2d0a0*/  IADD3 R12, R5, -0x1, RZ ;  /* 0xffffffff050c7810 */ /* 0x000fe40007ffe0ff */
[----:B------:R-:W-:Y:S05]  /*2d0b0*/  BRA.DIV UR4, `(.L_x_2690) ;  /* 0x0000004604307947 */ /* 0x000fea000b800000 */
[----:B------:R3:W0:Y:S02]  /*2d0c0*/  SHFL.IDX PT, R2, R3, R12, 0x1f ;  /* 0x00001f0c03027589 */ /* 0x00062400000e0000 */
.L_x_2689:
[----:B------:R-:W5:Y:S01]  /*2d0d0*/  LDC.64 R6, c[0x0][0xc90] ;  /* 0x00032400ff067b82 */ /* 0x000f620000000a00 */
[----:B------:R-:W-:-:S04]  /*2d0e0*/  IMAD.IADD R19, R5, 0x1, R19 ;  /* 0x0000000105137824 */ /* 0x000fc800078e0213 */
[----:B-----5:R-:W-:-:S06]  /*2d0f0*/  IMAD.WIDE R6, R19, 0x4, R6 ;  /* 0x0000000413067825 */ /* 0x020fcc00078e0206 */
[----:B------:R-:W4:Y:S01]  /*2d100*/  LDG.E R6, desc[UR54][R6.64] ;  /* 0x0000003606067981 */ /* 0x000f22000c1e1900 */
[----:B0-----:R-:W-:-:S04]  /*2d110*/  IMAD R16, R2, R4, R16 ;  /* 0x0000000402107224 */ /* 0x001fc800078e0210 */
[----:B------:R-:W-:Y:S02]  /*2d120*/  IMAD.IADD R0, R0, 0x1, -R16 ;  /* 0x0000000100007824 */ /* 0x000fe400078e0a10 */
[----:B----4-:R-:W-:-:S05]  /*2d130*/  IMAD R5, R17, R6, RZ ;  /* 0x0000000611057224 */ /* 0x010fca00078e02ff */
[----:B------:R-:W-:-:S04]  /*2d140*/  IABS R7, R5 ;  /* 0x0000000500077213 */ /* 0x000fc80000000000 */
[----:B--23--:R-:W0:Y:S08]  /*2d150*/  I2F.RP R3, R7 ;  /* 0x0000000700037306 */ /* 0x00ce300000209400 */
        /* <DEDUP_REMOVED lines=29> */
[----:B------:R-:W0:Y:S08]  /*2d330*/  I2F.RP R3, R6 ;  /* 0x0000000600037306 */ /* 0x000e300000209400 */
[----:B0-----:R-:W0:Y:S02]  /*2d340*/  MUFU.RCP R3, R3 ;  /* 0x0000000300037308 */ /* 0x001e240000001000 */
[----:B0-----:R-:W-:-:S06]  /*2d350*/  VIADD R3, R3, 0xffffffe ;  /* 0x0ffffffe03037836 */ /* 0x001fcc0000000000 */
[----:B------:R-:W0:Y:S02]  /*2d360*/  F2I.FTZ.U32.TRUNC.NTZ R3, R3 ;  /* 0x0000000300037305 */ /* 0x000e24000021f000 */
[----:B0-----:R-:W-:-:S04]  /*2d370*/  IMAD.MOV R2, RZ, RZ, -R3 ;  /* 0x000000ffff027224 */ /* 0x001fc800078e0a03 */
[----:B------:R-:W-:Y:S01]  /*2d380*/  IMAD R5, R2, R6, RZ ;  /* 0x0000000602057224 */ /* 0x000fe200078e02ff */
[----:B------:R-:W-:-:S05]  /*2d390*/  MOV R2, RZ ;  /* 0x000000ff00027202 */ /* 0x000fca0000000f00 */
        /* <DEDUP_REMOVED lines=19> */
[----:B------:R-:W-:-:S04]  /*2d4d0*/  LOP3.LUT R2, RZ, R2, RZ, 0x33, !PT ;  /* 0x00000002ff027212 */ /* 0x000fc800078e33ff */
[----:B------:R-:W-:Y:S01]  /*2d4e0*/  IADD3 R17, R17, R2, RZ ;  /* 0x0000000211117210 */ /* 0x000fe20007ffe0ff */
[----:B------:R-:W-:Y:S06]  /*2d4f0*/  BRA `(.L_x_2691) ;  /* 0x00000000001c7947 */ /* 0x000fec0003800000 */
.L_x_2683:
[----:B------:R-:W-:Y:S01]  /*2d500*/  UMOV UR4, URZ ;  /* 0x0000003f00047c82 */ /* 0x000fe20008000000 */
[----:B------:R-:W-:Y:S01]  /*2d510*/  UMOV UR5, URZ ;  /* 0x0000003f00057c82 */ /* 0x000fe20008000000 */
[----:B------:R-:W-:Y:S01]  /*2d520*/  ULDC UR6, c[0x0][0xc3c] ;  /* 0x00030f0000067ab9 */ /* 0x000fe20000000800 */
[----:B------:R-:W-:Y:S02]  /*2d530*/  IMAD.MOV.U32 R16, RZ, RZ, R0 ;  /* 0x000000ffff107224 */ /* 0x000fe400078e0000 */
[----:B------:R-:W-:Y:S02]  /*2d540*/  IMAD.U32 R17, RZ, RZ, UR4 ;  /* 0x00000004ff117e24 */ /* 0x000fe4000f8e00ff */
[----:B------:R-:W-:Y:S02]  /*2d550*/  IMAD.U32 R18, RZ, RZ, UR5 ;  /* 0x00000005ff127e24 */ /* 0x000fe4000f8e00ff */
[----:B------:R-:W-:-:S07]  /*2d560*/  IMAD.U32 R19, RZ, RZ, UR6 ;  /* 0x00000006ff137e24 */ /* 0x000fce000f8e00ff */
.L_x_2691:
        /* <DEDUP_REMOVED lines=12> */
.L_x_2680:
[----:B------:R-:W-:Y:S02]  /*2d630*/  ULDC UR4, c[0x0][0xc3c] ;  /* 0x00030f0000047ab9 */ /* 0x000fe40000000800 */
[----:B---3--:R-:W-:-:S13]  /*2d640*/  ISETP.GE.AND P0, PT, R19, UR4, PT ;  /* 0x0000000413007c0c */ /* 0x008fda000bf06270 */
[----:B------:R-:W-:Y:S05]  /*2d650*/  @!P0 BRA `(.L_x_2692) ;  /* 0xffffff9800f08947 */ /* 0x000fea000383ffff */
[----:B------:R-:W-:Y:S05]  /*2d660*/  BSYNC B7 ;  /* 0x0000000000077941 */ /* 0x000fea0003800000 */
.L_x_2576:
        /* <DEDUP_REMOVED lines=12> */
.L_x_2850:
[----:B------:R-:W-:Y:S05]  /*2d730*/  BSYNC B0 ;  /* 0x0000000000007941 */ /* 0x000fea0003800000 */
.L_x_2693:
[----:B------:R-:W-:-:S03]  /*2d740*/  UMOV UR4, 0xffffffff ;  /* 0xffffffff00047882 */ /* 0x000fc60000000000 */
[----:B------:R-:W-:Y:S05]  /*2d750*/  BRA.DIV UR4, `(.L_x_2695) ;  /* 0x0000003e04c47947 */ /* 0x000fea000b800000 */
[----:B------:R-:W2:Y:S02]  /*2d760*/  S2R R2, SR_TID.X ;  /* 0x0000000000027919 */ /* 0x000ea40000002100 */
[----:B--2---:R-:W-:-:S04]  /*2d770*/  SHF.R.U32.HI R2, RZ, 0x5, R2 ;  /* 0x00000005ff027819 */ /* 0x004fc80000011602 */
[----:B------:R-:W-:-:S05]  /*2d780*/  LOP3.LUT R2, R2, 0x3, RZ, 0xc0, !PT ;  /* 0x0000000302027812 */ /* 0x000fca00078ec0ff */
[----:B------:R2:W3:Y:S02]  /*2d790*/  SHFL.IDX PT, R14, R2, RZ, 0x1f ;  /* 0x00001fff020e7589 */ /* 0x0004e400000e0000 */
.L_x_2853:
[----:B---3--:R-:W-:-:S13]  /*2d7a0*/  ISETP.NE.AND P0, PT, R14, RZ, PT ;  /* 0x000000ff0e00720c */ /* 0x008fda0003f05270 */
[----:B------:R-:W-:Y:S05]  /*2d7b0*/  @P0 BRA `(.L_x_2363) ;  /* 0x0000000000b00947 */ /* 0x000fea0003800000 */
[----:B------:R-:W-:-:S03]  /*2d7c0*/  UMOV UR4, 0xffffffff ;  /* 0xffffffff00047882 */ /* 0x000fc60000000000 */
[----:B------:R-:W-:Y:S05]  /*2d7d0*/  BRA.DIV UR4, `(.L_x_2696) ;  /* 0x0000003e04d87947 */ /* 0x000fea000b800000 */
[----:B------:R-:W-:-:S13]  /*2d7e0*/  ELECT P6, URZ, PT ;  /* 0x00000000003f782f */ /* 0x000fda00038c0000 */
.L_x_2856:
[----:B------:R-:W-:Y:S05]  /*2d7f0*/  @!P6 BRA `(.L_x_2363) ;  /* 0x0000000000a0e947 */ /* 0x000fea0003800000 */
[----:B------:R-:W-:-:S06]  /*2d800*/  ULOP3.LUT UR4, UR36, 0x2, URZ, 0xfc, !UPT ;  /* 0x0000000224047892 */ /* 0x000fcc000f8efc3f */
[----:B--2---:R-:W-:-:S05]  /*2d810*/  IMAD.U32 R2, RZ, RZ, UR4 ;  /* 0x00000004ff027e24 */ /* 0x004fca000f8e00ff */
[----:B------:R-:W-:-:S13]  /*2d820*/  ISETP.NE.AND P0, PT, R2, 0x3, PT ;  /* 0x000000030200780c */ /* 0x000fda0003f05270 */
[----:B------:R-:W-:Y:S05]  /*2d830*/  @!P0 BRA `(.L_x_2697) ;  /* 0x0000000000048947 */ /* 0x000fea0003800000 */
[----:B------:R-:W-:Y:S01]  /*2d840*/  BPT.TRAP 0x1 ;  /* 0x000000040000795c */ /* 0x000fe20000300000 */
.L_x_2697:
[----:B0-----:R-:W2:Y:S04]  /*2d850*/  LDL R3, [R1+0xc] ;  /* 0x00000c0001037983 */ /* 0x001ea80000100800 */
[----:B------:R-:W3:Y:S01]  /*2d860*/  LDL.LU R7, [R1+0x14] ;  /* 0x0000140001077983 */ /* 0x000ee20000300800 */
[----:B------:R-:W-:-:S05]  /*2d870*/  IADD3 R2, R0, 0x33440, RZ ;  /* 0x0003344000027810 */ /* 0x000fca0007ffe0ff */
        /* <DEDUP_REMOVED lines=11> */
.L_x_2857:
[----:B------:R-:W2:Y:S02]  /*2d930*/  SYNCS.PHASECHK.TRANS64.TRYWAIT P1, [R7+URZ], R2 ;  /* 0x00000002070075a7 */ /* 0x000ea4000802017f */
[----:B--2---:R-:W-:Y:S05]  /*2d940*/  @!P1 BRA `(.L_x_2699) ;  /* 0x0000003c00b09947 */ /* 0x004fea0003800000 */
.L_x_2858:
[----:B------:R-:W-:Y:S05]  /*2d950*/  @!P0 BRA `(.L_x_2700) ;  /* 0x0000000000048947 */ /* 0x000fea0003800000 */
[----:B------:R-:W-:Y:S01]  /*2d960*/  BPT.TRAP 0x1 ;  /* 0x000000040000795c */ /* 0x000fe20000300000 */
.L_x_2700:
[----:B------:R-:W3:Y:S02]  /*2d970*/  LDL.LU R4, [R1+0xc] ;  /* 0x00000c0001047983 */ /* 0x000ee40000300800 */
[----:B---3--:R-:W-:-:S04]  /*2d980*/  IMAD R4, R4, 0x8, R0 ;  /* 0x0000000804047824 */ /* 0x008fc800078e0200 */
[----:B------:R-:W3:Y:S02]  /*2d990*/  SYNCS.PHASECHK.TRANS64.TRYWAIT P1, [R4+URZ+0x33460], R5 ;  /* 0x03346005040075a7 */ /* 0x000ee4000802017f */
[----:B---3--:R-:W-:Y:S05]  /*2d9a0*/  @!P1 BRA `(.L_x_2701) ;  /* 0x0000003c00ac9947 */ /* 0x008fea0003800000 */
.L_x_2859:
[----:B------:R-:W-:Y:S05]  /*2d9b0*/  @!P0 BRA `(.L_x_2702) ;  /* 0x0000000000048947 */ /* 0x000fea0003800000 */
[----:B------:R-:W-:Y:S01]  /*2d9c0*/  BPT.TRAP 0x1 ;  /* 0x000000040000795c */ /* 0x000fe20000300000 */
.L_x_2702:
[----:B------:R-:W-:-:S04]  /*2d9d0*/  IMAD R3, R3, 0x8, R0 ;  /* 0x0000000803037824 */ /* 0x000fc800078e0200 */
[----:B------:R-:W4:Y:S02]  /*2d9e0*/  SYNCS.PHASECHK.TRANS64.TRYWAIT P1, [R3+URZ+0x33460], R2 ;  /* 0x03346002030075a7 */ /* 0x000f24000802017f */
[----:B----4-:R-:W-:Y:S05]  /*2d9f0*/  @!P1 BRA `(.L_x_2703) ;  /* 0x0000003c00ac9947 */ /* 0x010fea0003800000 */
.L_x_2860:
[----:B------:R-:W-:Y:S05]  /*2da00*/  @!P0 BRA `(.L_x_2704) ;  /* 0x0000000000048947 */ /* 0x000fea0003800000 */
[----:B------:R-:W-:Y:S01]  /*2da10*/  BPT.TRAP 0x1 ;  /* 0x000000040000795c */ /* 0x000fe20000300000 */
.L_x_2704:
[----:B------:R-:W5:Y:S02]  /*2da20*/  SYNCS.PHASECHK.TRANS64.TRYWAIT P0, [R4+URZ+0x33480], R5 ;  /* 0x03348005040075a7 */ /* 0x000f64000800017f */
[----:B-----5:R-:W-:Y:S05]  /*2da30*/  @!P0 BRA `(.L_x_2705) ;  /* 0x0000003c00b08947 */ /* 0x020fea0003800000 */
.L_x_2706:
[----:B------:R0:W0:Y:S02]  /*2da40*/  SYNCS.PHASECHK.TRANS64.TRYWAIT P0, [R3+URZ+0x33480], R2 ;  /* 0x03348002030075a7 */ /* 0x000024000800017f */
[----:B0-----:R-:W-:Y:S05]  /*2da50*/  @!P0 NANOSLEEP.SYNCS 0x989680 ;  /* 0x009896800000895d */ /* 0x001fea0003900000 */
[----:B------:R-:W0:Y:S02]  /*2da60*/  @!P0 SYNCS.PHASECHK.TRANS64 P0, [R3+URZ+0x33480], R2 ;  /* 0x03348002030085a7 */ /* 0x000e24000800007f */
[----:B0-----:R-:W-:Y:S05]  /*2da70*/  @!P0 BRA `(.L_x_2706) ;  /* 0xfffffffc00f08947 */ /* 0x001fea000383ffff */
.L_x_2363:
[----:B------:R-:W-:Y:S05]  /*2da80*/  BSYNC B8 ;  /* 0x0000000000087941 */ /* 0x000fea0003800000 */
.L_x_2360:
[----:B------:R-:W-:Y:S05]  /*2da90*/  EXIT ;  /* 0x000000000000794d */ /* 0x000fea0003800000 */
.L_x_2381:
[----:B-1----:R1:W2:Y:S02]  /*2daa0*/  SYNCS.PHASECHK.TRANS64.TRYWAIT P5, [R101+URZ+0x33490], R102 ;  /* 0x03349066650075a7 */ /* 0x0022a400080a017f */
[----:B--2---:R-:W-:Y:S05]  /*2dab0*/  @!P5 NANOSLEEP.SYNCS 0x989680 ;  /* 0x009896800000d95d */ /* 0x004fea0003900000 */
[----:B------:R-:W2:Y:S02]  /*2dac0*/  @!P5 SYNCS.PHASECHK.TRANS64 P5, [R101+URZ+0x33490], R102 ;  /* 0x033490666500d5a7 */ /* 0x000ea400080a007f */
[----:B--2---:R-:W-:Y:S05]  /*2dad0*/  @!P5 BRA `(.L_x_2381) ;  /* 0xfffffffc00f0d947 */ /* 0x004fea000383ffff */
[----:B------:R-:W-:Y:S05]  /*2dae0*/  BRA `(.L_x_2707) ;  /* 0xfffffd5800c07947 */ /* 0x000fea000383ffff */
.L_x_2435:
[----:B--2---:R2:W4:Y:S02]  /*2daf0*/  SYNCS.PHASECHK.TRANS64.TRYWAIT P5, [R101+URZ+0x33490], R102 ;  /* 0x03349066650075a7 */ /* 0x00452400080a017f */
[----:B----4-:R-:W-:Y:S05]  /*2db00*/  @!P5 NANOSLEEP.SYNCS 0x989680 ;  /* 0x009896800000d95d */ /* 0x010fea0003900000 */
[----:B------:R-:W4:Y:S02]  /*2db10*/  @!P5 SYNCS.PHASECHK.TRANS64 P5, [R101+URZ+0x33490], R102 ;  /* 0x033490666500d5a7 */ /* 0x000f2400080a007f */
[----:B----4-:R-:W-:Y:S05]  /*2db20*/  @!P5 BRA `(.L_x_2435) ;  /* 0xfffffffc00f0d947 */ /* 0x010fea000383ffff */
[----:B------:R-:W-:Y:S05]  /*2db30*/  BRA `(.L_x_2708) ;  /* 0xfffffdb8000c7947 */ /* 0x000fea000383ffff */
.L_x_2460:
[----:B0-----:R0:W1:Y:S02]  /*2db40*/  SYNCS.PHASECHK.TRANS64.TRYWAIT P3, [R101+URZ+0x33490], R102 ;  /* 0x03349066650075a7 */ /* 0x001064000806017f */
[----:B-1----:R-:W-:Y:S05]  /*2db50*/  @!P3 NANOSLEEP.SYNCS 0x989680 ;  /* 0x009896800000b95d */ /* 0x002fea0003900000 */
[----:B------:R-:W1:Y:S02]  /*2db60*/  @!P3 SYNCS.PHASECHK.TRANS64 P3, [R101+URZ+0x33490], R102 ;  /* 0x033490666500b5a7 */ /* 0x000e64000806007f */
[----:B-1----:R-:W-:Y:S05]  /*2db70*/  @!P3 BRA `(.L_x_2460) ;  /* 0xfffffffc00f0b947 */ /* 0x002fea000383ffff */
[----:B------:R-:W-:Y:S05]  /*2db80*/  BRA `(.L_x_2709) ;  /* 0xfffffe1400c07947 */ /* 0x000fea000383ffff */
.L_x_2466:
[----:B-1----:R1:W2:Y:S02]  /*2db90*/  SYNCS.PHASECHK.TRANS64.TRYWAIT P2, [R101+URZ+0x334b0], R102 ;  /* 0x0334b066650075a7 */ /* 0x0022a4000804017f */
[----:B--2---:R-:W-:Y:S05]  /*2dba0*/  @!P2 NANOSLEEP.SYNCS 0x989680 ;  /* 0x009896800000a95d */ /* 0x004fea0003900000 */
[----:B------:R-:W2:Y:S02]  /*2dbb0*/  @!P2 SYNCS.PHASECHK.TRANS64 P2, [R101+URZ+0x334b0], R102 ;  /* 0x0334b0666500a5a7 */ /* 0x000ea4000804007f */
[----:B--2---:R-:W-:Y:S05]  /*2dbc0*/  @!P2 BRA `(.L_x_2466) ;  /* 0xfffffffc00f0a947 */ /* 0x004fea000383ffff */
[----:B------:R-:W-:Y:S05]  /*2dbd0*/  BRA `(.L_x_2710) ;  /* 0xfffffe1800c47947 */ /* 0x000fea000383ffff */
.L_x_2474:
[----:B------:R-:W0:Y:S01]  /*2dbe0*/  S2R R43, SR_TID.X ;  /* 0x00000000002b7919 */ /* 0x000e220000002100 */
[----:B------:R-:W-:Y:S01]  /*2dbf0*/  BSSY B0, `(.L_x_2711) ;  /* 0x000000c000007945 */ /* 0x000fe20003800000 */
[----:B------:R-:W-:Y:S01]  /*2dc00*/  MOV R12, RZ ;  /* 0x000000ff000c7202 */ /* 0x000fe20000000f00 */
[----:B------:R-:W-:Y:S02]  /*2dc10*/  IMAD.MOV.U32 R11, RZ, RZ, 0x1f ;  /* 0x0000001fff0b7424 */ /* 0x000fe400078e00ff */
[----:B------:R-:W-:Y:S02]  /*2dc20*/  IMAD.MOV.U32 R15, RZ, RZ, -0x1 ;  /* 0xffffffffff0f7424 */ /* 0x000fe400078e00ff */
        /* <DEDUP_REMOVED lines=8> */
.L_x_2712:
[----:B------:R-:W-:Y:S05]  /*2dcb0*/  BSYNC B0 ;  /* 0x0000000000007941 */ /* 0x000fea0003800000 */
.L_x_2711:
[----:B------:R-:W-:Y:S01]  /*2dcc0*/  IMAD.MOV.U32 R229, RZ, RZ, R14 ;  /* 0x000000ffffe57224 */ /* 0x000fe200078e000e */
[----:B------:R-:W-:Y:S06]  /*2dcd0*/  BRA `(.L_x_2713) ;  /* 0xfffffe2400c47947 */ /* 0x000fec000383ffff */
.L_x_2484:
[----:B------:R-:W-:Y:S01]  /*2dce0*/  BSSY B1, `(.L_x_2714) ;  /* 0x0000007000017945 */ /* 0x000fe20003800000 */
[----:B------:R-:W-:Y:S02]  /*2dcf0*/  IMAD.MOV.U32 R12, RZ, RZ, RZ ;  /* 0x000000ffff0c7224 */ /* 0x000fe400078e00ff */
[----:B------:R-:W-:Y:S02]  /*2dd00*/  IMAD.MOV.U32 R11, RZ, RZ, 0x1e1f ;  /* 0x00001e1fff0b7424 */ /* 0x000fe400078e00ff */
[----:B------:R-:W-:-:S07]  /*2dd10*/  IMAD.MOV.U32 R15, RZ, RZ, -0x1 ;  /* 0xffffffffff0f7424 */ /* 0x000fce00078e00ff */
[----:B------:R-:W-:Y:S05]  /*2dd20*/  WARPSYNC.COLLECTIVE R15, `(.L_x_2715) ;  /* 0x000000000f087348 */ /* 0x000fea0003c00000 */
[----:B------:R0:W1:Y:S02]  /*2dd30*/  SHFL.IDX P6, R14, R13, R12, R11 ;  /* 0x0000000c0d0e7389 */ /* 0x00006400000c000b */
[----:B01----:R-:W-:Y:S01]  /*2dd40*/  ENDCOLLECTIVE ;  /* 0x000000000000791b */ /* 0x003fe20003800000 */
.L_x_2715:
[----:B------:R-:W-:Y:S05]  /*2dd50*/  BSYNC B1 ;  /* 0x0000000000017941 */ /* 0x000fea0003800000 */
.L_x_2714:
[----:B------:R-:W-:Y:S01]  /*2dd60*/  MOV R13, R3 ;  /* 0x00000003000d7202 */ /* 0x000fe20000000f00 */
[----:B------:R-:W-:Y:S02]  /*2dd70*/  IMAD.MOV.U32 R12, RZ, RZ, RZ ;  /* 0x000000ffff0c7224 */ /* 0x000fe400078e00ff */
[----:B------:R-:W-:Y:S02]  /*2dd80*/  IMAD.MOV.U32 R11, RZ, RZ, 0x1e1f ;  /* 0x00001e1fff0b7424 */ /* 0x000fe400078e00ff */
[----:B------:R-:W-:Y:S02]  /*2dd90*/  IMAD.MOV.U32 R15, RZ, RZ, -0x1 ;  /* 0xffffffffff0f7424 */ /* 0x000fe400078e00ff */
[----:B------:R-:W-:-:S07]  /*2dda0*/  IMAD.MOV.U32 R0, RZ, RZ, R14 ;  /* 0x000000ffff007224 */ /* 0x000fce00078e000e */
[----:B------:R-:W-:Y:S05]  /*2ddb0*/  WARPSYNC.COLLECTIVE R15, `(.L_x_2716) ;  /* 0x000000000f087348 */ /* 0x000fea0003c00000 */
[----:B------:R0:W1:Y:S02]  /*2ddc0*/  SHFL.IDX P6, R14, R13, R12, R11 ;  /* 0x0000000c0d0e7389 */ /* 0x00006400000c000b */
[----:B01----:R-:W-:Y:S01]  /*2ddd0*/  ENDCOLLECTIVE ;  /* 0x000000000000791b */ /* 0x003fe20003800000 */
.L_x_2716:
[----:B------:R-:W-:Y:S02]  /*2dde0*/  IMAD.MOV.U32 R13, RZ, RZ, R4 ;  /* 0x000000ffff0d7224 */ /* 0x000fe400078e0004 */
[----:B------:R-:W-:-:S07]  /*2ddf0*/  IMAD.MOV.U32 R3, RZ, RZ, R14 ;  /* 0x000000ffff037224 */ /* 0x000fce00078e000e */
[----:B------:R-:W-:Y:S05]  /*2de00*/  WARPSYNC.COLLECTIVE R15, `(.L_x_2717) ;  /* 0x000000000f087348 */ /* 0x000fea0003c00000 */
[----:B------:R0:W1:Y:S02]  /*2de10*/  SHFL.IDX P6, R14, R13, R12, R11 ;  /* 0x0000000c0d0e7389 */ /* 0x00006400000c000b */
[----:B01----:R-:W-:Y:S01]  /*2de20*/  ENDCOLLECTIVE ;  /* 0x000000000000791b */ /* 0x003fe20003800000 */
.L_x_2717:
[----:B------:R-:W-:Y:S02]  /*2de30*/  IMAD.MOV.U32 R13, RZ, RZ, R5 ;  /* 0x000000ffff0d7224 */ /* 0x000fe400078e0005 */
[----:B------:R-:W-:-:S07]  /*2de40*/  IMAD.MOV.U32 R4, RZ, RZ, R14 ;  /* 0x000000ffff047224 */ /* 0x000fce00078e000e */
[----:B------:R-:W-:Y:S05]  /*2de50*/  WARPSYNC.COLLECTIVE R15, `(.L_x_2718) ;  /* 0x000000000f087348 */ /* 0x000fea0003c00000 */
[----:B------:R0:W1:Y:S02]  /*2de60*/  SHFL.IDX P6, R14, R13, R12, R11 ;  /* 0x0000000c0d0e7389 */ /* 0x00006400000c000b */
[----:B01----:R-:W-:Y:S01]  /*2de70*/  ENDCOLLECTIVE ;  /* 0x000000000000791b */ /* 0x003fe20003800000 */
.L_x_2718:
[----:B------:R-:W-:Y:S05]  /*2de80*/  BRA `(.L_x_2719) ;  /* 0xfffffe2c00147947 */ /* 0x000fea000383ffff */
.L_x_2488:
[----:B--2---:R2:W0:Y:S02]  /*2de90*/  SYNCS.PHASECHK.TRANS64.TRYWAIT P0, [R16+URZ+0x33400], R5 ;  /* 0x03340005100075a7 */ /* 0x004424000800017f */
[----:B0-----:R-:W-:Y:S05]  /*2dea0*/  @!P0 NANOSLEEP.SYNCS 0x989680 ;  /* 0x009896800000895d */ /* 0x001fea0003900000 */
[----:B------:R-:W0:Y:S02]  /*2deb0*/  @!P0 SYNCS.PHASECHK.TRANS64 P0, [R16+URZ+0x33400], R5 ;  /* 0x03340005100085a7 */ /* 0x000e24000800007f */
[----:B0-----:R-:W-:Y:S05]  /*2dec0*/  @!P0 BRA `(.L_x_2488) ;  /* 0xfffffffc00f08947 */ /* 0x001fea000383ffff */
[----:B------:R-:W-:Y:S05]  /*2ded0*/  BRA `(.L_x_2720) ;  /* 0xfffffe3000607947 */ /* 0x000fea000383ffff */
.L_x_2500:
[----:B------:R-:W-:Y:S01]  /*2dee0*/  BSSY B1, `(.L_x_2721) ;  /* 0x0000007000017945 */ /* 0x000fe20003800000 */
[----:B------:R-:W-:Y:S01]  /*2def0*/  MOV R12, RZ ;  /* 0x000000ff000c7202 */ /* 0x000fe20000000f00 */
[----:B------:R-:W-:Y:S02]  /*2df00*/  IMAD.MOV.U32 R11, RZ, RZ, 0x1e1f ;  /* 0x00001e1fff0b7424 */ /* 0x000fe400078e00ff */
[----:B------:R-:W-:-:S07]  /*2df10*/  IMAD.MOV.U32 R15, RZ, RZ, -0x1 ;  /* 0xffffffffff0f7424 */ /* 0x000fce00078e00ff */
[----:B------:R-:W-:Y:S05]  /*2df20*/  WARPSYNC.COLLECTIVE R15, `(.L_x_2722) ;  /* 0x000000000f087348 */ /* 0x000fea0003c00000 */
[----:B------:R0:W1:Y:S02]  /*2df30*/  SHFL.IDX P6, R14, R13, R12, R11 ;  /* 0x0000000c0d0e7389 */ /* 0x00006400000c000b */
[----:B01----:R-:W-:Y:S01]  /*2df40*/  ENDCOLLECTIVE ;  /* 0x000000000000791b */ /* 0x003fe20003800000 */
.L_x_2722:
[----:B------:R-:W-:Y:S05]  /*2df50*/  BSYNC B1 ;  /* 0x0000000000017941 */ /* 0x000fea0003800000 */
.L_x_2721:
        /* <DEDUP_REMOVED lines=8> */
.L_x_2723:
[----:B------:R-:W-:Y:S01]  /*2dfe0*/  IMAD.MOV.U32 R13, RZ, RZ, R20 ;  /* 0x000000ffff0d7224 */ /* 0x000fe200078e0014 */
[----:B------:R-:W-:-:S07]  /*2dff0*/  MOV R3, R14 ;  /* 0x0000000e00037202 */ /* 0x000fce0000000f00 */
[----:B------:R-:W-:Y:S05]  /*2e000*/  WARPSYNC.COLLECTIVE R15, `(.L_x_2724) ;  /* 0x000000000f087348 */ /* 0x000fea0003c00000 */
[----:B------:R0:W1:Y:S02]  /*2e010*/  SHFL.IDX P6, R14, R13, R12, R11 ;  /* 0x0000000c0d0e7389 */ /* 0x00006400000c000b */
[----:B01----:R-:W-:Y:S01]  /*2e020*/  ENDCOLLECTIVE ;  /* 0x000000000000791b */ /* 0x003fe20003800000 */
.L_x_2724:
[----:B------:R-:W-:Y:S02]  /*2e030*/  IMAD.MOV.U32 R13, RZ, RZ, R21 ;  /* 0x000000ffff0d7224 */ /* 0x000fe400078e0015 */
[----:B------:R-:W-:-:S07]  /*2e040*/  IMAD.MOV.U32 R20, RZ, RZ, R14 ;  /* 0x000000ffff147224 */ /* 0x000fce00078e000e */
[----:B------:R-:W-:Y:S05]  /*2e050*/  WARPSYNC.COLLECTIVE R15, `(.L_x_2725) ;  /* 0x000000000f087348 */ /* 0x000fea0003c00000 */
[----:B------:R0:W1:Y:S02]  /*2e060*/  SHFL.IDX P6, R14, R13, R12, R11 ;  /* 0x0000000c0d0e7389 */ /* 0x00006400000c000b */
[----:B01----:R-:W-:Y:S01]  /*2e070*/  ENDCOLLECTIVE ;  /* 0x000000000000791b */ /* 0x003fe20003800000 */
.L_x_2725:
[----:B------:R-:W-:Y:S01]  /*2e080*/  IMAD.MOV.U32 R21, RZ, RZ, R14 ;  /* 0x000000ffff157224 */ /* 0x000fe200078e000e */
[----:B------:R-:W-:Y:S06]  /*2e090*/  BRA `(.L_x_2726) ;  /* 0xfffffe6000307947 */ /* 0x000fec000383ffff */
.L_x_2504:
[----:B--2---:R2:W4:Y:S02]  /*2e0a0*/  SYNCS.PHASECHK.TRANS64.TRYWAIT P0, [R16+URZ+0x33400], R21 ;  /* 0x03340015100075a7 */ /* 0x004524000800017f */
[----:B----4-:R-:W-:Y:S05]  /*2e0b0*/  @!P0 NANOSLEEP.SYNCS 0x989680 ;  /* 0x009896800000895d */ /* 0x010fea0003900000 */
[----:B------:R-:W4:Y:S02]  /*2e0c0*/  @!P0 SYNCS.PHASECHK.TRANS64 P0, [R16+URZ+0x33400], R21 ;  /* 0x03340015100085a7 */ /* 0x000f24000800007f */
[----:B----4-:R-:W-:Y:S05]  /*2e0d0*/  @!P0 BRA `(.L_x_2504) ;  /* 0xfffffffc00f08947 */ /* 0x010fea000383ffff */
[----:B------:R-:W-:Y:S05]  /*2e0e0*/  BRA `(.L_x_2727) ;  /* 0xfffffe6400347947 */ /* 0x000fea000383ffff */
.L_x_2512:
[----:B-1----:R1:W2:Y:S02]  /*2e0f0*/  SYNCS.PHASECHK.TRANS64.TRYWAIT P0, [R3+URZ+0x33430], R0 ;  /* 0x03343000030075a7 */ /* 0x0022a4000800017f */
[----:B--2---:R-:W-:Y:S05]  /*2e100*/  @!P0 NANOSLEEP.SYNCS 0x989680 ;  /* 0x009896800000895d */ /* 0x004fea0003900000 */
[----:B------:R-:W2:Y:S02]  /*2e110*/  @!P0 SYNCS.PHASECHK.TRANS64 P0, [R3+URZ+0x33430], R0 ;  /* 0x03343000030085a7 */ /* 0x000ea4000800007f */
[----:B--2---:R-:W-:Y:S05]  /*2e120*/  @!P0 BRA `(.L_x_2512) ;  /* 0xfffffffc00f08947 */ /* 0x004fea000383ffff */
[----:B------:R-:W-:Y:S05]  /*2e130*/  BRA `(.L_x_2511) ;  /* 0xfffffe94008c7947 */ /* 0x000fea000383ffff */
.L_x_2518:
[----:B-1----:R1:W2:Y:S02]  /*2e140*/  SYNCS.PHASECHK.TRANS64.TRYWAIT P3, [R9+URZ+0x33430], R0 ;  /* 0x03343000090075a7 */ /* 0x0022a4000806017f */
[----:B--2---:R-:W-:Y:S05]  /*2e150*/  @!P3 NANOSLEEP.SYNCS 0x989680 ;  /* 0x009896800000b95d */ /* 0x004fea0003900000 */
[----:B------:R-:W2:Y:S02]  /*2e160*/  @!P3 SYNCS.PHASECHK.TRANS64 P3, [R9+URZ+0x33430], R0 ;  /* 0x033430000900b5a7 */ /* 0x000ea4000806007f */
[----:B--2---:R-:W-:Y:S05]  /*2e170*/  @!P3 BRA `(.L_x_2518) ;  /* 0xfffffffc00f0b947 */ /* 0x004fea000383ffff */
[----:B------:R-:W-:Y:S05]  /*2e180*/  BRA `(.L_x_2517) ;  /* 0xfffffecc00647947 */ /* 0x000fea000383ffff */
.L_x_2522:
[----:B-1----:R1:W2:Y:S02]  /*2e190*/  SYNCS.PHASECHK.TRANS64.TRYWAIT P2, [R8+URZ+0x33450], R0 ;  /* 0x03345000080075a7 */ /* 0x0022a4000804017f */
[----:B--2---:R-:W-:Y:S05]  /*2e1a0*/  @!P2 NANOSLEEP.SYNCS 0x989680 ;  /* 0x009896800000a95d */ /* 0x004fea0003900000 */
[----:B------:R-:W2:Y:S02]  /*2e1b0*/  @!P2 SYNCS.PHASECHK.TRANS64 P2, [R8+URZ+0x33450], R0 ;  /* 0x033450000800a5a7 */ /* 0x000ea4000804007f */
[----:B--2---:R-:W-:Y:S05]  /*2e1c0*/  @!P2 BRA `(.L_x_2522) ;  /* 0xfffffffc00f0a947 */ /* 0x004fea000383ffff */
[----:B------:R-:W-:Y:S05]  /*2e1d0*/  BRA `(.L_x_2519) ;  /* 0xfffffedc00a07947 */ /* 0x000fea000383ffff */
.L_x_2530:
[----:B-1----:R1:W2:Y:S02]  /*2e1e0*/  SYNCS.PHASECHK.TRANS64.TRYWAIT P0, [R0+URZ+0x33430], R11 ;  /* 0x0334300b000075a7 */ /* 0x0022a4000800017f */
[----:B--2---:R-:W-:Y:S05]  /*2e1f0*/  @!P0 NANOSLEEP.SYNCS 0x989680 ;  /* 0x009896800000895d */ /* 0x004fea0003900000 */
[----:B------:R-:W2:Y:S02]  /*2e200*/  @!P0 SYNCS.PHASECHK.TRANS64 P0, [R0+URZ+0x33430], R11 ;  /* 0x0334300b000085a7 */ /* 0x000ea4000800007f */
[----:B--2---:R-:W-:Y:S05]  /*2e210*/  @!P0 BRA `(.L_x_2530) ;  /* 0xfffffffc00f08947 */ /* 0x004fea000383ffff */
[----:B------:R-:W-:Y:S05]  /*2e220*/  BRA `(.L_x_2529) ;  /* 0xffffff0c00307947 */ /* 0x000fea000383ffff */
.L_x_2534:
[----:B-1----:R1:W2:Y:S02]  /*2e230*/  SYNCS.PHASECHK.TRANS64.TRYWAIT P0, [R8+URZ+0x33450], R0 ;  /* 0x03345000080075a7 */ /* 0x0022a4000800017f */
[----:B--2---:R-:W-:Y:S05]  /*2e240*/  @!P0 NANOSLEEP.SYNCS 0x989680 ;  /* 0x009896800000895d */ /* 0x004fea0003900000 */
[----:B------:R-:W2:Y:S02]  /*2e250*/  @!P0 SYNCS.PHASECHK.TRANS64 P0, [R8+URZ+0x33450], R0 ;  /* 0x03345000080085a7 */ /* 0x000ea4000800007f */
[----:B--2---:R-:W-:Y:S05]  /*2e260*/  @!P0 BRA `(.L_x_2534) ;  /* 0xfffffffc00f08947 */ /* 0x004fea000383ffff */
[----:B------:R-:W-:Y:S05]  /*2e270*/  BRA `(.L_x_2531) ;  /* 0xffffff1c00607947 */ /* 0x000fea000383ffff */
.L_x_2540:
[----:B-1----:R1:W2:Y:S02]  /*2e280*/  SYNCS.PHASECHK.TRANS64.TRYWAIT P0, [R20+URZ+0x33450], R5 ;  /* 0x03345005140075a7 */ /* 0x0022a4000800017f */
[----:B--2---:R-:W-:Y:S05]  /*2e290*/  @!P0 NANOSLEEP.SYNCS 0x989680 ;  /* 0x009896800000895d */ /* 0x004fea0003900000 */
[----:B------:R-:W2:Y:S02]  /*2e2a0*/  @!P0 SYNCS.PHASECHK.TRANS64 P0, [R20+URZ+0x33450], R5 ;  /* 0x03345005140085a7 */ /* 0x000ea4000800007f */
[----:B--2---:R-:W-:Y:S05]  /*2e2b0*/  @!P0 BRA `(.L_x_2540) ;  /* 0xfffffffc00f08947 */ /* 0x004fea000383ffff */
[----:B------:R-:W-:Y:S05]  /*2e2c0*/  BRA `(.L_x_2539) ;  /* 0xffffff3c00f07947 */ /* 0x000fea000383ffff */
.L_x_2544:
[----:B------:R-:W-:Y:S01]  /*2e2d0*/  IMAD.MOV.U32 R12, RZ, RZ, R0 ;  /* 0x000000ffff0c7224 */ /* 0x000fe200078e0000 */
[----:B------:R-:W-:Y:S01]  /*2e2e0*/  SEL R7, R27, R36, P0 ;  /* 0x000000241b077207 */ /* 0x000fe20000000000 */
[----:B------:R-:W-:Y:S01]  /*2e2f0*/  IMAD.MOV.U32 R11, RZ, RZ, 0x1c1f ;  /* 0x00001c1fff0b7424 */ /* 0x000fe200078e00ff */
[----:B------:R-:W-:Y:S01]  /*2e300*/  SEL R8, R36, R27, P0 ;  /* 0x0000001b24087207 */ /* 0x000fe20000000000 */
[----:B------:R-:W-:Y:S01]  /*2e310*/  IMAD.MOV.U32 R15, RZ, RZ, -0x1 ;  /* 0xffffffffff0f7424 */ /* 0x000fe200078e00ff */
[----:B------:R-:W-:Y:S02]  /*2e320*/  SEL R9, R40, R41, P0 ;  /* 0x0000002928097207 */ /* 0x000fe40000000000 */
[----:B------:R-:W-:-:S07]  /*2e330*/  SEL R20, R41, R40, P0 ;  /* 0x0000002829147207 */ /* 0x000fce0000000000 */
[----:B0----5:R-:W-:Y:S05]  /*2e340*/  WARPSYNC.COLLECTIVE R15, `(.L_x_2728) ;  /* 0x000000000f087348 */ /* 0x021fea0003c00000 */
[----:B------:R1:W2:Y:S02]  /*2e350*/  SHFL.IDX P6, R14, R13, R12, R11 ;  /* 0x0000000c0d0e7389 */ /* 0x0002a400000c000b */
[----:B012--5:R-:W-:Y:S01]  /*2e360*/  ENDCOLLECTIVE ;  /* 0x000000000000791b */ /* 0x027fe20003800000 */
.L_x_2728:
        /* <DEDUP_REMOVED lines=14> */
[----:B------:R-:W-:-:S02]  /*2e450*/  SEL R29, R72, R95, P0 ;  /* 0x0000005f481d7207 */ /* 0x000fc40000000000 */
[----:B------:R-:W-:-:S07]  /*2e460*/  MOV R6, R14 ;  /* 0x0000000e00067202 */ /* 0x000fce0000000f00 */
[----:B------:R-:W-:Y:S05]  /*2e470*/  WARPSYNC.COLLECTIVE R15, `(.L_x_2729) ;  /* 0x000000000f087348 */ /* 0x000fea0003c00000 */
[----:B------:R0:W1:Y:S02]  /*2e480*/  SHFL.IDX P6, R14, R13, R12, R11 ;  /* 0x0000000c0d0e7389 */ /* 0x00006400000c000b */
[----:B01----:R-:W-:Y:S01]  /*2e490*/  ENDCOLLECTIVE ;  /* 0x000000000000791b */ /* 0x003fe20003800000 */
.L_x_2729:
        /* <DEDUP_REMOVED lines=19> */
.L_x_2730:
        /* <DEDUP_REMOVED lines=18> */
.L_x_2731:
[----:B------:R-:W-:Y:S02]  /*2e6f0*/  SEL R74, R57, R74, P0 ;  /* 0x0000004a394a7207 */ /* 0x000fe40000000000 */
[----:B------:R-:W-:Y:S02]  /*2e700*/  SEL R57, R78, R63, P0 ;  /* 0x0000003f4e397207 */ /* 0x000fe40000000000 */
[----:B------:R-:W-:Y:S02]  /*2e710*/  SEL R78, R63, R78, P0 ;  /* 0x0000004e3f4e7207 */ /* 0x000fe40000000000 */
[----:B------:R-:W-:Y:S02]  /*2e720*/  SEL R63, R82, R89, P0 ;  /* 0x00000059523f7207 */ /* 0x000fe40000000000 */
[----:B------:R-:W-:Y:S02]  /*2e730*/  SEL R82, R89, R82, P0 ;  /* 0x0000005259527207 */ /* 0x000fe40000000000 */
[----:B------:R-:W-:-:S02]  /*2e740*/  SEL R4, R6, R5, P0 ;  /* 0x0000000506047207 */ /* 0x000fc40000000000 */
[----:B------:R-:W-:Y:S01]  /*2e750*/  SEL R6, R5, R6, P0 ;  /* 0x0000000605067207 */ /* 0x000fe20000000000 */
[----:B------:R-:W-:Y:S02]  /*2e760*/  IMAD.MOV.U32 R13, RZ, RZ, R9 ;  /* 0x000000ffff0d7224 */ /* 0x000fe400078e0009 */
[----:B------:R-:W-:Y:S02]  /*2e770*/  IMAD.MOV.U32 R12, RZ, RZ, R0 ;  /* 0x000000ffff0c7224 */ /* 0x000fe400078e0000 */
[----:B------:R-:W-:-:S07]  /*2e780*/  IMAD.MOV.U32 R7, RZ, RZ, R14 ;  /* 0x000000ffff077224 */ /* 0x000fce00078e000e */
[----:B------:R-:W-:Y:S05]  /*2e790*/  WARPSYNC.COLLECTIVE R15, `(.L_x_2732) ;  /* 0x000000000f087348 */ /* 0x000fea0003c00000 */
[----:B------:R0:W1:Y:S02]  /*2e7a0*/  SHFL.IDX P6, R14, R13, R12, R11 ;  /* 0x0000000c0d0e7389 */ /* 0x00006400000c000b */
[----:B01----:R-:W-:Y:S01]  /*2e7b0*/  ENDCOLLECTIVE ;  /* 0x000000000000791b */ /* 0x003fe20003800000 */
.L_x_2732:
        /* <DEDUP_REMOVED lines=8> */
.L_x_2733:
[----:B------:R-:W-:Y:S01]  /*2e840*/  MOV R13, R21 ;  /* 0x00000015000d7202 */ /* 0x000fe20000000f00 */
[----:B------:R-:W-:Y:S02]  /*2e850*/  IMAD.MOV.U32 R12, RZ, RZ, R0 ;  /* 0x000000ffff0c7224 */ /* 0x000fe400078e0000 */
[----:B------:R-:W-:-:S07]  /*2e860*/  IMAD.MOV.U32 R20, RZ, RZ, R14 ;  /* 0x000000ffff147224 */ /* 0x000fce00078e000e */
[----:B------:R-:W-:Y:S05]  /*2e870*/  WARPSYNC.COLLECTIVE R15, `(.L_x_2734) ;  /* 0x000000000f087348 */ /* 0x000fea0003c00000 */
[----:B------:R0:W1:Y:S02]  /*2e880*/  SHFL.IDX P6, R14, R13, R12, R11 ;  /* 0x0000000c0d0e7389 */ /* 0x00006400000c000b */
[----:B01----:R-:W-:Y:S01]  /*2e890*/  ENDCOLLECTIVE ;  /* 0x000000000000791b */ /* 0x003fe20003800000 */
.L_x_2734:
[----:B------:R-:W-:Y:S02]  /*2e8a0*/  IMAD.MOV.U32 R13, RZ, RZ, R24 ;  /* 0x000000ffff0d7224 */ /* 0x000fe400078e0018 */
[----:B------:R-:W-:Y:S02]  /*2e8b0*/  IMAD.MOV.U32 R12, RZ, RZ, R3 ;  /* 0x000000ffff0c7224 */ /* 0x000fe400078e0003 */
[----:B------:R-:W-:-:S07]  /*2e8c0*/  IMAD.MOV.U32 R26, RZ, RZ, R14 ;  /* 0x000000ffff1a7224 */ /* 0x000fce00078e000e */
[----:B------:R-:W-:Y:S05]  /*2e8d0*/  WARPSYNC.COLLECTIVE R15, `(.L_x_2735) ;  /* 0x000000000f087348 */ /* 0x000fea0003c00000 */
[----:B------:R0:W1:Y:S02]  /*2e8e0*/  SHFL.IDX P6, R14, R13, R12, R11 ;  /* 0x0000000c0d0e7389 */ /* 0x00006400000c000b */
[----:B01----:R-:W-:Y:S01]  /*2e8f0*/  ENDCOLLECTIVE ;  /* 0x000000000000791b */ /* 0x003fe20003800000 */
.L_x_2735:
[----:B------:R-:W-:Y:S02]  /*2e900*/  IMAD.MOV.U32 R13, RZ, RZ, R25 ;  /* 0x000000ffff0d7224 */ /* 0x000fe400078e0019 */
[----:B------:R-:W-:Y:S02]  /*2e910*/  IMAD.MOV.U32 R12, RZ, RZ, R0 ;  /* 0x000000ffff0c7224 */ /* 0x000fe400078e0000 */
[----:B------:R-:W-:-:S07]  /*2e920*/  IMAD.MOV.U32 R21, RZ, RZ, R14 ;  /* 0x000000ffff157224 */ /* 0x000fce00078e000e */
[----:B------:R-:W-:Y:S05]  /*2e930*/  WARPSYNC.COLLECTIVE R15, `(.L_x_2736) ;  /* 0x000000000f087348 */ /* 0x000fea0003c00000 */
[----:B------:R0:W1:Y:S02]  /*2e940*/  SHFL.IDX P6, R14, R13, R12, R11 ;  /* 0x0000000c0d0e7389 */ /* 0x00006400000c000b */
[----:B01----:R-:W-:Y:S01]  /*2e950*/  ENDCOLLECTIVE ;  /* 0x000000000000791b */ /* 0x003fe20003800000 */
.L_x_2736:
        /* <DEDUP_REMOVED lines=8> */
.L_x_2737:
[----:B------:R-:W-:Y:S02]  /*2e9e0*/  IMAD.MOV.U32 R13, RZ, RZ, R27 ;  /* 0x000000ffff0d7224 */ /* 0x000fe400078e001b */
[----:B------:R-:W-:Y:S02]  /*2e9f0*/  IMAD.MOV.U32 R12, RZ, RZ, R0 ;  /* 0x000000ffff0c7224 */ /* 0x000fe400078e0000 */
[----:B------:R-:W-:-:S07]  /*2ea00*/  IMAD.MOV.U32 R25, RZ, RZ, R14 ;  /* 0x000000ffff197224 */ /* 0x000fce00078e000e */
[----:B------:R-:W-:Y:S05]  /*2ea10*/  WARPSYNC.COLLECTIVE R15, `(.L_x_2738) ;  /* 0x000000000f087348 */ /* 0x000fea0003c00000 */
[----:B------:R0:W1:Y:S02]  /*2ea20*/  SHFL.IDX P6, R14, R13, R12, R11 ;  /* 0x0000000c0d0e7389 */ /* 0x00006400000c000b */
[----:B01----:R-:W-:Y:S01]  /*2ea30*/  ENDCOLLECTIVE ;  /* 0x000000000000791b */ /* 0x003fe20003800000 */
.L_x_2738:
        /* <DEDUP_REMOVED lines=8> */
.L_x_2739:
[----:B------:R-:W-:Y:S02]  /*2eac0*/  IMAD.MOV.U32 R13, RZ, RZ, R29 ;  /* 0x000000ffff0d7224 */ /* 0x000fe400078e001d */
[----:B------:R-:W-:Y:S02]  /*2ead0*/  IMAD.MOV.U32 R12, RZ, RZ, R0 ;  /* 0x000000ffff0c7224 */ /* 0x000fe400078e0000 */
[----:B------:R-:W-:-:S07]  /*2eae0*/  IMAD.MOV.U32 R27, RZ, RZ, R14 ;  /* 0x000000ffff1b7224 */ /* 0x000fce00078e000e */
[----:B------:R-:W-:Y:S05]  /*2eaf0*/  WARPSYNC.COLLECTIVE R15, `(.L_x_2740) ;  /* 0x000000000f087348 */ /* 0x000fea0003c00000 */
[----:B------:R0:W1:Y:S02]  /*2eb00*/  SHFL.IDX P6, R14, R13, R12, R11 ;  /* 0x0000000c0d0e7389 */ /* 0x00006400000c000b */
[----:B01----:R-:W-:Y:S01]  /*2eb10*/  ENDCOLLECTIVE ;  /* 0x000000000000791b */ /* 0x003fe20003800000 */
.L_x_2740:
        /* <DEDUP_REMOVED lines=8> */
.L_x_2741:
[----:B------:R-:W-:Y:S01]  /*2eba0*/  MOV R13, R31 ;  /* 0x0000001f000d7202 */ /* 0x000fe20000000f00 */
[----:B------:R-:W-:Y:S02]  /*2ebb0*/  IMAD.MOV.U32 R12, RZ, RZ, R0 ;  /* 0x000000ffff0c7224 */ /* 0x000fe400078e0000 */
[----:B------:R-:W-:-:S07]  /*2ebc0*/  IMAD.MOV.U32 R29, RZ, RZ, R14 ;  /* 0x000000ffff1d7224 */ /* 0x000fce00078e000e */
[----:B------:R-:W-:Y:S05]  /*2ebd0*/  WARPSYNC.COLLECTIVE R15, `(.L_x_2742) ;  /* 0x000000000f087348 */ /* 0x000fea0003c00000 */
[----:B------:R0:W1:Y:S02]  /*2ebe0*/  SHFL.IDX P6, R14, R13, R12, R11 ;  /* 0x0000000c0d0e7389 */ /* 0x00006400000c000b */
[----:B01----:R-:W-:Y:S01]  /*2ebf0*/  ENDCOLLECTIVE ;  /* 0x000000000000791b */ /* 0x003fe20003800000 */
.L_x_2742:
        /* <DEDUP_REMOVED lines=8> */
.L_x_2743:
[----:B------:R-:W-:Y:S02]  /*2ec80*/  IMAD.MOV.U32 R13, RZ, RZ, R33 ;  /* 0x000000ffff0d7224 */ /* 0x000fe400078e0021 */
[----:B------:R-:W-:Y:S02]  /*2ec90*/  IMAD.MOV.U32 R12, RZ, RZ, R0 ;  /* 0x000000ffff0c7224 */ /* 0x000fe400078e0000 */
[----:B------:R-:W-:-:S07]  /*2eca0*/  IMAD.MOV.U32 R31, RZ, RZ, R14 ;  /* 0x000000ffff1f7224 */ /* 0x000fce00078e000e */
[----:B------:R-:W-:Y:S05]  /*2ecb0*/  WARPSYNC.COLLECTIVE R15, `(.L_x_2744) ;  /* 0x000000000f087348 */ /* 0x000fea0003c00000 */
[----:B------:R0:W1:Y:S02]  /*2ecc0*/  SHFL.IDX P6, R14, R13, R12, R11 ;  /* 0x0000000c0d0e7389 */ /* 0x00006400000c000b */
[----:B01----:R-:W-:Y:S01]  /*2ecd0*/  ENDCOLLECTIVE ;  /* 0x000000000000791b */ /* 0x003fe20003800000 */
.L_x_2744:
        /* <DEDUP_REMOVED lines=8> */
.L_x_2745:
[----:B------:R-:W-:Y:S02]  /*2ed60*/  IMAD.MOV.U32 R13, RZ, RZ, R35 ;  /* 0x000000ffff0d7224 */ /* 0x000fe400078e0023 */
[----:B------:R-:W-:Y:S02]  /*2ed70*/  IMAD.MOV.U32 R12, RZ, RZ, R0 ;  /* 0x000000ffff0c7224 */ /* 0x000fe400078e0000 */
[----:B------:R-:W-:-:S07]  /*2ed80*/  IMAD.MOV.U32 R33, RZ, RZ, R14 ;  /* 0x000000ffff217224 */ /* 0x000fce00078e000e */
[----:B------:R-:W-:Y:S05]  /*2ed90*/  WARPSYNC.COLLECTIVE R15, `(.L_x_2746) ;  /* 0x000000000f087348 */ /* 0x000fea0003c00000 */
[----:B------:R0:W1:Y:S02]  /*2eda0*/  SHFL.IDX P6, R14, R13, R12, R11 ;  /* 0x0000000c0d0e7389 */ /* 0x00006400000c000b */
[----:B01----:R-:W-:Y:S01]  /*2edb0*/  ENDCOLLECTIVE ;  /* 0x000000000000791b */ /* 0x003fe20003800000 */
.L_x_2746:
        /* <DEDUP_REMOVED lines=8> */
.L_x_2747:
[----:B------:R-:W-:Y:S02]  /*2ee40*/  IMAD.MOV.U32 R13, RZ, RZ, R37 ;  /* 0x000000ffff0d7224 */ /* 0x000fe400078e0025 */
[----:B------:R-:W-:Y:S02]  /*2ee50*/  IMAD.MOV.U32 R12, RZ, RZ, R0 ;  /* 0x000000ffff0c7224 */ /* 0x000fe400078e0000 */
[----:B------:R-:W-:-:S07]  /*2ee60*/  IMAD.MOV.U32 R35, RZ, RZ, R14 ;  /* 0x000000ffff237224 */ /* 0x000fce00078e000e */
[----:B------:R-:W-:Y:S05]  /*2ee70*/  WARPSYNC.COLLECTIVE R15, `(.L_x_2748) ;  /* 0x000000000f087348 */ /* 0x000fea0003c00000 */
[----:B------:R0:W1:Y:S02]  /*2ee80*/  SHFL.IDX P6, R14, R13, R12, R11 ;  /* 0x0000000c0d0e7389 */ /* 0x00006400000c000b */
[----:B01----:R-:W-:Y:S01]  /*2ee90*/  ENDCOLLECTIVE ;  /* 0x000000000000791b */ /* 0x003fe20003800000 */
.L_x_2748:
        /* <DEDUP_REMOVED lines=8> */
.L_x_2749:
[----:B------:R-:W-:Y:S01]  /*2ef20*/  MOV R13, R39 ;  /* 0x00000027000d7202 */ /* 0x000fe20000000f00 */
[----:B------:R-:W-:Y:S02]  /*2ef30*/  IMAD.MOV.U32 R12, RZ, RZ, R0 ;  /* 0x000000ffff0c7224 */ /* 0x000fe400078e0000 */
[----:B------:R-:W-:-:S07]  /*2ef40*/  IMAD.MOV.U32 R37, RZ, RZ, R14 ;  /* 0x000000ffff257224 */ /* 0x000fce00078e000e */
[----:B------:R-:W-:Y:S05]  /*2ef50*/  WARPSYNC.COLLECTIVE R15, `(.L_x_2750) ;  /* 0x000000000f087348 */ /* 0x000fea0003c00000 */
[----:B------:R0:W1:Y:S02]  /*2ef60*/  SHFL.IDX P6, R14, R13, R12, R11 ;  /* 0x0000000c0d0e7389 */ /* 0x00006400000c000b */
[----:B01----:R-:W-:Y:S01]  /*2ef70*/  ENDCOLLECTIVE ;  /* 0x000000000000791b */ /* 0x003fe20003800000 */
.L_x_2750:
        /* <DEDUP_REMOVED lines=8> */
.L_x_2751:
[----:B------:R-:W-:Y:S02]  /*2f000*/  IMAD.MOV.U32 R13, RZ, RZ, R41 ;  /* 0x000000ffff0d7224 */ /* 0x000fe400078e0029 */
[----:B------:R-:W-:Y:S02]  /*2f010*/  IMAD.MOV.U32 R12, RZ, RZ, R0 ;  /* 0x000000ffff0c7224 */ /* 0x000fe400078e0000 */
[----:B------:R-:W-:-:S07]  /*2f020*/  IMAD.MOV.U32 R39, RZ, RZ, R14 ;  /* 0x000000ffff277224 */ /* 0x000fce00078e000e */
[----:B------:R-:W-:Y:S05]  /*2f030*/  WARPSYNC.COLLECTIVE R15, `(.L_x_2752) ;  /* 0x000000000f087348 */ /* 0x000fea0003c00000 */
[----:B------:R0:W1:Y:S02]  /*2f040*/  SHFL.IDX P6, R14, R13, R12, R11 ;  /* 0x0000000c0d0e7389 */ /* 0x00006400000c000b */
[----:B01----:R-:W-:Y:S01]  /*2f050*/  ENDCOLLECTIVE ;  /* 0x000000000000791b */ /* 0x003fe20003800000 */
.L_x_2752:
        /* <DEDUP_REMOVED lines=8> */
.L_x_2753:
[----:B------:R-:W-:Y:S02]  /*2f0e0*/  IMAD.MOV.U32 R13, RZ, RZ, R43 ;  /* 0x000000ffff0d7224 */ /* 0x000fe400078e002b */
[----:B------:R-:W-:Y:S02]  /*2f0f0*/  IMAD.MOV.U32 R12, RZ, RZ, R0 ;  /* 0x000000ffff0c7224 */ /* 0x000fe400078e0000 */
[----:B------:R-:W-:-:S07]  /*2f100*/  IMAD.MOV.U32 R62, RZ, RZ, R14 ;  /* 0x000000ffff3e7224 */ /* 0x000fce00078e000e */
[----:B------:R-:W-:Y:S05]  /*2f110*/  WARPSYNC.COLLECTIVE R15, `(.L_x_2754) ;  /* 0x000000000f087348 */ /* 0x000fea0003c00000 */
[----:B------:R0:W1:Y:S02]  /*2f120*/  SHFL.IDX P6, R14, R13, R12, R11 ;  /* 0x0000000c0d0e7389 */ /* 0x00006400000c000b */
[----:B01----:R-:W-:Y:S01]  /*2f130*/  ENDCOLLECTIVE ;  /* 0x000000000000791b */ /* 0x003fe20003800000 */
.L_x_2754:
        /* <DEDUP_REMOVED lines=8> */
.L_x_2755:
[----:B------:R-:W-:Y:S02]  /*2f1c0*/  IMAD.MOV.U32 R13, RZ, RZ, R45 ;  /* 0x000000ffff0d7224 */ /* 0x000fe400078e002d */
[----:B------:R-:W-:Y:S02]  /*2f1d0*/  IMAD.MOV.U32 R12, RZ, RZ, R0 ;  /* 0x000000ffff0c7224 */ /* 0x000fe400078e0000 */
[----:B------:R-:W-:-:S07]  /*2f1e0*/  IMAD.MOV.U32 R64, RZ, RZ, R14 ;  /* 0x000000ffff407224 */ /* 0x000fce00078e000e */
[----:B------:R-:W-:Y:S05]  /*2f1f0*/  WARPSYNC.COLLECTIVE R15, `(.L_x_2756) ;  /* 0x000000000f087348 */ /* 0x000fea0003c00000 */
[----:B------:R0:W1:Y:S02]  /*2f200*/  SHFL.IDX P6, R14, R13, R12, R11 ;  /* 0x0000000c0d0e7389 */ /* 0x00006400000c000b */
[----:B01----:R-:W-:Y:S01]  /*2f210*/  ENDCOLLECTIVE ;  /* 0x000000000000791b */ /* 0x003fe20003800000 */
.L_x_2756:
[----:B------:R-:W-:Y:S02]  /*2f220*/  IMAD.MOV.U32 R13, RZ, RZ, R66 ;  /* 0x000000ffff0d7224 */ /* 0x000fe400078e0042 */
[----:B------:R-:W-:Y:S02]  /*2f230*/  IMAD.MOV.U32 R12, RZ, RZ, R3 ;  /* 0x000000ffff0c7224 */ /* 0x000fe400078e0003 */
[----:B------:R-:W-:-:S07]  /*2f240*/  IMAD.MOV.U32 R45, RZ, RZ, R14 ;  /* 0x000000ffff2d7224 */ /* 0x000fce00078e000e */
[----:B------:R-:W-:Y:S05]  /*2f250*/  WARPSYNC.COLLECTIVE R15, `(.L_x_2757) ;  /* 0x000000000f087348 */ /* 0x000fea0003c00000 */
[----:B------:R0:W1:Y:S02]  /*2f260*/  SHFL.IDX P6, R14, R13, R12, R11 ;  /* 0x0000000c0d0e7389 */ /* 0x00006400000c000b */
[----:B01----:R-:W-:Y:S01]  /*2f270*/  ENDCOLLECTIVE ;  /* 0x000000000000791b */ /* 0x003fe20003800000 */
.L_x_2757:
[----:B------:R-:W-:Y:S01]  /*2f280*/  MOV R13, R47 ;  /* 0x0000002f000d7202 */ /* 0x000fe20000000f00 */
[----:B------:R-:W-:Y:S02]  /*2f290*/  IMAD.MOV.U32 R12, RZ, RZ, R0 ;  /* 0x000000ffff0c7224 */ /* 0x000fe400078e0000 */
[----:B------:R-:W-:-:S07]  /*2f2a0*/  IMAD.MOV.U32 R66, RZ, RZ, R14 ;  /* 0x000000ffff427224 */ /* 0x000fce00078e000e */
[----:B------:R-:W-:Y:S05]  /*2f2b0*/  WARPSYNC.COLLECTIVE R15, `(.L_x_2758) ;  /* 0x000000000f087348 */ /* 0x000fea0003c00000 */
[----:B------:R0:W1:Y:S02]  /*2f2c0*/  SHFL.IDX P6, R14, R13, R12, R11 ;  /* 0x0000000c0d0e7389 */ /* 0x00006400000c000b */
[----:B01----:R-:W-:Y:S01]  /*2f2d0*/  ENDCOLLECTIVE ;  /* 0x000000000000791b */ /* 0x003fe20003800000 */
.L_x_2758:
[----:B------:R-:W-:Y:S02]  /*2f2e0*/  IMAD.MOV.U32 R13, RZ, RZ, R68 ;  /* 0x000000ffff0d7224 */ /* 0x000fe400078e0044 */
[----:B------:R-:W-:Y:S02]  /*2f2f0*/  IMAD.MOV.U32 R12, RZ, RZ, R3 ;  /* 0x000000ffff0c7224 */ /* 0x000fe400078e0003 */
[----:B------:R-:W-:-:S07]  /*2f300*/  IMAD.MOV.U32 R47, RZ, RZ, R14 ;  /* 0x000000ffff2f7224 */ /* 0x000fce00078e000e */
[----:B------:R-:W-:Y:S05]  /*2f310*/  WARPSYNC.COLLECTIVE R15, `(.L_x_2759) ;  /* 0x000000000f087348 */ /* 0x000fea0003c00000 */
[----:B------:R0:W1:Y:S02]  /*2f320*/  SHFL.IDX P6, R14, R13, R12, R11 ;  /* 0x0000000c0d0e7389 */ /* 0x00006400000c000b */
[----:B01----:R-:W-:Y:S01]  /*2f330*/  ENDCOLLECTIVE ;  /* 0x000000000000791b */ /* 0x003fe20003800000 */
.L_x_2759:
[----:B------:R-:W-:Y:S02]  /*2f340*/  IMAD.MOV.U32 R13, RZ, RZ, R49 ;  /* 0x000000ffff0d7224 */ /* 0x000fe400078e0031 */
[----:B------:R-:W-:Y:S02]  /*2f350*/  IMAD.MOV.U32 R12, RZ, RZ, R0 ;  /* 0x000000ffff0c7224 */ /* 0x000fe400078e0000 */
[----:B------:R-:W-:-:S07]  /*2f360*/  IMAD.MOV.U32 R68, RZ, RZ, R14 ;  /* 0x000000ffff447224 */ /* 0x000fce00078e000e */
[----:B------:R-:W-:Y:S05]  /*2f370*/  WARPSYNC.COLLECTIVE R15, `(.L_x_2760) ;  /* 0x000000000f087348 */ /* 0x000fea0003c00000 */
[----:B------:R0:W1:Y:S02]  /*2f380*/  SHFL.IDX P6, R14, R13, R12, R11 ;  /* 0x0000000c0d0e7389 */ /* 0x00006400000c000b */
[----:B01----:R-:W-:Y:S01]  /*2f390*/  ENDCOLLECTIVE ;  /* 0x000000000000791b */ /* 0x003fe20003800000 */
.L_x_2760:
        /* <DEDUP_REMOVED lines=8> */
.L_x_2761:
[----:B------:R-:W-:Y:S02]  /*2f420*/  IMAD.MOV.U32 R13, RZ, RZ, R51 ;  /* 0x000000ffff0d7224 */ /* 0x000fe400078e0033 */
[----:B------:R-:W-:Y:S02]  /*2f430*/  IMAD.MOV.U32 R12, RZ, RZ, R0 ;  /* 0x000000ffff0c7224 */ /* 0x000fe400078e0000 */
[----:B------:R-:W-:-:S07]  /*2f440*/  IMAD.MOV.U32 R70, RZ, RZ, R14 ;  /* 0x000000ffff467224 */ /* 0x000fce00078e000e */
[----:B------:R-:W-:Y:S05]  /*2f450*/  WARPSYNC.COLLECTIVE R15, `(.L_x_2762) ;  /* 0x000000000f087348 */ /* 0x000fea0003c00000 */
[----:B------:R0:W1:Y:S02]  /*2f460*/  SHFL.IDX P6, R14, R13, R12, R11 ;  /* 0x0000000c0d0e7389 */ /* 0x00006400000c000b */
[----:B01----:R-:W-:Y:S01]  /*2f470*/  ENDCOLLECTIVE ;  /* 0x000000000000791b */ /* 0x003fe20003800000 */
.L_x_2762:
        /* <DEDUP_REMOVED lines=8> */
.L_x_2763:
[----:B------:R-:W-:Y:S02]  /*2f500*/  IMAD.MOV.U32 R13, RZ, RZ, R53 ;  /* 0x000000ffff0d7224 */ /* 0x000fe400078e0035 */
[----:B------:R-:W-:Y:S02]  /*2f510*/  IMAD.MOV.U32 R12, RZ, RZ, R0 ;  /* 0x000000ffff0c7224 */ /* 0x000fe400078e0000 */
[----:B------:R-:W-:-:S07]  /*2f520*/  IMAD.MOV.U32 R72, RZ, RZ, R14 ;  /* 0x000000ffff487224 */ /* 0x000fce00078e000e */
[----:B------:R-:W-:Y:S05]  /*2f530*/  WARPSYNC.COLLECTIVE R15, `(.L_x_2764) ;  /* 0x000000000f087348 */ /* 0x000fea0003c00000 */
[----:B------:R0:W1:Y:S02]  /*2f540*/  SHFL.IDX P6, R14, R13, R12, R11 ;  /* 0x0000000c0d0e7389 */ /* 0x00006400000c000b */
[----:B01----:R-:W-:Y:S01]  /*2f550*/  ENDCOLLECTIVE ;  /* 0x000000000000791b */ /* 0x003fe20003800000 */
.L_x_2764:
        /* <DEDUP_REMOVED lines=8> */
.L_x_2765:
[----:B------:R-:W-:Y:S01]  /*2f5e0*/  MOV R13, R55 ;  /* 0x00000037000d7202 */ /* 0x000fe20000000f00 */
[----:B------:R-:W-:Y:S02]  /*2f5f0*/  IMAD.MOV.U32 R12, RZ, RZ, R0 ;  /* 0x000000ffff0c7224 */ /* 0x000fe400078e0000 */
[----:B------:R-:W-:-:S07]  /*2f600*/  IMAD.MOV.U32 R74, RZ, RZ, R14 ;  /* 0x000000ffff4a7224 */ /* 0x000fce00078e000e */
[----:B------:R-:W-:Y:S05]  /*2f610*/  WARPSYNC.COLLECTIVE R15, `(.L_x_2766) ;  /* 0x000000000f087348 */ /* 0x000fea0003c00000 */
[----:B------:R0:W1:Y:S02]  /*2f620*/  SHFL.IDX P6, R14, R13, R12, R11 ;  /* 0x0000000c0d0e7389 */ /* 0x00006400000c000b */
[----:B01----:R-:W-:Y:S01]  /*2f630*/  ENDCOLLECTIVE ;  /* 0x000000000000791b */ /* 0x003fe20003800000 */
.L_x_2766:
        /* <DEDUP_REMOVED lines=8> */
.L_x_2767:
[----:B------:R-:W-:Y:S02]  /*2f6c0*/  IMAD.MOV.U32 R13, RZ, RZ, R57 ;  /* 0x000000ffff0d7224 */ /* 0x000fe400078e0039 */
[----:B------:R-:W-:Y:S02]  /*2f6d0*/  IMAD.MOV.U32 R12, RZ, RZ, R0 ;  /* 0x000000ffff0c7224 */ /* 0x000fe400078e0000 */
[----:B------:R-:W-:-:S07]  /*2f6e0*/  IMAD.MOV.U32 R76, RZ, RZ, R14 ;  /* 0x000000ffff4c7224 */ /* 0x000fce00078e000e */
[----:B------:R-:W-:Y:S05]  /*2f6f0*/  WARPSYNC.COLLECTIVE R15, `(.L_x_2768) ;  /* 0x000000000f087348 */ /* 0x000fea0003c00000 */
[----:B------:R0:W1:Y:S02]  /*2f700*/  SHFL.IDX P6, R14, R13, R12, R11 ;  /* 0x0000000c0d0e7389 */ /* 0x00006400000c000b */
[----:B01----:R-:W-:Y:S01]  /*2f710*/  ENDCOLLECTIVE ;  /* 0x000000000000791b */ /* 0x003fe20003800000 */
.L_x_2768:
[----:B------:R-:W-:Y:S01]  /*2f720*/  SEL R41, R55, R76, P0 ;  /* 0x0000004c37297207 */ /* 0x000fe20000000000 */
[----:B------:R-:W-:Y:S02]  /*2f730*/  IMAD.MOV.U32 R13, RZ, RZ, R78 ;  /* 0x000000ffff0d7224 */ /* 0x000fe400078e004e */
[----:B------:R-:W-:Y:S01]  /*2f740*/  IMAD.MOV.U32 R12, RZ, RZ, R3 ;  /* 0x000000ffff0c7224 */ /* 0x000fe200078e0003 */
[----:B------:R-:W-:-:S07]  /*2f750*/  MOV R57, R14 ;  /* 0x0000000e00397202 */ /* 0x000fce0000000f00 */
[----:B------:R-:W-:Y:S05]  /*2f760*/  WARPSYNC.COLLECTIVE R15, `(.L_x_2769) ;  /* 0x000000000f087348 */ /* 0x000fea0003c00000 */
[----:B------:R0:W1:Y:S02]  /*2f770*/  SHFL.IDX P6, R14, R13, R12, R11 ;  /* 0x0000000c0d0e7389 */ /* 0x00006400000c000b */
[----:B01----:R-:W-:Y:S01]  /*2f780*/  ENDCOLLECTIVE ;  /* 0x000000000000791b */ /* 0x003fe20003800000 */
.L_x_2769:
[----:B------:R-:W-:Y:S02]  /*2f790*/  IMAD.MOV.U32 R13, RZ, RZ, R59 ;  /* 0x000000ffff0d7224 */ /* 0x000fe400078e003b */
[----:B------:R-:W-:Y:S02]  /*2f7a0*/  IMAD.MOV.U32 R12, RZ, RZ, R0 ;  /* 0x000000ffff0c7224 */ /* 0x000fe400078e0000 */
[----:B------:R-:W-:-:S07]  /*2f7b0*/  IMAD.MOV.U32 R78, RZ, RZ, R14 ;  /* 0x000000ffff4e7224 */ /* 0x000fce00078e000e */
[----:B------:R-:W-:Y:S05]  /*2f7c0*/  WARPSYNC.COLLECTIVE R15, `(.L_x_2770) ;  /* 0x000000000f087348 */ /* 0x000fea0003c00000 */
[----:B------:R0:W1:Y:S02]  /*2f7d0*/  SHFL.IDX P6, R14, R13, R12, R11 ;  /* 0x0000000c0d0e7389 */ /* 0x00006400000c000b */
[----:B01----:R-:W-:Y:S01]  /*2f7e0*/  ENDCOLLECTIVE ;  /* 0x000000000000791b */ /* 0x003fe20003800000 */
.L_x_2770:
[----:B------:R-:W-:Y:S01]  /*2f7f0*/  SEL R47, R78, R57, P0 ;  /* 0x000000394e2f7207 */ /* 0x000fe20000000000 */
[----:B------:R-:W-:Y:S01]  /*2f800*/  IMAD.MOV.U32 R13, RZ, RZ, R80 ;  /* 0x000000ffff0d7224 */ /* 0x000fe200078e0050 */
[----:B------:R-:W-:Y:S01]  /*2f810*/  MOV R12, R3 ;  /* 0x00000003000c7202 */ /* 0x000fe20000000f00 */
[----:B------:R-:W-:-:S07]  /*2f820*/  IMAD.MOV.U32 R59, RZ, RZ, R14 ;  /* 0x000000ffff3b7224 */ /* 0x000fce00078e000e */
[----:B------:R-:W-:Y:S05]  /*2f830*/  WARPSYNC.COLLECTIVE R15, `(.L_x_2771) ;  /* 0x000000000f087348 */ /* 0x000fea0003c00000 */
[----:B------:R0:W1:Y:S02]  /*2f840*/  SHFL.IDX P6, R14, R13, R12, R11 ;  /* 0x0000000c0d0e7389 */ /* 0x00006400000c000b */
[----:B01----:R-:W-:Y:S01]  /*2f850*/  ENDCOLLECTIVE ;  /* 0x000000000000791b */ /* 0x003fe20003800000 */
.L_x_2771:
[----:B------:R-:W-:Y:S02]  /*2f860*/  IMAD.MOV.U32 R13, RZ, RZ, R63 ;  /* 0x000000ffff0d7224 */ /* 0x000fe400078e003f */
[----:B------:R-:W-:Y:S02]  /*2f870*/  IMAD.MOV.U32 R12, RZ, RZ, R0 ;  /* 0x000000ffff0c7224 */ /* 0x000fe400078e0000 */
[----:B------:R-:W-:-:S07]  /*2f880*/  IMAD.MOV.U32 R80, RZ, RZ, R14 ;  /* 0x000000ffff507224 */ /* 0x000fce00078e000e */
[----:B------:R-:W-:Y:S05]  /*2f890*/  WARPSYNC.COLLECTIVE R15, `(.L_x_2772) ;  /* 0x000000000f087348 */ /* 0x000fea0003c00000 */
[----:B------:R0:W1:Y:S02]  /*2f8a0*/  SHFL.IDX P6, R14, R13, R12, R11 ;  /* 0x0000000c0d0e7389 */ /* 0x00006400000c000b */
[----:B01----:R-:W-:Y:S01]  /*2f8b0*/  ENDCOLLECTIVE ;  /* 0x000000000000791b */ /* 0x003fe20003800000 */
.L_x_2772:
        /* <DEDUP_REMOVED lines=8> */
.L_x_2773:
[----:B------:R-:W-:Y:S01]  /*2f940*/  MOV R13, R65 ;  /* 0x00000041000d7202 */ /* 0x000fe20000000f00 */
[----:B------:R-:W-:Y:S02]  /*2f950*/  IMAD.MOV.U32 R12, RZ, RZ, R0 ;  /* 0x000000ffff0c7224 */ /* 0x000fe400078e0000 */
[----:B------:R-:W-:-:S07]  /*2f960*/  IMAD.MOV.U32 R82, RZ, RZ, R14 ;  /* 0x000000ffff527224 */ /* 0x000fce00078e000e */
[----:B------:R-:W-:Y:S05]  /*2f970*/  WARPSYNC.COLLECTIVE R15, `(.L_x_2774) ;  /* 0x000000000f087348 */ /* 0x000fea0003c00000 */
[----:B------:R0:W1:Y:S02]  /*2f980*/  SHFL.IDX P6, R14, R13, R12, R11 ;  /* 0x0000000c0d0e7389 */ /* 0x00006400000c000b */
[----:B01----:R-:W-:Y:S01]  /*2f990*/  ENDCOLLECTIVE ;  /* 0x000000000000791b */ /* 0x003fe20003800000 */
.L_x_2774:
[----:B------:R-:W-:Y:S01]  /*2f9a0*/  SEL R53, R63, R82, P0 ;  /* 0x000000523f357207 */ /* 0x000fe20000000000 */
[----:B------:R-:W-:Y:S02]  /*2f9b0*/  IMAD.MOV.U32 R13, RZ, RZ, R84 ;  /* 0x000000ffff0d7224 */ /* 0x000fe400078e0054 */
[----:B------:R-:W-:Y:S02]  /*2f9c0*/  IMAD.MOV.U32 R12, RZ, RZ, R3 ;  /* 0x000000ffff0c7224 */ /* 0x000fe400078e0003 */
[----:B------:R-:W-:-:S07]  /*2f9d0*/  IMAD.MOV.U32 R65, RZ, RZ, R14 ;  /* 0x000000ffff417224 */ /* 0x000fce00078e000e */
[----:B------:R-:W-:Y:S05]  /*2f9e0*/  WARPSYNC.COLLECTIVE R15, `(.L_x_2775) ;  /* 0x000000000f087348 */ /* 0x000fea0003c00000 */
[----:B------:R0:W1:Y:S02]  /*2f9f0*/  SHFL.IDX P6, R14, R13, R12, R11 ;  /* 0x0000000c0d0e7389 */ /* 0x00006400000c000b */
[----:B01----:R-:W-:Y:S01]  /*2fa00*/  ENDCOLLECTIVE ;  /* 0x000000000000791b */ /* 0x003fe20003800000 */
.L_x_2775:
        /* <DEDUP_REMOVED lines=11> */
.L_x_2556:
[----:B------:R-:W-:Y:S01]  /*2fac0*/  IMAD.MOV.U32 R13, RZ, RZ, R2 ;  /* 0x000000ffff0d7224 */ /* 0x000fe200078e0002 */
[----:B------:R-:W-:Y:S01]  /*2fad0*/  MOV R12, RZ ;  /* 0x000000ff000c7202 */ /* 0x000fe20000000f00 */
[----:B------:R-:W-:Y:S02]  /*2fae0*/  IMAD.MOV.U32 R11, RZ, RZ, 0x181f ;  /* 0x0000181fff0b7424 */ /* 0x000fe400078e00ff */
[----:B------:R-:W-:-:S07]  /*2faf0*/  IMAD.MOV.U32 R15, RZ, RZ, -0x1 ;  /* 0xffffffffff0f7424 */ /* 0x000fce00078e00ff */
[----:B0-----:R-:W-:Y:S05]  /*2fb00*/  WARPSYNC.COLLECTIVE R15, `(.L_x_2777) ;  /* 0x000000000f087348 */ /* 0x001fea0003c00000 */
[----:B------:R1:W2:Y:S02]  /*2fb10*/  SHFL.IDX P6, R14, R13, R12, R11 ;  /* 0x0000000c0d0e7389 */ /* 0x0002a400000c000b */
[----:B012---:R-:W-:Y:S01]  /*2fb20*/  ENDCOLLECTIVE ;  /* 0x000000000000791b */ /* 0x007fe20003800000 */
.L_x_2777:
[----:B------:R-:W-:Y:S02]  /*2fb30*/  IMAD.MOV.U32 R13, RZ, RZ, R0 ;  /* 0x000000ffff0d7224 */ /* 0x000fe400078e0000 */
[----:B------:R-:W-:-:S07]  /*2fb40*/  IMAD.MOV.U32 R3, RZ, RZ, R14 ;  /* 0x000000ffff037224 */ /* 0x000fce00078e000e */
[----:B------:R-:W-:Y:S05]  /*2fb50*/  WARPSYNC.COLLECTIVE R15, `(.L_x_2778) ;  /* 0x000000000f087348 */ /* 0x000fea0003c00000 */
[----:B------:R0:W1:Y:S02]  /*2fb60*/  SHFL.IDX P6, R14, R13, R12, R11 ;  /* 0x0000000c0d0e7389 */ /* 0x00006400000c000b */
[----:B01----:R-:W-:Y:S01]  /*2fb70*/  ENDCOLLECTIVE ;  /* 0x000000000000791b */ /* 0x003fe20003800000 */
.L_x_2778:
[----:B------:R-:W-:Y:S05]  /*2fb80*/  BRA `(.L_x_2779) ;  /* 0xffffff60002c7947 */ /* 0x000fea000383ffff */
.L_x_2559:
[----:B------:R-:W-:Y:S01]  /*2fb90*/  BSSY B1, `(.L_x_2780) ;  /* 0x0000008000017945 */ /* 0x000fe20003800000 */
[----:B------:R-:W-:Y:S01]  /*2fba0*/  IMAD.MOV.U32 R13, RZ, RZ, R2 ;  /* 0x000000ffff0d7224 */ /* 0x000fe200078e0002 */
[----:B----4-:R-:W-:Y:S01]  /*2fbb0*/  MOV R15, 0xffffffff ;  /* 0xffffffff000f7802 */ /* 0x010fe20000000f00 */
[----:B------:R-:W-:Y:S02]  /*2fbc0*/  IMAD.MOV.U32 R12, RZ, RZ, 0x1 ;  /* 0x00000001ff0c7424 */ /* 0x000fe400078e00ff */
[----:B------:R-:W-:-:S07]  /*2fbd0*/  IMAD.MOV.U32 R11, RZ, RZ, 0x181f ;  /* 0x0000181fff0b7424 */ /* 0x000fce00078e00ff */
[----:B0123--:R-:W-:Y:S05]  /*2fbe0*/  WARPSYNC.COLLECTIVE R15, `(.L_x_2781) ;  /* 0x000000000f087348 */ /* 0x00ffea0003c00000 */
[----:B---3--:R3:W4:Y:S02]  /*2fbf0*/  SHFL.IDX P6, R14, R13, R12, R11 ;  /* 0x0000000c0d0e7389 */ /* 0x00872400000c000b */
[----:B01234-:R-:W-:Y:S01]  /*2fc00*/  ENDCOLLECTIVE ;  /* 0x000000000000791b */ /* 0x01ffe20003800000 */
.L_x_2781:
[----:B------:R-:W-:Y:S05]  /*2fc10*/  BSYNC B1 ;  /* 0x0000000000017941 */ /* 0x000fea0003800000 */
.L_x_2780:
[----:B------:R-:W-:Y:S02]  /*2fc20*/  IMAD.MOV.U32 R13, RZ, RZ, R0 ;  /* 0x000000ffff0d7224 */ /* 0x000fe400078e0000 */
[----:B------:R-:W-:Y:S02]  /*2fc30*/  IMAD.MOV.U32 R12, RZ, RZ, 0x1 ;  /* 0x00000001ff0c7424 */ /* 0x000fe400078e00ff */
[----:B------:R-:W-:Y:S02]  /*2fc40*/  IMAD.MOV.U32 R11, RZ, RZ, 0x181f ;  /* 0x0000181fff0b7424 */ /* 0x000fe400078e00ff */
[----:B------:R-:W-:Y:S02]  /*2fc50*/  IMAD.MOV.U32 R15, RZ, RZ, -0x1 ;  /* 0xffffffffff0f7424 */ /* 0x000fe400078e00ff */
[----:B------:R-:W-:-:S07]  /*2fc60*/  IMAD.MOV.U32 R3, RZ, RZ, R14 ;  /* 0x000000ffff037224 */ /* 0x000fce00078e000e */
[----:B------:R-:W-:Y:S05]  /*2fc70*/  WARPSYNC.COLLECTIVE R15, `(.L_x_2782) ;  /* 0x000000000f087348 */ /* 0x000fea0003c00000 */
[----:B------:R0:W1:Y:S02]  /*2fc80*/  SHFL.IDX P6, R14, R13, R12, R11 ;  /* 0x0000000c0d0e7389 */ /* 0x00006400000c000b */
[----:B01----:R-:W-:Y:S01]  /*2fc90*/  ENDCOLLECTIVE ;  /* 0x000000000000791b */ /* 0x003fe20003800000 */
.L_x_2782:
[----:B------:R-:W-:Y:S05]  /*2fca0*/  BRA `(.L_x_2783) ;  /* 0xffffff6000587947 */ /* 0x000fea000383ffff */
.L_x_2562:
[----:B------:R-:W-:Y:S01]  /*2fcb0*/  BSSY B1, `(.L_x_2784) ;  /* 0x0000008000017945 */ /* 0x000fe20003800000 */
[----:B------:R-:W-:Y:S01]  /*2fcc0*/  IMAD.MOV.U32 R13, RZ, RZ, R2 ;  /* 0x000000ffff0d7224 */ /* 0x000fe200078e0002 */
[----:B----4-:R-:W-:Y:S01]  /*2fcd0*/  MOV R11, 0x181f ;  /* 0x0000181f000b7802 */ /* 0x010fe20000000f00 */
[----:B------:R-:W-:Y:S02]  /*2fce0*/  IMAD.MOV.U32 R12, RZ, RZ, 0x2 ;  /* 0x00000002ff0c7424 */ /* 0x000fe400078e00ff */
[----:B------:R-:W-:-:S07]  /*2fcf0*/  IMAD.MOV.U32 R15, RZ, RZ, -0x1 ;  /* 0xffffffffff0f7424 */ /* 0x000fce00078e00ff */
[----:B0123--:R-:W-:Y:S05]  /*2fd00*/  WARPSYNC.COLLECTIVE R15, `(.L_x_2785) ;  /* 0x000000000f087348 */ /* 0x00ffea0003c00000 */
[----:B---3--:R3:W4:Y:S02]  /*2fd10*/  SHFL.IDX P6, R14, R13, R12, R11 ;  /* 0x0000000c0d0e7389 */ /* 0x00872400000c000b */
[----:B01234-:R-:W-:Y:S01]  /*2fd20*/  ENDCOLLECTIVE ;  /* 0x000000000000791b */ /* 0x01ffe20003800000 */
.L_x_2785:
[----:B------:R-:W-:Y:S05]  /*2fd30*/  BSYNC B1 ;  /* 0x0000000000017941 */ /* 0x000fea0003800000 */
.L_x_2784:
        /* <DEDUP_REMOVED lines=8> */
.L_x_2786:
[----:B------:R-:W-:Y:S05]  /*2fdc0*/  BRA `(.L_x_2787) ;  /* 0xffffff6000807947 */ /* 0x000fea000383ffff */
.L_x_2565:
[----:B------:R-:W-:Y:S01]  /*2fdd0*/  BSSY B1, `(.L_x_2788) ;  /* 0x0000008000017945 */ /* 0x000fe20003800000 */
[----:B------:R-:W-:Y:S01]  /*2fde0*/  IMAD.MOV.U32 R13, RZ, RZ, R2 ;  /* 0x000000ffff0d7224 */ /* 0x000fe200078e0002 */
[----:B------:R-:W-:Y:S01]  /*2fdf0*/  MOV R12, 0x3 ;  /* 0x00000003000c7802 */ /* 0x000fe20000000f00 */
[----:B0-----:R-:W-:Y:S02]  /*2fe00*/  IMAD.MOV.U32 R11, RZ, RZ, 0x181f ;  /* 0x0000181fff0b7424 */ /* 0x001fe400078e00ff */
[----:B------:R-:W-:-:S07]  /*2fe10*/  IMAD.MOV.U32 R15, RZ, RZ, -0x1 ;  /* 0xffffffffff0f7424 */ /* 0x000fce00078e00ff */
[----:B-1234-:R-:W-:Y:S05]  /*2fe20*/  WARPSYNC.COLLECTIVE R15, `(.L_x_2789) ;  /* 0x000000000f087348 */ /* 0x01efea0003c00000 */
[----:B----4-:R0:W4:Y:S02]  /*2fe30*/  SHFL.IDX P6, R14, R13, R12, R11 ;  /* 0x0000000c0d0e7389 */ /* 0x01012400000c000b */
[----:B01234-:R-:W-:Y:S01]  /*2fe40*/  ENDCOLLECTIVE ;  /* 0x000000000000791b */ /* 0x01ffe20003800000 */
.L_x_2789:
[----:B------:R-:W-:Y:S05]  /*2fe50*/  BSYNC B1 ;  /* 0x0000000000017941 */ /* 0x000fea0003800000 */
.L_x_2788:
        /* <DEDUP_REMOVED lines=8> */
.L_x_2790:
[----:B------:R-:W-:Y:S05]  /*2fee0*/  BRA `(.L_x_2791) ;  /* 0xffffff6000a87947 */ /* 0x000fea000383ffff */
.L_x_2582:
[----:B------:R-:W2:Y:S01]  /*2fef0*/  S2R R8, SR_TID.X ;  /* 0x0000000000087919 */ /* 0x000ea20000002100 */
[----:B------:R-:W-:Y:S01]  /*2ff00*/  BSSY B1, `(.L_x_2792) ;  /* 0x000000a000017945 */ /* 0x000fe20003800000 */
[----:B------:R-:W-:Y:S02]  /*2ff10*/  IMAD.MOV.U32 R12, RZ, RZ, RZ ;  /* 0x000000ffff0c7224 */ /* 0x000fe400078e00ff */
[----:B-1----:R-:W-:Y:S02]  /*2ff20*/  IMAD.MOV.U32 R11, RZ, RZ, 0x1f ;  /* 0x0000001fff0b7424 */ /* 0x002fe400078e00ff */
[----:B------:R-:W-:Y:S01]  /*2ff30*/  IMAD.MOV.U32 R15, RZ, RZ, -0x1 ;  /* 0xffffffffff0f7424 */ /* 0x000fe200078e00ff */
[----:B--2---:R-:W-:-:S04]  /*2ff40*/  SHF.R.U32.HI R8, RZ, 0x5, R8 ;  /* 0x00000005ff087819 */ /* 0x004fc80000011608 */
[----:B------:R-:W-:-:S04]  /*2ff50*/  LOP3.LUT R8, R8, 0x3, RZ, 0xc0, !PT ;  /* 0x0000000308087812 */ /* 0x000fc800078ec0ff */
[----:B------:R-:W-:-:S07]  /*2ff60*/  MOV R13, R8 ;  /* 0x00000008000d7202 */ /* 0x000fce0000000f00 */
[----:B0-----:R-:W-:Y:S05]  /*2ff70*/  WARPSYNC.COLLECTIVE R15, `(.L_x_2793) ;  /* 0x000000000f087348 */ /* 0x001fea0003c00000 */
[----:B0-----:R0:W1:Y:S02]  /*2ff80*/  SHFL.IDX P6, R14, R13, R12, R11 ;  /* 0x0000000c0d0e7389 */ /* 0x00106400000c000b */
[----:B01----:R-:W-:Y:S01]  /*2ff90*/  ENDCOLLECTIVE ;  /* 0x000000000000791b */ /* 0x003fe20003800000 */
.L_x_2793:
[----:B------:R-:W-:Y:S05]  /*2ffa0*/  BSYNC B1 ;  /* 0x0000000000017941 */ /* 0x000fea0003800000 */
.L_x_2792:
[----:B------:R-:W-:Y:S05]  /*2ffb0*/  BRA `(.L_x_2794) ;  /* 0xffffff7800987947 */ /* 0x000fea000383ffff */
.L_x_2584:
[----:B------:R-:W-:Y:S01]  /*2ffc0*/  BSSY B1, `(.L_x_2795) ;  /* 0x0000006000017945 */ /* 0x000fe20003800000 */
[----:B------:R-:W-:-:S07]  /*2ffd0*/  IMAD.MOV.U32 R15, RZ, RZ, -0x1 ;  /* 0xffffffffff0f7424 */ /* 0x000fce00078e00ff */
[----:B01----:R-:W-:Y:S05]  /*2ffe0*/  WARPSYNC.COLLECTIVE R15, `(.L_x_2796) ;  /* 0x000000000f0c7348 */ /* 0x003fea0003c00000 */
[----:B------:R-:W-:Y:S02]  /*2fff0*/  ELECT P6, UR62, PT ;  /* 0x00000000003e782f */ /* 0x000fe400038c0000 */
[----:B------:R-:W-:Y:S01]  /*30000*/  MOV R14, UR62 ;  /* 0x0000003e000e7c02 */ /* 0x000fe20008000f00 */
[----:B01----:R-:W-:Y:S10]  /*30010*/  ENDCOLLECTIVE ;  /* 0x000000000000791b */ /* 0x003ff40003800000 */
.L_x_2796:
[----:B------:R-:W-:Y:S05]  /*30020*/  BSYNC B1 ;  /* 0x0000000000017941 */ /* 0x000fea0003800000 */
.L_x_2795:
[----:B------:R-:W-:Y:S05]  /*30030*/  BRA `(.L_x_2583) ;  /* 0xffffff7800907947 */ /* 0x000fea000383ffff */
.L_x_2586:
[----:B0-----:R-:W2:Y:S02]  /*30040*/  LDL R5, [R1+0x4] ;  /* 0x0000040001057983 */ /* 0x001ea40000100800 */
[----:B--2---:R0:W2:Y:S02]  /*30050*/  SYNCS.PHASECHK.TRANS64.TRYWAIT P0, [R5+URZ+0x33420], R4 ;  /* 0x03342004050075a7 */ /* 0x0040a4000800017f */
[----:B--2---:R-:W-:Y:S05]  /*30060*/  @!P0 NANOSLEEP.SYNCS 0x989680 ;  /* 0x009896800000895d */ /* 0x004fea0003900000 */
[----:B------:R-:W2:Y:S02]  /*30070*/  @!P0 SYNCS.PHASECHK.TRANS64 P0, [R5+URZ+0x33420], R4 ;  /* 0x03342004050085a7 */ /* 0x000ea4000800007f */
[----:B--2---:R-:W-:Y:S05]  /*30080*/  @!P0 BRA `(.L_x_2586) ;  /* 0xfffffffc00ec8947 */ /* 0x004fea000383ffff */
[----:B------:R-:W-:Y:S05]  /*30090*/  BRA `(.L_x_2797) ;  /* 0xffffff7800a07947 */ /* 0x000fea000383ffff */
.L_x_2590:
[----:B0-----:R0:W2:Y:S02]  /*300a0*/  SYNCS.PHASECHK.TRANS64.TRYWAIT P0, [R6+URZ+0x334a0], R10 ;  /* 0x0334a00a060075a7 */ /* 0x0010a4000800017f */
[----:B--2---:R-:W-:Y:S05]  /*300b0*/  @!P0 NANOSLEEP.SYNCS 0x989680 ;  /* 0x009896800000895d */ /* 0x004fea0003900000 */
[----:B------:R-:W2:Y:S02]  /*300c0*/  @!P0 SYNCS.PHASECHK.TRANS64 P0, [R6+URZ+0x334a0], R10 ;  /* 0x0334a00a060085a7 */ /* 0x000ea4000800007f */
[----:B--2---:R-:W-:Y:S05]  /*300d0*/  @!P0 BRA `(.L_x_2590) ;  /* 0xfffffffc00f08947 */ /* 0x004fea000383ffff */
[----:B------:R-:W-:Y:S05]  /*300e0*/  BRA `(.L_x_2798) ;  /* 0xffffff7800c87947 */ /* 0x000fea000383ffff */
.L_x_2597:
[----:B--2---:R2:W3:Y:S02]  /*300f0*/  SYNCS.PHASECHK.TRANS64.TRYWAIT P0, [R6+URZ+0x334c0], R10 ;  /* 0x0334c00a060075a7 */ /* 0x0044e4000800017f */
[----:B---3--:R-:W-:Y:S05]  /*30100*/  @!P0 NANOSLEEP.SYNCS 0x989680 ;  /* 0x009896800000895d */ /* 0x008fea0003900000 */
[----:B------:R-:W3:Y:S02]  /*30110*/  @!P0 SYNCS.PHASECHK.TRANS64 P0, [R6+URZ+0x334c0], R10 ;  /* 0x0334c00a060085a7 */ /* 0x000ee4000800007f */
[----:B---3--:R-:W-:Y:S05]  /*30120*/  @!P0 BRA `(.L_x_2597) ;  /* 0xfffffffc00f08947 */ /* 0x008fea000383ffff */
[----:B------:R-:W-:Y:S05]  /*30130*/  BRA `(.L_x_2799) ;  /* 0xffffff7c00cc7947 */ /* 0x000fea000383ffff */
.L_x_2606:
[----:B0-----:R0:W2:Y:S02]  /*30140*/  SYNCS.PHASECHK.TRANS64.TRYWAIT P1, [R8+URZ+0x334a0], R7 ;  /* 0x0334a007080075a7 */ /* 0x0010a4000802017f */
[----:B--2---:R-:W-:Y:S05]  /*30150*/  @!P1 NANOSLEEP.SYNCS 0x989680 ;  /* 0x009896800000995d */ /* 0x004fea0003900000 */
[----:B------:R-:W2:Y:S02]  /*30160*/  @!P1 SYNCS.PHASECHK.TRANS64 P1, [R8+URZ+0x334a0], R7 ;  /* 0x0334a007080095a7 */ /* 0x000ea4000802007f */
[----:B--2---:R-:W-:Y:S05]  /*30170*/  @!P1 BRA `(.L_x_2606) ;  /* 0xfffffffc00f09947 */ /* 0x004fea000383ffff */
[----:B------:R-:W-:Y:S05]  /*30180*/  BRA `(.L_x_2800) ;  /* 0xffffff84001c7947 */ /* 0x000fea000383ffff */
.L_x_2613:
[----:B--2---:R2:W3:Y:S02]  /*30190*/  SYNCS.PHASECHK.TRANS64.TRYWAIT P1, [R8+URZ+0x334c0], R7 ;  /* 0x0334c007080075a7 */ /* 0x0044e4000802017f */
[----:B---3--:R-:W-:Y:S05]  /*301a0*/  @!P1 NANOSLEEP.SYNCS 0x989680 ;  /* 0x009896800000995d */ /* 0x008fea0003900000 */
[----:B------:R-:W3:Y:S02]  /*301b0*/  @!P1 SYNCS.PHASECHK.TRANS64 P1, [R8+URZ+0x334c0], R7 ;  /* 0x0334c007080095a7 */ /* 0x000ee4000802007f */
[----:B---3--:R-:W-:Y:S05]  /*301c0*/  @!P1 BRA `(.L_x_2613) ;  /* 0xfffffffc00f09947 */ /* 0x008fea000383ffff */
[----:B------:R-:W-:Y:S05]  /*301d0*/  BRA `(.L_x_2801) ;  /* 0xffffff88001c7947 */ /* 0x000fea000383ffff */
.L_x_2630:
[----:B------:R-:W2:Y:S01]  /*301e0*/  S2R R4, SR_TID.X ;  /* 0x0000000000047919 */ /* 0x000ea20000002100 */
[----:B------:R-:W-:Y:S01]  /*301f0*/  BSSY B0, `(.L_x_2802) ;  /* 0x000000a000007945 */ /* 0x000fe20003800000 */
[----:B------:R-:W-:Y:S01]  /*30200*/  IMAD.MOV.U32 R12, RZ, RZ, RZ ;  /* 0x000000ffff0c7224 */ /* 0x000fe200078e00ff */
[----:B------:R-:W-:Y:S01]  /*30210*/  MOV R15, 0xffffffff ;  /* 0xffffffff000f7802 */ /* 0x000fe20000000f00 */
[----:B-1----:R-:W-:Y:S01]  /*30220*/  IMAD.MOV.U32 R11, RZ, RZ, 0x1f ;  /* 0x0000001fff0b7424 */ /* 0x002fe200078e00ff */
[----:B--2---:R-:W-:-:S04]  /*30230*/  SHF.R.U32.HI R4, RZ, 0x5, R4 ;  /* 0x00000005ff047819 */ /* 0x004fc80000011604 */
[----:B------:R-:W-:-:S05]  /*30240*/  LOP3.LUT R4, R4, 0x3, RZ, 0xc0, !PT ;  /* 0x0000000304047812 */ /* 0x000fca00078ec0ff */
[----:B------:R-:W-:-:S07]  /*30250*/  IMAD.MOV.U32 R13, RZ, RZ, R4 ;  /* 0x000000ffff0d7224 */ /* 0x000fce00078e0004 */
[----:B0--3--:R-:W-:Y:S05]  /*30260*/  WARPSYNC.COLLECTIVE R15, `(.L_x_2803) ;  /* 0x000000000f087348 */ /* 0x009fea0003c00000 */
[----:B0-----:R0:W1:Y:S02]  /*30270*/  SHFL.IDX P6, R14, R13, R12, R11 ;  /* 0x0000000c0d0e7389 */ /* 0x00106400000c000b */
[----:B01-3--:R-:W-:Y:S01]  /*30280*/  ENDCOLLECTIVE ;  /* 0x000000000000791b */ /* 0x00bfe20003800000 */
.L_x_2803:
[----:B------:R-:W-:Y:S05]  /*30290*/  BSYNC B0 ;  /* 0x0000000000007941 */ /* 0x000fea0003800000 */
.L_x_2802:
[----:B------:R-:W-:Y:S05]  /*302a0*/  BRA `(.L_x_2804) ;  /* 0xffffff9400647947 */ /* 0x000fea000383ffff */
.L_x_2632:
[----:B------:R-:W-:Y:S01]  /*302b0*/  BSSY B0, `(.L_x_2805) ;  /* 0x0000006000007945 */ /* 0x000fe20003800000 */
[----:B------:R-:W-:-:S07]  /*302c0*/  IMAD.MOV.U32 R15, RZ, RZ, -0x1 ;  /* 0xffffffffff0f7424 */ /* 0x000fce00078e00ff */
[----:B01-3--:R-:W-:Y:S05]  /*302d0*/  WARPSYNC.COLLECTIVE R15, `(.L_x_2806) ;  /* 0x000000000f0c7348 */ /* 0x00bfea0003c00000 */
[----:B------:R-:W-:Y:S02]  /*302e0*/  ELECT P6, UR62, PT ;  /* 0x00000000003e782f */ /* 0x000fe400038c0000 */
[----:B------:R-:W-:Y:S01]  /*302f0*/  MOV R14, UR62 ;  /* 0x0000003e000e7c02 */ /* 0x000fe20008000f00 */
[----:B01-3--:R-:W-:Y:S10]  /*30300*/  ENDCOLLECTIVE ;  /* 0x000000000000791b */ /* 0x00bff40003800000 */
.L_x_2806:
[----:B------:R-:W-:Y:S05]  /*30310*/  BSYNC B0 ;  /* 0x0000000000007941 */ /* 0x000fea0003800000 */
.L_x_2805:
[----:B------:R-:W-:Y:S05]  /*30320*/  BRA `(.L_x_2807) ;  /* 0xffffff9400707947 */ /* 0x000fea000383ffff */
.L_x_2634:
[----:B0-----:R0:W2:Y:S02]  /*30330*/  SYNCS.PHASECHK.TRANS64.TRYWAIT P0, [R2+URZ+0x33480], R4 ;  /* 0x03348004020075a7 */ /* 0x0010a4000800017f */
[----:B--2---:R-:W-:Y:S05]  /*30340*/  @!P0 NANOSLEEP.SYNCS 0x989680 ;  /* 0x009896800000895d */ /* 0x004fea0003900000 */
[----:B------:R-:W2:Y:S02]  /*30350*/  @!P0 SYNCS.PHASECHK.TRANS64 P0, [R2+URZ+0x33480], R4 ;  /* 0x03348004020085a7 */ /* 0x000ea4000800007f */
[----:B--2---:R-:W-:Y:S05]  /*30360*/  @!P0 BRA `(.L_x_2634) ;  /* 0xfffffffc00f08947 */ /* 0x004fea000383ffff */
[----:B------:R-:W-:Y:S05]  /*30370*/  BRA `(.L_x_2808) ;  /* 0xffffff9400e47947 */ /* 0x000fea000383ffff */
.L_x_2636:
[----:B--2---:R2:W3:Y:S02]  /*30380*/  SYNCS.PHASECHK.TRANS64.TRYWAIT P0, [R2+URZ+0x33440], R4 ;  /* 0x03344004020075a7 */ /* 0x0044e4000800017f */
[----:B---3--:R-:W-:Y:S05]  /*30390*/  @!P0 NANOSLEEP.SYNCS 0x989680 ;  /* 0x009896800000895d */ /* 0x008fea0003900000 */
[----:B------:R-:W3:Y:S02]  /*303a0*/  @!P0 SYNCS.PHASECHK.TRANS64 P0, [R2+URZ+0x33440], R4 ;  /* 0x03344004020085a7 */ /* 0x000ee4000800007f */
[----:B---3--:R-:W-:Y:S05]  /*303b0*/  @!P0 BRA `(.L_x_2636) ;  /* 0xfffffffc00f08947 */ /* 0x008fea000383ffff */
[----:B------:R-:W-:Y:S05]  /*303c0*/  BRA `(.L_x_2809) ;  /* 0xffffff98006c7947 */ /* 0x000fea000383ffff */
.L_x_2640:
[----:B------:R-:W2:Y:S01]  /*303d0*/  LDL.LU R11, [R1+0x40] ;  /* 0x00004000010b7983 */ /* 0x000ea20000300800 */
[----:B------:R-:W-:Y:S01]  /*303e0*/  IMAD.MOV.U32 R13, RZ, RZ, R2 ;  /* 0x000000ffff0d7224 */ /* 0x000fe200078e0002 */
[----:B------:R-:W-:Y:S01]  /*303f0*/  LOP3.LUT R5, R5, 0x7f, RZ, 0xc0, !PT ;  /* 0x0000007f05057812 */ /* 0x000fe200078ec0ff */
[----:B------:R-:W-:Y:S02]  /*30400*/  IMAD.MOV.U32 R12, RZ, RZ, RZ ;  /* 0x000000ffff0c7224 */ /* 0x000fe400078e00ff */
[----:B------:R-:W-:Y:S01]  /*30410*/  IMAD.MOV.U32 R15, RZ, RZ, -0x1 ;  /* 0xffffffffff0f7424 */ /* 0x000fe200078e00ff */
[----:B------:R-:W-:-:S05]  /*30420*/  SHF.R.U32.HI R7, RZ, 0x2, R5 ;  /* 0x00000002ff077819 */ /* 0x000fca0000011605 */
[----:B------:R-:W-:-:S04]  /*30430*/  IMAD R17, R17, 0x80, R7 ;  /* 0x0000008011117824 */ /* 0x000fc800078e0207 */
[----:B------:R-:W-:Y:S02]  /*30440*/  VIADD R7, R17, 0x20 ;  /* 0x0000002011077836 */ /* 0x000fe40000000000 */
[----:B--2---:R-:W-:Y:S02]  /*30450*/  IMAD R0, R11, R8, RZ ;  /* 0x000000080b007224 */ /* 0x004fe400078e02ff */
[----:B------:R-:W-:-:S03]  /*30460*/  IMAD.MOV.U32 R11, RZ, RZ, 0x1c1f ;  /* 0x00001c1fff0b7424 */ /* 0x000fc600078e00ff */
[----:B------:R-:W-:-:S13]  /*30470*/  ISETP.GE.AND P4, PT, R17, R0, PT ;  /* 0x000000001100720c */ /* 0x000fda0003f86270 */
[----:B-----5:R-:W-:Y:S05]  /*30480*/  WARPSYNC.COLLECTIVE R15, `(.L_x_2810) ;  /* 0x000000000f087348 */ /* 0x020fea0003c00000 */
[----:B------:R0:W1:Y:S02]  /*30490*/  SHFL.IDX P6, R14, R13, R12, R11 ;  /* 0x0000000c0d0e7389 */ /* 0x00006400000c000b */
[----:B01---5:R-:W-:Y:S01]  /*304a0*/  ENDCOLLECTIVE ;  /* 0x000000000000791b */ /* 0x023fe20003800000 */
.L_x_2810:
[----:B------:R-:W-:Y:S02]  /*304b0*/  IMAD.MOV.U32 R13, RZ, RZ, R3 ;  /* 0x000000ffff0d7224 */ /* 0x000fe400078e0003 */
[----:B------:R-:W-:-:S07]  /*304c0*/  IMAD.MOV.U32 R4, RZ, RZ, R14 ;  /* 0x000000ffff047224 */ /* 0x000fce00078e000e */
[----:B------:R-:W-:Y:S05]  /*304d0*/  WARPSYNC.COLLECTIVE R15, `(.L_x_2811) ;  /* 0x000000000f087348 */ /* 0x000fea0003c00000 */
[----:B------:R0:W1:Y:S02]  /*304e0*/  SHFL.IDX P6, R14, R13, R12, R11 ;  /* 0x0000000c0d0e7389 */ /* 0x00006400000c000b */
[----:B01----:R-:W-:Y:S01]  /*304f0*/  ENDCOLLECTIVE ;  /* 0x000000000000791b */ /* 0x003fe20003800000 */
.L_x_2811:
[----:B------:R-:W-:Y:S02]  /*30500*/  IMAD.MOV.U32 R13, RZ, RZ, R2 ;  /* 0x000000ffff0d7224 */ /* 0x000fe400078e0002 */
[----:B------:R-:W-:Y:S01]  /*30510*/  IMAD.MOV.U32 R12, RZ, RZ, 0x1 ;  /* 0x00000001ff0c7424 */ /* 0x000fe200078e00ff */
[----:B------:R-:W-:-:S07]  /*30520*/  MOV R5, R14 ;  /* 0x0000000e00057202 */ /* 0x000fce0000000f00 */
[----:B------:R-:W-:Y:S05]  /*30530*/  WARPSYNC.COLLECTIVE R15, `(.L_x_2812) ;  /* 0x000000000f087348 */ /* 0x000fea0003c00000 */
[----:B------:R0:W1:Y:S02]  /*30540*/  SHFL.IDX P6, R14, R13, R12, R11 ;  /* 0x0000000c0d0e7389 */ /* 0x00006400000c000b */
[----:B01----:R-:W-:Y:S01]  /*30550*/  ENDCOLLECTIVE ;  /* 0x000000000000791b */ /* 0x003fe20003800000 */
.L_x_2812:
[----:B------:R-:W-:-:S05]  /*30560*/  @!P4 IADD3 R5, P3, R10, R5, RZ ;  /* 0x000000050a05c210 */ /* 0x000fca0007f7e0ff */
[----:B------:R-:W-:Y:S01]  /*30570*/  @!P4 IMAD.X R4, RZ, RZ, R4, P3 ;  /* 0x000000ffff04c224 */ /* 0x000fe200018e0604 */
[----:B------:R-:W-:-:S04]  /*30580*/  ISETP.GE.AND P3, PT, R7, R0, PT ;  /* 0x000000000700720c */ /* 0x000fc80003f66270 */
[----:B------:R-:W-:Y:S01]  /*30590*/  @!P4 LOP3.LUT R5, R5, R4, RZ, 0x3c, !PT ;  /* 0x000000040505c212 */ /* 0x000fe200078e3cff */
[----:B------:R-:W-:-:S03]  /*305a0*/  IMAD.MOV.U32 R13, RZ, RZ, R3 ;  /* 0x000000ffff0d7224 */ /* 0x000fc600078e0003 */
[----:B------:R-:W-:-:S04]  /*305b0*/  @!P4 LOP3.LUT R4, R5, R4, RZ, 0x3c, !PT ;  /* 0x000000040504c212 */ /* 0x000fc800078e3cff */
[----:B------:R-:W-:Y:S01]  /*305c0*/  @!P4 LOP3.LUT R5, R5, R4, RZ, 0x3c, !PT ;  /* 0x000000040505c212 */ /* 0x000fe200078e3cff */
[----:B------:R-:W-:-:S04]  /*305d0*/  IMAD.MOV.U32 R6, RZ, RZ, R14 ;  /* 0x000000ffff067224 */ /* 0x000fc800078e000e */
[----:B------:R-:W-:Y:S01]  /*305e0*/  @!PT LDS RZ, [RZ] ;  /* 0x00000000fffff984 */ /* 0x000fe20000000800 */
[----:B------:R-:W-:Y:S01]  /*305f0*/  @!PT LDS RZ, [RZ] ;  /* 0x00000000fffff984 */ /* 0x000fe20000000800 */
[----:B------:R-:W-:Y:S01]  /*30600*/  @!PT LDS RZ, [RZ] ;  /* 0x00000000fffff984 */ /* 0x000fe20000000800 */
[----:B------:R0:W-:Y:S03]  /*30610*/  @!P4 LDGSTS.E.BYPASS.LTC128B.128 [R9+0x1e200], desc[UR54][R4.64], !P0 ;  /* 0x1e2000000409cfae */ /* 0x0001e6000c101d76 */
[----:B0-----:R-:W-:Y:S05]  /*30620*/  WARPSYNC.COLLECTIVE R15, `(.L_x_2813) ;  /* 0x000000000f087348 */ /* 0x001fea0003c00000 */
[----:B------:R1:W2:Y:S02]  /*30630*/  SHFL.IDX P6, R14, R13, R12, R11 ;  /* 0x0000000c0d0e7389 */ /* 0x0002a400000c000b */
[----:B012---:R-:W-:Y:S01]  /*30640*/  ENDCOLLECTIVE ;  /* 0x000000000000791b */ /* 0x007fe20003800000 */
.L_x_2813:
[----:B------:R-:W-:Y:S01]  /*30650*/  @!PT LDS RZ, [RZ] ;  /* 0x00000000fffff984 */ /* 0x000fe20000000800 */
[----:B------:R-:W-:Y:S01]  /*30660*/  @!PT LDS RZ, [RZ] ;  /* 0x00000000fffff984 */ /* 0x000fe20000000800 */
[----:B------:R-:W-:Y:S01]  /*30670*/  @!PT LDS RZ, [RZ] ;  /* 0x00000000fffff984 */ /* 0x000fe20000000800 */
[----:B------:R-:W-:Y:S04]  /*30680*/  @!P4 LDGSTS.E.BYPASS.LTC128B.128 [R9+0x20200], desc[UR54][R4.64+0x40], !P1 ;  /* 0x202000400409cfae */ /* 0x000fe8000c901d76 */
[----:B------:R0:W-:Y:S01]  /*30690*/  @!P4 LDGSTS.E.BYPASS.LTC128B.128 [R9+0x22200], desc[UR54][R4.64+0x80], !P2 ;  /* 0x222000800409cfae */ /* 0x0001e2000d101d76 */
[----:B------:R-:W-:Y:S02]  /*306a0*/  IMAD.MOV.U32 R13, RZ, RZ, R2 ;  /* 0x000000ffff0d7224 */ /* 0x000fe400078e0002 */
[----:B------:R-:W-:Y:S01]  /*306b0*/  IMAD.MOV.U32 R12, RZ, RZ, 0x2 ;  /* 0x00000002ff0c7424 */ /* 0x000fe200078e00ff */
[----:B0-----:R-:W-:-:S07]  /*306c0*/  MOV R4, R14 ;  /* 0x0000000e00047202 */ /* 0x001fce0000000f00 */
[----:B------:R-:W-:Y:S05]  /*306d0*/  WARPSYNC.COLLECTIVE R15, `(.L_x_2814) ;  /* 0x000000000f087348 */ /* 0x000fea0003c00000 */
[----:B------:R0:W1:Y:S02]  /*306e0*/  SHFL.IDX P6, R14, R13, R12, R11 ;  /* 0x0000000c0d0e7389 */ /* 0x00006400000c000b */
[----:B01----:R-:W-:Y:S01]  /*306f0*/  ENDCOLLECTIVE ;  /* 0x000000000000791b */ /* 0x003fe20003800000 */
.L_x_2814:
[----:B------:R-:W-:-:S05]  /*30700*/  @!P3 IADD3 R5, P4, R10, R4, RZ ;  /* 0x000000040a05b210 */ /* 0x000fca0007f9e0ff */
[----:B------:R-:W-:-:S05]  /*30710*/  @!P3 IMAD.X R4, RZ, RZ, R6, P4 ;  /* 0x000000ffff04b224 */ /* 0x000fca00020e0606 */
        /* <DEDUP_REMOVED lines=12> */
.L_x_2815:
[----:B------:R-:W-:Y:S01]  /*307e0*/  @!PT LDS RZ, [RZ] ;  /* 0x00000000fffff984 */ /* 0x000fe20000000800 */
[----:B------:R-:W-:Y:S01]  /*307f0*/  @!PT LDS RZ, [RZ] ;  /* 0x00000000fffff984 */ /* 0x000fe20000000800 */
[----:B------:R-:W-:Y:S01]  /*30800*/  @!PT LDS RZ, [RZ] ;  /* 0x00000000fffff984 */ /* 0x000fe20000000800 */
[----:B------:R-:W-:Y:S04]  /*30810*/  @!P3 LDGSTS.E.BYPASS.LTC128B.128 [R9+0x20a00], desc[UR54][R4.64+0x40], !P1 ;  /* 0x20a000400409bfae */ /* 0x000fe8000c901d76 */
[----:B------:R0:W-:Y:S01]  /*30820*/  @!P3 LDGSTS.E.BYPASS.LTC128B.128 [R9+0x22a00], desc[UR54][R4.64+0x80], !P2 ;  /* 0x22a000800409bfae */ /* 0x0001e2000d101d76 */
[----:B------:R-:W-:Y:S02]  /*30830*/  IMAD.MOV.U32 R13, RZ, RZ, R2 ;  /* 0x000000ffff0d7224 */ /* 0x000fe400078e0002 */
[----:B------:R-:W-:Y:S02]  /*30840*/  IMAD.MOV.U32 R12, RZ, RZ, 0x3 ;  /* 0x00000003ff0c7424 */ /* 0x000fe400078e00ff */
[----:B0-----:R-:W-:-:S05]  /*30850*/  VIADD R4, R17, 0x40 ;  /* 0x0000004011047836 */ /* 0x001fca0000000000 */
[----:B------:R-:W-:Y:S01]  /*30860*/  ISETP.GE.AND P3, PT, R4, R0, PT ;  /* 0x000000000400720c */ /* 0x000fe20003f66270 */
[----:B------:R-:W-:-:S12]  /*30870*/  IMAD.MOV.U32 R4, RZ, RZ, R14 ;  /* 0x000000ffff047224 */ /* 0x000fd800078e000e */
[----:B------:R-:W-:Y:S05]  /*30880*/  WARPSYNC.COLLECTIVE R15, `(.L_x_2816) ;  /* 0x000000000f087348 */ /* 0x000fea0003c00000 */
[----:B------:R0:W1:Y:S02]  /*30890*/  SHFL.IDX P6, R14, R13, R12, R11 ;  /* 0x0000000c0d0e7389 */ /* 0x00006400000c000b */
[----:B01----:R-:W-:Y:S01]  /*308a0*/  ENDCOLLECTIVE ;  /* 0x000000000000791b */ /* 0x003fe20003800000 */
.L_x_2816:
[----:B------:R-:W-:-:S04]  /*308b0*/  @!P3 IADD3 R5, P4, R10, R4, RZ ;  /* 0x000000040a05b210 */ /* 0x000fc80007f9e0ff */
[----:B------:R-:W-:Y:S01]  /*308c0*/  @!P3 IADD3.X R4, RZ, R6, RZ, P4, !PT ;  /* 0x00000006ff04b210 */ /* 0x000fe200027fe4ff */
[----:B------:R-:W-:-:S03]  /*308d0*/  IMAD.MOV.U32 R13, RZ, RZ, R3 ;  /* 0x000000ffff0d7224 */ /* 0x000fc600078e0003 */
[----:B------:R-:W-:-:S04]  /*308e0*/  @!P3 LOP3.LUT R5, R5, R4, RZ, 0x3c, !PT ;  /* 0x000000040505b212 */ /* 0x000fc800078e3cff */
        /* <DEDUP_REMOVED lines=12> */
.L_x_2817:
[----:B------:R-:W-:Y:S01]  /*309b0*/  IMAD.MOV.U32 R3, RZ, RZ, R14 ;  /* 0x000000ffff037224 */ /* 0x000fe200078e000e */
[----:B------:R-:W-:Y:S06]  /*309c0*/  BRA `(.L_x_2818) ;  /* 0xffffff9c00d47947 */ /* 0x000fec000383ffff */
.L_x_2645:
[----:B0-----:R-:W3:Y:S02]  /*309d0*/  LDL R2, [R1+0x4] ;  /* 0x0000040001027983 */ /* 0x001ee40000100800 */
[----:B---3--:R0:W3:Y:S02]  /*309e0*/  SYNCS.PHASECHK.TRANS64.TRYWAIT P0, [R2+URZ+0x33420], R0 ;  /* 0x03342000020075a7 */ /* 0x0080e4000800017f */
[----:B---3--:R-:W-:Y:S05]  /*309f0*/  @!P0 NANOSLEEP.SYNCS 0x989680 ;  /* 0x009896800000895d */ /* 0x008fea0003900000 */
[----:B------:R-:W3:Y:S02]  /*30a00*/  @!P0 SYNCS.PHASECHK.TRANS64 P0, [R2+URZ+0x33420], R0 ;  /* 0x03342000020085a7 */ /* 0x000ee4000800007f */
[----:B---3--:R-:W-:Y:S05]  /*30a10*/  @!P0 BRA `(.L_x_2645) ;  /* 0xfffffffc00ec8947 */ /* 0x008fea000383ffff */
[----:B------:R-:W-:Y:S05]  /*30a20*/  BRA `(.L_x_2819) ;  /* 0xffffffa000487947 */ /* 0x000fea000383ffff */
.L_x_2651:
[----:B---3--:R3:W4:Y:S02]  /*30a30*/  SYNCS.PHASECHK.TRANS64.TRYWAIT P0, [R6+URZ+0x33480], R5 ;  /* 0x03348005060075a7 */ /* 0x008724000800017f */
[----:B----4-:R-:W-:Y:S05]  /*30a40*/  @!P0 NANOSLEEP.SYNCS 0x989680 ;  /* 0x009896800000895d */ /* 0x010fea0003900000 */
[----:B------:R-:W4:Y:S02]  /*30a50*/  @!P0 SYNCS.PHASECHK.TRANS64 P0, [R6+URZ+0x33480], R5 ;  /* 0x03348005060085a7 */ /* 0x000f24000800007f */
[----:B----4-:R-:W-:Y:S05]  /*30a60*/  @!P0 BRA `(.L_x_2651) ;  /* 0xfffffffc00f08947 */ /* 0x010fea000383ffff */
[----:B------:R-:W-:Y:S05]  /*30a70*/  BRA `(.L_x_2820) ;  /* 0xffffffa400087947 */ /* 0x000fea000383ffff */
.L_x_2658:
[----:B--2---:R2:W4:Y:S02]  /*30a80*/  SYNCS.PHASECHK.TRANS64.TRYWAIT P0, [R6+URZ+0x33440], R5 ;  /* 0x03344005060075a7 */ /* 0x004524000800017f */
[----:B----4-:R-:W-:Y:S05]  /*30a90*/  @!P0 NANOSLEEP.SYNCS 0x989680 ;  /* 0x009896800000895d */ /* 0x010fea0003900000 */
[----:B------:R-:W4:Y:S02]  /*30aa0*/  @!P0 SYNCS.PHASECHK.TRANS64 P0, [R6+URZ+0x33440], R5 ;  /* 0x03344005060085a7 */ /* 0x000f24000800007f */
[----:B----4-:R-:W-:Y:S05]  /*30ab0*/  @!P0 BRA `(.L_x_2658) ;  /* 0xfffffffc00f08947 */ /* 0x010fea000383ffff */
[----:B------:R-:W-:Y:S05]  /*30ac0*/  BRA `(.L_x_2821) ;  /* 0xffffffa800187947 */ /* 0x000fea000383ffff */
.L_x_2666:
[----:B---3--:R3:W4:Y:S02]  /*30ad0*/  SYNCS.PHASECHK.TRANS64.TRYWAIT P0, [R3+URZ+0x33470], R4 ;  /* 0x03347004030075a7 */ /* 0x008724000800017f */
[----:B----4-:R-:W-:Y:S05]  /*30ae0*/  @!P0 NANOSLEEP.SYNCS 0x989680 ;  /* 0x009896800000895d */ /* 0x010fea0003900000 */
[----:B------:R-:W4:Y:S02]  /*30af0*/  @!P0 SYNCS.PHASECHK.TRANS64 P0, [R3+URZ+0x33470], R4 ;  /* 0x03347004030085a7 */ /* 0x000f24000800007f */
[----:B----4-:R-:W-:Y:S05]  /*30b00*/  @!P0 BRA `(.L_x_2666) ;  /* 0xfffffffc00f08947 */ /* 0x010fea000383ffff */
[----:B------:R-:W-:Y:S05]  /*30b10*/  BRA `(.L_x_2822) ;  /* 0xffffffac003c7947 */ /* 0x000fea000383ffff */
.L_x_2668:
[----:B--2---:R2:W3:Y:S02]  /*30b20*/  SYNCS.PHASECHK.TRANS64.TRYWAIT P0, [R3+URZ+0x33460], R4 ;  /* 0x03346004030075a7 */ /* 0x0044e4000800017f */
[----:B---3--:R-:W-:Y:S05]  /*30b30*/  @!P0 NANOSLEEP.SYNCS 0x989680 ;  /* 0x009896800000895d */ /* 0x008fea0003900000 */
[----:B------:R-:W3:Y:S02]  /*30b40*/  @!P0 SYNCS.PHASECHK.TRANS64 P0, [R3+URZ+0x33460], R4 ;  /* 0x03346004030085a7 */ /* 0x000ee4000800007f */
[----:B---3--:R-:W-:Y:S05]  /*30b50*/  @!P0 BRA `(.L_x_2668) ;  /* 0xfffffffc00f08947 */ /* 0x008fea000383ffff */
[----:B------:R-:W-:Y:S05]  /*30b60*/  BRA `(.L_x_2823) ;  /* 0xffffffac00447947 */ /* 0x000fea000383ffff */
.L_x_2675:
[----:B--2---:R2:W3:Y:S02]  /*30b70*/  SYNCS.PHASECHK.TRANS64.TRYWAIT P1, [R3+URZ+0x33470], R0 ;  /* 0x03347000030075a7 */ /* 0x0044e4000802017f */
[----:B---3--:R-:W-:Y:S05]  /*30b80*/  @!P1 NANOSLEEP.SYNCS 0x989680 ;  /* 0x009896800000995d */ /* 0x008fea0003900000 */
[----:B------:R-:W3:Y:S02]  /*30b90*/  @!P1 SYNCS.PHASECHK.TRANS64 P1, [R3+URZ+0x33470], R0 ;  /* 0x03347000030095a7 */ /* 0x000ee4000802007f */
[----:B---3--:R-:W-:Y:S05]  /*30ba0*/  @!P1 BRA `(.L_x_2675) ;  /* 0xfffffffc00f09947 */ /* 0x008fea000383ffff */
[----:B------:R-:W-:Y:S05]  /*30bb0*/  BRA `(.L_x_2824) ;  /* 0xffffffb400907947 */ /* 0x000fea000383ffff */
.L_x_2677:
[----:B--2---:R2:W3:Y:S02]  /*30bc0*/  SYNCS.PHASECHK.TRANS64.TRYWAIT P1, [R3+URZ+0x33460], R0 ;  /* 0x03346000030075a7 */ /* 0x0044e4000802017f */
[----:B---3--:R-:W-:Y:S05]  /*30bd0*/  @!P1 NANOSLEEP.SYNCS 0x989680 ;  /* 0x009896800000995d */ /* 0x008fea0003900000 */
[----:B------:R-:W3:Y:S02]  /*30be0*/  @!P1 SYNCS.PHASECHK.TRANS64 P1, [R3+URZ+0x33460], R0 ;  /* 0x03346000030095a7 */ /* 0x000ee4000802007f */
[----:B---3--:R-:W-:Y:S05]  /*30bf0*/  @!P1 BRA `(.L_x_2677) ;  /* 0xfffffffc00f09947 */ /* 0x008fea000383ffff */
[----:B------:R-:W-:Y:S05]  /*30c00*/  BRA `(.L_x_2825) ;  /* 0xffffffb400987947 */ /* 0x000fea000383ffff */
.L_x_2681:
[----:B------:R-:W-:Y:S01]  /*30c10*/  BSSY B0, `(.L_x_2826) ;  /* 0x0000008000007945 */ /* 0x000fe20003800000 */
[----:B------:R-:W-:Y:S01]  /*30c20*/  IMAD.MOV.U32 R13, RZ, RZ, R16 ;  /* 0x000000ffff0d7224 */ /* 0x000fe200078e0010 */
[----:B-1----:R-:W-:Y:S01]  /*30c30*/  MOV R11, 0x1f ;  /* 0x0000001f000b7802 */ /* 0x002fe20000000f00 */
[----:B------:R-:W-:Y:S02]  /*30c40*/  IMAD.MOV.U32 R12, RZ, RZ, RZ ;  /* 0x000000ffff0c7224 */ /* 0x000fe400078e00ff */
[----:B------:R-:W-:-:S07]  /*30c50*/  IMAD.MOV.U32 R15, RZ, RZ, -0x1 ;  /* 0xffffffffff0f7424 */ /* 0x000fce00078e00ff */
[----:B0-----:R-:W-:Y:S05]  /*30c60*/  WARPSYNC.COLLECTIVE R15, `(.L_x_2827) ;  /* 0x000000000f087348 */ /* 0x001fea0003c00000 */
[----:B0-----:R0:W1:Y:S02]  /*30c70*/  SHFL.IDX P6, R14, R13, R12, R11 ;  /* 0x0000000c0d0e7389 */ /* 0x00106400000c000b */
[----:B01----:R-:W-:Y:S01]  /*30c80*/  ENDCOLLECTIVE ;  /* 0x000000000000791b */ /* 0x003fe20003800000 */
.L_x_2827:
[----:B------:R-:W-:Y:S05]  /*30c90*/  BSYNC B0 ;  /* 0x0000000000007941 */ /* 0x000fea0003800000 */
.L_x_2826:
[----:B------:R-:W-:Y:S01]  /*30ca0*/  IMAD.MOV.U32 R13, RZ, RZ, R16 ;  /* 0x000000ffff0d7224 */ /* 0x000fe200078e0010 */
[----:B------:R-:W-:Y:S01]  /*30cb0*/  IADD3 R4, R19, R6, RZ ;  /* 0x0000000613047210 */ /* 0x000fe20007ffe0ff */
[----:B------:R-:W-:Y:S02]  /*30cc0*/  IMAD.MOV.U32 R12, RZ, RZ, 0x1 ;  /* 0x00000001ff0c7424 */ /* 0x000fe400078e00ff */
[----:B------:R-:W-:Y:S02]  /*30cd0*/  IMAD.MOV.U32 R11, RZ, RZ, 0x1f ;  /* 0x0000001fff0b7424 */ /* 0x000fe400078e00ff */
[----:B------:R-:W-:Y:S02]  /*30ce0*/  IMAD.MOV.U32 R15, RZ, RZ, -0x1 ;  /* 0xffffffffff0f7424 */ /* 0x000fe400078e00ff */
[----:B------:R-:W-:-:S07]  /*30cf0*/  IMAD.MOV.U32 R0, RZ, RZ, R14 ;  /* 0x000000ffff007224 */ /* 0x000fce00078e000e */
[----:B------:R-:W-:Y:S05]  /*30d00*/  WARPSYNC.COLLECTIVE R15, `(.L_x_2828) ;  /* 0x000000000f087348 */ /* 0x000fea0003c00000 */
[----:B------:R0:W1:Y:S02]  /*30d10*/  SHFL.IDX P6, R14, R13, R12, R11 ;  /* 0x0000000c0d0e7389 */ /* 0x00006400000c000b */
[----:B01----:R-:W-:Y:S01]  /*30d20*/  ENDCOLLECTIVE ;  /* 0x000000000000791b */ /* 0x003fe20003800000 */
.L_x_2828:
        /* <DEDUP_REMOVED lines=18> */
.L_x_2829:
        /* <DEDUP_REMOVED lines=8> */
.L_x_2830:
        /* <DEDUP_REMOVED lines=8> */
.L_x_2831:
        /* <DEDUP_REMOVED lines=8> */
.L_x_2832:
        /* <DEDUP_REMOVED lines=8> */
.L_x_2833:
        /* <DEDUP_REMOVED lines=9> */
.L_x_2834:
[----:B------:R-:W-:Y:S01]  /*310e0*/  IMAD.MOV.U32 R16, RZ, RZ, R14 ;  /* 0x000000ffff107224 */ /* 0x000fe200078e000e */
[----:B------:R-:W-:Y:S06]  /*310f0*/  BRA `(.L_x_2835) ;  /* 0xffffffbc00047947 */ /* 0x000fec000383ffff */
.L_x_2686:
[----:B------:R-:W-:Y:S01]  /*31100*/  BSSY B0, `(.L_x_2836) ;  /* 0x0000008000007945 */ /* 0x000fe20003800000 */
[----:B-----5:R-:W-:Y:S02]  /*31110*/  IMAD.MOV.U32 R13, RZ, RZ, R2 ;  /* 0x000000ffff0d7224 */ /* 0x020fe400078e0002 */
[----:B------:R-:W-:Y:S02]  /*31120*/  IMAD.MOV.U32 R12, RZ, RZ, 0x1 ;  /* 0x00000001ff0c7424 */ /* 0x000fe400078e00ff */
[----:B-1----:R-:W-:Y:S02]  /*31130*/  IMAD.MOV.U32 R11, RZ, RZ, RZ ;  /* 0x000000ffff0b7224 */ /* 0x002fe400078e00ff */
[----:B------:R-:W-:-:S07]  /*31140*/  IMAD.MOV.U32 R15, RZ, RZ, -0x1 ;  /* 0xffffffffff0f7424 */ /* 0x000fce00078e00ff */
[----:B0-2---:R-:W-:Y:S05]  /*31150*/  WARPSYNC.COLLECTIVE R15, `(.L_x_2837) ;  /* 0x000000000f087348 */ /* 0x005fea0003c00000 */
[----:B0-----:R0:W1:Y:S02]  /*31160*/  SHFL.UP P6, R14, R13, R12, R11 ;  /* 0x0400000c0d0e7389 */ /* 0x00106400000c000b */
[----:B012---:R-:W-:Y:S01]  /*31170*/  ENDCOLLECTIVE ;  /* 0x000000000000791b */ /* 0x007fe20003800000 */
.L_x_2837:
[----:B------:R-:W-:Y:S05]  /*31180*/  BSYNC B0 ;  /* 0x0000000000007941 */ /* 0x000fea0003800000 */
.L_x_2836:
        /* <DEDUP_REMOVED lines=10> */
.L_x_2838:
        /* <DEDUP_REMOVED lines=8> */
.L_x_2839:
        /* <DEDUP_REMOVED lines=8> */
.L_x_2840:
        /* <DEDUP_REMOVED lines=8> */
.L_x_2841:
        /* <DEDUP_REMOVED lines=9> */
.L_x_2842:
[----:B------:R-:W-:Y:S01]  /*31440*/  IMAD.MOV.U32 R16, RZ, RZ, R14 ;  /* 0x000000ffff107224 */ /* 0x000fe200078e000e */
[----:B------:R-:W-:Y:S06]  /*31450*/  BRA `(.L_x_2843) ;  /* 0xffffffb800c87947 */ /* 0x000fec000383ffff */
.L_x_2688:
[----:B------:R-:W-:Y:S01]  /*31460*/  BSSY B0, `(.L_x_2844) ;  /* 0x0000006000007945 */ /* 0x000fe20003800000 */
[----:B------:R-:W-:Y:S01]  /*31470*/  PLOP3.LUT P6, PT, P6, PT, PT, 0x8, 0x0 ;  /* 0x000000000000781c */ /* 0x000fe200037ce170 */
[----:B------:R-:W-:-:S12]  /*31480*/  IMAD.MOV.U32 R15, RZ, RZ, -0x1 ;  /* 0xffffffffff0f7424 */ /* 0x000fd800078e00ff */
[----:B012---:R-:W-:Y:S05]  /*31490*/  WARPSYNC.COLLECTIVE R15, `(.L_x_2845) ;  /* 0x000000000f087348 */ /* 0x007fea0003c00000 */
[----:B0-----:R-:W-:Y:S01]  /*314a0*/  VOTE.ANY R14, PT, P6 ;  /* 0x00000000000e7806 */ /* 0x001fe200030e0100 */
[----:B-12---:R-:W-:Y:S06]  /*314b0*/  ENDCOLLECTIVE ;  /* 0x000000000000791b */ /* 0x006fec0003800000 */
.L_x_2845:
[----:B------:R-:W-:Y:S05]  /*314c0*/  BSYNC B0 ;  /* 0x0000000000007941 */ /* 0x000fea0003800000 */
.L_x_2844:
[----:B------:R-:W-:Y:S01]  /*314d0*/  MOV R6, R14 ;  /* 0x0000000e00067202 */ /* 0x000fe20000000f00 */
[----:B------:R-:W-:Y:S02]  /*314e0*/  IMAD.MOV.U32 R13, RZ, RZ, R2 ;  /* 0x000000ffff0d7224 */ /* 0x000fe400078e0002 */
[----:B------:R-:W-:Y:S01]  /*314f0*/  IMAD.MOV.U32 R11, RZ, RZ, 0x1f ;  /* 0x0000001fff0b7424 */ /* 0x000fe200078e00ff */
[----:B------:R-:W0:Y:S01]  /*31500*/  POPC R5, R6 ;  /* 0x0000000600057309 */ /* 0x000e220000000000 */
[----:B------:R-:W-:Y:S02]  /*31510*/  IMAD.MOV.U32 R15, RZ, RZ, -0x1 ;  /* 0xffffffffff0f7424 */ /* 0x000fe400078e00ff */
[----:B0-----:R-:W-:-:S07]  /*31520*/  IMAD.MOV.U32 R12, RZ, RZ, R5 ;  /* 0x000000ffff0c7224 */ /* 0x001fce00078e0005 */
[----:B------:R-:W-:Y:S05]  /*31530*/  WARPSYNC.COLLECTIVE R15, `(.L_x_2846) ;  /* 0x000000000f087348 */ /* 0x000fea0003c00000 */
[----:B------:R0:W1:Y:S02]  /*31540*/  SHFL.IDX P6, R14, R13, R12, R11 ;  /* 0x0000000c0d0e7389 */ /* 0x00006400000c000b */
[----:B01----:R-:W-:Y:S01]  /*31550*/  ENDCOLLECTIVE ;  /* 0x000000000000791b */ /* 0x003fe20003800000 */
.L_x_2846:
[----:B------:R-:W-:Y:S01]  /*31560*/  IMAD.MOV.U32 R17, RZ, RZ, R14 ;  /* 0x000000ffff117224 */ /* 0x000fe200078e000e */
[----:B------:R-:W-:Y:S06]  /*31570*/  BRA `(.L_x_2847) ;  /* 0xffffffb800b87947 */ /* 0x000fec000383ffff */
.L_x_2690:
[----:B------:R-:W-:Y:S01]  /*31580*/  BSSY B0, `(.L_x_2848) ;  /* 0x0000007000007945 */ /* 0x000fe20003800000 */
[----:B------:R-:W-:Y:S01]  /*31590*/  IMAD.MOV.U32 R13, RZ, RZ, R3 ;  /* 0x000000ffff0d7224 */ /* 0x000fe200078e0003 */
[----:B------:R-:W-:Y:S01]  /*315a0*/  MOV R15, 0xffffffff ;  /* 0xffffffff000f7802 */ /* 0x000fe20000000f00 */
[----:B-1----:R-:W-:-:S07]  /*315b0*/  IMAD.MOV.U32 R11, RZ, RZ, 0x1f ;  /* 0x0000001fff0b7424 */ /* 0x002fce00078e00ff */
[----:B0-2-4-:R-:W-:Y:S05]  /*315c0*/  WARPSYNC.COLLECTIVE R15, `(.L_x_2849) ;  /* 0x000000000f087348 */ /* 0x015fea0003c00000 */
[----:B0-----:R0:W1:Y:S02]  /*315d0*/  SHFL.IDX P6, R14, R13, R12, R11 ;  /* 0x0000000c0d0e7389 */ /* 0x00106400000c000b */
[----:B012-4-:R-:W-:Y:S01]  /*315e0*/  ENDCOLLECTIVE ;  /* 0x000000000000791b */ /* 0x017fe20003800000 */
.L_x_2849:
[----:B------:R-:W-:Y:S05]  /*315f0*/  BSYNC B0 ;  /* 0x0000000000007941 */ /* 0x000fea0003800000 */
.L_x_2848:
[----:B------:R-:W-:Y:S01]  /*31600*/  IMAD.MOV.U32 R2, RZ, RZ, R14 ;  /* 0x000000ffff027224 */ /* 0x000fe200078e000e */
[----:B------:R-:W-:Y:S06]  /*31610*/  BRA `(.L_x_2689) ;  /* 0xffffffb800ac7947 */ /* 0x000fec000383ffff */
.L_x_2694:
[----:B0-----:R0:W2:Y:S02]  /*31620*/  SYNCS.PHASECHK.TRANS64.TRYWAIT P0, [R0+URZ+0x33420], R3 ;  /* 0x03342003000075a7 */ /* 0x0010a4000800017f */
[----:B--2---:R-:W-:Y:S05]  /*31630*/  @!P0 NANOSLEEP.SYNCS 0x989680 ;  /* 0x009896800000895d */ /* 0x004fea0003900000 */
[----:B------:R-:W2:Y:S02]  /*31640*/  @!P0 SYNCS.PHASECHK.TRANS64 P0, [R0+URZ+0x33420], R3 ;  /* 0x03342003000085a7 */ /* 0x000ea4000800007f */
[----:B--2---:R-:W-:Y:S05]  /*31650*/  @!P0 BRA `(.L_x_2694) ;  /* 0xfffffffc00f08947 */ /* 0x004fea000383ffff */
[----:B------:R-:W-:Y:S05]  /*31660*/  BRA `(.L_x_2850) ;  /* 0xffffffc000307947 */ /* 0x000fea000383ffff */
.L_x_2695:
[----:B------:R-:W2:Y:S01]  /*31670*/  S2R R2, SR_TID.X ;  /* 0x0000000000027919 */ /* 0x000ea20000002100 */
[----:B------:R-:W-:Y:S01]  /*31680*/  BSSY B0, `(.L_x_2851) ;  /* 0x000000a000007945 */ /* 0x000fe20003800000 */
[----:B------:R-:W-:Y:S02]  /*31690*/  IMAD.MOV.U32 R12, RZ, RZ, RZ ;  /* 0x000000ffff0c7224 */ /* 0x000fe400078e00ff */
[----:B-1----:R-:W-:Y:S02]  /*316a0*/  IMAD.MOV.U32 R11, RZ, RZ, 0x1f ;  /* 0x0000001fff0b7424 */ /* 0x002fe400078e00ff */
[----:B------:R-:W-:Y:S01]  /*316b0*/  IMAD.MOV.U32 R15, RZ, RZ, -0x1 ;  /* 0xffffffffff0f7424 */ /* 0x000fe200078e00ff */
[----:B--2---:R-:W-:-:S04]  /*316c0*/  SHF.R.U32.HI R2, RZ, 0x5, R2 ;  /* 0x00000005ff027819 */ /* 0x004fc80000011602 */
[----:B------:R-:W-:-:S05]  /*316d0*/  LOP3.LUT R2, R2, 0x3, RZ, 0xc0, !PT ;  /* 0x0000000302027812 */ /* 0x000fca00078ec0ff */
[----:B------:R-:W-:-:S07]  /*316e0*/  IMAD.MOV.U32 R13, RZ, RZ, R2 ;  /* 0x000000ffff0d7224 */ /* 0x000fce00078e0002 */
[----:B0-----:R-:W-:Y:S05]  /*316f0*/  WARPSYNC.COLLECTIVE R15, `(.L_x_2852) ;  /* 0x000000000f087348 */ /* 0x001fea0003c00000 */
[----:B------:R1:W2:Y:S02]  /*31700*/  SHFL.IDX P6, R14, R13, R12, R11 ;  /* 0x0000000c0d0e7389 */ /* 0x0002a400000c000b */
[----:B012---:R-:W-:Y:S01]  /*31710*/  ENDCOLLECTIVE ;  /* 0x000000000000791b */ /* 0x007fe20003800000 */
.L_x_2852:
[----:B------:R-:W-:Y:S05]  /*31720*/  BSYNC B0 ;  /* 0x0000000000007941 */ /* 0x000fea0003800000 */
.L_x_2851:
[----:B------:R-:W-:Y:S05]  /*31730*/  BRA `(.L_x_2853) ;  /* 0xffffffc000187947 */ /* 0x000fea000383ffff */
.L_x_2696:
[----:B------:R-:W-:Y:S01]  /*31740*/  BSSY B0, `(.L_x_2854) ;  /* 0x0000006000007945 */ /* 0x000fe20003800000 */
[----:B------:R-:W-:-:S07]  /*31750*/  IMAD.MOV.U32 R15, RZ, RZ, -0x1 ;  /* 0xffffffffff0f7424 */ /* 0x000fce00078e00ff */
[----:B012---:R-:W-:Y:S05]  /*31760*/  WARPSYNC.COLLECTIVE R15, `(.L_x_2855) ;  /* 0x000000000f0c7348 */ /* 0x007fea0003c00000 */
[----:B------:R-:W-:Y:S02]  /*31770*/  ELECT P6, UR62, PT ;  /* 0x00000000003e782f */ /* 0x000fe400038c0000 */
[----:B------:R-:W-:Y:S01]  /*31780*/  MOV R14, UR62 ;  /* 0x0000003e000e7c02 */ /* 0x000fe20008000f00 */
[----:B012---:R-:W-:Y:S10]  /*31790*/  ENDCOLLECTIVE ;  /* 0x000000000000791b */ /* 0x007ff40003800000 */
.L_x_2855:
[----:B------:R-:W-:Y:S05]  /*317a0*/  BSYNC B0 ;  /* 0x0000000000007941 */ /* 0x000fea0003800000 */
.L_x_2854:
[----:B------:R-:W-:Y:S05]  /*317b0*/  BRA `(.L_x_2856) ;  /* 0xffffffc0000c7947 */ /* 0x000fea000383ffff */
.L_x_2698:
[----:B0-----:R0:W2:Y:S02]  /*317c0*/  SYNCS.PHASECHK.TRANS64.TRYWAIT P1, [R6+URZ], R5 ;  /* 0x00000005060075a7 */ /* 0x0010a4000802017f */
[----:B--2---:R-:W-:Y:S05]  /*317d0*/  @!P1 NANOSLEEP.SYNCS 0x989680 ;  /* 0x009896800000995d */ /* 0x004fea0003900000 */
[----:B------:R-:W2:Y:S02]  /*317e0*/  @!P1 SYNCS.PHASECHK.TRANS64 P1, [R6+URZ], R5 ;  /* 0x00000005060095a7 */ /* 0x000ea4000802007f */
[----:B--2---:R-:W-:Y:S05]  /*317f0*/  @!P1 BRA `(.L_x_2698) ;  /* 0xfffffffc00f09947 */ /* 0x004fea000383ffff */
[----:B------:R-:W-:Y:S05]  /*31800*/  BRA `(.L_x_2857) ;  /* 0xffffffc000487947 */ /* 0x000fea000383ffff */
.L_x_2699:
[----:B--2---:R2:W3:Y:S02]  /*31810*/  SYNCS.PHASECHK.TRANS64.TRYWAIT P1, [R7+URZ], R2 ;  /* 0x00000002070075a7 */ /* 0x0044e4000802017f */
[----:B---3--:R-:W-:Y:S05]  /*31820*/  @!P1 NANOSLEEP.SYNCS 0x989680 ;  /* 0x009896800000995d */ /* 0x008fea0003900000 */
[----:B------:R-:W3:Y:S02]  /*31830*/  @!P1 SYNCS.PHASECHK.TRANS64 P1, [R7+URZ], R2 ;  /* 0x00000002070095a7 */ /* 0x000ee4000802007f */
[----:B---3--:R-:W-:Y:S05]  /*31840*/  @!P1 BRA `(.L_x_2699) ;  /* 0xfffffffc00f09947 */ /* 0x008fea000383ffff */
[----:B------:R-:W-:Y:S05]  /*31850*/  BRA `(.L_x_2858) ;  /* 0xffffffc0003c7947 */ /* 0x000fea000383ffff */
.L_x_2701:
[----:B---3--:R3:W4:Y:S02]  /*31860*/  SYNCS.PHASECHK.TRANS64.TRYWAIT P1, [R4+URZ+0x33460], R5 ;  /* 0x03346005040075a7 */ /* 0x008724000802017f */
[----:B----4-:R-:W-:Y:S05]  /*31870*/  @!P1 NANOSLEEP.SYNCS 0x989680 ;  /* 0x009896800000995d */ /* 0x010fea0003900000 */
[----:B------:R-:W4:Y:S02]  /*31880*/  @!P1 SYNCS.PHASECHK.TRANS64 P1, [R4+URZ+0x33460], R5 ;  /* 0x03346005040095a7 */ /* 0x000f24000802007f */
[----:B----4-:R-:W-:Y:S05]  /*31890*/  @!P1 BRA `(.L_x_2701) ;  /* 0xfffffffc00f09947 */ /* 0x010fea000383ffff */
[----:B------:R-:W-:Y:S05]  /*318a0*/  BRA `(.L_x_2859) ;  /* 0xffffffc000407947 */ /* 0x000fea000383ffff */
.L_x_2703:
[----:B----4-:R4:W0:Y:S02]  /*318b0*/  SYNCS.PHASECHK.TRANS64.TRYWAIT P1, [R3+URZ+0x33460], R2 ;  /* 0x03346002030075a7 */ /* 0x010824000802017f */
[----:B0-----:R-:W-:Y:S05]  /*318c0*/  @!P1 NANOSLEEP.SYNCS 0x989680 ;  /* 0x009896800000995d */ /* 0x001fea0003900000 */
[----:B------:R-:W0:Y:S02]  /*318d0*/  @!P1 SYNCS.PHASECHK.TRANS64 P1, [R3+URZ+0x33460], R2 ;  /* 0x03346002030095a7 */ /* 0x000e24000802007f */
[----:B0-----:R-:W-:Y:S05]  /*318e0*/  @!P1 BRA `(.L_x_2703) ;  /* 0xfffffffc00f09947 */ /* 0x001fea000383ffff */
[----:B------:R-:W-:Y:S05]  /*318f0*/  BRA `(.L_x_2860) ;  /* 0xffffffc000407947 */ /* 0x000fea000383ffff */
.L_x_2705:
[----:B------:R0:W0:Y:S02]  /*31900*/  SYNCS.PHASECHK.TRANS64.TRYWAIT P0, [R4+URZ+0x33480], R5 ;  /* 0x03348005040075a7 */ /* 0x000024000800017f */
[----:B0-----:R-:W-:Y:S05]  /*31910*/  @!P0 NANOSLEEP.SYNCS 0x989680 ;  /* 0x009896800000895d */ /* 0x001fea0003900000 */
[----:B------:R-:W0:Y:S02]  /*31920*/  @!P0 SYNCS.PHASECHK.TRANS64 P0, [R4+URZ+0x33480], R5 ;  /* 0x03348005040085a7 */ /* 0x000e24000800007f */
[----:B0-----:R-:W-:Y:S05]  /*31930*/  @!P0 BRA `(.L_x_2705) ;  /* 0xfffffffc00f08947 */ /* 0x001fea000383ffff */
[----:B------:R-:W-:Y:S05]  /*31940*/  BRA `(.L_x_2706) ;  /* 0xffffffc0003c7947 */ /* 0x000fea000383ffff */
.L_x_2861:
        /* <DEDUP_REMOVED lines=11> */
.L_x_2872:


//--------------------- .nv.global.init           --------------------------
	.section	.nv.global.init,"aw",@progbits
	.align	4
.nv.global.init:
	.type		_ZZN5flash28permute_output_fp8_VcolmajorIN4cute6TensorINS1_11ArrayEngineIN7cutlass10bfloat16_tELm96EEENS1_6LayoutINS1_5tupleIJNS8_IJNS1_1CILi2EEESA_NS9_ILi24EEEEEENS9_ILi1EEESD_EEENS8_IJNS8_IJSD_SA_NS9_ILi4EEEEEENS9_ILi0EEESH_EEEEEEEEEvRT_E9upper_map,@object
	.size		_ZZN5flash28permute_output_fp8_VcolmajorIN4cute6TensorINS1_11ArrayEngineIN7cutlass10bfloat16_tELm96EEENS1_6LayoutINS1_5tupleIJNS8_IJNS1_1CILi2EEESA_NS9_ILi24EEEEEENS9_ILi1EEESD_EEENS8_IJNS8_IJSD_SA_NS9_ILi4EEEEEENS9_ILi0EEESH_EEEEEEEEEvRT_E9upper_map,($str$25 - _ZZN5flash28permute_output_fp8_VcolmajorIN4cute6TensorINS1_11ArrayEngineIN7cutlass10bfloat16_tELm96EEENS1_6LayoutINS1_5tupleIJNS8_IJNS1_1CILi2EEESA_NS9_ILi24EEEEEENS9_ILi1EEESD_EEENS8_IJNS8_IJSD_SA_NS9_ILi4EEEEEENS9_ILi0EEESH_EEEEEEEEEvRT_E9upper_map)
_ZZN5flash28permute_output_fp8_VcolmajorIN4cute6TensorINS1_11ArrayEngineIN7cutlass10bfloat16_tELm96EEENS1_6LayoutINS1_5tupleIJNS8_IJNS1_1CILi2EEESA_NS9_ILi24EEEEEENS9_ILi1EEESD_EEENS8_IJNS8_IJSD_SA_NS9_ILi4EEEEEENS9_ILi0EEESH_EEEEEEEEEvRT_E9upper_map:
        /*0000*/ 	.byte	0x00, 0x00, 0x00, 0x00, 0x02, 0x00, 0x00, 0x00, 0x03, 0x00, 0x00, 0x00, 0x01, 0x00, 0x00, 0x00
	.type		$str$25,@object
	.size		$str$25,($str$26 - $str$25)
$str$25:
        /*0010*/ 	.byte	0x28, 0x61, 0x64, 0x64, 0x72, 0x65, 0x73, 0x73, 0x20, 0x26, 0x20, 0x6d, 0x61, 0x73, 0x6b, 0x29
        /*0020*/ 	.byte	0x20, 0x3d, 0x3d, 0x20, 0x30, 0x00
	.type		$str$26,@object
	.size		$str$26,(__unnamed_5 - $str$26)
$str$26:
        /*0026*/ 	.byte	0x2f, 0x74, 0x6d, 0x70, 0x2f, 0x6f, 0x73, 0x73, 0x5f, 0x6b, 0x65, 0x72, 0x6e, 0x65, 0x6c, 0x73
        /*0036*/ 	.byte	0x5f, 0x73, 0x72, 0x63, 0x2f, 0x66, 0x6c, 0x61, 0x73, 0x68, 0x5f, 0x61, 0x74, 0x74, 0x65, 0x6e
        /*0046*/ 	.byte	0x74, 0x69, 0x6f, 0x6e, 0x2f, 0x63, 0x73, 0x72, 0x63, 0x2f, 0x63, 0x75, 0x74, 0x6c, 0x61, 0x73
        /*0056*/ 	.byte	0x73, 0x2f, 0x69, 0x6e, 0x63, 0x6c, 0x75, 0x64, 0x65, 0x2f, 0x63, 0x75, 0x74, 0x65, 0x2f, 0x70
        /*0066*/ 	.byte	0x6f, 0x69, 0x6e, 0x74, 0x65, 0x72, 0x5f, 0x66, 0x6c, 0x61, 0x67, 0x67, 0x65, 0x64, 0x2e, 0x68
        /*0076*/ 	.byte	0x70, 0x70, 0x00
	.type		__unnamed_5,@object
	.size		__unnamed_5,(__unnamed_6 - __unnamed_5)
__unnamed_5:
        /* <DEDUP_REMOVED lines=24> */
        /*01f9*/ 	.byte	0x3e, 0x3e, 0x20, 0x26, 0x5d, 0x00
	.type		__unnamed_6,@object
	.size		__unnamed_6,(__unnamed_3 - __unnamed_6)
__unnamed_6:
        /* <DEDUP_REMOVED lines=25> */
	.type		__unnamed_3,@object
	.size		__unnamed_3,(__unnamed_4 - __unnamed_3)
__unnamed_3:
        /* <DEDUP_REMOVED lines=29> */
        /*0555*/ 	.byte	0x5d, 0x00
	.type		__unnamed_4,@object
	.size		__unnamed_4,(__unnamed_2 - __unnamed_4)
__unnamed_4:
        /* <DEDUP_REMOVED lines=29> */
        /*0727*/ 	.byte	0x3e, 0x5d, 0x00
	.type		__unnamed_2,@object
	.size		__unnamed_2,(__unnamed_1 - __unnamed_2)
__unnamed_2:
        /* <DEDUP_REMOVED lines=30> */
	.type		__unnamed_1,@object
	.size		__unnamed_1,(.L_0 - __unnamed_1)
__unnamed_1:
        /* <DEDUP_REMOVED lines=29> */
        /*0acd*/ 	.byte	0x3e, 0x20, 0x26, 0x5d, 0x00
.L_0:


//--------------------- .nv.shared._ZN7cutlass13device_kernelIN5flash11enable_sm90INS1_16FlashAttnFwdSm90INS1_25CollectiveMainloopFwdSm90ILi2EN4cute5tupleIJNS5_1CILi1EEES8_S8_EEENS6_IJNS7_ILi128EEENS7_ILi160EEENS7_ILi192EEEEEELi192ENS_12float_e4m3_tEfNS_4arch4Sm90ELb0ELb0ELb0ELb0ELb0ELb0ELb0ELb1ELb1ELb1ELb0ELb0EEENS1_21CollectiveEpilogueFwdINS6_IJSA_SC_SB_EEES9_NS_10bfloat16_tESG_Li256ELb0ELb1ELb0ELb1EEENS1_29StaticPersistentTileSchedulerILb0EEEEEEEEEvNT_6ParamsE --------------------------
	.section	.nv.shared._ZN7cutlass13device_kernelIN5flash11enable_sm90INS1_16FlashAttnFwdSm90INS1_25CollectiveMainloopFwdSm90ILi2EN4cute5tupleIJNS5_1CILi1EEES8_S8_EEENS6_IJNS7_ILi128EEENS7_ILi160EEENS7_ILi192EEEEEELi192ENS_12float_e4m3_tEfNS_4arch4Sm90ELb0ELb0ELb0ELb0ELb0ELb0ELb0ELb1ELb1ELb1ELb0ELb0EEENS1_21CollectiveEpilogueFwdINS6_IJSA_SC_SB_EEES9_NS_10bfloat16_tESG_Li256ELb0ELb1ELb0ELb1EEENS1_29StaticPersistentTileSchedulerILb0EEEEEEEEEvNT_6ParamsE,"aw",@nobits
	.sectionflags	@""
	.align	16
	.zero		1024


//--------------------- .nv.shared.reserved.0     --------------------------
	.section	.nv.shared.reserved.0,"aw",@nobits
	.weak		__nv_reservedSMEM_offset_0_alias
	.size		__nv_reservedSMEM_offset_0_alias, 0, 0
	.other		__nv_reservedSMEM_offset_0_alias,@"STO_CUDA_RESERVED_SHARED STV_DEFAULT"
__nv_reservedSMEM_offset_0_alias:
	.zero		0


//--------------------- .nv.global                --------------------------
	.section	.nv.global,"aw",@nobits
.nv.global:
	.type		_ZN74_INTERNAL_ed5ebc88_38_flash_fwd_hdim192_e4m3_packgqa_sm90_cu_c784774a_32174cute1_E,@object
	.size		_ZN74_INTERNAL_ed5ebc88_38_flash_fwd_hdim192_e4m3_packgqa_sm90_cu_c784774a_32174cute1_E,(_ZN74_INTERNAL_ed5ebc88_38_flash_fwd_hdim192_e4m3_packgqa_sm90_cu_c784774a_32174cuda3std3__45__cpo6cbeginE - _ZN74_INTERNAL_ed5ebc88_38_flash_fwd_hdim192_e4m3_packgqa_sm90_cu_c784774a_32174cute1_E)
_ZN74_INTERNAL_ed5ebc88_38_flash_fwd_hdim192_e4m3_packgqa_sm90_cu_c784774a_32174cute1_E:
	.zero		1
	.type		_ZN74_INTERNAL_ed5ebc88_38_flash_fwd_hdim192_e4m3_packgqa_sm90_cu_c784774a_32174cuda3std3__45__cpo6cbeginE,@object
	.size		_ZN74_INTERNAL_ed5ebc88_38_flash_fwd_hdim192_e4m3_packgqa_sm90_cu_c784774a_32174cuda3std3__45__cpo6cbeginE,(_ZN74_INTERNAL_ed5ebc88_38_flash_fwd_hdim192_e4m3_packgqa_sm90_cu_c784774a_32174cuda3std3__48in_placeE - _ZN74_INTERNAL_ed5ebc88_38_flash_fwd_hdim192_e4m3_packgqa_sm90_cu_c784774a_32174cuda3std3__45__cpo6cbeginE)
_ZN74_INTERNAL_ed5ebc88_38_flash_fwd_hdim192_e4m3_packgqa_sm90_cu_c784774a_32174cuda3std3__45__cpo6cbeginE:
	.zero		1
	.type		_ZN74_INTERNAL_ed5ebc88_38_flash_fwd_hdim192_e4m3_packgqa_sm90_cu_c784774a_32174cuda3std3__48in_placeE,@object
	.size		_ZN74_INTERNAL_ed5ebc88_38_flash_fwd_hdim192_e4m3_packgqa_sm90_cu_c784774a_32174cuda3std3__48in_placeE,(_ZN74_INTERNAL_ed5ebc88_38_flash_fwd_hdim192_e4m3_packgqa_sm90_cu_c784774a_32174cuda3std6ranges3__45__cpo9iter_moveE - _ZN74_INTERNAL_ed5ebc88_38_flash_fwd_hdim192_e4m3_packgqa_sm90_cu_c784774a_32174cuda3std3__48in_placeE)
_ZN74_INTERNAL_ed5ebc88_38_flash_fwd_hdim192_e4m3_packgqa_sm90_cu_c784774a_32174cuda3std3__48in_placeE:
	.zero		1
	.type		_ZN74_INTERNAL_ed5ebc88_38_flash_fwd_hdim192_e4m3_packgqa_sm90_cu_c784774a_32174cuda3std6ranges3__45__cpo9iter_moveE,@object
	.size		_ZN74_INTERNAL_ed5ebc88_38_flash_fwd_hdim192_e4m3_packgqa_sm90_cu_c784774a_32174cuda3std6ranges3__45__cpo9iter_moveE,(_ZN74_INTERNAL_ed5ebc88_38_flash_fwd_hdim192_e4m3_packgqa_sm90_cu_c784774a_32174cuda3std3__45__cpo5beginE - _ZN74_INTERNAL_ed5ebc88_38_flash_fwd_hdim192_e4m3_packgqa_sm90_cu_c784774a_32174cuda3std6ranges3__45__cpo9iter_moveE)
_ZN74_INTERNAL_ed5ebc88_38_flash_fwd_hdim192_e4m3_packgqa_sm90_cu_c784774a_32174cuda3std6ranges3__45__cpo9iter_moveE:
	.zero		1
	.type		_ZN74_INTERNAL_ed5ebc88_38_flash_fwd_hdim192_e4m3_packgqa_sm90_cu_c784774a_32174cuda3std3__45__cpo5beginE,@object
	.size		_ZN74_INTERNAL_ed5ebc88_38_flash_fwd_hdim192_e4m3_packgqa_sm90_cu_c784774a_32174cuda3std3__45__cpo5beginE,(_ZN74_INTERNAL_ed5ebc88_38_flash_fwd_hdim192_e4m3_packgqa_sm90_cu_c784774a_32174cuda3std3__476_GLOBAL__N__ed5ebc88_38_flash_fwd_hdim192_e4m3_packgqa_sm90_cu_c784774a_32176ignoreE - _ZN74_INTERNAL_ed5ebc88_38_flash_fwd_hdim192_e4m3_packgqa_sm90_cu_c784774a_32174cuda3std3__45__cpo5beginE)
_ZN74_INTERNAL_ed5ebc88_38_flash_fwd_hdim192_e4m3_packgqa_sm90_cu_c784774a_32174cuda3std3__45__cpo5beginE:
	.zero		1
	.type		_ZN74_INTERNAL_ed5ebc88_38_flash_fwd_hdim192_e4m3_packgqa_sm90_cu_c784774a_32174cuda3std3__476_GLOBAL__N__ed5ebc88_38_flash_fwd_hdim192_e4m3_packgqa_sm90_cu_c784774a_32176ignoreE,@object
	.size		_ZN74_INTERNAL_ed5ebc88_38_flash_fwd_hdim192_e4m3_packgqa_sm90_cu_c784774a_32174cuda3std3__476_GLOBAL__N__ed5ebc88_38_flash_fwd_hdim192_e4m3_packgqa_sm90_cu_c784774a_32176ignoreE,(_ZN74_INTERNAL_ed5ebc88_38_flash_fwd_hdim192_e4m3_packgqa_sm90_cu_c784774a_32174cute7productE - _ZN74_INTERNAL_ed5ebc88_38_flash_fwd_hdim192_e4m3_packgqa_sm90_cu_c784774a_32174cuda3std3__476_GLOBAL__N__ed5ebc88_38_flash_fwd_hdim192_e4m3_packgqa_sm90_cu_c784774a_32176ignoreE)
_ZN74_INTERNAL_ed5ebc88_38_flash_fwd_hdim192_e4m3_packgqa_sm90_cu_c784774a_32174cuda3std3__476_GLOBAL__N__ed5ebc88_38_flash_fwd_hdim192_e4m3_packgqa_sm90_cu_c784774a_32176ignoreE:
	.zero		1
	.type		_ZN74_INTERNAL_ed5ebc88_38_flash_fwd_hdim192_e4m3_packgqa_sm90_cu_c784774a_32174cute7productE,@object
	.size		_ZN74_INTERNAL_ed5ebc88_38_flash_fwd_hdim192_e4m3_packgqa_sm90_cu_c784774a_32174cute7productE,(_ZN74_INTERNAL_ed5ebc88_38_flash_fwd_hdim192_e4m3_packgqa_sm90_cu_c784774a_32174cuda3std3__45__cpo3endE - _ZN74_INTERNAL_ed5ebc88_38_flash_fwd_hdim192_e4m3_packgqa_sm90_cu_c784774a_32174cute7productE)
_ZN74_INTERNAL_ed5ebc88_38_flash_fwd_hdim192_e4m3_packgqa_sm90_cu_c784774a_32174cute7productE:
	.zero		1
	.type		_ZN74_INTERNAL_ed5ebc88_38_flash_fwd_hdim192_e4m3_packgqa_sm90_cu_c784774a_32174cuda3std3__45__cpo3endE,@object
	.size		_ZN74_INTERNAL_ed5ebc88_38_flash_fwd_hdim192_e4m3_packgqa_sm90_cu_c784774a_32174cuda3std3__45__cpo3endE,(_ZN74_INTERNAL_ed5ebc88_38_flash_fwd_hdim192_e4m3_packgqa_sm90_cu_c784774a_32174cuda3std3__419piecewise_constructE - _ZN74_INTERNAL_ed5ebc88_38_flash_fwd_hdim192_e4m3_packgqa_sm90_cu_c784774a_32174cuda3std3__45__cpo3endE)
_ZN74_INTERNAL_ed5ebc88_38_flash_fwd_hdim192_e4m3_packgqa_sm90_cu_c784774a_32174cuda3std3__45__cpo3endE:
	.zero		1
	.type		_ZN74_INTERNAL_ed5ebc88_38_flash_fwd_hdim192_e4m3_packgqa_sm90_cu_c784774a_32174cuda3std3__419piecewise_constructE,@object
	.size		_ZN74_INTERNAL_ed5ebc88_38_flash_fwd_hdim192_e4m3_packgqa_sm90_cu_c784774a_32174cuda3std3__419piecewise_constructE,(_ZN74_INTERNAL_ed5ebc88_38_flash_fwd_hdim192_e4m3_packgqa_sm90_cu_c784774a_32174cuda3std3__45__cpo4cendE - _ZN74_INTERNAL_ed5ebc88_38_flash_fwd_hdim192_e4m3_packgqa_sm90_cu_c784774a_32174cuda3std3__419piecewise_constructE)
_ZN74_INTERNAL_ed5ebc88_38_flash_fwd_hdim192_e4m3_packgqa_sm90_cu_c784774a_32174cuda3std3__419piecewise_constructE:
	.zero		1
	.type		_ZN74_INTERNAL_ed5ebc88_38_flash_fwd_hdim192_e4m3_packgqa_sm90_cu_c784774a_32174cuda3std3__45__cpo4cendE,@object
	.size		_ZN74_INTERNAL_ed5ebc88_38_flash_fwd_hdim192_e4m3_packgqa_sm90_cu_c784774a_32174cuda3std3__45__cpo4cendE,(_ZN74_INTERNAL_ed5ebc88_38_flash_fwd_hdim192_e4m3_packgqa_sm90_cu_c784774a_32174cuda3std6ranges3__45__cpo4swapE - _ZN74_INTERNAL_ed5ebc88_38_flash_fwd_hdim192_e4m3_packgqa_sm90_cu_c784774a_32174cuda3std3__45__cpo4cendE)
_ZN74_INTERNAL_ed5ebc88_38_flash_fwd_hdim192_e4m3_packgqa_sm90_cu_c784774a_32174cuda3std3__45__cpo4cendE:
	.zero		1
	.type		_ZN74_INTERNAL_ed5ebc88_38_flash_fwd_hdim192_e4m3_packgqa_sm90_cu_c784774a_32174cuda3std6ranges3__45__cpo4swapE,@object
	.size		_ZN74_INTERNAL_ed5ebc88_38_flash_fwd_hdim192_e4m3_packgqa_sm90_cu_c784774a_32174cuda3std6ranges3__45__cpo4swapE,(.L_14 - _ZN74_INTERNAL_ed5ebc88_38_flash_fwd_hdim192_e4m3_packgqa_sm90_cu_c784774a_32174cuda3std6ranges3__45__cpo4swapE)
_ZN74_INTERNAL_ed5ebc88_38_flash_fwd_hdim192_e4m3_packgqa_sm90_cu_c784774a_32174cuda3std6ranges3__45__cpo4swapE:
	.zero		1
.L_14:


//--------------------- .nv.shared._ZN7cutlass13device_kernelIN5flash11enable_sm90INS1_16FlashAttnFwdSm90INS1_25CollectiveMainloopFwdSm90ILi2EN4cute5tupleIJNS5_1CILi2EEENS7_ILi1EEES9_EEENS6_IJNS7_ILi128EEENS7_ILi160EEENS7_ILi192EEEEEELi192ENS_12float_e4m3_tEfNS_4arch4Sm90ELb0ELb0ELb0ELb0ELb0ELb0ELb0ELb1ELb1ELb1ELb0ELb0EEENS1_21CollectiveEpilogueFwdINS6_IJSB_SD_SC_EEESA_NS_10bfloat16_tESH_Li256ELb0ELb1ELb0ELb1EEENS1_29StaticPersistentTileSchedulerILb0EEEEEEEEEvNT_6ParamsE --------------------------
	.section	.nv.shared._ZN7cutlass13device_kernelIN5flash11enable_sm90INS1_16FlashAttnFwdSm90INS1_25CollectiveMainloopFwdSm90ILi2EN4cute5tupleIJNS5_1CILi2EEENS7_ILi1EEES9_EEENS6_IJNS7_ILi128EEENS7_ILi160EEENS7_ILi192EEEEEELi192ENS_12float_e4m3_tEfNS_4arch4Sm90ELb0ELb0ELb0ELb0ELb0ELb0ELb0ELb1ELb1ELb1ELb0ELb0EEENS1_21CollectiveEpilogueFwdINS6_IJSB_SD_SC_EEESA_NS_10bfloat16_tESH_Li256ELb0ELb1ELb0ELb1EEENS1_29StaticPersistentTileSchedulerILb0EEEEEEEEEvNT_6ParamsE,"aw",@nobits
	.sectionflags	@""
	.align	16
	.zero		1024


//--------------------- .nv.shared._ZN7cutlass13device_kernelIN5flash11enable_sm90INS1_16FlashAttnFwdSm90INS1_25CollectiveMainloopFwdSm90ILi2EN4cute5tupleIJNS5_1CILi1EEES8_S8_EEENS6_IJNS7_ILi128EEENS7_ILi160EEENS7_ILi192EEEEEELi192ENS_12float_e4m3_tEfNS_4arch4Sm90ELb0ELb0ELb0ELb1ELb0ELb0ELb0ELb1ELb1ELb1ELb0ELb0EEENS1_21CollectiveEpilogueFwdINS6_IJSA_SC_SB_EEES9_NS_10bfloat16_tESG_Li256ELb1ELb1ELb0ELb1EEENS1_36VarlenDynamicPersistentTileSchedulerILi128ELi160ELi256ELi128ELb0ELb1ELb1ELb0ELb1ELb1EEEEEEEEEvNT_6ParamsE --------------------------
	.section	.nv.shared._ZN7cutlass13device_kernelIN5flash11enable_sm90INS1_16FlashAttnFwdSm90INS1_25CollectiveMainloopFwdSm90ILi2EN4cute5tupleIJNS5_1CILi1EEES8_S8_EEENS6_IJNS7_ILi128EEENS7_ILi160EEENS7_ILi192EEEEEELi192ENS_12float_e4m3_tEfNS_4arch4Sm90ELb0ELb0ELb0ELb1ELb0ELb0ELb0ELb1ELb1ELb1ELb0ELb0EEENS1_21CollectiveEpilogueFwdINS6_IJSA_SC_SB_EEES9_NS_10bfloat16_tESG_Li256ELb1ELb1ELb0ELb1EEENS1_36VarlenDynamicPersistentTileSchedulerILi128ELi160ELi256ELi128ELb0ELb1ELb1ELb0ELb1ELb1EEEEEEEEEvNT_6ParamsE,"aw",@nobits
	.sectionflags	@""
	.align	16
	.zero		1024


//--------------------- .nv.shared._ZN7cutlass13device_kernelIN5flash11enable_sm90INS1_16FlashAttnFwdSm90INS1_25CollectiveMainloopFwdSm90ILi2EN4cute5tupleIJNS5_1CILi1EEES8_S8_EEENS6_IJNS7_ILi128EEENS7_ILi160EEENS7_ILi192EEEEEELi192ENS_12float_e4m3_tEfNS_4arch4Sm90ELb0ELb0ELb0ELb1ELb0ELb1ELb0ELb1ELb1ELb1ELb0ELb0EEENS1_21CollectiveEpilogueFwdINS6_IJSA_SC_SB_EEES9_NS_10bfloat16_tESG_Li256ELb1ELb1ELb0ELb1EEENS1_36VarlenDynamicPersistentTileSchedulerILi128ELi160ELi256ELi128ELb0ELb1ELb1ELb0ELb1ELb1EEEEEEEEEvNT_6ParamsE --------------------------
	.section	.nv.shared._ZN7cutlass13device_kernelIN5flash11enable_sm90INS1_16FlashAttnFwdSm90INS1_25CollectiveMainloopFwdSm90ILi2EN4cute5tupleIJNS5_1CILi1EEES8_S8_EEENS6_IJNS7_ILi128EEENS7_ILi160EEENS7_ILi192EEEEEELi192ENS_12float_e4m3_tEfNS_4arch4Sm90ELb0ELb0ELb0ELb1ELb0ELb1ELb0ELb1ELb1ELb1ELb0ELb0EEENS1_21CollectiveEpilogueFwdINS6_IJSA_SC_SB_EEES9_NS_10bfloat16_tESG_Li256ELb1ELb1ELb0ELb1EEENS1_36VarlenDynamicPersistentTileSchedulerILi128ELi160ELi256ELi128ELb0ELb1ELb1ELb0ELb1ELb1EEEEEEEEEvNT_6ParamsE,"aw",@nobits
	.sectionflags	@""
	.align	16
	.zero		1024


//--------------------- .nv.shared._ZN7cutlass13device_kernelIN5flash11enable_sm90INS1_16FlashAttnFwdSm90INS1_25CollectiveMainloopFwdSm90ILi2EN4cute5tupleIJNS5_1CILi1EEES8_S8_EEENS6_IJNS7_ILi128EEENS7_ILi160EEENS7_ILi192EEEEEELi192ENS_12float_e4m3_tEfNS_4arch4Sm90ELb0ELb1ELb0ELb0ELb0ELb0ELb0ELb1ELb1ELb1ELb0ELb0EEENS1_21CollectiveEpilogueFwdINS6_IJSA_SC_SB_EEES9_NS_10bfloat16_tESG_Li256ELb0ELb1ELb0ELb1EEENS1_30DynamicPersistentTileSchedulerILi256ELi128ELb0ELb1ELb1EEEEEEEEEvNT_6ParamsE --------------------------
	.section	.nv.shared._ZN7cutlass13device_kernelIN5flash11enable_sm90INS1_16FlashAttnFwdSm90INS1_25CollectiveMainloopFwdSm90ILi2EN4cute5tupleIJNS5_1CILi1EEES8_S8_EEENS6_IJNS7_ILi128EEENS7_ILi160EEENS7_ILi192EEEEEELi192ENS_12float_e4m3_tEfNS_4arch4Sm90ELb0ELb1ELb0ELb0ELb0ELb0ELb0ELb1ELb1ELb1ELb0ELb0EEENS1_21CollectiveEpilogueFwdINS6_IJSA_SC_SB_EEES9_NS_10bfloat16_tESG_Li256ELb0ELb1ELb0ELb1EEENS1_30DynamicPersistentTileSchedulerILi256ELi128ELb0ELb1ELb1EEEEEEEEEvNT_6ParamsE,"aw",@nobits
	.sectionflags	@""
	.align	16
	.zero		1024


//--------------------- .nv.shared._ZN7cutlass13device_kernelIN5flash11enable_sm90INS1_16FlashAttnFwdSm90INS1_25CollectiveMainloopFwdSm90ILi2EN4cute5tupleIJNS5_1CILi1EEES8_S8_EEENS6_IJNS7_ILi128EEENS7_ILi160EEENS7_ILi192EEEEEELi192ENS_12float_e4m3_tEfNS_4arch4Sm90ELb0ELb1ELb0ELb1ELb0ELb0ELb0ELb1ELb1ELb1ELb0ELb0EEENS1_21CollectiveEpilogueFwdINS6_IJSA_SC_SB_EEES9_NS_10bfloat16_tESG_Li256ELb1ELb1ELb0ELb1EEENS1_36VarlenDynamicPersistentTileSchedulerILi128ELi160ELi256ELi128ELb0ELb1ELb1ELb1ELb0ELb1EEEEEEEEEvNT_6ParamsE --------------------------
	.section	.nv.shared._ZN7cutlass13device_kernelIN5flash11enable_sm90INS1_16FlashAttnFwdSm90INS1_25CollectiveMainloopFwdSm90ILi2EN4cute5tupleIJNS5_1CILi1EEES8_S8_EEENS6_IJNS7_ILi128EEENS7_ILi160EEENS7_ILi192EEEEEELi192ENS_12float_e4m3_tEfNS_4arch4Sm90ELb0ELb1ELb0ELb1ELb0ELb0ELb0ELb1ELb1ELb1ELb0ELb0EEENS1_21CollectiveEpilogueFwdINS6_IJSA_SC_SB_EEES9_NS_10bfloat16_tESG_Li256ELb1ELb1ELb0ELb1EEENS1_36VarlenDynamicPersistentTileSchedulerILi128ELi160ELi256ELi128ELb0ELb1ELb1ELb1ELb0ELb1EEEEEEEEEvNT_6ParamsE,"aw",@nobits
	.sectionflags	@""
	.align	16
	.zero		1024


//--------------------- .nv.shared._ZN7cutlass13device_kernelIN5flash11enable_sm90INS1_16FlashAttnFwdSm90INS1_25CollectiveMainloopFwdSm90ILi2EN4cute5tupleIJNS5_1CILi1EEES8_S8_EEENS6_IJNS7_ILi128EEENS7_ILi160EEENS7_ILi192EEEEEELi192ENS_12float_e4m3_tEfNS_4arch4Sm90ELb0ELb1ELb0ELb1ELb0ELb1ELb0ELb1ELb1ELb1ELb0ELb0EEENS1_21CollectiveEpilogueFwdINS6_IJSA_SC_SB_EEES9_NS_10bfloat16_tESG_Li256ELb1ELb1ELb0ELb1EEENS1_36VarlenDynamicPersistentTileSchedulerILi128ELi160ELi256ELi128ELb0ELb1ELb1ELb1ELb0ELb1EEEEEEEEEvNT_6ParamsE --------------------------
	.section	.nv.shared._ZN7cutlass13device_kernelIN5flash11enable_sm90INS1_16FlashAttnFwdSm90INS1_25CollectiveMainloopFwdSm90ILi2EN4cute5tupleIJNS5_1CILi1EEES8_S8_EEENS6_IJNS7_ILi128EEENS7_ILi160EEENS7_ILi192EEEEEELi192ENS_12float_e4m3_tEfNS_4arch4Sm90ELb0ELb1ELb0ELb1ELb0ELb1ELb0ELb1ELb1ELb1ELb0ELb0EEENS1_21CollectiveEpilogueFwdINS6_IJSA_SC_SB_EEES9_NS_10bfloat16_tESG_Li256ELb1ELb1ELb0ELb1EEENS1_36VarlenDynamicPersistentTileSchedulerILi128ELi160ELi256ELi128ELb0ELb1ELb1ELb1ELb0ELb1EEEEEEEEEvNT_6ParamsE,"aw",@nobits
	.sectionflags	@""
	.align	16
	.zero		1024


//--------------------- .nv.shared._ZN7cutlass13device_kernelIN5flash11enable_sm90INS1_16FlashAttnFwdSm90INS1_25CollectiveMainloopFwdSm90ILi2EN4cute5tupleIJNS5_1CILi1EEES8_S8_EEENS6_IJNS7_ILi128EEENS7_ILi160EEENS7_ILi192EEEEEELi192ENS_12float_e4m3_tEfNS_4arch4Sm90ELb1ELb0ELb0ELb0ELb0ELb0ELb0ELb1ELb1ELb1ELb0ELb0EEENS1_21CollectiveEpilogueFwdINS6_IJSA_SC_SB_EEES9_NS_10bfloat16_tESG_Li256ELb0ELb1ELb0ELb1EEENS1_30DynamicPersistentTileSchedulerILi256ELi128ELb0ELb1ELb1EEEEEEEEEvNT_6ParamsE --------------------------
	.section	.nv.shared._ZN7cutlass13device_kernelIN5flash11enable_sm90INS1_16FlashAttnFwdSm90INS1_25CollectiveMainloopFwdSm90ILi2EN4cute5tupleIJNS5_1CILi1EEES8_S8_EEENS6_IJNS7_ILi128EEENS7_ILi160EEENS7_ILi192EEEEEELi192ENS_12float_e4m3_tEfNS_4arch4Sm90ELb1ELb0ELb0ELb0ELb0ELb0ELb0ELb1ELb1ELb1ELb0ELb0EEENS1_21CollectiveEpilogueFwdINS6_IJSA_SC_SB_EEES9_NS_10bfloat16_tESG_Li256ELb0ELb1ELb0ELb1EEENS1_30DynamicPersistentTileSchedulerILi256ELi128ELb0ELb1ELb1EEEEEEEEEvNT_6ParamsE,"aw",@nobits
	.sectionflags	@""
	.align	16
	.zero		1024


//--------------------- .nv.shared._ZN7cutlass13device_kernelIN5flash11enable_sm90INS1_16FlashAttnFwdSm90INS1_25CollectiveMainloopFwdSm90ILi2EN4cute5tupleIJNS5_1CILi1EEES8_S8_EEENS6_IJNS7_ILi128EEENS7_ILi160EEENS7_ILi192EEEEEELi192ENS_12float_e4m3_tEfNS_4arch4Sm90ELb1ELb0ELb0ELb1ELb0ELb0ELb0ELb1ELb1ELb1ELb0ELb0EEENS1_21CollectiveEpilogueFwdINS6_IJSA_SC_SB_EEES9_NS_10bfloat16_tESG_Li256ELb1ELb1ELb0ELb1EEENS1_36VarlenDynamicPersistentTileSchedulerILi128ELi160ELi256ELi128ELb0ELb1ELb1ELb1ELb1ELb1EEEEEEEEEvNT_6ParamsE --------------------------
	.section	.nv.shared._ZN7cutlass13device_kernelIN5flash11enable_sm90INS1_16FlashAttnFwdSm90INS1_25CollectiveMainloopFwdSm90ILi2EN4cute5tupleIJNS5_1CILi1EEES8_S8_EEENS6_IJNS7_ILi128EEENS7_ILi160EEENS7_ILi192EEEEEELi192ENS_12float_e4m3_tEfNS_4arch4Sm90ELb1ELb0ELb0ELb1ELb0ELb0ELb0ELb1ELb1ELb1ELb0ELb0EEENS1_21CollectiveEpilogueFwdINS6_IJSA_SC_SB_EEES9_NS_10bfloat16_tESG_Li256ELb1ELb1ELb0ELb1EEENS1_36VarlenDynamicPersistentTileSchedulerILi128ELi160ELi256ELi128ELb0ELb1ELb1ELb1ELb1ELb1EEEEEEEEEvNT_6ParamsE,"aw",@nobits
	.sectionflags	@""
	.align	16
	.zero		1024


//--------------------- .nv.shared._ZN7cutlass13device_kernelIN5flash11enable_sm90INS1_16FlashAttnFwdSm90INS1_25CollectiveMainloopFwdSm90ILi2EN4cute5tupleIJNS5_1CILi1EEES8_S8_EEENS6_IJNS7_ILi128EEENS7_ILi160EEENS7_ILi192EEEEEELi192ENS_12float_e4m3_tEfNS_4arch4Sm90ELb1ELb0ELb0ELb1ELb0ELb1ELb0ELb1ELb1ELb1ELb0ELb0EEENS1_21CollectiveEpilogueFwdINS6_IJSA_SC_SB_EEES9_NS_10bfloat16_tESG_Li256ELb1ELb1ELb0ELb1EEENS1_36VarlenDynamicPersistentTileSchedulerILi128ELi160ELi256ELi128ELb0ELb1ELb1ELb1ELb1ELb1EEEEEEEEEvNT_6ParamsE --------------------------
	.section	.nv.shared._ZN7cutlass13device_kernelIN5flash11enable_sm90INS1_16FlashAttnFwdSm90INS1_25CollectiveMainloopFwdSm90ILi2EN4cute5tupleIJNS5_1CILi1EEES8_S8_EEENS6_IJNS7_ILi128EEENS7_ILi160EEENS7_ILi192EEEEEELi192ENS_12float_e4m3_tEfNS_4arch4Sm90ELb1ELb0ELb0ELb1ELb0ELb1ELb0ELb1ELb1ELb1ELb0ELb0EEENS1_21CollectiveEpilogueFwdINS6_IJSA_SC_SB_EEES9_NS_10bfloat16_tESG_Li256ELb1ELb1ELb0ELb1EEENS1_36VarlenDynamicPersistentTileSchedulerILi128ELi160ELi256ELi128ELb0ELb1ELb1ELb1ELb1ELb1EEEEEEEEEvNT_6ParamsE,"aw",@nobits
	.sectionflags	@""
	.align	16
	.zero		1024


//--------------------- .nv.constant0._ZN7cutlass13device_kernelIN5flash11enable_sm90INS1_16FlashAttnFwdSm90INS1_25CollectiveMainloopFwdSm90ILi2EN4cute5tupleIJNS5_1CILi1EEES8_S8_EEENS6_IJNS7_ILi128EEENS7_ILi160EEENS7_ILi192EEEEEELi192ENS_12float_e4m3_tEfNS_4arch4Sm90ELb0ELb0ELb0ELb0ELb0ELb0ELb0ELb1ELb1ELb1ELb0ELb0EEENS1_21CollectiveEpilogueFwdINS6_IJSA_SC_SB_EEES9_NS_10bfloat16_tESG_Li256ELb0ELb1ELb0ELb1EEENS1_29StaticPersistentTileSchedulerILb0EEEEEEEEEvNT_6ParamsE --------------------------
	.section	.nv.constant0._ZN7cutlass13device_kernelIN5flash11enable_sm90INS1_16FlashAttnFwdSm90INS1_25CollectiveMainloopFwdSm90ILi2EN4cute5tupleIJNS5_1CILi1EEES8_S8_EEENS6_IJNS7_ILi128EEENS7_ILi160EEENS7_ILi192EEEEEELi192ENS_12float_e4m3_tEfNS_4arch4Sm90ELb0ELb0ELb0ELb0ELb0ELb0ELb0ELb1ELb1ELb1ELb0ELb0EEENS1_21CollectiveEpilogueFwdINS6_IJSA_SC_SB_EEES9_NS_10bfloat16_tESG_Li256ELb0ELb1ELb0ELb1EEENS1_29StaticPersistentTileSchedulerILb0EEEEEEEEEvNT_6ParamsE,"a",@progbits
	.sectionflags	@""
	.align	4
.nv.constant0._ZN7cutlass13device_kernelIN5flash11enable_sm90INS1_16FlashAttnFwdSm90INS1_25CollectiveMainloopFwdSm90ILi2EN4cute5tupleIJNS5_1CILi1EEES8_S8_EEENS6_IJNS7_ILi128EEENS7_ILi160EEENS7_ILi192EEEEEELi192ENS_12float_e4m3_tEfNS_4arch4Sm90ELb0ELb0ELb0ELb0ELb0ELb0ELb0ELb1ELb1ELb1ELb0ELb0EEENS1_21CollectiveEpilogueFwdINS6_IJSA_SC_SB_EEES9_NS_10bfloat16_tESG_Li256ELb0ELb1ELb0ELb1EEENS1_29StaticPersistentTileSchedulerILb0EEEEEEEEEvNT_6ParamsE:
	.zero		3200


//--------------------- .nv.constant0._ZN7cutlass13device_kernelIN5flash11enable_sm90INS1_16FlashAttnFwdSm90INS1_25CollectiveMainloopFwdSm90ILi2EN4cute5tupleIJNS5_1CILi2EEENS7_ILi1EEES9_EEENS6_IJNS7_ILi128EEENS7_ILi160EEENS7_ILi192EEEEEELi192ENS_12float_e4m3_tEfNS_4arch4Sm90ELb0ELb0ELb0ELb0ELb0ELb0ELb0ELb1ELb1ELb1ELb0ELb0EEENS1_21CollectiveEpilogueFwdINS6_IJSB_SD_SC_EEESA_NS_10bfloat16_tESH_Li256ELb0ELb1ELb0ELb1EEENS1_29StaticPersistentTileSchedulerILb0EEEEEEEEEvNT_6ParamsE --------------------------
	.section	.nv.constant0._ZN7cutlass13device_kernelIN5flash11enable_sm90INS1_16FlashAttnFwdSm90INS1_25CollectiveMainloopFwdSm90ILi2EN4cute5tupleIJNS5_1CILi2EEENS7_ILi1EEES9_EEENS6_IJNS7_ILi128EEENS7_ILi160EEENS7_ILi192EEEEEELi192ENS_12float_e4m3_tEfNS_4arch4Sm90ELb0ELb0ELb0ELb0ELb0ELb0ELb0ELb1ELb1ELb1ELb0ELb0EEENS1_21CollectiveEpilogueFwdINS6_IJSB_SD_SC_EEESA_NS_10bfloat16_tESH_Li256ELb0ELb1ELb0ELb1EEENS1_29StaticPersistentTileSchedulerILb0EEEEEEEEEvNT_6ParamsE,"a",@progbits
	.sectionflags	@""
	.align	4
.nv.constant0._ZN7cutlass13device_kernelIN5flash11enable_sm90INS1_16FlashAttnFwdSm90INS1_25CollectiveMainloopFwdSm90ILi2EN4cute5tupleIJNS5_1CILi2EEENS7_ILi1EEES9_EEENS6_IJNS7_ILi128EEENS7_ILi160EEENS7_ILi192EEEEEELi192ENS_12float_e4m3_tEfNS_4arch4Sm90ELb0ELb0ELb0ELb0ELb0ELb0ELb0ELb1ELb1ELb1ELb0ELb0EEENS1_21CollectiveEpilogueFwdINS6_IJSB_SD_SC_EEESA_NS_10bfloat16_tESH_Li256ELb0ELb1ELb0ELb1EEENS1_29StaticPersistentTileSchedulerILb0EEEEEEEEEvNT_6ParamsE:
	.zero		3200


//--------------------- .nv.constant0._ZN7cutlass13device_kernelIN5flash11enable_sm90INS1_16FlashAttnFwdSm90INS1_25CollectiveMainloopFwdSm90ILi2EN4cute5tupleIJNS5_1CILi1EEES8_S8_EEENS6_IJNS7_ILi128EEENS7_ILi160EEENS7_ILi192EEEEEELi192ENS_12float_e4m3_tEfNS_4arch4Sm90ELb0ELb0ELb0ELb1ELb0ELb0ELb0ELb1ELb1ELb1ELb0ELb0EEENS1_21CollectiveEpilogueFwdINS6_IJSA_SC_SB_EEES9_NS_10bfloat16_tESG_Li256ELb1ELb1ELb0ELb1EEENS1_36VarlenDynamicPersistentTileSchedulerILi128ELi160ELi256ELi128ELb0ELb1ELb1ELb0ELb1ELb1EEEEEEEEEvNT_6ParamsE --------------------------
	.section	.nv.constant0._ZN7cutlass13device_kernelIN5flash11enable_sm90INS1_16FlashAttnFwdSm90INS1_25CollectiveMainloopFwdSm90ILi2EN4cute5tupleIJNS5_1CILi1EEES8_S8_EEENS6_IJNS7_ILi128EEENS7_ILi160EEENS7_ILi192EEEEEELi192ENS_12float_e4m3_tEfNS_4arch4Sm90ELb0ELb0ELb0ELb1ELb0ELb0ELb0ELb1ELb1ELb1ELb0ELb0EEENS1_21CollectiveEpilogueFwdINS6_IJSA_SC_SB_EEES9_NS_10bfloat16_tESG_Li256ELb1ELb1ELb0ELb1EEENS1_36VarlenDynamicPersistentTileSchedulerILi128ELi160ELi256ELi128ELb0ELb1ELb1ELb0ELb1ELb1EEEEEEEEEvNT_6ParamsE,"a",@progbits
	.sectionflags	@""
	.align	4
.nv.constant0._ZN7cutlass13device_kernelIN5flash11enable_sm90INS1_16FlashAttnFwdSm90INS1_25CollectiveMainloopFwdSm90ILi2EN4cute5tupleIJNS5_1CILi1EEES8_S8_EEENS6_IJNS7_ILi128EEENS7_ILi160EEENS7_ILi192EEEEEELi192ENS_12float_e4m3_tEfNS_4arch4Sm90ELb0ELb0ELb0ELb1ELb0ELb0ELb0ELb1ELb1ELb1ELb0ELb0EEENS1_21CollectiveEpilogueFwdINS6_IJSA_SC_SB_EEES9_NS_10bfloat16_tESG_Li256ELb1ELb1ELb0ELb1EEENS1_36VarlenDynamicPersistentTileSchedulerILi128ELi160ELi256ELi128ELb0ELb1ELb1ELb0ELb1ELb1EEEEEEEEEvNT_6ParamsE:
	.zero		3328


//--------------------- .nv.constant0._ZN7cutlass13device_kernelIN5flash11enable_sm90INS1_16FlashAttnFwdSm90INS1_25CollectiveMainloopFwdSm90ILi2EN4cute5tupleIJNS5_1CILi1EEES8_S8_EEENS6_IJNS7_ILi128EEENS7_ILi160EEENS7_ILi192EEEEEELi192ENS_12float_e4m3_tEfNS_4arch4Sm90ELb0ELb0ELb0ELb1ELb0ELb1ELb0ELb1ELb1ELb1ELb0ELb0EEENS1_21CollectiveEpilogueFwdINS6_IJSA_SC_SB_EEES9_NS_10bfloat16_tESG_Li256ELb1ELb1ELb0ELb1EEENS1_36VarlenDynamicPersistentTileSchedulerILi128ELi160ELi256ELi128ELb0ELb1ELb1ELb0ELb1ELb1EEEEEEEEEvNT_6ParamsE --------------------------
	.section	.nv.constant0._ZN7cutlass13device_kernelIN5flash11enable_sm90INS1_16FlashAttnFwdSm90INS1_25CollectiveMainloopFwdSm90ILi2EN4cute5tupleIJNS5_1CILi1EEES8_S8_EEENS6_IJNS7_ILi128EEENS7_ILi160EEENS7_ILi192EEEEEELi192ENS_12float_e4m3_tEfNS_4arch4Sm90ELb0ELb0ELb0ELb1ELb0ELb1ELb0ELb1ELb1ELb1ELb0ELb0EEENS1_21CollectiveEpilogueFwdINS6_IJSA_SC_SB_EEES9_NS_10bfloat16_tESG_Li256ELb1ELb1ELb0ELb1EEENS1_36VarlenDynamicPersistentTileSchedulerILi128ELi160ELi256ELi128ELb0ELb1ELb1ELb0ELb1ELb1EEEEEEEEEvNT_6ParamsE,"a",@progbits
	.sectionflags	@""
	.align	4
.nv.constant0._ZN7cutlass13device_kernelIN5flash11enable_sm90INS1_16FlashAttnFwdSm90INS1_25CollectiveMainloopFwdSm90ILi2EN4cute5tupleIJNS5_1CILi1EEES8_S8_EEENS6_IJNS7_ILi128EEENS7_ILi160EEENS7_ILi192EEEEEELi192ENS_12float_e4m3_tEfNS_4arch4Sm90ELb0ELb0ELb0ELb1ELb0ELb1ELb0ELb1ELb1ELb1ELb0ELb0EEENS1_21CollectiveEpilogueFwdINS6_IJSA_SC_SB_EEES9_NS_10bfloat16_tESG_Li256ELb1ELb1ELb0ELb1EEENS1_36VarlenDynamicPersistentTileSchedulerILi128ELi160ELi256ELi128ELb0ELb1ELb1ELb0ELb1ELb1EEEEEEEEEvNT_6ParamsE:
	.zero		3328


//--------------------- .nv.constant0._ZN7cutlass13device_kernelIN5flash11enable_sm90INS1_16FlashAttnFwdSm90INS1_25CollectiveMainloopFwdSm90ILi2EN4cute5tupleIJNS5_1CILi1EEES8_S8_EEENS6_IJNS7_ILi128EEENS7_ILi160EEENS7_ILi192EEEEEELi192ENS_12float_e4m3_tEfNS_4arch4Sm90ELb0ELb1ELb0ELb0ELb0ELb0ELb0ELb1ELb1ELb1ELb0ELb0EEENS1_21CollectiveEpilogueFwdINS6_IJSA_SC_SB_EEES9_NS_10bfloat16_tESG_Li256ELb0ELb1ELb0ELb1EEENS1_30DynamicPersistentTileSchedulerILi256ELi128ELb0ELb1ELb1EEEEEEEEEvNT_6ParamsE --------------------------
	.section	.nv.constant0._ZN7cutlass13device_kernelIN5flash11enable_sm90INS1_16FlashAttnFwdSm90INS1_25CollectiveMainloopFwdSm90ILi2EN4cute5tupleIJNS5_1CILi1EEES8_S8_EEENS6_IJNS7_ILi128EEENS7_ILi160EEENS7_ILi192EEEEEELi192ENS_12float_e4m3_tEfNS_4arch4Sm90ELb0ELb1ELb0ELb0ELb0ELb0ELb0ELb1ELb1ELb1ELb0ELb0EEENS1_21CollectiveEpilogueFwdINS6_IJSA_SC_SB_EEES9_NS_10bfloat16_tESG_Li256ELb0ELb1ELb0ELb1EEENS1_30DynamicPersistentTileSchedulerILi256ELi128ELb0ELb1ELb1EEEEEEEEEvNT_6ParamsE,"a",@progbits
	.sectionflags	@""
	.align	4
.nv.constant0._ZN7cutlass13device_kernelIN5flash11enable_sm90INS1_16FlashAttnFwdSm90INS1_25CollectiveMainloopFwdSm90ILi2EN4cute5tupleIJNS5_1CILi1EEES8_S8_EEENS6_IJNS7_ILi128EEENS7_ILi160EEENS7_ILi192EEEEEELi192ENS_12float_e4m3_tEfNS_4arch4Sm90ELb0ELb1ELb0ELb0ELb0ELb0ELb0ELb1ELb1ELb1ELb0ELb0EEENS1_21CollectiveEpilogueFwdINS6_IJSA_SC_SB_EEES9_NS_10bfloat16_tESG_Li256ELb0ELb1ELb0ELb1EEENS1_30DynamicPersistentTileSchedulerILi256ELi128ELb0ELb1ELb1EEEEEEEEEvNT_6ParamsE:
	.zero		3328


//--------------------- .nv.constant0._ZN7cutlass13device_kernelIN5flash11enable_sm90INS1_16FlashAttnFwdSm90INS1_25CollectiveMainloopFwdSm90ILi2EN4cute5tupleIJNS5_1CILi1EEES8_S8_EEENS6_IJNS7_ILi128EEENS7_ILi160EEENS7_ILi192EEEEEELi192ENS_12float_e4m3_tEfNS_4arch4Sm90ELb0ELb1ELb0ELb1ELb0ELb0ELb0ELb1ELb1ELb1ELb0ELb0EEENS1_21CollectiveEpilogueFwdINS6_IJSA_SC_SB_EEES9_NS_10bfloat16_tESG_Li256ELb1ELb1ELb0ELb1EEENS1_36VarlenDynamicPersistentTileSchedulerILi128ELi160ELi256ELi128ELb0ELb1ELb1ELb1ELb0ELb1EEEEEEEEEvNT_6ParamsE --------------------------
	.section	.nv.constant0._ZN7cutlass13device_kernelIN5flash11enable_sm90INS1_16FlashAttnFwdSm90INS1_25CollectiveMainloopFwdSm90ILi2EN4cute5tupleIJNS5_1CILi1EEES8_S8_EEENS6_IJNS7_ILi128EEENS7_ILi160EEENS7_ILi192EEEEEELi192ENS_12float_e4m3_tEfNS_4arch4Sm90ELb0ELb1ELb0ELb1ELb0ELb0ELb0ELb1ELb1ELb1ELb0ELb0EEENS1_21CollectiveEpilogueFwdINS6_IJSA_SC_SB_EEES9_NS_10bfloat16_tESG_Li256ELb1ELb1ELb0ELb1EEENS1_36VarlenDynamicPersistentTileSchedulerILi128ELi160ELi256ELi128ELb0ELb1ELb1ELb1ELb0ELb1EEEEEEEEEvNT_6ParamsE,"a",@progbits
	.sectionflags	@""
	.align	4
.nv.constant0._ZN7cutlass13device_kernelIN5flash11enable_sm90INS1_16FlashAttnFwdSm90INS1_25CollectiveMainloopFwdSm90ILi2EN4cute5tupleIJNS5_1CILi1EEES8_S8_EEENS6_IJNS7_ILi128EEENS7_ILi160EEENS7_ILi192EEEEEELi192ENS_12float_e4m3_tEfNS_4arch4Sm90ELb0ELb1ELb0ELb1ELb0ELb0ELb0ELb1ELb1ELb1ELb0ELb0EEENS1_21CollectiveEpilogueFwdINS6_IJSA_SC_SB_EEES9_NS_10bfloat16_tESG_Li256ELb1ELb1ELb0ELb1EEENS1_36VarlenDynamicPersistentTileSchedulerILi128ELi160ELi256ELi128ELb0ELb1ELb1ELb1ELb0ELb1EEEEEEEEEvNT_6ParamsE:
	.zero		3328


//--------------------- .nv.constant0._ZN7cutlass13device_kernelIN5flash11enable_sm90INS1_16FlashAttnFwdSm90INS1_25CollectiveMainloopFwdSm90ILi2EN4cute5tupleIJNS5_1CILi1EEES8_S8_EEENS6_IJNS7_ILi128EEENS7_ILi160EEENS7_ILi192EEEEEELi192ENS_12float_e4m3_tEfNS_4arch4Sm90ELb0ELb1ELb0ELb1ELb0ELb1ELb0ELb1ELb1ELb1ELb0ELb0EEENS1_21CollectiveEpilogueFwdINS6_IJSA_SC_SB_EEES9_NS_10bfloat16_tESG_Li256ELb1ELb1ELb0ELb1EEENS1_36VarlenDynamicPersistentTileSchedulerILi128ELi160ELi256ELi128ELb0ELb1ELb1ELb1ELb0ELb1EEEEEEEEEvNT_6ParamsE --------------------------
	.section	.nv.constant0._ZN7cutlass13device_kernelIN5flash11enable_sm90INS1_16FlashAttnFwdSm90INS1_25CollectiveMainloopFwdSm90ILi2EN4cute5tupleIJNS5_1CILi1EEES8_S8_EEENS6_IJNS7_ILi128EEENS7_ILi160EEENS7_ILi192EEEEEELi192ENS_12float_e4m3_tEfNS_4arch4Sm90ELb0ELb1ELb0ELb1ELb0ELb1ELb0ELb1ELb1ELb1ELb0ELb0EEENS1_21CollectiveEpilogueFwdINS6_IJSA_SC_SB_EEES9_NS_10bfloat16_tESG_Li256ELb1ELb1ELb0ELb1EEENS1_36VarlenDynamicPersistentTileSchedulerILi128ELi160ELi256ELi128ELb0ELb1ELb1ELb1ELb0ELb1EEEEEEEEEvNT_6ParamsE,"a",@progbits
	.sectionflags	@""
	.align	4
.nv.constant0._ZN7cutlass13device_kernelIN5flash11enable_sm90INS1_16FlashAttnFwdSm90INS1_25CollectiveMainloopFwdSm90ILi2EN4cute5tupleIJNS5_1CILi1EEES8_S8_EEENS6_IJNS7_ILi128EEENS7_ILi160EEENS7_ILi192EEEEEELi192ENS_12float_e4m3_tEfNS_4arch4Sm90ELb0ELb1ELb0ELb1ELb0ELb1ELb0ELb1ELb1ELb1ELb0ELb0EEENS1_21CollectiveEpilogueFwdINS6_IJSA_SC_SB_EEES9_NS_10bfloat16_tESG_Li256ELb1ELb1ELb0ELb1EEENS1_36VarlenDynamicPersistentTileSchedulerILi128ELi160ELi256ELi128ELb0ELb1ELb1ELb1ELb0ELb1EEEEEEEEEvNT_6ParamsE:
	.zero		3328


//--------------------- .nv.constant0._ZN7cutlass13device_kernelIN5flash11enable_sm90INS1_16FlashAttnFwdSm90INS1_25CollectiveMainloopFwdSm90ILi2EN4cute5tupleIJNS5_1CILi1EEES8_S8_EEENS6_IJNS7_ILi128EEENS7_ILi160EEENS7_ILi192EEEEEELi192ENS_12float_e4m3_tEfNS_4arch4Sm90ELb1ELb0ELb0ELb0ELb0ELb0ELb0ELb1ELb1ELb1ELb0ELb0EEENS1_21CollectiveEpilogueFwdINS6_IJSA_SC_SB_EEES9_NS_10bfloat16_tESG_Li256ELb0ELb1ELb0ELb1EEENS1_30DynamicPersistentTileSchedulerILi256ELi128ELb0ELb1ELb1EEEEEEEEEvNT_6ParamsE --------------------------
	.section	.nv.constant0._ZN7cutlass13device_kernelIN5flash11enable_sm90INS1_16FlashAttnFwdSm90INS1_25CollectiveMainloopFwdSm90ILi2EN4cute5tupleIJNS5_1CILi1EEES8_S8_EEENS6_IJNS7_ILi128EEENS7_ILi160EEENS7_ILi192EEEEEELi192ENS_12float_e4m3_tEfNS_4arch4Sm90ELb1ELb0ELb0ELb0ELb0ELb0ELb0ELb1ELb1ELb1ELb0ELb0EEENS1_21CollectiveEpilogueFwdINS6_IJSA_SC_SB_EEES9_NS_10bfloat16_tESG_Li256ELb0ELb1ELb0ELb1EEENS1_30DynamicPersistentTileSchedulerILi256ELi128ELb0ELb1ELb1EEEEEEEEEvNT_6ParamsE,"a",@progbits
	.sectionflags	@""
	.align	4
.nv.constant0._ZN7cutlass13device_kernelIN5flash11enable_sm90INS1_16FlashAttnFwdSm90INS1_25CollectiveMainloopFwdSm90ILi2EN4cute5tupleIJNS5_1CILi1EEES8_S8_EEENS6_IJNS7_ILi128EEENS7_ILi160EEENS7_ILi192EEEEEELi192ENS_12float_e4m3_tEfNS_4arch4Sm90ELb1ELb0ELb0ELb0ELb0ELb0ELb0ELb1ELb1ELb1ELb0ELb0EEENS1_21CollectiveEpilogueFwdINS6_IJSA_SC_SB_EEES9_NS_10bfloat16_tESG_Li256ELb0ELb1ELb0ELb1EEENS1_30DynamicPersistentTileSchedulerILi256ELi128ELb0ELb1ELb1EEEEEEEEEvNT_6ParamsE:
	.zero		3328


//--------------------- .nv.constant0._ZN7cutlass13device_kernelIN5flash11enable_sm90INS1_16FlashAttnFwdSm90INS1_25CollectiveMainloopFwdSm90ILi2EN4cute5tupleIJNS5_1CILi1EEES8_S8_EEENS6_IJNS7_ILi128EEENS7_ILi160EEENS7_ILi192EEEEEELi192ENS_12float_e4m3_tEfNS_4arch4Sm90ELb1ELb0ELb0ELb1ELb0ELb0ELb0ELb1ELb1ELb1ELb0ELb0EEENS1_21CollectiveEpilogueFwdINS6_IJSA_SC_SB_EEES9_NS_10bfloat16_tESG_Li256ELb1ELb1ELb0ELb1EEENS1_36VarlenDynamicPersistentTileSchedulerILi128ELi160ELi256ELi128ELb0ELb1ELb1ELb1ELb1ELb1EEEEEEEEEvNT_6ParamsE --------------------------
	.section	.nv.constant0._ZN7cutlass13device_kernelIN5flash11enable_sm90INS1_16FlashAttnFwdSm90INS1_25CollectiveMainloopFwdSm90ILi2EN4cute5tupleIJNS5_1CILi1EEES8_S8_EEENS6_IJNS7_ILi128EEENS7_ILi160EEENS7_ILi192EEEEEELi192ENS_12float_e4m3_tEfNS_4arch4Sm90ELb1ELb0ELb0ELb1ELb0ELb0ELb0ELb1ELb1ELb1ELb0ELb0EEENS1_21CollectiveEpilogueFwdINS6_IJSA_SC_SB_EEES9_NS_10bfloat16_tESG_Li256ELb1ELb1ELb0ELb1EEENS1_36VarlenDynamicPersistentTileSchedulerILi128ELi160ELi256ELi128ELb0ELb1ELb1ELb1ELb1ELb1EEEEEEEEEvNT_6ParamsE,"a",@progbits
	.sectionflags	@""
	.align	4
.nv.constant0._ZN7cutlass13device_kernelIN5flash11enable_sm90INS1_16FlashAttnFwdSm90INS1_25CollectiveMainloopFwdSm90ILi2EN4cute5tupleIJNS5_1CILi1EEES8_S8_EEENS6_IJNS7_ILi128EEENS7_ILi160EEENS7_ILi192EEEEEELi192ENS_12float_e4m3_tEfNS_4arch4Sm90ELb1ELb0ELb0ELb1ELb0ELb0ELb0ELb1ELb1ELb1ELb0ELb0EEENS1_21CollectiveEpilogueFwdINS6_IJSA_SC_SB_EEES9_NS_10bfloat16_tESG_Li256ELb1ELb1ELb0ELb1EEENS1_36VarlenDynamicPersistentTileSchedulerILi128ELi160ELi256ELi128ELb0ELb1ELb1ELb1ELb1ELb1EEEEEEEEEvNT_6ParamsE:
	.zero		3328


//--------------------- .nv.constant0._ZN7cutlass13device_kernelIN5flash11enable_sm90INS1_16FlashAttnFwdSm90INS1_25CollectiveMainloopFwdSm90ILi2EN4cute5tupleIJNS5_1CILi1EEES8_S8_EEENS6_IJNS7_ILi128EEENS7_ILi160EEENS7_ILi192EEEEEELi192ENS_12float_e4m3_tEfNS_4arch4Sm90ELb1ELb0ELb0ELb1ELb0ELb1ELb0ELb1ELb1ELb1ELb0ELb0EEENS1_21CollectiveEpilogueFwdINS6_IJSA_SC_SB_EEES9_NS_10bfloat16_tESG_Li256ELb1ELb1ELb0ELb1EEENS1_36VarlenDynamicPersistentTileSchedulerILi128ELi160ELi256ELi128ELb0ELb1ELb1ELb1ELb1ELb1EEEEEEEEEvNT_6ParamsE --------------------------
	.section	.nv.constant0._ZN7cutlass13device_kernelIN5flash11enable_sm90INS1_16FlashAttnFwdSm90INS1_25CollectiveMainloopFwdSm90ILi2EN4cute5tupleIJNS5_1CILi1EEES8_S8_EEENS6_IJNS7_ILi128EEENS7_ILi160EEENS7_ILi192EEEEEELi192ENS_12float_e4m3_tEfNS_4arch4Sm90ELb1ELb0ELb0ELb1ELb0ELb1ELb0ELb1ELb1ELb1ELb0ELb0EEENS1_21CollectiveEpilogueFwdINS6_IJSA_SC_SB_EEES9_NS_10bfloat16_tESG_Li256ELb1ELb1ELb0ELb1EEENS1_36VarlenDynamicPersistentTileSchedulerILi128ELi160ELi256ELi128ELb0ELb1ELb1ELb1ELb1ELb1EEEEEEEEEvNT_6ParamsE,"a",@progbits
	.sectionflags	@""
	.align	4
.nv.constant0._ZN7cutlass13device_kernelIN5flash11enable_sm90INS1_16FlashAttnFwdSm90INS1_25CollectiveMainloopFwdSm90ILi2EN4cute5tupleIJNS5_1CILi1EEES8_S8_EEENS6_IJNS7_ILi128EEENS7_ILi160EEENS7_ILi192EEEEEELi192ENS_12float_e4m3_tEfNS_4arch4Sm90ELb1ELb0ELb0ELb1ELb0ELb1ELb0ELb1ELb1ELb1ELb0ELb0EEENS1_21CollectiveEpilogueFwdINS6_IJSA_SC_SB_EEES9_NS_10bfloat16_tESG_Li256ELb1ELb1ELb0ELb1EEENS1_36VarlenDynamicPersistentTileSchedulerILi128ELi160ELi256ELi128ELb0ELb1ELb1ELb1ELb1ELb1EEEEEEEEEvNT_6ParamsE:
	.zero		3328


//--------------------- SYMBOLS --------------------------

	.type		.nv.reservedSmem.offset0,@object
	.size		.nv.reservedSmem.offset0,0x4
	.type		__assertfail,@function
